	.target	sm_100a

	.elftype	@"ET_EXEC"


//--------------------- .note.nv.tkinfo           --------------------------
	.section	.note.nv.tkinfo,"",@"SHT_NOTE"
	.sectionflags	@"SHF_NOTE_NV_TKINFO"
	.tkinfo
        /*0018*/ 	.word	0x00000002
        /*0030*/ 	.string	""
        /*0030*/ 	.string	"ptxas"
        /*0030*/ 	.string	"Cuda compilation tools, release 13.0, V13.0.88"
        /*0030*/ 	.string	"Build cuda_13.0.r13.0/compiler.36424714_0"
        /*0030*/ 	.string	"-arch sm_100a -m 64 "



//--------------------- .note.nv.cuinfo           --------------------------
	.section	.note.nv.cuinfo,"",@"SHT_NOTE"
	.sectionflags	@"SHF_NOTE_NV_CUINFO"
        /*0018*/ 	.short	0x0002
        /*001a*/ 	.short	0x0064
        /*001c*/ 	.short	0x0082
	.zero		2


//--------------------- .nv.info                  --------------------------
	.section	.nv.info,"",@"SHT_CUDA_INFO"
	.align	4


	//----- nvinfo : EIATTR_REGCOUNT
	.align		4
        /*0000*/ 	.byte	0x04, 0x2f
        /*0002*/ 	.short	(.L_1 - .L_0)
	.align		4
.L_0:
        /*0004*/ 	.word	index@(_ZN18transformer_engine13normalization24rmsnorm_bwd_tuned_kernelINS0_13Kernel_traitsIffffjLj512ELj1ELj4ELj1ELj16ENS0_18Kernel_traits_baseILj512EffffjLj128EEEEELb0EEEvNS0_20BackwardKernelParamsE)
        /*0008*/ 	.word	0x00000050


	//----- nvinfo : EIATTR_FRAME_SIZE
	.align		4
.L_1:
        /*000c*/ 	.byte	0x04, 0x11
        /*000e*/ 	.short	(.L_3 - .L_2)
	.align		4
.L_2:
        /*0010*/ 	.word	index@(_ZN18transformer_engine13normalization24rmsnorm_bwd_tuned_kernelINS0_13Kernel_traitsIffffjLj512ELj1ELj4ELj1ELj16ENS0_18Kernel_traits_baseILj512EffffjLj128EEEEELb0EEEvNS0_20BackwardKernelParamsE)
        /*0014*/ 	.word	0x00000000


	//----- nvinfo : EIATTR_REGCOUNT
	.align		4
.L_3:
        /*0018*/ 	.byte	0x04, 0x2f
        /*001a*/ 	.short	(.L_5 - .L_4)
	.align		4
.L_4:
        /*001c*/ 	.word	index@(_ZN18transformer_engine13normalization33rmsnorm_bwd_finalize_tuned_kernelINS0_22Kernel_traits_finalizeILj512EffffjLj1024ELj4ENS0_18Kernel_traits_baseILj512EffffjLj1024EEEEEEEvNS0_20BackwardKernelParamsE)
        /*0020*/ 	.word	0x00000020


	//----- nvinfo : EIATTR_FRAME_SIZE
	.align		4
.L_5:
        /*0024*/ 	.byte	0x04, 0x11
        /*0026*/ 	.short	(.L_7 - .L_6)
	.align		4
.L_6:
        /*0028*/ 	.word	index@(_ZN18transformer_engine13normalization33rmsnorm_bwd_finalize_tuned_kernelINS0_22Kernel_traits_finalizeILj512EffffjLj1024ELj4ENS0_18Kernel_traits_baseILj512EffffjLj1024EEEEEEEvNS0_20BackwardKernelParamsE)
        /*002c*/ 	.word	0x00000000


	//----- nvinfo : EIATTR_REGCOUNT
	.align		4
.L_7:
        /*0030*/ 	.byte	0x04, 0x2f
        /*0032*/ 	.short	(.L_9 - .L_8)
	.align		4
.L_8:
        /*0034*/ 	.word	index@(_ZN18transformer_engine13normalization24rmsnorm_bwd_tuned_kernelINS0_13Kernel_traitsI6__halfS3_S3_fjLj512ELj1ELj4ELj1ELj16ENS0_18Kernel_traits_baseILj512ES3_S3_S3_fjLj128EEEEELb0EEEvNS0_20BackwardKernelParamsE)
        /*0038*/ 	.word	0x00000050


	//----- nvinfo : EIATTR_FRAME_SIZE
	.align		4
.L_9:
        /*003c*/ 	.byte	0x04, 0x11
        /*003e*/ 	.short	(.L_11 - .L_10)
	.align		4
.L_10:
        /*0040*/ 	.word	index@(_ZN18transformer_engine13normalization24rmsnorm_bwd_tuned_kernelINS0_13Kernel_traitsI6__halfS3_S3_fjLj512ELj1ELj4ELj1ELj16ENS0_18Kernel_traits_baseILj512ES3_S3_S3_fjLj128EEEEELb0EEEvNS0_20BackwardKernelParamsE)
        /*0044*/ 	.word	0x00000000


	//----- nvinfo : EIATTR_REGCOUNT
	.align		4
.L_11:
        /*0048*/ 	.byte	0x04, 0x2f
        /*004a*/ 	.short	(.L_13 - .L_12)
	.align		4
.L_12:
        /*004c*/ 	.word	index@(_ZN18transformer_engine13normalization33rmsnorm_bwd_finalize_tuned_kernelINS0_22Kernel_traits_finalizeILj512E6__halfS3_S3_fjLj1024ELj4ENS0_18Kernel_traits_baseILj512ES3_S3_S3_fjLj1024EEEEEEEvNS0_20BackwardKernelParamsE)
        /*0050*/ 	.word	0x00000020


	//----- nvinfo : EIATTR_FRAME_SIZE
	.align		4
.L_13:
        /*0054*/ 	.byte	0x04, 0x11
        /*0056*/ 	.short	(.L_15 - .L_14)
	.align		4
.L_14:
        /*0058*/ 	.word	index@(_ZN18transformer_engine13normalization33rmsnorm_bwd_finalize_tuned_kernelINS0_22Kernel_traits_finalizeILj512E6__halfS3_S3_fjLj1024ELj4ENS0_18Kernel_traits_baseILj512ES3_S3_S3_fjLj1024EEEEEEEvNS0_20BackwardKernelParamsE)
        /*005c*/ 	.word	0x00000000


	//----- nvinfo : EIATTR_REGCOUNT
	.align		4
.L_15:
        /*0060*/ 	.byte	0x04, 0x2f
        /*0062*/ 	.short	(.L_17 - .L_16)
	.align		4
.L_16:
        /*0064*/ 	.word	index@(_ZN18transformer_engine13normalization24rmsnorm_bwd_tuned_kernelINS0_13Kernel_traitsI13__nv_bfloat16S3_S3_fjLj512ELj1ELj4ELj1ELj16ENS0_18Kernel_traits_baseILj512ES3_S3_S3_fjLj128EEEEELb0EEEvNS0_20BackwardKernelParamsE)
        /*0068*/ 	.word	0x00000050


	//----- nvinfo : EIATTR_FRAME_SIZE
	.align		4
.L_17:
        /*006c*/ 	.byte	0x04, 0x11
        /*006e*/ 	.short	(.L_19 - .L_18)
	.align		4
.L_18:
        /*0070*/ 	.word	index@(_ZN18transformer_engine13normalization24rmsnorm_bwd_tuned_kernelINS0_13Kernel_traitsI13__nv_bfloat16S3_S3_fjLj512ELj1ELj4ELj1ELj16ENS0_18Kernel_traits_baseILj512ES3_S3_S3_fjLj128EEEEELb0EEEvNS0_20BackwardKernelParamsE)
        /*0074*/ 	.word	0x00000000


	//----- nvinfo : EIATTR_REGCOUNT
	.align		4
.L_19:
        /*0078*/ 	.byte	0x04, 0x2f
        /*007a*/ 	.short	(.L_21 - .L_20)
	.align		4
.L_20:
        /*007c*/ 	.word	index@(_ZN18transformer_engine13normalization33rmsnorm_bwd_finalize_tuned_kernelINS0_22Kernel_traits_finalizeILj512E13__nv_bfloat16S3_S3_fjLj1024ELj4ENS0_18Kernel_traits_baseILj512ES3_S3_S3_fjLj1024EEEEEEEvNS0_20BackwardKernelParamsE)
        /*0080*/ 	.word	0x00000020


	//----- nvinfo : EIATTR_FRAME_SIZE
	.align		4
.L_21:
        /*0084*/ 	.byte	0x04, 0x11
        /*0086*/ 	.short	(.L_23 - .L_22)
	.align		4
.L_22:
        /*0088*/ 	.word	index@(_ZN18transformer_engine13normalization33rmsnorm_bwd_finalize_tuned_kernelINS0_22Kernel_traits_finalizeILj512E13__nv_bfloat16S3_S3_fjLj1024ELj4ENS0_18Kernel_traits_baseILj512ES3_S3_S3_fjLj1024EEEEEEEvNS0_20BackwardKernelParamsE)
        /*008c*/ 	.word	0x00000000


	//----- nvinfo : EIATTR_REGCOUNT
	.align		4
.L_23:
        /*0090*/ 	.byte	0x04, 0x2f
        /*0092*/ 	.short	(.L_25 - .L_24)
	.align		4
.L_24:
        /*0094*/ 	.word	index@(_ZN18transformer_engine13normalization24rmsnorm_bwd_tuned_kernelINS0_13Kernel_traitsIffffjLj768ELj1ELj4ELj1ELj16ENS0_18Kernel_traits_baseILj768EffffjLj128EEEEELb0EEEvNS0_20BackwardKernelParamsE)
        /*0098*/ 	.word	0x00000077


	//----- nvinfo : EIATTR_FRAME_SIZE
	.align		4
.L_25:
        /*009c*/ 	.byte	0x04, 0x11
        /*009e*/ 	.short	(.L_27 - .L_26)
	.align		4
.L_26:
        /*00a0*/ 	.word	index@(_ZN18transformer_engine13normalization24rmsnorm_bwd_tuned_kernelINS0_13Kernel_traitsIffffjLj768ELj1ELj4ELj1ELj16ENS0_18Kernel_traits_baseILj768EffffjLj128EEEEELb0EEEvNS0_20BackwardKernelParamsE)
        /*00a4*/ 	.word	0x00000000


	//----- nvinfo : EIATTR_REGCOUNT
	.align		4
.L_27:
        /*00a8*/ 	.byte	0x04, 0x2f
        /*00aa*/ 	.short	(.L_29 - .L_28)
	.align		4
.L_28:
        /*00ac*/ 	.word	index@(_ZN18transformer_engine13normalization33rmsnorm_bwd_finalize_tuned_kernelINS0_22Kernel_traits_finalizeILj768EffffjLj1024ELj4ENS0_18Kernel_traits_baseILj768EffffjLj1024EEEEEEEvNS0_20BackwardKernelParamsE)
        /*00b0*/ 	.word	0x00000020


	//----- nvinfo : EIATTR_FRAME_SIZE
	.align		4
.L_29:
        /*00b4*/ 	.byte	0x04, 0x11
        /*00b6*/ 	.short	(.L_31 - .L_30)
	.align		4
.L_30:
        /*00b8*/ 	.word	index@(_ZN18transformer_engine13normalization33rmsnorm_bwd_finalize_tuned_kernelINS0_22Kernel_traits_finalizeILj768EffffjLj1024ELj4ENS0_18Kernel_traits_baseILj768EffffjLj1024EEEEEEEvNS0_20BackwardKernelParamsE)
        /*00bc*/ 	.word	0x00000000


	//----- nvinfo : EIATTR_REGCOUNT
	.align		4
.L_31:
        /*00c0*/ 	.byte	0x04, 0x2f
        /*00c2*/ 	.short	(.L_33 - .L_32)
	.align		4
.L_32:
        /*00c4*/ 	.word	index@(_ZN18transformer_engine13normalization24rmsnorm_bwd_tuned_kernelINS0_13Kernel_traitsI6__halfS3_S3_fjLj768ELj1ELj4ELj1ELj16ENS0_18Kernel_traits_baseILj768ES3_S3_S3_fjLj128EEEEELb0EEEvNS0_20BackwardKernelParamsE)
        /*00c8*/ 	.word	0x00000080


	//----- nvinfo : EIATTR_FRAME_SIZE
	.align		4
.L_33:
        /*00cc*/ 	.byte	0x04, 0x11
        /*00ce*/ 	.short	(.L_35 - .L_34)
	.align		4
.L_34:
        /*00d0*/ 	.word	index@(_ZN18transformer_engine13normalization24rmsnorm_bwd_tuned_kernelINS0_13Kernel_traitsI6__halfS3_S3_fjLj768ELj1ELj4ELj1ELj16ENS0_18Kernel_traits_baseILj768ES3_S3_S3_fjLj128EEEEELb0EEEvNS0_20BackwardKernelParamsE)
        /*00d4*/ 	.word	0x00000000


	//----- nvinfo : EIATTR_REGCOUNT
	.align		4
.L_35:
        /*00d8*/ 	.byte	0x04, 0x2f
        /*00da*/ 	.short	(.L_37 - .L_36)
	.align		4
.L_36:
        /*00dc*/ 	.word	index@(_ZN18transformer_engine13normalization33rmsnorm_bwd_finalize_tuned_kernelINS0_22Kernel_traits_finalizeILj768E6__halfS3_S3_fjLj1024ELj4ENS0_18Kernel_traits_baseILj768ES3_S3_S3_fjLj1024EEEEEEEvNS0_20BackwardKernelParamsE)
        /*00e0*/ 	.word	0x00000020


	//----- nvinfo : EIATTR_FRAME_SIZE
	.align		4
.L_37:
        /*00e4*/ 	.byte	0x04, 0x11
        /*00e6*/ 	.short	(.L_39 - .L_38)
	.align		4
.L_38:
        /*00e8*/ 	.word	index@(_ZN18transformer_engine13normalization33rmsnorm_bwd_finalize_tuned_kernelINS0_22Kernel_traits_finalizeILj768E6__halfS3_S3_fjLj1024ELj4ENS0_18Kernel_traits_baseILj768ES3_S3_S3_fjLj1024EEEEEEEvNS0_20BackwardKernelParamsE)
        /*00ec*/ 	.word	0x00000000


	//----- nvinfo : EIATTR_REGCOUNT
	.align		4
.L_39:
        /*00f0*/ 	.byte	0x04, 0x2f
        /*00f2*/ 	.short	(.L_41 - .L_40)
	.align		4
.L_40:
        /*00f4*/ 	.word	index@(_ZN18transformer_engine13normalization24rmsnorm_bwd_tuned_kernelINS0_13Kernel_traitsI13__nv_bfloat16S3_S3_fjLj768ELj1ELj4ELj1ELj16ENS0_18Kernel_traits_baseILj768ES3_S3_S3_fjLj128EEEEELb0EEEvNS0_20BackwardKernelParamsE)
        /*00f8*/ 	.word	0x0000007c


	//----- nvinfo : EIATTR_FRAME_SIZE
	.align		4
.L_41:
        /*00fc*/ 	.byte	0x04, 0x11
        /*00fe*/ 	.short	(.L_43 - .L_42)
	.align		4
.L_42:
        /*0100*/ 	.word	index@(_ZN18transformer_engine13normalization24rmsnorm_bwd_tuned_kernelINS0_13Kernel_traitsI13__nv_bfloat16S3_S3_fjLj768ELj1ELj4ELj1ELj16ENS0_18Kernel_traits_baseILj768ES3_S3_S3_fjLj128EEEEELb0EEEvNS0_20BackwardKernelParamsE)
        /*0104*/ 	.word	0x00000000


	//----- nvinfo : EIATTR_REGCOUNT
	.align		4
.L_43:
        /*0108*/ 	.byte	0x04, 0x2f
        /*010a*/ 	.short	(.L_45 - .L_44)
	.align		4
.L_44:
        /*010c*/ 	.word	index@(_ZN18transformer_engine13normalization33rmsnorm_bwd_finalize_tuned_kernelINS0_22Kernel_traits_finalizeILj768E13__nv_bfloat16S3_S3_fjLj1024ELj4ENS0_18Kernel_traits_baseILj768ES3_S3_S3_fjLj1024EEEEEEEvNS0_20BackwardKernelParamsE)
        /*0110*/ 	.word	0x00000020


	//----- nvinfo : EIATTR_FRAME_SIZE
	.align		4
.L_45:
        /*0114*/ 	.byte	0x04, 0x11
        /*0116*/ 	.short	(.L_47 - .L_46)
	.align		4
.L_46:
        /*0118*/ 	.word	index@(_ZN18transformer_engine13normalization33rmsnorm_bwd_finalize_tuned_kernelINS0_22Kernel_traits_finalizeILj768E13__nv_bfloat16S3_S3_fjLj1024ELj4ENS0_18Kernel_traits_baseILj768ES3_S3_S3_fjLj1024EEEEEEEvNS0_20BackwardKernelParamsE)
        /*011c*/ 	.word	0x00000000


	//----- nvinfo : EIATTR_REGCOUNT
	.align		4
.L_47:
        /*0120*/ 	.byte	0x04, 0x2f
        /*0122*/ 	.short	(.L_49 - .L_48)
	.align		4
.L_48:
        /*0124*/ 	.word	index@(_ZN18transformer_engine13normalization24rmsnorm_bwd_tuned_kernelINS0_13Kernel_traitsIffffjLj1024ELj1ELj4ELj1ELj16ENS0_18Kernel_traits_baseILj1024EffffjLj128EEEEELb0EEEvNS0_20BackwardKernelParamsE)
        /*0128*/ 	.word	0x00000094


	//----- nvinfo : EIATTR_FRAME_SIZE
	.align		4
.L_49:
        /*012c*/ 	.byte	0x04, 0x11
        /*012e*/ 	.short	(.L_51 - .L_50)
	.align		4
.L_50:
        /*0130*/ 	.word	index@(_ZN18transformer_engine13normalization24rmsnorm_bwd_tuned_kernelINS0_13Kernel_traitsIffffjLj1024ELj1ELj4ELj1ELj16ENS0_18Kernel_traits_baseILj1024EffffjLj128EEEEELb0EEEvNS0_20BackwardKernelParamsE)
        /*0134*/ 	.word	0x00000000


	//----- nvinfo : EIATTR_REGCOUNT
	.align		4
.L_51:
        /*0138*/ 	.byte	0x04, 0x2f
        /*013a*/ 	.short	(.L_53 - .L_52)
	.align		4
.L_52:
        /*013c*/ 	.word	index@(_ZN18transformer_engine13normalization33rmsnorm_bwd_finalize_tuned_kernelINS0_22Kernel_traits_finalizeILj1024EffffjLj1024ELj4ENS0_18Kernel_traits_baseILj1024EffffjLj1024EEEEEEEvNS0_20BackwardKernelParamsE)
        /*0140*/ 	.word	0x00000020


	//----- nvinfo : EIATTR_FRAME_SIZE
	.align		4
.L_53:
        /*0144*/ 	.byte	0x04, 0x11
        /*0146*/ 	.short	(.L_55 - .L_54)
	.align		4
.L_54:
        /*0148*/ 	.word	index@(_ZN18transformer_engine13normalization33rmsnorm_bwd_finalize_tuned_kernelINS0_22Kernel_traits_finalizeILj1024EffffjLj1024ELj4ENS0_18Kernel_traits_baseILj1024EffffjLj1024EEEEEEEvNS0_20BackwardKernelParamsE)
        /*014c*/ 	.word	0x00000000


	//----- nvinfo : EIATTR_REGCOUNT
	.align		4
.L_55:
        /*0150*/ 	.byte	0x04, 0x2f
        /*0152*/ 	.short	(.L_57 - .L_56)
	.align		4
.L_56:
        /*0154*/ 	.word	index@(_ZN18transformer_engine13normalization24rmsnorm_bwd_tuned_kernelINS0_13Kernel_traitsI6__halfS3_S3_fjLj1024ELj1ELj4ELj1ELj16ENS0_18Kernel_traits_baseILj1024ES3_S3_S3_fjLj128EEEEELb0EEEvNS0_20BackwardKernelParamsE)
        /*0158*/ 	.word	0x000000a8


	//----- nvinfo : EIATTR_FRAME_SIZE
	.align		4
.L_57:
        /*015c*/ 	.byte	0x04, 0x11
        /*015e*/ 	.short	(.L_59 - .L_58)
	.align		4
.L_58:
        /*0160*/ 	.word	index@(_ZN18transformer_engine13normalization24rmsnorm_bwd_tuned_kernelINS0_13Kernel_traitsI6__halfS3_S3_fjLj1024ELj1ELj4ELj1ELj16ENS0_18Kernel_traits_baseILj1024ES3_S3_S3_fjLj128EEEEELb0EEEvNS0_20BackwardKernelParamsE)
        /*0164*/ 	.word	0x00000000


	//----- nvinfo : EIATTR_REGCOUNT
	.align		4
.L_59:
        /*0168*/ 	.byte	0x04, 0x2f
        /*016a*/ 	.short	(.L_61 - .L_60)
	.align		4
.L_60:
        /*016c*/ 	.word	index@(_ZN18transformer_engine13normalization33rmsnorm_bwd_finalize_tuned_kernelINS0_22Kernel_traits_finalizeILj1024E6__halfS3_S3_fjLj1024ELj4ENS0_18Kernel_traits_baseILj1024ES3_S3_S3_fjLj1024EEEEEEEvNS0_20BackwardKernelParamsE)
        /*0170*/ 	.word	0x00000020


	//----- nvinfo : EIATTR_FRAME_SIZE
	.align		4
.L_61:
        /*0174*/ 	.byte	0x04, 0x11
        /*0176*/ 	.short	(.L_63 - .L_62)
	.align		4
.L_62:
        /*0178*/ 	.word	index@(_ZN18transformer_engine13normalization33rmsnorm_bwd_finalize_tuned_kernelINS0_22Kernel_traits_finalizeILj1024E6__halfS3_S3_fjLj1024ELj4ENS0_18Kernel_traits_baseILj1024ES3_S3_S3_fjLj1024EEEEEEEvNS0_20BackwardKernelParamsE)
        /*017c*/ 	.word	0x00000000


	//----- nvinfo : EIATTR_REGCOUNT
	.align		4
.L_63:
        /*0180*/ 	.byte	0x04, 0x2f
        /*0182*/ 	.short	(.L_65 - .L_64)
	.align		4
.L_64:
        /*0184*/ 	.word	index@(_ZN18transformer_engine13normalization24rmsnorm_bwd_tuned_kernelINS0_13Kernel_traitsI13__nv_bfloat16S3_S3_fjLj1024ELj1ELj4ELj1ELj16ENS0_18Kernel_traits_baseILj1024ES3_S3_S3_fjLj128EEEEELb0EEEvNS0_20BackwardKernelParamsE)
        /*0188*/ 	.word	0x0000009c


	//----- nvinfo : EIATTR_FRAME_SIZE
	.align		4
.L_65:
        /*018c*/ 	.byte	0x04, 0x11
        /*018e*/ 	.short	(.L_67 - .L_66)
	.align		4
.L_66:
        /*0190*/ 	.word	index@(_ZN18transformer_engine13normalization24rmsnorm_bwd_tuned_kernelINS0_13Kernel_traitsI13__nv_bfloat16S3_S3_fjLj1024ELj1ELj4ELj1ELj16ENS0_18Kernel_traits_baseILj1024ES3_S3_S3_fjLj128EEEEELb0EEEvNS0_20BackwardKernelParamsE)
        /*0194*/ 	.word	0x00000000


	//----- nvinfo : EIATTR_REGCOUNT
	.align		4
.L_67:
        /*0198*/ 	.byte	0x04, 0x2f
        /*019a*/ 	.short	(.L_69 - .L_68)
	.align		4
.L_68:
        /*019c*/ 	.word	index@(_ZN18transformer_engine13normalization33rmsnorm_bwd_finalize_tuned_kernelINS0_22Kernel_traits_finalizeILj1024E13__nv_bfloat16S3_S3_fjLj1024ELj4ENS0_18Kernel_traits_baseILj1024ES3_S3_S3_fjLj1024EEEEEEEvNS0_20BackwardKernelParamsE)
        /*01a0*/ 	.word	0x00000020


	//----- nvinfo : EIATTR_FRAME_SIZE
	.align		4
.L_69:
        /*01a4*/ 	.byte	0x04, 0x11
        /*01a6*/ 	.short	(.L_71 - .L_70)
	.align		4
.L_70:
        /*01a8*/ 	.word	index@(_ZN18transformer_engine13normalization33rmsnorm_bwd_finalize_tuned_kernelINS0_22Kernel_traits_finalizeILj1024E13__nv_bfloat16S3_S3_fjLj1024ELj4ENS0_18Kernel_traits_baseILj1024ES3_S3_S3_fjLj1024EEEEEEEvNS0_20BackwardKernelParamsE)
        /*01ac*/ 	.word	0x00000000


	//----- nvinfo : EIATTR_REGCOUNT
	.align		4
.L_71:
        /*01b0*/ 	.byte	0x04, 0x2f
        /*01b2*/ 	.short	(.L_73 - .L_72)
	.align		4
.L_72:
        /*01b4*/ 	.word	index@(_ZN18transformer_engine13normalization24rmsnorm_bwd_tuned_kernelINS0_13Kernel_traitsIffffjLj2048ELj1ELj1ELj4ELj16ENS0_18Kernel_traits_baseILj2048EffffjLj128EEEEELb0EEEvNS0_20BackwardKernelParamsE)
        /*01b8*/ 	.word	0x00000050


	//----- nvinfo : EIATTR_FRAME_SIZE
	.align		4
.L_73:
        /*01bc*/ 	.byte	0x04, 0x11
        /*01be*/ 	.short	(.L_75 - .L_74)
	.align		4
.L_74:
        /*01c0*/ 	.word	index@(_ZN18transformer_engine13normalization24rmsnorm_bwd_tuned_kernelINS0_13Kernel_traitsIffffjLj2048ELj1ELj1ELj4ELj16ENS0_18Kernel_traits_baseILj2048EffffjLj128EEEEELb0EEEvNS0_20BackwardKernelParamsE)
        /*01c4*/ 	.word	0x00000000


	//----- nvinfo : EIATTR_REGCOUNT
	.align		4
.L_75:
        /*01c8*/ 	.byte	0x04, 0x2f
        /*01ca*/ 	.short	(.L_77 - .L_76)
	.align		4
.L_76:
        /*01cc*/ 	.word	index@(_ZN18transformer_engine13normalization33rmsnorm_bwd_finalize_tuned_kernelINS0_22Kernel_traits_finalizeILj2048EffffjLj1024ELj4ENS0_18Kernel_traits_baseILj2048EffffjLj1024EEEEEEEvNS0_20BackwardKernelParamsE)
        /*01d0*/ 	.word	0x00000020


	//----- nvinfo : EIATTR_FRAME_SIZE
	.align		4
.L_77:
        /*01d4*/ 	.byte	0x04, 0x11
        /*01d6*/ 	.short	(.L_79 - .L_78)
	.align		4
.L_78:
        /*01d8*/ 	.word	index@(_ZN18transformer_engine13normalization33rmsnorm_bwd_finalize_tuned_kernelINS0_22Kernel_traits_finalizeILj2048EffffjLj1024ELj4ENS0_18Kernel_traits_baseILj2048EffffjLj1024EEEEEEEvNS0_20BackwardKernelParamsE)
        /*01dc*/ 	.word	0x00000000


	//----- nvinfo : EIATTR_REGCOUNT
	.align		4
.L_79:
        /*01e0*/ 	.byte	0x04, 0x2f
        /*01e2*/ 	.short	(.L_81 - .L_80)
	.align		4
.L_80:
        /*01e4*/ 	.word	index@(_ZN18transformer_engine13normalization24rmsnorm_bwd_tuned_kernelINS0_13Kernel_traitsI6__halfS3_S3_fjLj2048ELj1ELj1ELj4ELj16ENS0_18Kernel_traits_baseILj2048ES3_S3_S3_fjLj128EEEEELb0EEEvNS0_20BackwardKernelParamsE)
        /*01e8*/ 	.word	0x00000050


	//----- nvinfo : EIATTR_FRAME_SIZE
	.align		4
.L_81:
        /*01ec*/ 	.byte	0x04, 0x11
        /*01ee*/ 	.short	(.L_83 - .L_82)
	.align		4
.L_82:
        /*01f0*/ 	.word	index@(_ZN18transformer_engine13normalization24rmsnorm_bwd_tuned_kernelINS0_13Kernel_traitsI6__halfS3_S3_fjLj2048ELj1ELj1ELj4ELj16ENS0_18Kernel_traits_baseILj2048ES3_S3_S3_fjLj128EEEEELb0EEEvNS0_20BackwardKernelParamsE)
        /*01f4*/ 	.word	0x00000000


	//----- nvinfo : EIATTR_REGCOUNT
	.align		4
.L_83:
        /*01f8*/ 	.byte	0x04, 0x2f
        /*01fa*/ 	.short	(.L_85 - .L_84)
	.align		4
.L_84:
        /*01fc*/ 	.word	index@(_ZN18transformer_engine13normalization33rmsnorm_bwd_finalize_tuned_kernelINS0_22Kernel_traits_finalizeILj2048E6__halfS3_S3_fjLj1024ELj4ENS0_18Kernel_traits_baseILj2048ES3_S3_S3_fjLj1024EEEEEEEvNS0_20BackwardKernelParamsE)
        /*0200*/ 	.word	0x00000020


	//----- nvinfo : EIATTR_FRAME_SIZE
	.align		4
.L_85:
        /*0204*/ 	.byte	0x04, 0x11
        /*0206*/ 	.short	(.L_87 - .L_86)
	.align		4
.L_86:
        /*0208*/ 	.word	index@(_ZN18transformer_engine13normalization33rmsnorm_bwd_finalize_tuned_kernelINS0_22Kernel_traits_finalizeILj2048E6__halfS3_S3_fjLj1024ELj4ENS0_18Kernel_traits_baseILj2048ES3_S3_S3_fjLj1024EEEEEEEvNS0_20BackwardKernelParamsE)
        /*020c*/ 	.word	0x00000000


	//----- nvinfo : EIATTR_REGCOUNT
	.align		4
.L_87:
        /*0210*/ 	.byte	0x04, 0x2f
        /*0212*/ 	.short	(.L_89 - .L_88)
	.align		4
.L_88:
        /*0214*/ 	.word	index@(_ZN18transformer_engine13normalization24rmsnorm_bwd_tuned_kernelINS0_13Kernel_traitsI13__nv_bfloat16S3_S3_fjLj2048ELj1ELj1ELj4ELj16ENS0_18Kernel_traits_baseILj2048ES3_S3_S3_fjLj128EEEEELb0EEEvNS0_20BackwardKernelParamsE)
        /*0218*/ 	.word	0x00000050


	//----- nvinfo : EIATTR_FRAME_SIZE
	.align		4
.L_89:
        /*021c*/ 	.byte	0x04, 0x11
        /*021e*/ 	.short	(.L_91 - .L_90)
	.align		4
.L_90:
        /*0220*/ 	.word	index@(_ZN18transformer_engine13normalization24rmsnorm_bwd_tuned_kernelINS0_13Kernel_traitsI13__nv_bfloat16S3_S3_fjLj2048ELj1ELj1ELj4ELj16ENS0_18Kernel_traits_baseILj2048ES3_S3_S3_fjLj128EEEEELb0EEEvNS0_20BackwardKernelParamsE)
        /*0224*/ 	.word	0x00000000


	//----- nvinfo : EIATTR_REGCOUNT
	.align		4
.L_91:
        /*0228*/ 	.byte	0x04, 0x2f
        /*022a*/ 	.short	(.L_93 - .L_92)
	.align		4
.L_92:
        /*022c*/ 	.word	index@(_ZN18transformer_engine13normalization33rmsnorm_bwd_finalize_tuned_kernelINS0_22Kernel_traits_finalizeILj2048E13__nv_bfloat16S3_S3_fjLj1024ELj4ENS0_18Kernel_traits_baseILj2048ES3_S3_S3_fjLj1024EEEEEEEvNS0_20BackwardKernelParamsE)
        /*0230*/ 	.word	0x00000020


	//----- nvinfo : EIATTR_FRAME_SIZE
	.align		4
.L_93:
        /*0234*/ 	.byte	0x04, 0x11
        /*0236*/ 	.short	(.L_95 - .L_94)
	.align		4
.L_94:
        /*0238*/ 	.word	index@(_ZN18transformer_engine13normalization33rmsnorm_bwd_finalize_tuned_kernelINS0_22Kernel_traits_finalizeILj2048E13__nv_bfloat16S3_S3_fjLj1024ELj4ENS0_18Kernel_traits_baseILj2048ES3_S3_S3_fjLj1024EEEEEEEvNS0_20BackwardKernelParamsE)
        /*023c*/ 	.word	0x00000000


	//----- nvinfo : EIATTR_REGCOUNT
	.align		4
.L_95:
        /*0240*/ 	.byte	0x04, 0x2f
        /*0242*/ 	.short	(.L_97 - .L_96)
	.align		4
.L_96:
        /*0244*/ 	.word	index@(_ZN18transformer_engine13normalization24rmsnorm_bwd_tuned_kernelINS0_13Kernel_traitsIffffjLj4096ELj1ELj1ELj4ELj16ENS0_18Kernel_traits_baseILj4096EffffjLj128EEEEELb0EEEvNS0_20BackwardKernelParamsE)
        /*0248*/ 	.word	0x000000a7


	//----- nvinfo : EIATTR_FRAME_SIZE
	.align		4
.L_97:
        /*024c*/ 	.byte	0x04, 0x11
        /*024e*/ 	.short	(.L_99 - .L_98)
	.align		4
.L_98:
        /*0250*/ 	.word	index@(_ZN18transformer_engine13normalization24rmsnorm_bwd_tuned_kernelINS0_13Kernel_traitsIffffjLj4096ELj1ELj1ELj4ELj16ENS0_18Kernel_traits_baseILj4096EffffjLj128EEEEELb0EEEvNS0_20BackwardKernelParamsE)
        /*0254*/ 	.word	0x00000000


	//----- nvinfo : EIATTR_REGCOUNT
	.align		4
.L_99:
        /*0258*/ 	.byte	0x04, 0x2f
        /*025a*/ 	.short	(.L_101 - .L_100)
	.align		4
.L_100:
        /*025c*/ 	.word	index@(_ZN18transformer_engine13normalization33rmsnorm_bwd_finalize_tuned_kernelINS0_22Kernel_traits_finalizeILj4096EffffjLj1024ELj4ENS0_18Kernel_traits_baseILj4096EffffjLj1024EEEEEEEvNS0_20BackwardKernelParamsE)
        /*0260*/ 	.word	0x00000020


	//----- nvinfo : EIATTR_FRAME_SIZE
	.align		4
.L_101:
        /*0264*/ 	.byte	0x04, 0x11
        /*0266*/ 	.short	(.L_103 - .L_102)
	.align		4
.L_102:
        /*0268*/ 	.word	index@(_ZN18transformer_engine13normalization33rmsnorm_bwd_finalize_tuned_kernelINS0_22Kernel_traits_finalizeILj4096EffffjLj1024ELj4ENS0_18Kernel_traits_baseILj4096EffffjLj1024EEEEEEEvNS0_20BackwardKernelParamsE)
        /*026c*/ 	.word	0x00000000


	//----- nvinfo : EIATTR_REGCOUNT
	.align		4
.L_103:
        /*0270*/ 	.byte	0x04, 0x2f
        /*0272*/ 	.short	(.L_105 - .L_104)
	.align		4
.L_104:
        /*0274*/ 	.word	index@(_ZN18transformer_engine13normalization24rmsnorm_bwd_tuned_kernelINS0_13Kernel_traitsI6__halfS3_S3_fjLj4096ELj1ELj1ELj4ELj16ENS0_18Kernel_traits_baseILj4096ES3_S3_S3_fjLj128EEEEELb0EEEvNS0_20BackwardKernelParamsE)
        /*0278*/ 	.word	0x000000a8


	//----- nvinfo : EIATTR_FRAME_SIZE
	.align		4
.L_105:
        /*027c*/ 	.byte	0x04, 0x11
        /*027e*/ 	.short	(.L_107 - .L_106)
	.align		4
.L_106:
        /*0280*/ 	.word	index@(_ZN18transformer_engine13normalization24rmsnorm_bwd_tuned_kernelINS0_13Kernel_traitsI6__halfS3_S3_fjLj4096ELj1ELj1ELj4ELj16ENS0_18Kernel_traits_baseILj4096ES3_S3_S3_fjLj128EEEEELb0EEEvNS0_20BackwardKernelParamsE)
        /*0284*/ 	.word	0x00000000


	//----- nvinfo : EIATTR_REGCOUNT
	.align		4
.L_107:
        /*0288*/ 	.byte	0x04, 0x2f
        /*028a*/ 	.short	(.L_109 - .L_108)
	.align		4
.L_108:
        /*028c*/ 	.word	index@(_ZN18transformer_engine13normalization33rmsnorm_bwd_finalize_tuned_kernelINS0_22Kernel_traits_finalizeILj4096E6__halfS3_S3_fjLj1024ELj4ENS0_18Kernel_traits_baseILj4096ES3_S3_S3_fjLj1024EEEEEEEvNS0_20BackwardKernelParamsE)
        /*0290*/ 	.word	0x00000020


	//----- nvinfo : EIATTR_FRAME_SIZE
	.align		4
.L_109:
        /*0294*/ 	.byte	0x04, 0x11
        /*0296*/ 	.short	(.L_111 - .L_110)
	.align		4
.L_110:
        /*0298*/ 	.word	index@(_ZN18transformer_engine13normalization33rmsnorm_bwd_finalize_tuned_kernelINS0_22Kernel_traits_finalizeILj4096E6__halfS3_S3_fjLj1024ELj4ENS0_18Kernel_traits_baseILj4096ES3_S3_S3_fjLj1024EEEEEEEvNS0_20BackwardKernelParamsE)
        /*029c*/ 	.word	0x00000000


	//----- nvinfo : EIATTR_REGCOUNT
	.align		4
.L_111:
        /*02a0*/ 	.byte	0x04, 0x2f
        /*02a2*/ 	.short	(.L_113 - .L_112)
	.align		4
.L_112:
        /*02a4*/ 	.word	index@(_ZN18transformer_engine13normalization24rmsnorm_bwd_tuned_kernelINS0_13Kernel_traitsI13__nv_bfloat16S3_S3_fjLj4096ELj1ELj1ELj4ELj16ENS0_18Kernel_traits_baseILj4096ES3_S3_S3_fjLj128EEEEELb0EEEvNS0_20BackwardKernelParamsE)
        /*02a8*/ 	.word	0x000000a8


	//----- nvinfo : EIATTR_FRAME_SIZE
	.align		4
.L_113:
        /*02ac*/ 	.byte	0x04, 0x11
        /*02ae*/ 	.short	(.L_115 - .L_114)
	.align		4
.L_114:
        /*02b0*/ 	.word	index@(_ZN18transformer_engine13normalization24rmsnorm_bwd_tuned_kernelINS0_13Kernel_traitsI13__nv_bfloat16S3_S3_fjLj4096ELj1ELj1ELj4ELj16ENS0_18Kernel_traits_baseILj4096ES3_S3_S3_fjLj128EEEEELb0EEEvNS0_20BackwardKernelParamsE)
        /*02b4*/ 	.word	0x00000000


	//----- nvinfo : EIATTR_REGCOUNT
	.align		4
.L_115:
        /*02b8*/ 	.byte	0x04, 0x2f
        /*02ba*/ 	.short	(.L_117 - .L_116)
	.align		4
.L_116:
        /*02bc*/ 	.word	index@(_ZN18transformer_engine13normalization33rmsnorm_bwd_finalize_tuned_kernelINS0_22Kernel_traits_finalizeILj4096E13__nv_bfloat16S3_S3_fjLj1024ELj4ENS0_18Kernel_traits_baseILj4096ES3_S3_S3_fjLj1024EEEEEEEvNS0_20BackwardKernelParamsE)
        /*02c0*/ 	.word	0x00000020


	//----- nvinfo : EIATTR_FRAME_SIZE
	.align		4
.L_117:
        /*02c4*/ 	.byte	0x04, 0x11
        /*02c6*/ 	.short	(.L_119 - .L_118)
	.align		4
.L_118:
        /*02c8*/ 	.word	index@(_ZN18transformer_engine13normalization33rmsnorm_bwd_finalize_tuned_kernelINS0_22Kernel_traits_finalizeILj4096E13__nv_bfloat16S3_S3_fjLj1024ELj4ENS0_18Kernel_traits_baseILj4096ES3_S3_S3_fjLj1024EEEEEEEvNS0_20BackwardKernelParamsE)
        /*02cc*/ 	.word	0x00000000


	//----- nvinfo : EIATTR_REGCOUNT
	.align		4
.L_119:
        /*02d0*/ 	.byte	0x04, 0x2f
        /*02d2*/ 	.short	(.L_121 - .L_120)
	.align		4
.L_120:
        /*02d4*/ 	.word	index@(_ZN18transformer_engine13normalization24rmsnorm_bwd_tuned_kernelINS0_13Kernel_traitsIffffjLj8192ELj1ELj1ELj4ELj16ENS0_18Kernel_traits_baseILj8192EffffjLj128EEEEELb0EEEvNS0_20BackwardKernelParamsE)
        /*02d8*/ 	.word	0x000000ff


	//----- nvinfo : EIATTR_FRAME_SIZE
	.align		4
.L_121:
        /*02dc*/ 	.byte	0x04, 0x11
        /*02de*/ 	.short	(.L_123 - .L_122)
	.align		4
.L_122:
        /*02e0*/ 	.word	index@(_ZN18transformer_engine13normalization24rmsnorm_bwd_tuned_kernelINS0_13Kernel_traitsIffffjLj8192ELj1ELj1ELj4ELj16ENS0_18Kernel_traits_baseILj8192EffffjLj128EEEEELb0EEEvNS0_20BackwardKernelParamsE)
        /*02e4*/ 	.word	0x00000048


	//----- nvinfo : EIATTR_REGCOUNT
	.align		4
.L_123:
        /*02e8*/ 	.byte	0x04, 0x2f
        /*02ea*/ 	.short	(.L_125 - .L_124)
	.align		4
.L_124:
        /*02ec*/ 	.word	index@(_ZN18transformer_engine13normalization33rmsnorm_bwd_finalize_tuned_kernelINS0_22Kernel_traits_finalizeILj8192EffffjLj1024ELj4ENS0_18Kernel_traits_baseILj8192EffffjLj1024EEEEEEEvNS0_20BackwardKernelParamsE)
        /*02f0*/ 	.word	0x00000020


	//----- nvinfo : EIATTR_FRAME_SIZE
	.align		4
.L_125:
        /*02f4*/ 	.byte	0x04, 0x11
        /*02f6*/ 	.short	(.L_127 - .L_126)
	.align		4
.L_126:
        /*02f8*/ 	.word	index@(_ZN18transformer_engine13normalization33rmsnorm_bwd_finalize_tuned_kernelINS0_22Kernel_traits_finalizeILj8192EffffjLj1024ELj4ENS0_18Kernel_traits_baseILj8192EffffjLj1024EEEEEEEvNS0_20BackwardKernelParamsE)
        /*02fc*/ 	.word	0x00000000


	//----- nvinfo : EIATTR_REGCOUNT
	.align		4
.L_127:
        /*0300*/ 	.byte	0x04, 0x2f
        /*0302*/ 	.short	(.L_129 - .L_128)
	.align		4
.L_128:
        /*0304*/ 	.word	index@(_ZN18transformer_engine13normalization24rmsnorm_bwd_tuned_kernelINS0_13Kernel_traitsI6__halfS3_S3_fjLj8192ELj1ELj1ELj4ELj16ENS0_18Kernel_traits_baseILj8192ES3_S3_S3_fjLj128EEEEELb0EEEvNS0_20BackwardKernelParamsE)
        /*0308*/ 	.word	0x000000ff


	//----- nvinfo : EIATTR_FRAME_SIZE
	.align		4
.L_129:
        /*030c*/ 	.byte	0x04, 0x11
        /*030e*/ 	.short	(.L_131 - .L_130)
	.align		4
.L_130:
        /*0310*/ 	.word	index@(_ZN18transformer_engine13normalization24rmsnorm_bwd_tuned_kernelINS0_13Kernel_traitsI6__halfS3_S3_fjLj8192ELj1ELj1ELj4ELj16ENS0_18Kernel_traits_baseILj8192ES3_S3_S3_fjLj128EEEEELb0EEEvNS0_20BackwardKernelParamsE)
        /*0314*/ 	.word	0x00000048


	//----- nvinfo : EIATTR_REGCOUNT
	.align		4
.L_131:
        /*0318*/ 	.byte	0x04, 0x2f
        /*031a*/ 	.short	(.L_133 - .L_132)
	.align		4
.L_132:
        /*031c*/ 	.word	index@(_ZN18transformer_engine13normalization33rmsnorm_bwd_finalize_tuned_kernelINS0_22Kernel_traits_finalizeILj8192E6__halfS3_S3_fjLj1024ELj4ENS0_18Kernel_traits_baseILj8192ES3_S3_S3_fjLj1024EEEEEEEvNS0_20BackwardKernelParamsE)
        /*0320*/ 	.word	0x00000020


	//----- nvinfo : EIATTR_FRAME_SIZE
	.align		4
.L_133:
        /*0324*/ 	.byte	0x04, 0x11
        /*0326*/ 	.short	(.L_135 - .L_134)
	.align		4
.L_134:
        /*0328*/ 	.word	index@(_ZN18transformer_engine13normalization33rmsnorm_bwd_finalize_tuned_kernelINS0_22Kernel_traits_finalizeILj8192E6__halfS3_S3_fjLj1024ELj4ENS0_18Kernel_traits_baseILj8192ES3_S3_S3_fjLj1024EEEEEEEvNS0_20BackwardKernelParamsE)
        /*032c*/ 	.word	0x00000000


	//----- nvinfo : EIATTR_REGCOUNT
	.align		4
.L_135:
        /*0330*/ 	.byte	0x04, 0x2f
        /*0332*/ 	.short	(.L_137 - .L_136)
	.align		4
.L_136:
        /*0334*/ 	.word	index@(_ZN18transformer_engine13normalization24rmsnorm_bwd_tuned_kernelINS0_13Kernel_traitsI13__nv_bfloat16S3_S3_fjLj8192ELj1ELj1ELj4ELj16ENS0_18Kernel_traits_baseILj8192ES3_S3_S3_fjLj128EEEEELb0EEEvNS0_20BackwardKernelParamsE)
        /*0338*/ 	.word	0x000000ff


	//----- nvinfo : EIATTR_FRAME_SIZE
	.align		4
.L_137:
        /*033c*/ 	.byte	0x04, 0x11
        /*033e*/ 	.short	(.L_139 - .L_138)
	.align		4
.L_138:
        /*0340*/ 	.word	index@(_ZN18transformer_engine13normalization24rmsnorm_bwd_tuned_kernelINS0_13Kernel_traitsI13__nv_bfloat16S3_S3_fjLj8192ELj1ELj1ELj4ELj16ENS0_18Kernel_traits_baseILj8192ES3_S3_S3_fjLj128EEEEELb0EEEvNS0_20BackwardKernelParamsE)
        /*0344*/ 	.word	0x00000048


	//----- nvinfo : EIATTR_REGCOUNT
	.align		4
.L_139:
        /*0348*/ 	.byte	0x04, 0x2f
        /*034a*/ 	.short	(.L_141 - .L_140)
	.align		4
.L_140:
        /*034c*/ 	.word	index@(_ZN18transformer_engine13normalization33rmsnorm_bwd_finalize_tuned_kernelINS0_22Kernel_traits_finalizeILj8192E13__nv_bfloat16S3_S3_fjLj1024ELj4ENS0_18Kernel_traits_baseILj8192ES3_S3_S3_fjLj1024EEEEEEEvNS0_20BackwardKernelParamsE)
        /*0350*/ 	.word	0x00000020


	//----- nvinfo : EIATTR_FRAME_SIZE
	.align		4
.L_141:
        /*0354*/ 	.byte	0x04, 0x11
        /*0356*/ 	.short	(.L_143 - .L_142)
	.align		4
.L_142:
        /*0358*/ 	.word	index@(_ZN18transformer_engine13normalization33rmsnorm_bwd_finalize_tuned_kernelINS0_22Kernel_traits_finalizeILj8192E13__nv_bfloat16S3_S3_fjLj1024ELj4ENS0_18Kernel_traits_baseILj8192ES3_S3_S3_fjLj1024EEEEEEEvNS0_20BackwardKernelParamsE)
        /*035c*/ 	.word	0x00000000


	//----- nvinfo : EIATTR_REGCOUNT
	.align		4
.L_143:
        /*0360*/ 	.byte	0x04, 0x2f
        /*0362*/ 	.short	(.L_145 - .L_144)
	.align		4
.L_144:
        /*0364*/ 	.word	index@(_ZN18transformer_engine13normalization26rmsnorm_bwd_general_kernelINS0_13Kernel_traitsIffffjLj128ELj1ELj4ELj1ELj16ENS0_18Kernel_traits_baseILj128EffffjLj128EEEEELb0EEEvNS0_20BackwardKernelParamsE)
        /*0368*/ 	.word	0x00000028


	//----- nvinfo : EIATTR_FRAME_SIZE
	.align		4
.L_145:
        /*036c*/ 	.byte	0x04, 0x11
        /*036e*/ 	.short	(.L_147 - .L_146)
	.align		4
.L_146:
        /*0370*/ 	.word	index@($__internal_49_$__cuda_sm20_rcp_rn_f32_slowpath)
        /*0374*/ 	.word	0x00000000


	//----- nvinfo : EIATTR_FRAME_SIZE
	.align		4
.L_147:
        /*0378*/ 	.byte	0x04, 0x11
        /*037a*/ 	.short	(.L_149 - .L_148)
	.align		4
.L_148:
        /*037c*/ 	.word	index@(_ZN18transformer_engine13normalization26rmsnorm_bwd_general_kernelINS0_13Kernel_traitsIffffjLj128ELj1ELj4ELj1ELj16ENS0_18Kernel_traits_baseILj128EffffjLj128EEEEELb0EEEvNS0_20BackwardKernelParamsE)
        /*0380*/ 	.word	0x00000000


	//----- nvinfo : EIATTR_REGCOUNT
	.align		4
.L_149:
        /*0384*/ 	.byte	0x04, 0x2f
        /*0386*/ 	.short	(.L_151 - .L_150)
	.align		4
.L_150:
        /*0388*/ 	.word	index@(_ZN18transformer_engine13normalization35rmsnorm_bwd_finalize_general_kernelIffLj4ELj1ELj4ELj32EEEvNS0_20BackwardKernelParamsE)
        /*038c*/ 	.word	0x00000016


	//----- nvinfo : EIATTR_FRAME_SIZE
	.align		4
.L_151:
        /*0390*/ 	.byte	0x04, 0x11
        /*0392*/ 	.short	(.L_153 - .L_152)
	.align		4
.L_152:
        /*0394*/ 	.word	index@(_ZN18transformer_engine13normalization35rmsnorm_bwd_finalize_general_kernelIffLj4ELj1ELj4ELj32EEEvNS0_20BackwardKernelParamsE)
        /*0398*/ 	.word	0x00000000


	//----- nvinfo : EIATTR_REGCOUNT
	.align		4
.L_153:
        /*039c*/ 	.byte	0x04, 0x2f
        /*039e*/ 	.short	(.L_155 - .L_154)
	.align		4
.L_154:
        /*03a0*/ 	.word	index@(_ZN18transformer_engine13normalization26rmsnorm_bwd_general_kernelINS0_13Kernel_traitsI6__halfS3_S3_fjLj128ELj1ELj4ELj1ELj8ENS0_18Kernel_traits_baseILj128ES3_S3_S3_fjLj128EEEEELb0EEEvNS0_20BackwardKernelParamsE)
        /*03a4*/ 	.word	0x00000028


	//----- nvinfo : EIATTR_FRAME_SIZE
	.align		4
.L_155:
        /*03a8*/ 	.byte	0x04, 0x11
        /*03aa*/ 	.short	(.L_157 - .L_156)
	.align		4
.L_156:
        /*03ac*/ 	.word	index@($__internal_48_$__cuda_sm20_rcp_rn_f32_slowpath)
        /*03b0*/ 	.word	0x00000000


	//----- nvinfo : EIATTR_FRAME_SIZE
	.align		4
.L_157:
        /*03b4*/ 	.byte	0x04, 0x11
        /*03b6*/ 	.short	(.L_159 - .L_158)
	.align		4
.L_158:
        /*03b8*/ 	.word	index@(_ZN18transformer_engine13normalization26rmsnorm_bwd_general_kernelINS0_13Kernel_traitsI6__halfS3_S3_fjLj128ELj1ELj4ELj1ELj8ENS0_18Kernel_traits_baseILj128ES3_S3_S3_fjLj128EEEEELb0EEEvNS0_20BackwardKernelParamsE)
        /*03bc*/ 	.word	0x00000000


	//----- nvinfo : EIATTR_REGCOUNT
	.align		4
.L_159:
        /*03c0*/ 	.byte	0x04, 0x2f
        /*03c2*/ 	.short	(.L_161 - .L_160)
	.align		4
.L_160:
        /*03c4*/ 	.word	index@(_ZN18transformer_engine13normalization35rmsnorm_bwd_finalize_general_kernelI6__halffLj4ELj1ELj4ELj32EEEvNS0_20BackwardKernelParamsE)
        /*03c8*/ 	.word	0x00000016


	//----- nvinfo : EIATTR_FRAME_SIZE
	.align		4
.L_161:
        /*03cc*/ 	.byte	0x04, 0x11
        /*03ce*/ 	.short	(.L_163 - .L_162)
	.align		4
.L_162:
        /*03d0*/ 	.word	index@(_ZN18transformer_engine13normalization35rmsnorm_bwd_finalize_general_kernelI6__halffLj4ELj1ELj4ELj32EEEvNS0_20BackwardKernelParamsE)
        /*03d4*/ 	.word	0x00000000


	//----- nvinfo : EIATTR_REGCOUNT
	.align		4
.L_163:
        /*03d8*/ 	.byte	0x04, 0x2f
        /*03da*/ 	.short	(.L_165 - .L_164)
	.align		4
.L_164:
        /*03dc*/ 	.word	index@(_ZN18transformer_engine13normalization26rmsnorm_bwd_general_kernelINS0_13Kernel_traitsI6__halffS3_fjLj128ELj1ELj4ELj1ELj8ENS0_18Kernel_traits_baseILj128ES3_fS3_fjLj128EEEEELb0EEEvNS0_20BackwardKernelParamsE)
        /*03e0*/ 	.word	0x0000002e


	//----- nvinfo : EIATTR_FRAME_SIZE
	.align		4
.L_165:
        /*03e4*/ 	.byte	0x04, 0x11
        /*03e6*/ 	.short	(.L_167 - .L_166)
	.align		4
.L_166:
        /*03e8*/ 	.word	index@($__internal_47_$__cuda_sm20_rcp_rn_f32_slowpath)
        /*03ec*/ 	.word	0x00000000


	//----- nvinfo : EIATTR_FRAME_SIZE
	.align		4
.L_167:
        /*03f0*/ 	.byte	0x04, 0x11
        /*03f2*/ 	.short	(.L_169 - .L_168)
	.align		4
.L_168:
        /*03f4*/ 	.word	index@(_ZN18transformer_engine13normalization26rmsnorm_bwd_general_kernelINS0_13Kernel_traitsI6__halffS3_fjLj128ELj1ELj4ELj1ELj8ENS0_18Kernel_traits_baseILj128ES3_fS3_fjLj128EEEEELb0EEEvNS0_20BackwardKernelParamsE)
        /*03f8*/ 	.word	0x00000000


	//----- nvinfo : EIATTR_REGCOUNT
	.align		4
.L_169:
        /*03fc*/ 	.byte	0x04, 0x2f
        /*03fe*/ 	.short	(.L_171 - .L_170)
	.align		4
.L_170:
        /*0400*/ 	.word	index@(_ZN18transformer_engine13normalization26rmsnorm_bwd_general_kernelINS0_13Kernel_traitsI13__nv_bfloat16S3_S3_fjLj128ELj1ELj4ELj1ELj8ENS0_18Kernel_traits_baseILj128ES3_S3_S3_fjLj128EEEEELb0EEEvNS0_20BackwardKernelParamsE)
        /*0404*/ 	.word	0x00000028


	//----- nvinfo : EIATTR_FRAME_SIZE
	.align		4
.L_171:
        /*0408*/ 	.byte	0x04, 0x11
        /*040a*/ 	.short	(.L_173 - .L_172)
	.align		4
.L_172:
        /*040c*/ 	.word	index@($__internal_46_$__cuda_sm20_rcp_rn_f32_slowpath)
        /*0410*/ 	.word	0x00000000


	//----- nvinfo : EIATTR_FRAME_SIZE
	.align		4
.L_173:
        /*0414*/ 	.byte	0x04, 0x11
        /*0416*/ 	.short	(.L_175 - .L_174)
	.align		4
.L_174:
        /*0418*/ 	.word	index@(_ZN18transformer_engine13normalization26rmsnorm_bwd_general_kernelINS0_13Kernel_traitsI13__nv_bfloat16S3_S3_fjLj128ELj1ELj4ELj1ELj8ENS0_18Kernel_traits_baseILj128ES3_S3_S3_fjLj128EEEEELb0EEEvNS0_20BackwardKernelParamsE)
        /*041c*/ 	.word	0x00000000


	//----- nvinfo : EIATTR_REGCOUNT
	.align		4
.L_175:
        /*0420*/ 	.byte	0x04, 0x2f
        /*0422*/ 	.short	(.L_177 - .L_176)
	.align		4
.L_176:
        /*0424*/ 	.word	index@(_ZN18transformer_engine13normalization35rmsnorm_bwd_finalize_general_kernelI13__nv_bfloat16fLj4ELj1ELj4ELj32EEEvNS0_20BackwardKernelParamsE)
        /*0428*/ 	.word	0x00000016


	//----- nvinfo : EIATTR_FRAME_SIZE
	.align		4
.L_177:
        /*042c*/ 	.byte	0x04, 0x11
        /*042e*/ 	.short	(.L_179 - .L_178)
	.align		4
.L_178:
        /*0430*/ 	.word	index@(_ZN18transformer_engine13normalization35rmsnorm_bwd_finalize_general_kernelI13__nv_bfloat16fLj4ELj1ELj4ELj32EEEvNS0_20BackwardKernelParamsE)
        /*0434*/ 	.word	0x00000000


	//----- nvinfo : EIATTR_REGCOUNT
	.align		4
.L_179:
        /*0438*/ 	.byte	0x04, 0x2f
        /*043a*/ 	.short	(.L_181 - .L_180)
	.align		4
.L_180:
        /*043c*/ 	.word	index@(_ZN18transformer_engine13normalization26rmsnorm_bwd_general_kernelINS0_13Kernel_traitsI13__nv_bfloat16fS3_fjLj128ELj1ELj4ELj1ELj8ENS0_18Kernel_traits_baseILj128ES3_fS3_fjLj128EEEEELb0EEEvNS0_20BackwardKernelParamsE)
        /*0440*/ 	.word	0x0000002e


	//----- nvinfo : EIATTR_FRAME_SIZE
	.align		4
.L_181:
        /*0444*/ 	.byte	0x04, 0x11
        /*0446*/ 	.short	(.L_183 - .L_182)
	.align		4
.L_182:
        /*0448*/ 	.word	index@($__internal_45_$__cuda_sm20_rcp_rn_f32_slowpath)
        /*044c*/ 	.word	0x00000000


	//----- nvinfo : EIATTR_FRAME_SIZE
	.align		4
.L_183:
        /*0450*/ 	.byte	0x04, 0x11
        /*0452*/ 	.short	(.L_185 - .L_184)
	.align		4
.L_184:
        /*0454*/ 	.word	index@(_ZN18transformer_engine13normalization26rmsnorm_bwd_general_kernelINS0_13Kernel_traitsI13__nv_bfloat16fS3_fjLj128ELj1ELj4ELj1ELj8ENS0_18Kernel_traits_baseILj128ES3_fS3_fjLj128EEEEELb0EEEvNS0_20BackwardKernelParamsE)
        /*0458*/ 	.word	0x00000000


	//----- nvinfo : EIATTR_REGCOUNT
	.align		4
.L_185:
        /*045c*/ 	.byte	0x04, 0x2f
        /*045e*/ 	.short	(.L_187 - .L_186)
	.align		4
.L_186:
        /*0460*/ 	.word	index@(_ZN18transformer_engine13normalization26rmsnorm_bwd_general_kernelINS0_13Kernel_traitsIffffjLj512ELj1ELj4ELj1ELj16ENS0_18Kernel_traits_baseILj512EffffjLj128EEEEELb0EEEvNS0_20BackwardKernelParamsE)
        /*0464*/ 	.word	0x0000007f


	//----- nvinfo : EIATTR_FRAME_SIZE
	.align		4
.L_187:
        /*0468*/ 	.byte	0x04, 0x11
        /*046a*/ 	.short	(.L_189 - .L_188)
	.align		4
.L_188:
        /*046c*/ 	.word	index@($__internal_44_$__cuda_sm20_rcp_rn_f32_slowpath)
        /*0470*/ 	.word	0x00000000


	//----- nvinfo : EIATTR_FRAME_SIZE
	.align		4
.L_189:
        /*0474*/ 	.byte	0x04, 0x11
        /*0476*/ 	.short	(.L_191 - .L_190)
	.align		4
.L_190:
        /*0478*/ 	.word	index@(_ZN18transformer_engine13normalization26rmsnorm_bwd_general_kernelINS0_13Kernel_traitsIffffjLj512ELj1ELj4ELj1ELj16ENS0_18Kernel_traits_baseILj512EffffjLj128EEEEELb0EEEvNS0_20BackwardKernelParamsE)
        /*047c*/ 	.word	0x00000000


	//----- nvinfo : EIATTR_REGCOUNT
	.align		4
.L_191:
        /*0480*/ 	.byte	0x04, 0x2f
        /*0482*/ 	.short	(.L_193 - .L_192)
	.align		4
.L_192:
        /*0484*/ 	.word	index@(_ZN18transformer_engine13normalization26rmsnorm_bwd_general_kernelINS0_13Kernel_traitsI6__halfS3_S3_fjLj512ELj1ELj4ELj1ELj16ENS0_18Kernel_traits_baseILj512ES3_S3_S3_fjLj128EEEEELb0EEEvNS0_20BackwardKernelParamsE)
        /*0488*/ 	.word	0x0000007f


	//----- nvinfo : EIATTR_FRAME_SIZE
	.align		4
.L_193:
        /*048c*/ 	.byte	0x04, 0x11
        /*048e*/ 	.short	(.L_195 - .L_194)
	.align		4
.L_194:
        /*0490*/ 	.word	index@($__internal_43_$__cuda_sm20_rcp_rn_f32_slowpath)
        /*0494*/ 	.word	0x00000040


	//----- nvinfo : EIATTR_FRAME_SIZE
	.align		4
.L_195:
        /*0498*/ 	.byte	0x04, 0x11
        /*049a*/ 	.short	(.L_197 - .L_196)
	.align		4
.L_196:
        /*049c*/ 	.word	index@(_ZN18transformer_engine13normalization26rmsnorm_bwd_general_kernelINS0_13Kernel_traitsI6__halfS3_S3_fjLj512ELj1ELj4ELj1ELj16ENS0_18Kernel_traits_baseILj512ES3_S3_S3_fjLj128EEEEELb0EEEvNS0_20BackwardKernelParamsE)
        /*04a0*/ 	.word	0x00000040


	//----- nvinfo : EIATTR_REGCOUNT
	.align		4
.L_197:
        /*04a4*/ 	.byte	0x04, 0x2f
        /*04a6*/ 	.short	(.L_199 - .L_198)
	.align		4
.L_198:
        /*04a8*/ 	.word	index@(_ZN18transformer_engine13normalization26rmsnorm_bwd_general_kernelINS0_13Kernel_traitsI6__halffS3_fjLj512ELj1ELj4ELj1ELj16ENS0_18Kernel_traits_baseILj512ES3_fS3_fjLj128EEEEELb0EEEvNS0_20BackwardKernelParamsE)
        /*04ac*/ 	.word	0x0000007f


	//----- nvinfo : EIATTR_FRAME_SIZE
	.align		4
.L_199:
        /*04b0*/ 	.byte	0x04, 0x11
        /*04b2*/ 	.short	(.L_201 - .L_200)
	.align		4
.L_200:
        /*04b4*/ 	.word	index@($__internal_42_$__cuda_sm20_rcp_rn_f32_slowpath)
        /*04b8*/ 	.word	0x00000000


	//----- nvinfo : EIATTR_FRAME_SIZE
	.align		4
.L_201:
        /*04bc*/ 	.byte	0x04, 0x11
        /*04be*/ 	.short	(.L_203 - .L_202)
	.align		4
.L_202:
        /*04c0*/ 	.word	index@(_ZN18transformer_engine13normalization26rmsnorm_bwd_general_kernelINS0_13Kernel_traitsI6__halffS3_fjLj512ELj1ELj4ELj1ELj16ENS0_18Kernel_traits_baseILj512ES3_fS3_fjLj128EEEEELb0EEEvNS0_20BackwardKernelParamsE)
        /*04c4*/ 	.word	0x00000000


	//----- nvinfo : EIATTR_REGCOUNT
	.align		4
.L_203:
        /*04c8*/ 	.byte	0x04, 0x2f
        /*04ca*/ 	.short	(.L_205 - .L_204)
	.align		4
.L_204:
        /*04cc*/ 	.word	index@(_ZN18transformer_engine13normalization26rmsnorm_bwd_general_kernelINS0_13Kernel_traitsI13__nv_bfloat16S3_S3_fjLj512ELj1ELj4ELj1ELj16ENS0_18Kernel_traits_baseILj512ES3_S3_S3_fjLj128EEEEELb0EEEvNS0_20BackwardKernelParamsE)
        /*04d0*/ 	.word	0x0000007f


	//----- nvinfo : EIATTR_FRAME_SIZE
	.align		4
.L_205:
        /*04d4*/ 	.byte	0x04, 0x11
        /*04d6*/ 	.short	(.L_207 - .L_206)
	.align		4
.L_206:
        /*04d8*/ 	.word	index@($__internal_41_$__cuda_sm20_rcp_rn_f32_slowpath)
        /*04dc*/ 	.word	0x00000040


	//----- nvinfo : EIATTR_FRAME_SIZE
	.align		4
.L_207:
        /*04e0*/ 	.byte	0x04, 0x11
        /*04e2*/ 	.short	(.L_209 - .L_208)
	.align		4
.L_208:
        /*04e4*/ 	.word	index@(_ZN18transformer_engine13normalization26rmsnorm_bwd_general_kernelINS0_13Kernel_traitsI13__nv_bfloat16S3_S3_fjLj512ELj1ELj4ELj1ELj16ENS0_18Kernel_traits_baseILj512ES3_S3_S3_fjLj128EEEEELb0EEEvNS0_20BackwardKernelParamsE)
        /*04e8*/ 	.word	0x00000040


	//----- nvinfo : EIATTR_REGCOUNT
	.align		4
.L_209:
        /*04ec*/ 	.byte	0x04, 0x2f
        /*04ee*/ 	.short	(.L_211 - .L_210)
	.align		4
.L_210:
        /*04f0*/ 	.word	index@(_ZN18transformer_engine13normalization26rmsnorm_bwd_general_kernelINS0_13Kernel_traitsI13__nv_bfloat16fS3_fjLj512ELj1ELj4ELj1ELj16ENS0_18Kernel_traits_baseILj512ES3_fS3_fjLj128EEEEELb0EEEvNS0_20BackwardKernelParamsE)
        /*04f4*/ 	.word	0x0000007f


	//----- nvinfo : EIATTR_FRAME_SIZE
	.align		4
.L_211:
        /*04f8*/ 	.byte	0x04, 0x11
        /*04fa*/ 	.short	(.L_213 - .L_212)
	.align		4
.L_212:
        /*04fc*/ 	.word	index@($__internal_40_$__cuda_sm20_rcp_rn_f32_slowpath)
        /*0500*/ 	.word	0x00000000


	//----- nvinfo : EIATTR_FRAME_SIZE
	.align		4
.L_213:
        /*0504*/ 	.byte	0x04, 0x11
        /*0506*/ 	.short	(.L_215 - .L_214)
	.align		4
.L_214:
        /*0508*/ 	.word	index@(_ZN18transformer_engine13normalization26rmsnorm_bwd_general_kernelINS0_13Kernel_traitsI13__nv_bfloat16fS3_fjLj512ELj1ELj4ELj1ELj16ENS0_18Kernel_traits_baseILj512ES3_fS3_fjLj128EEEEELb0EEEvNS0_20BackwardKernelParamsE)
        /*050c*/ 	.word	0x00000000


	//----- nvinfo : EIATTR_REGCOUNT
	.align		4
.L_215:
        /*0510*/ 	.byte	0x04, 0x2f
        /*0512*/ 	.short	(.L_217 - .L_216)
	.align		4
.L_216:
        /*0514*/ 	.word	index@(_ZN18transformer_engine13normalization26rmsnorm_bwd_general_kernelINS0_13Kernel_traitsIffffjLj1024ELj1ELj4ELj1ELj16ENS0_18Kernel_traits_baseILj1024EffffjLj128EEEEELb0EEEvNS0_20BackwardKernelParamsE)
        /*0518*/ 	.word	0x000000d4


	//----- nvinfo : EIATTR_FRAME_SIZE
	.align		4
.L_217:
        /*051c*/ 	.byte	0x04, 0x11
        /*051e*/ 	.short	(.L_219 - .L_218)
	.align		4
.L_218:
        /*0520*/ 	.word	index@($__internal_39_$__cuda_sm20_rcp_rn_f32_slowpath)
        /*0524*/ 	.word	0x00000080


	//----- nvinfo : EIATTR_FRAME_SIZE
	.align		4
.L_219:
        /*0528*/ 	.byte	0x04, 0x11
        /*052a*/ 	.short	(.L_221 - .L_220)
	.align		4
.L_220:
        /*052c*/ 	.word	index@(_ZN18transformer_engine13normalization26rmsnorm_bwd_general_kernelINS0_13Kernel_traitsIffffjLj1024ELj1ELj4ELj1ELj16ENS0_18Kernel_traits_baseILj1024EffffjLj128EEEEELb0EEEvNS0_20BackwardKernelParamsE)
        /*0530*/ 	.word	0x00000080


	//----- nvinfo : EIATTR_REGCOUNT
	.align		4
.L_221:
        /*0534*/ 	.byte	0x04, 0x2f
        /*0536*/ 	.short	(.L_223 - .L_222)
	.align		4
.L_222:
        /*0538*/ 	.word	index@(_ZN18transformer_engine13normalization26rmsnorm_bwd_general_kernelINS0_13Kernel_traitsI6__halfS3_S3_fjLj1024ELj1ELj4ELj1ELj16ENS0_18Kernel_traits_baseILj1024ES3_S3_S3_fjLj128EEEEELb0EEEvNS0_20BackwardKernelParamsE)
        /*053c*/ 	.word	0x000000a8


	//----- nvinfo : EIATTR_FRAME_SIZE
	.align		4
.L_223:
        /*0540*/ 	.byte	0x04, 0x11
        /*0542*/ 	.short	(.L_225 - .L_224)
	.align		4
.L_224:
        /*0544*/ 	.word	index@($__internal_38_$__cuda_sm20_rcp_rn_f32_slowpath)
        /*0548*/ 	.word	0x00000080


	//----- nvinfo : EIATTR_FRAME_SIZE
	.align		4
.L_225:
        /*054c*/ 	.byte	0x04, 0x11
        /*054e*/ 	.short	(.L_227 - .L_226)
	.align		4
.L_226:
        /*0550*/ 	.word	index@(_ZN18transformer_engine13normalization26rmsnorm_bwd_general_kernelINS0_13Kernel_traitsI6__halfS3_S3_fjLj1024ELj1ELj4ELj1ELj16ENS0_18Kernel_traits_baseILj1024ES3_S3_S3_fjLj128EEEEELb0EEEvNS0_20BackwardKernelParamsE)
        /*0554*/ 	.word	0x00000080


	//----- nvinfo : EIATTR_REGCOUNT
	.align		4
.L_227:
        /*0558*/ 	.byte	0x04, 0x2f
        /*055a*/ 	.short	(.L_229 - .L_228)
	.align		4
.L_228:
        /*055c*/ 	.word	index@(_ZN18transformer_engine13normalization26rmsnorm_bwd_general_kernelINS0_13Kernel_traitsI6__halffS3_fjLj1024ELj1ELj4ELj1ELj16ENS0_18Kernel_traits_baseILj1024ES3_fS3_fjLj128EEEEELb0EEEvNS0_20BackwardKernelParamsE)
        /*0560*/ 	.word	0x000000a7


	//----- nvinfo : EIATTR_FRAME_SIZE
	.align		4
.L_229:
        /*0564*/ 	.byte	0x04, 0x11
        /*0566*/ 	.short	(.L_231 - .L_230)
	.align		4
.L_230:
        /*0568*/ 	.word	index@($__internal_37_$__cuda_sm20_rcp_rn_f32_slowpath)
        /*056c*/ 	.word	0x00000080


	//----- nvinfo : EIATTR_FRAME_SIZE
	.align		4
.L_231:
        /*0570*/ 	.byte	0x04, 0x11
        /*0572*/ 	.short	(.L_233 - .L_232)
	.align		4
.L_232:
        /*0574*/ 	.word	index@(_ZN18transformer_engine13normalization26rmsnorm_bwd_general_kernelINS0_13Kernel_traitsI6__halffS3_fjLj1024ELj1ELj4ELj1ELj16ENS0_18Kernel_traits_baseILj1024ES3_fS3_fjLj128EEEEELb0EEEvNS0_20BackwardKernelParamsE)
        /*0578*/ 	.word	0x00000080


	//----- nvinfo : EIATTR_REGCOUNT
	.align		4
.L_233:
        /*057c*/ 	.byte	0x04, 0x2f
        /*057e*/ 	.short	(.L_235 - .L_234)
	.align		4
.L_234:
        /*0580*/ 	.word	index@(_ZN18transformer_engine13normalization26rmsnorm_bwd_general_kernelINS0_13Kernel_traitsI13__nv_bfloat16S3_S3_fjLj1024ELj1ELj4ELj1ELj16ENS0_18Kernel_traits_baseILj1024ES3_S3_S3_fjLj128EEEEELb0EEEvNS0_20BackwardKernelParamsE)
        /*0584*/ 	.word	0x000000a8


	//----- nvinfo : EIATTR_FRAME_SIZE
	.align		4
.L_235:
        /*0588*/ 	.byte	0x04, 0x11
        /*058a*/ 	.short	(.L_237 - .L_236)
	.align		4
.L_236:
        /*058c*/ 	.word	index@($__internal_36_$__cuda_sm20_rcp_rn_f32_slowpath)
        /*0590*/ 	.word	0x00000080


	//----- nvinfo : EIATTR_FRAME_SIZE
	.align		4
.L_237:
        /*0594*/ 	.byte	0x04, 0x11
        /*0596*/ 	.short	(.L_239 - .L_238)
	.align		4
.L_238:
        /*0598*/ 	.word	index@(_ZN18transformer_engine13normalization26rmsnorm_bwd_general_kernelINS0_13Kernel_traitsI13__nv_bfloat16S3_S3_fjLj1024ELj1ELj4ELj1ELj16ENS0_18Kernel_traits_baseILj1024ES3_S3_S3_fjLj128EEEEELb0EEEvNS0_20BackwardKernelParamsE)
        /*059c*/ 	.word	0x00000080


	//----- nvinfo : EIATTR_REGCOUNT
	.align		4
.L_239:
        /*05a0*/ 	.byte	0x04, 0x2f
        /*05a2*/ 	.short	(.L_241 - .L_240)
	.align		4
.L_240:
        /*05a4*/ 	.word	index@(_ZN18transformer_engine13normalization26rmsnorm_bwd_general_kernelINS0_13Kernel_traitsI13__nv_bfloat16fS3_fjLj1024ELj1ELj4ELj1ELj16ENS0_18Kernel_traits_baseILj1024ES3_fS3_fjLj128EEEEELb0EEEvNS0_20BackwardKernelParamsE)
        /*05a8*/ 	.word	0x000000a7


	//----- nvinfo : EIATTR_FRAME_SIZE
	.align		4
.L_241:
        /*05ac*/ 	.byte	0x04, 0x11
        /*05ae*/ 	.short	(.L_243 - .L_242)
	.align		4
.L_242:
        /*05b0*/ 	.word	index@($__internal_35_$__cuda_sm20_rcp_rn_f32_slowpath)
        /*05b4*/ 	.word	0x00000080


	//----- nvinfo : EIATTR_FRAME_SIZE
	.align		4
.L_243:
        /*05b8*/ 	.byte	0x04, 0x11
        /*05ba*/ 	.short	(.L_245 - .L_244)
	.align		4
.L_244:
        /*05bc*/ 	.word	index@(_ZN18transformer_engine13normalization26rmsnorm_bwd_general_kernelINS0_13Kernel_traitsI13__nv_bfloat16fS3_fjLj1024ELj1ELj4ELj1ELj16ENS0_18Kernel_traits_baseILj1024ES3_fS3_fjLj128EEEEELb0EEEvNS0_20BackwardKernelParamsE)
        /*05c0*/ 	.word	0x00000080


	//----- nvinfo : EIATTR_REGCOUNT
	.align		4
.L_245:
        /*05c4*/ 	.byte	0x04, 0x2f
        /*05c6*/ 	.short	(.L_247 - .L_246)
	.align		4
.L_246:
        /*05c8*/ 	.word	index@(_ZN18transformer_engine13normalization26rmsnorm_bwd_general_kernelINS0_13Kernel_traitsIffffjLj2048ELj1ELj1ELj4ELj16ENS0_18Kernel_traits_baseILj2048EffffjLj128EEEEELb0EEEvNS0_20BackwardKernelParamsE)
        /*05cc*/ 	.word	0x0000007f


	//----- nvinfo : EIATTR_FRAME_SIZE
	.align		4
.L_247:
        /*05d0*/ 	.byte	0x04, 0x11
        /*05d2*/ 	.short	(.L_249 - .L_248)
	.align		4
.L_248:
        /*05d4*/ 	.word	index@($__internal_34_$__cuda_sm20_rcp_rn_f32_slowpath)
        /*05d8*/ 	.word	0x00000000


	//----- nvinfo : EIATTR_FRAME_SIZE
	.align		4
.L_249:
        /*05dc*/ 	.byte	0x04, 0x11
        /*05de*/ 	.short	(.L_251 - .L_250)
	.align		4
.L_250:
        /*05e0*/ 	.word	index@(_ZN18transformer_engine13normalization26rmsnorm_bwd_general_kernelINS0_13Kernel_traitsIffffjLj2048ELj1ELj1ELj4ELj16ENS0_18Kernel_traits_baseILj2048EffffjLj128EEEEELb0EEEvNS0_20BackwardKernelParamsE)
        /*05e4*/ 	.word	0x00000000


	//----- nvinfo : EIATTR_REGCOUNT
	.align		4
.L_251:
        /*05e8*/ 	.byte	0x04, 0x2f
        /*05ea*/ 	.short	(.L_253 - .L_252)
	.align		4
.L_252:
        /*05ec*/ 	.word	index@(_ZN18transformer_engine13normalization26rmsnorm_bwd_general_kernelINS0_13Kernel_traitsI6__halfS3_S3_fjLj2048ELj1ELj1ELj4ELj16ENS0_18Kernel_traits_baseILj2048ES3_S3_S3_fjLj128EEEEELb0EEEvNS0_20BackwardKernelParamsE)
        /*05f0*/ 	.word	0x0000005f


	//----- nvinfo : EIATTR_FRAME_SIZE
	.align		4
.L_253:
        /*05f4*/ 	.byte	0x04, 0x11
        /*05f6*/ 	.short	(.L_255 - .L_254)
	.align		4
.L_254:
        /*05f8*/ 	.word	index@($__internal_33_$__cuda_sm20_rcp_rn_f32_slowpath)
        /*05fc*/ 	.word	0x00000000


	//----- nvinfo : EIATTR_FRAME_SIZE
	.align		4
.L_255:
        /*0600*/ 	.byte	0x04, 0x11
        /*0602*/ 	.short	(.L_257 - .L_256)
	.align		4
.L_256:
        /*0604*/ 	.word	index@(_ZN18transformer_engine13normalization26rmsnorm_bwd_general_kernelINS0_13Kernel_traitsI6__halfS3_S3_fjLj2048ELj1ELj1ELj4ELj16ENS0_18Kernel_traits_baseILj2048ES3_S3_S3_fjLj128EEEEELb0EEEvNS0_20BackwardKernelParamsE)
        /*0608*/ 	.word	0x00000000


	//----- nvinfo : EIATTR_REGCOUNT
	.align		4
.L_257:
        /*060c*/ 	.byte	0x04, 0x2f
        /*060e*/ 	.short	(.L_259 - .L_258)
	.align		4
.L_258:
        /*0610*/ 	.word	index@(_ZN18transformer_engine13normalization26rmsnorm_bwd_general_kernelINS0_13Kernel_traitsI6__halffS3_fjLj2048ELj1ELj1ELj4ELj16ENS0_18Kernel_traits_baseILj2048ES3_fS3_fjLj128EEEEELb0EEEvNS0_20BackwardKernelParamsE)
        /*0614*/ 	.word	0x0000007f


	//----- nvinfo : EIATTR_FRAME_SIZE
	.align		4
.L_259:
        /*0618*/ 	.byte	0x04, 0x11
        /*061a*/ 	.short	(.L_261 - .L_260)
	.align		4
.L_260:
        /*061c*/ 	.word	index@($__internal_32_$__cuda_sm20_rcp_rn_f32_slowpath)
        /*0620*/ 	.word	0x00000000


	//----- nvinfo : EIATTR_FRAME_SIZE
	.align		4
.L_261:
        /*0624*/ 	.byte	0x04, 0x11
        /*0626*/ 	.short	(.L_263 - .L_262)
	.align		4
.L_262:
        /*0628*/ 	.word	index@(_ZN18transformer_engine13normalization26rmsnorm_bwd_general_kernelINS0_13Kernel_traitsI6__halffS3_fjLj2048ELj1ELj1ELj4ELj16ENS0_18Kernel_traits_baseILj2048ES3_fS3_fjLj128EEEEELb0EEEvNS0_20BackwardKernelParamsE)
        /*062c*/ 	.word	0x00000000


	//----- nvinfo : EIATTR_REGCOUNT
	.align		4
.L_263:
        /*0630*/ 	.byte	0x04, 0x2f
        /*0632*/ 	.short	(.L_265 - .L_264)
	.align		4
.L_264:
        /*0634*/ 	.word	index@(_ZN18transformer_engine13normalization26rmsnorm_bwd_general_kernelINS0_13Kernel_traitsI13__nv_bfloat16S3_S3_fjLj2048ELj1ELj1ELj4ELj16ENS0_18Kernel_traits_baseILj2048ES3_S3_S3_fjLj128EEEEELb0EEEvNS0_20BackwardKernelParamsE)
        /*0638*/ 	.word	0x00000060


	//----- nvinfo : EIATTR_FRAME_SIZE
	.align		4
.L_265:
        /*063c*/ 	.byte	0x04, 0x11
        /*063e*/ 	.short	(.L_267 - .L_266)
	.align		4
.L_266:
        /*0640*/ 	.word	index@($__internal_31_$__cuda_sm20_rcp_rn_f32_slowpath)
        /*0644*/ 	.word	0x00000000


	//----- nvinfo : EIATTR_FRAME_SIZE
	.align		4
.L_267:
        /*0648*/ 	.byte	0x04, 0x11
        /*064a*/ 	.short	(.L_269 - .L_268)
	.align		4
.L_268:
        /*064c*/ 	.word	index@(_ZN18transformer_engine13normalization26rmsnorm_bwd_general_kernelINS0_13Kernel_traitsI13__nv_bfloat16S3_S3_fjLj2048ELj1ELj1ELj4ELj16ENS0_18Kernel_traits_baseILj2048ES3_S3_S3_fjLj128EEEEELb0EEEvNS0_20BackwardKernelParamsE)
        /*0650*/ 	.word	0x00000000


	//----- nvinfo : EIATTR_REGCOUNT
	.align		4
.L_269:
        /*0654*/ 	.byte	0x04, 0x2f
        /*0656*/ 	.short	(.L_271 - .L_270)
	.align		4
.L_270:
        /*0658*/ 	.word	index@(_ZN18transformer_engine13normalization26rmsnorm_bwd_general_kernelINS0_13Kernel_traitsI13__nv_bfloat16fS3_fjLj2048ELj1ELj1ELj4ELj16ENS0_18Kernel_traits_baseILj2048ES3_fS3_fjLj128EEEEELb0EEEvNS0_20BackwardKernelParamsE)
        /*065c*/ 	.word	0x0000007f


	//----- nvinfo : EIATTR_FRAME_SIZE
	.align		4
.L_271:
        /*0660*/ 	.byte	0x04, 0x11
        /*0662*/ 	.short	(.L_273 - .L_272)
	.align		4
.L_272:
        /*0664*/ 	.word	index@($__internal_30_$__cuda_sm20_rcp_rn_f32_slowpath)
        /*0668*/ 	.word	0x00000000


	//----- nvinfo : EIATTR_FRAME_SIZE
	.align		4
.L_273:
        /*066c*/ 	.byte	0x04, 0x11
        /*066e*/ 	.short	(.L_275 - .L_274)
	.align		4
.L_274:
        /*0670*/ 	.word	index@(_ZN18transformer_engine13normalization26rmsnorm_bwd_general_kernelINS0_13Kernel_traitsI13__nv_bfloat16fS3_fjLj2048ELj1ELj1ELj4ELj16ENS0_18Kernel_traits_baseILj2048ES3_fS3_fjLj128EEEEELb0EEEvNS0_20BackwardKernelParamsE)
        /*0674*/ 	.word	0x00000000


	//----- nvinfo : EIATTR_REGCOUNT
	.align		4
.L_275:
        /*0678*/ 	.byte	0x04, 0x2f
        /*067a*/ 	.short	(.L_277 - .L_276)
	.align		4
.L_276:
        /*067c*/ 	.word	index@(_ZN18transformer_engine13normalization26rmsnorm_bwd_general_kernelINS0_13Kernel_traitsIffffjLj4096ELj1ELj1ELj4ELj16ENS0_18Kernel_traits_baseILj4096EffffjLj128EEEEELb0EEEvNS0_20BackwardKernelParamsE)
        /*0680*/ 	.word	0x000000a8


	//----- nvinfo : EIATTR_FRAME_SIZE
	.align		4
.L_277:
        /*0684*/ 	.byte	0x04, 0x11
        /*0686*/ 	.short	(.L_279 - .L_278)
	.align		4
.L_278:
        /*0688*/ 	.word	index@($__internal_29_$__cuda_sm20_rcp_rn_f32_slowpath)
        /*068c*/ 	.word	0x00000000


	//----- nvinfo : EIATTR_FRAME_SIZE
	.align		4
.L_279:
        /*0690*/ 	.byte	0x04, 0x11
        /*0692*/ 	.short	(.L_281 - .L_280)
	.align		4
.L_280:
        /*0694*/ 	.word	index@(_ZN18transformer_engine13normalization26rmsnorm_bwd_general_kernelINS0_13Kernel_traitsIffffjLj4096ELj1ELj1ELj4ELj16ENS0_18Kernel_traits_baseILj4096EffffjLj128EEEEELb0EEEvNS0_20BackwardKernelParamsE)
        /*0698*/ 	.word	0x00000000


	//----- nvinfo : EIATTR_REGCOUNT
	.align		4
.L_281:
        /*069c*/ 	.byte	0x04, 0x2f
        /*069e*/ 	.short	(.L_283 - .L_282)
	.align		4
.L_282:
        /*06a0*/ 	.word	index@(_ZN18transformer_engine13normalization26rmsnorm_bwd_general_kernelINS0_13Kernel_traitsI6__halfS3_S3_fjLj4096ELj1ELj1ELj4ELj16ENS0_18Kernel_traits_baseILj4096ES3_S3_S3_fjLj128EEEEELb0EEEvNS0_20BackwardKernelParamsE)
        /*06a4*/ 	.word	0x000000a7


	//----- nvinfo : EIATTR_FRAME_SIZE
	.align		4
.L_283:
        /*06a8*/ 	.byte	0x04, 0x11
        /*06aa*/ 	.short	(.L_285 - .L_284)
	.align		4
.L_284:
        /*06ac*/ 	.word	index@($__internal_28_$__cuda_sm20_rcp_rn_f32_slowpath)
        /*06b0*/ 	.word	0x00000000


	//----- nvinfo : EIATTR_FRAME_SIZE
	.align		4
.L_285:
        /*06b4*/ 	.byte	0x04, 0x11
        /*06b6*/ 	.short	(.L_287 - .L_286)
	.align		4
.L_286:
        /*06b8*/ 	.word	index@(_ZN18transformer_engine13normalization26rmsnorm_bwd_general_kernelINS0_13Kernel_traitsI6__halfS3_S3_fjLj4096ELj1ELj1ELj4ELj16ENS0_18Kernel_traits_baseILj4096ES3_S3_S3_fjLj128EEEEELb0EEEvNS0_20BackwardKernelParamsE)
        /*06bc*/ 	.word	0x00000000


	//----- nvinfo : EIATTR_REGCOUNT
	.align		4
.L_287:
        /*06c0*/ 	.byte	0x04, 0x2f
        /*06c2*/ 	.short	(.L_289 - .L_288)
	.align		4
.L_288:
        /*06c4*/ 	.word	index@(_ZN18transformer_engine13normalization26rmsnorm_bwd_general_kernelINS0_13Kernel_traitsI6__halffS3_fjLj4096ELj1ELj1ELj4ELj16ENS0_18Kernel_traits_baseILj4096ES3_fS3_fjLj128EEEEELb0EEEvNS0_20BackwardKernelParamsE)
        /*06c8*/ 	.word	0x000000a8


	//----- nvinfo : EIATTR_FRAME_SIZE
	.align		4
.L_289:
        /*06cc*/ 	.byte	0x04, 0x11
        /*06ce*/ 	.short	(.L_291 - .L_290)
	.align		4
.L_290:
        /*06d0*/ 	.word	index@($__internal_27_$__cuda_sm20_rcp_rn_f32_slowpath)
        /*06d4*/ 	.word	0x00000000


	//----- nvinfo : EIATTR_FRAME_SIZE
	.align		4
.L_291:
        /*06d8*/ 	.byte	0x04, 0x11
        /*06da*/ 	.short	(.L_293 - .L_292)
	.align		4
.L_292:
        /*06dc*/ 	.word	index@(_ZN18transformer_engine13normalization26rmsnorm_bwd_general_kernelINS0_13Kernel_traitsI6__halffS3_fjLj4096ELj1ELj1ELj4ELj16ENS0_18Kernel_traits_baseILj4096ES3_fS3_fjLj128EEEEELb0EEEvNS0_20BackwardKernelParamsE)
        /*06e0*/ 	.word	0x00000000


	//----- nvinfo : EIATTR_REGCOUNT
	.align		4
.L_293:
        /*06e4*/ 	.byte	0x04, 0x2f
        /*06e6*/ 	.short	(.L_295 - .L_294)
	.align		4
.L_294:
        /*06e8*/ 	.word	index@(_ZN18transformer_engine13normalization26rmsnorm_bwd_general_kernelINS0_13Kernel_traitsI13__nv_bfloat16S3_S3_fjLj4096ELj1ELj1ELj4ELj16ENS0_18Kernel_traits_baseILj4096ES3_S3_S3_fjLj128EEEEELb0EEEvNS0_20BackwardKernelParamsE)
        /*06ec*/ 	.word	0x000000a7


	//----- nvinfo : EIATTR_FRAME_SIZE
	.align		4
.L_295:
        /*06f0*/ 	.byte	0x04, 0x11
        /*06f2*/ 	.short	(.L_297 - .L_296)
	.align		4
.L_296:
        /*06f4*/ 	.word	index@($__internal_26_$__cuda_sm20_rcp_rn_f32_slowpath)
        /*06f8*/ 	.word	0x00000000


	//----- nvinfo : EIATTR_FRAME_SIZE
	.align		4
.L_297:
        /*06fc*/ 	.byte	0x04, 0x11
        /*06fe*/ 	.short	(.L_299 - .L_298)
	.align		4
.L_298:
        /*0700*/ 	.word	index@(_ZN18transformer_engine13normalization26rmsnorm_bwd_general_kernelINS0_13Kernel_traitsI13__nv_bfloat16S3_S3_fjLj4096ELj1ELj1ELj4ELj16ENS0_18Kernel_traits_baseILj4096ES3_S3_S3_fjLj128EEEEELb0EEEvNS0_20BackwardKernelParamsE)
        /*0704*/ 	.word	0x00000000


	//----- nvinfo : EIATTR_REGCOUNT
	.align		4
.L_299:
        /*0708*/ 	.byte	0x04, 0x2f
        /*070a*/ 	.short	(.L_301 - .L_300)
	.align		4
.L_300:
        /*070c*/ 	.word	index@(_ZN18transformer_engine13normalization26rmsnorm_bwd_general_kernelINS0_13Kernel_traitsI13__nv_bfloat16fS3_fjLj4096ELj1ELj1ELj4ELj16ENS0_18Kernel_traits_baseILj4096ES3_fS3_fjLj128EEEEELb0EEEvNS0_20BackwardKernelParamsE)
        /*0710*/ 	.word	0x000000a8


	//----- nvinfo : EIATTR_FRAME_SIZE
	.align		4
.L_301:
        /*0714*/ 	.byte	0x04, 0x11
        /*0716*/ 	.short	(.L_303 - .L_302)
	.align		4
.L_302:
        /*0718*/ 	.word	index@($__internal_25_$__cuda_sm20_rcp_rn_f32_slowpath)
        /*071c*/ 	.word	0x00000000


	//----- nvinfo : EIATTR_FRAME_SIZE
	.align		4
.L_303:
        /*0720*/ 	.byte	0x04, 0x11
        /*0722*/ 	.short	(.L_305 - .L_304)
	.align		4
.L_304:
        /*0724*/ 	.word	index@(_ZN18transformer_engine13normalization26rmsnorm_bwd_general_kernelINS0_13Kernel_traitsI13__nv_bfloat16fS3_fjLj4096ELj1ELj1ELj4ELj16ENS0_18Kernel_traits_baseILj4096ES3_fS3_fjLj128EEEEELb0EEEvNS0_20BackwardKernelParamsE)
        /*0728*/ 	.word	0x00000000


	//----- nvinfo : EIATTR_REGCOUNT
	.align		4
.L_305:
        /*072c*/ 	.byte	0x04, 0x2f
        /*072e*/ 	.short	(.L_307 - .L_306)
	.align		4
.L_306:
        /*0730*/ 	.word	index@(_ZN18transformer_engine13normalization24rmsnorm_bwd_tuned_kernelINS0_13Kernel_traitsIffffjLj512ELj1ELj4ELj1ELj16ENS0_18Kernel_traits_baseILj512EffffjLj128EEEEELb1EEEvNS0_20BackwardKernelParamsE)
        /*0734*/ 	.word	0x00000060


	//----- nvinfo : EIATTR_FRAME_SIZE
	.align		4
.L_307:
        /*0738*/ 	.byte	0x04, 0x11
        /*073a*/ 	.short	(.L_309 - .L_308)
	.align		4
.L_308:
        /*073c*/ 	.word	index@(_ZN18transformer_engine13normalization24rmsnorm_bwd_tuned_kernelINS0_13Kernel_traitsIffffjLj512ELj1ELj4ELj1ELj16ENS0_18Kernel_traits_baseILj512EffffjLj128EEEEELb1EEEvNS0_20BackwardKernelParamsE)
        /*0740*/ 	.word	0x00000000


	//----- nvinfo : EIATTR_REGCOUNT
	.align		4
.L_309:
        /*0744*/ 	.byte	0x04, 0x2f
        /*0746*/ 	.short	(.L_311 - .L_310)
	.align		4
.L_310:
        /*0748*/ 	.word	index@(_ZN18transformer_engine13normalization24rmsnorm_bwd_tuned_kernelINS0_13Kernel_traitsI6__halfS3_S3_fjLj512ELj1ELj4ELj1ELj16ENS0_18Kernel_traits_baseILj512ES3_S3_S3_fjLj128EEEEELb1EEEvNS0_20BackwardKernelParamsE)
        /*074c*/ 	.word	0x00000060


	//----- nvinfo : EIATTR_FRAME_SIZE
	.align		4
.L_311:
        /*0750*/ 	.byte	0x04, 0x11
        /*0752*/ 	.short	(.L_313 - .L_312)
	.align		4
.L_312:
        /*0754*/ 	.word	index@(_ZN18transformer_engine13normalization24rmsnorm_bwd_tuned_kernelINS0_13Kernel_traitsI6__halfS3_S3_fjLj512ELj1ELj4ELj1ELj16ENS0_18Kernel_traits_baseILj512ES3_S3_S3_fjLj128EEEEELb1EEEvNS0_20BackwardKernelParamsE)
        /*0758*/ 	.word	0x00000000


	//----- nvinfo : EIATTR_REGCOUNT
	.align		4
.L_313:
        /*075c*/ 	.byte	0x04, 0x2f
        /*075e*/ 	.short	(.L_315 - .L_314)
	.align		4
.L_314:
        /*0760*/ 	.word	index@(_ZN18transformer_engine13normalization24rmsnorm_bwd_tuned_kernelINS0_13Kernel_traitsI13__nv_bfloat16S3_S3_fjLj512ELj1ELj4ELj1ELj16ENS0_18Kernel_traits_baseILj512ES3_S3_S3_fjLj128EEEEELb1EEEvNS0_20BackwardKernelParamsE)
        /*0764*/ 	.word	0x0000005d


	//----- nvinfo : EIATTR_FRAME_SIZE
	.align		4
.L_315:
        /*0768*/ 	.byte	0x04, 0x11
        /*076a*/ 	.short	(.L_317 - .L_316)
	.align		4
.L_316:
        /*076c*/ 	.word	index@(_ZN18transformer_engine13normalization24rmsnorm_bwd_tuned_kernelINS0_13Kernel_traitsI13__nv_bfloat16S3_S3_fjLj512ELj1ELj4ELj1ELj16ENS0_18Kernel_traits_baseILj512ES3_S3_S3_fjLj128EEEEELb1EEEvNS0_20BackwardKernelParamsE)
        /*0770*/ 	.word	0x00000000


	//----- nvinfo : EIATTR_REGCOUNT
	.align		4
.L_317:
        /*0774*/ 	.byte	0x04, 0x2f
        /*0776*/ 	.short	(.L_319 - .L_318)
	.align		4
.L_318:
        /*0778*/ 	.word	index@(_ZN18transformer_engine13normalization24rmsnorm_bwd_tuned_kernelINS0_13Kernel_traitsIffffjLj768ELj1ELj4ELj1ELj16ENS0_18Kernel_traits_baseILj768EffffjLj128EEEEELb1EEEvNS0_20BackwardKernelParamsE)
        /*077c*/ 	.word	0x00000094


	//----- nvinfo : EIATTR_FRAME_SIZE
	.align		4
.L_319:
        /*0780*/ 	.byte	0x04, 0x11
        /*0782*/ 	.short	(.L_321 - .L_320)
	.align		4
.L_320:
        /*0784*/ 	.word	index@(_ZN18transformer_engine13normalization24rmsnorm_bwd_tuned_kernelINS0_13Kernel_traitsIffffjLj768ELj1ELj4ELj1ELj16ENS0_18Kernel_traits_baseILj768EffffjLj128EEEEELb1EEEvNS0_20BackwardKernelParamsE)
        /*0788*/ 	.word	0x00000000


	//----- nvinfo : EIATTR_REGCOUNT
	.align		4
.L_321:
        /*078c*/ 	.byte	0x04, 0x2f
        /*078e*/ 	.short	(.L_323 - .L_322)
	.align		4
.L_322:
        /*0790*/ 	.word	index@(_ZN18transformer_engine13normalization24rmsnorm_bwd_tuned_kernelINS0_13Kernel_traitsI6__halfS3_S3_fjLj768ELj1ELj4ELj1ELj16ENS0_18Kernel_traits_baseILj768ES3_S3_S3_fjLj128EEEEELb1EEEvNS0_20BackwardKernelParamsE)
        /*0794*/ 	.word	0x00000080


	//----- nvinfo : EIATTR_FRAME_SIZE
	.align		4
.L_323:
        /*0798*/ 	.byte	0x04, 0x11
        /*079a*/ 	.short	(.L_325 - .L_324)
	.align		4
.L_324:
        /*079c*/ 	.word	index@(_ZN18transformer_engine13normalization24rmsnorm_bwd_tuned_kernelINS0_13Kernel_traitsI6__halfS3_S3_fjLj768ELj1ELj4ELj1ELj16ENS0_18Kernel_traits_baseILj768ES3_S3_S3_fjLj128EEEEELb1EEEvNS0_20BackwardKernelParamsE)
        /*07a0*/ 	.word	0x00000000


	//----- nvinfo : EIATTR_REGCOUNT
	.align		4
.L_325:
        /*07a4*/ 	.byte	0x04, 0x2f
        /*07a6*/ 	.short	(.L_327 - .L_326)
	.align		4
.L_326:
        /*07a8*/ 	.word	index@(_ZN18transformer_engine13normalization24rmsnorm_bwd_tuned_kernelINS0_13Kernel_traitsI13__nv_bfloat16S3_S3_fjLj768ELj1ELj4ELj1ELj16ENS0_18Kernel_traits_baseILj768ES3_S3_S3_fjLj128EEEEELb1EEEvNS0_20BackwardKernelParamsE)
        /*07ac*/ 	.word	0x00000080


	//----- nvinfo : EIATTR_FRAME_SIZE
	.align		4
.L_327:
        /*07b0*/ 	.byte	0x04, 0x11
        /*07b2*/ 	.short	(.L_329 - .L_328)
	.align		4
.L_328:
        /*07b4*/ 	.word	index@(_ZN18transformer_engine13normalization24rmsnorm_bwd_tuned_kernelINS0_13Kernel_traitsI13__nv_bfloat16S3_S3_fjLj768ELj1ELj4ELj1ELj16ENS0_18Kernel_traits_baseILj768ES3_S3_S3_fjLj128EEEEELb1EEEvNS0_20BackwardKernelParamsE)
        /*07b8*/ 	.word	0x00000000


	//----- nvinfo : EIATTR_REGCOUNT
	.align		4
.L_329:
        /*07bc*/ 	.byte	0x04, 0x2f
        /*07be*/ 	.short	(.L_331 - .L_330)
	.align		4
.L_330:
        /*07c0*/ 	.word	index@(_ZN18transformer_engine13normalization24rmsnorm_bwd_tuned_kernelINS0_13Kernel_traitsIffffjLj1024ELj1ELj4ELj1ELj16ENS0_18Kernel_traits_baseILj1024EffffjLj128EEEEELb1EEEvNS0_20BackwardKernelParamsE)
        /*07c4*/ 	.word	0x000000b4


	//----- nvinfo : EIATTR_FRAME_SIZE
	.align		4
.L_331:
        /*07c8*/ 	.byte	0x04, 0x11
        /*07ca*/ 	.short	(.L_333 - .L_332)
	.align		4
.L_332:
        /*07cc*/ 	.word	index@(_ZN18transformer_engine13normalization24rmsnorm_bwd_tuned_kernelINS0_13Kernel_traitsIffffjLj1024ELj1ELj4ELj1ELj16ENS0_18Kernel_traits_baseILj1024EffffjLj128EEEEELb1EEEvNS0_20BackwardKernelParamsE)
        /*07d0*/ 	.word	0x00000000


	//----- nvinfo : EIATTR_REGCOUNT
	.align		4
.L_333:
        /*07d4*/ 	.byte	0x04, 0x2f
        /*07d6*/ 	.short	(.L_335 - .L_334)
	.align		4
.L_334:
        /*07d8*/ 	.word	index@(_ZN18transformer_engine13normalization24rmsnorm_bwd_tuned_kernelINS0_13Kernel_traitsI6__halfS3_S3_fjLj1024ELj1ELj4ELj1ELj16ENS0_18Kernel_traits_baseILj1024ES3_S3_S3_fjLj128EEEEELb1EEEvNS0_20BackwardKernelParamsE)
        /*07dc*/ 	.word	0x000000a8


	//----- nvinfo : EIATTR_FRAME_SIZE
	.align		4
.L_335:
        /*07e0*/ 	.byte	0x04, 0x11
        /*07e2*/ 	.short	(.L_337 - .L_336)
	.align		4
.L_336:
        /*07e4*/ 	.word	index@(_ZN18transformer_engine13normalization24rmsnorm_bwd_tuned_kernelINS0_13Kernel_traitsI6__halfS3_S3_fjLj1024ELj1ELj4ELj1ELj16ENS0_18Kernel_traits_baseILj1024ES3_S3_S3_fjLj128EEEEELb1EEEvNS0_20BackwardKernelParamsE)
        /*07e8*/ 	.word	0x00000000


	//----- nvinfo : EIATTR_REGCOUNT
	.align		4
.L_337:
        /*07ec*/ 	.byte	0x04, 0x2f
        /*07ee*/ 	.short	(.L_339 - .L_338)
	.align		4
.L_338:
        /*07f0*/ 	.word	index@(_ZN18transformer_engine13normalization24rmsnorm_bwd_tuned_kernelINS0_13Kernel_traitsI13__nv_bfloat16S3_S3_fjLj1024ELj1ELj4ELj1ELj16ENS0_18Kernel_traits_baseILj1024ES3_S3_S3_fjLj128EEEEELb1EEEvNS0_20BackwardKernelParamsE)
        /*07f4*/ 	.word	0x000000a8


	//----- nvinfo : EIATTR_FRAME_SIZE
	.align		4
.L_339:
        /*07f8*/ 	.byte	0x04, 0x11
        /*07fa*/ 	.short	(.L_341 - .L_340)
	.align		4
.L_340:
        /*07fc*/ 	.word	index@(_ZN18transformer_engine13normalization24rmsnorm_bwd_tuned_kernelINS0_13Kernel_traitsI13__nv_bfloat16S3_S3_fjLj1024ELj1ELj4ELj1ELj16ENS0_18Kernel_traits_baseILj1024ES3_S3_S3_fjLj128EEEEELb1EEEvNS0_20BackwardKernelParamsE)
        /*0800*/ 	.word	0x00000000


	//----- nvinfo : EIATTR_REGCOUNT
	.align		4
.L_341:
        /*0804*/ 	.byte	0x04, 0x2f
        /*0806*/ 	.short	(.L_343 - .L_342)
	.align		4
.L_342:
        /*0808*/ 	.word	index@(_ZN18transformer_engine13normalization24rmsnorm_bwd_tuned_kernelINS0_13Kernel_traitsIffffjLj2048ELj1ELj1ELj4ELj16ENS0_18Kernel_traits_baseILj2048EffffjLj128EEEEELb1EEEvNS0_20BackwardKernelParamsE)
        /*080c*/ 	.word	0x00000060


	//----- nvinfo : EIATTR_FRAME_SIZE
	.align		4
.L_343:
        /*0810*/ 	.byte	0x04, 0x11
        /*0812*/ 	.short	(.L_345 - .L_344)
	.align		4
.L_344:
        /*0814*/ 	.word	index@(_ZN18transformer_engine13normalization24rmsnorm_bwd_tuned_kernelINS0_13Kernel_traitsIffffjLj2048ELj1ELj1ELj4ELj16ENS0_18Kernel_traits_baseILj2048EffffjLj128EEEEELb1EEEvNS0_20BackwardKernelParamsE)
        /*0818*/ 	.word	0x00000000


	//----- nvinfo : EIATTR_REGCOUNT
	.align		4
.L_345:
        /*081c*/ 	.byte	0x04, 0x2f
        /*081e*/ 	.short	(.L_347 - .L_346)
	.align		4
.L_346:
        /*0820*/ 	.word	index@(_ZN18transformer_engine13normalization24rmsnorm_bwd_tuned_kernelINS0_13Kernel_traitsI6__halfS3_S3_fjLj2048ELj1ELj1ELj4ELj16ENS0_18Kernel_traits_baseILj2048ES3_S3_S3_fjLj128EEEEELb1EEEvNS0_20BackwardKernelParamsE)
        /*0824*/ 	.word	0x00000060


	//----- nvinfo : EIATTR_FRAME_SIZE
	.align		4
.L_347:
        /*0828*/ 	.byte	0x04, 0x11
        /*082a*/ 	.short	(.L_349 - .L_348)
	.align		4
.L_348:
        /*082c*/ 	.word	index@(_ZN18transformer_engine13normalization24rmsnorm_bwd_tuned_kernelINS0_13Kernel_traitsI6__halfS3_S3_fjLj2048ELj1ELj1ELj4ELj16ENS0_18Kernel_traits_baseILj2048ES3_S3_S3_fjLj128EEEEELb1EEEvNS0_20BackwardKernelParamsE)
        /*0830*/ 	.word	0x00000000


	//----- nvinfo : EIATTR_REGCOUNT
	.align		4
.L_349:
        /*0834*/ 	.byte	0x04, 0x2f
        /*0836*/ 	.short	(.L_351 - .L_350)
	.align		4
.L_350:
        /*0838*/ 	.word	index@(_ZN18transformer_engine13normalization24rmsnorm_bwd_tuned_kernelINS0_13Kernel_traitsI13__nv_bfloat16S3_S3_fjLj2048ELj1ELj1ELj4ELj16ENS0_18Kernel_traits_baseILj2048ES3_S3_S3_fjLj128EEEEELb1EEEvNS0_20BackwardKernelParamsE)
        /*083c*/ 	.word	0x00000060


	//----- nvinfo : EIATTR_FRAME_SIZE
	.align		4
.L_351:
        /*0840*/ 	.byte	0x04, 0x11
        /*0842*/ 	.short	(.L_353 - .L_352)
	.align		4
.L_352:
        /*0844*/ 	.word	index@(_ZN18transformer_engine13normalization24rmsnorm_bwd_tuned_kernelINS0_13Kernel_traitsI13__nv_bfloat16S3_S3_fjLj2048ELj1ELj1ELj4ELj16ENS0_18Kernel_traits_baseILj2048ES3_S3_S3_fjLj128EEEEELb1EEEvNS0_20BackwardKernelParamsE)
        /*0848*/ 	.word	0x00000000


	//----- nvinfo : EIATTR_REGCOUNT
	.align		4
.L_353:
        /*084c*/ 	.byte	0x04, 0x2f
        /*084e*/ 	.short	(.L_355 - .L_354)
	.align		4
.L_354:
        /*0850*/ 	.word	index@(_ZN18transformer_engine13normalization24rmsnorm_bwd_tuned_kernelINS0_13Kernel_traitsIffffjLj4096ELj1ELj1ELj4ELj16ENS0_18Kernel_traits_baseILj4096EffffjLj128EEEEELb1EEEvNS0_20BackwardKernelParamsE)
        /*0854*/ 	.word	0x000000d4


	//----- nvinfo : EIATTR_FRAME_SIZE
	.align		4
.L_355:
        /*0858*/ 	.byte	0x04, 0x11
        /*085a*/ 	.short	(.L_357 - .L_356)
	.align		4
.L_356:
        /*085c*/ 	.word	index@(_ZN18transformer_engine13normalization24rmsnorm_bwd_tuned_kernelINS0_13Kernel_traitsIffffjLj4096ELj1ELj1ELj4ELj16ENS0_18Kernel_traits_baseILj4096EffffjLj128EEEEELb1EEEvNS0_20BackwardKernelParamsE)
        /*0860*/ 	.word	0x00000000


	//----- nvinfo : EIATTR_REGCOUNT
	.align		4
.L_357:
        /*0864*/ 	.byte	0x04, 0x2f
        /*0866*/ 	.short	(.L_359 - .L_358)
	.align		4
.L_358:
        /*0868*/ 	.word	index@(_ZN18transformer_engine13normalization24rmsnorm_bwd_tuned_kernelINS0_13Kernel_traitsI6__halfS3_S3_fjLj4096ELj1ELj1ELj4ELj16ENS0_18Kernel_traits_baseILj4096ES3_S3_S3_fjLj128EEEEELb1EEEvNS0_20BackwardKernelParamsE)
        /*086c*/ 	.word	0x000000ad


	//----- nvinfo : EIATTR_FRAME_SIZE
	.align		4
.L_359:
        /*0870*/ 	.byte	0x04, 0x11
        /*0872*/ 	.short	(.L_361 - .L_360)
	.align		4
.L_360:
        /*0874*/ 	.word	index@(_ZN18transformer_engine13normalization24rmsnorm_bwd_tuned_kernelINS0_13Kernel_traitsI6__halfS3_S3_fjLj4096ELj1ELj1ELj4ELj16ENS0_18Kernel_traits_baseILj4096ES3_S3_S3_fjLj128EEEEELb1EEEvNS0_20BackwardKernelParamsE)
        /*0878*/ 	.word	0x00000000


	//----- nvinfo : EIATTR_REGCOUNT
	.align		4
.L_361:
        /*087c*/ 	.byte	0x04, 0x2f
        /*087e*/ 	.short	(.L_363 - .L_362)
	.align		4
.L_362:
        /*0880*/ 	.word	index@(_ZN18transformer_engine13normalization24rmsnorm_bwd_tuned_kernelINS0_13Kernel_traitsI13__nv_bfloat16S3_S3_fjLj4096ELj1ELj1ELj4ELj16ENS0_18Kernel_traits_baseILj4096ES3_S3_S3_fjLj128EEEEELb1EEEvNS0_20BackwardKernelParamsE)
        /*0884*/ 	.word	0x000000a7


	//----- nvinfo : EIATTR_FRAME_SIZE
	.align		4
.L_363:
        /*0888*/ 	.byte	0x04, 0x11
        /*088a*/ 	.short	(.L_365 - .L_364)
	.align		4
.L_364:
        /*088c*/ 	.word	index@(_ZN18transformer_engine13normalization24rmsnorm_bwd_tuned_kernelINS0_13Kernel_traitsI13__nv_bfloat16S3_S3_fjLj4096ELj1ELj1ELj4ELj16ENS0_18Kernel_traits_baseILj4096ES3_S3_S3_fjLj128EEEEELb1EEEvNS0_20BackwardKernelParamsE)
        /*0890*/ 	.word	0x00000000


	//----- nvinfo : EIATTR_REGCOUNT
	.align		4
.L_365:
        /*0894*/ 	.byte	0x04, 0x2f
        /*0896*/ 	.short	(.L_367 - .L_366)
	.align		4
.L_366:
        /*0898*/ 	.word	index@(_ZN18transformer_engine13normalization24rmsnorm_bwd_tuned_kernelINS0_13Kernel_traitsIffffjLj8192ELj1ELj1ELj4ELj16ENS0_18Kernel_traits_baseILj8192EffffjLj128EEEEELb1EEEvNS0_20BackwardKernelParamsE)
        /*089c*/ 	.word	0x000000ff


	//----- nvinfo : EIATTR_FRAME_SIZE
	.align		4
.L_367:
        /*08a0*/ 	.byte	0x04, 0x11
        /*08a2*/ 	.short	(.L_369 - .L_368)
	.align		4
.L_368:
        /*08a4*/ 	.word	index@(_ZN18transformer_engine13normalization24rmsnorm_bwd_tuned_kernelINS0_13Kernel_traitsIffffjLj8192ELj1ELj1ELj4ELj16ENS0_18Kernel_traits_baseILj8192EffffjLj128EEEEELb1EEEvNS0_20BackwardKernelParamsE)
        /*08a8*/ 	.word	0x00000198


	//----- nvinfo : EIATTR_REGCOUNT
	.align		4
.L_369:
        /*08ac*/ 	.byte	0x04, 0x2f
        /*08ae*/ 	.short	(.L_371 - .L_370)
	.align		4
.L_370:
        /*08b0*/ 	.word	index@(_ZN18transformer_engine13normalization24rmsnorm_bwd_tuned_kernelINS0_13Kernel_traitsI6__halfS3_S3_fjLj8192ELj1ELj1ELj4ELj16ENS0_18Kernel_traits_baseILj8192ES3_S3_S3_fjLj128EEEEELb1EEEvNS0_20BackwardKernelParamsE)
        /*08b4*/ 	.word	0x000000ff


	//----- nvinfo : EIATTR_FRAME_SIZE
	.align		4
.L_371:
        /*08b8*/ 	.byte	0x04, 0x11
        /*08ba*/ 	.short	(.L_373 - .L_372)
	.align		4
.L_372:
        /*08bc*/ 	.word	index@(_ZN18transformer_engine13normalization24rmsnorm_bwd_tuned_kernelINS0_13Kernel_traitsI6__halfS3_S3_fjLj8192ELj1ELj1ELj4ELj16ENS0_18Kernel_traits_baseILj8192ES3_S3_S3_fjLj128EEEEELb1EEEvNS0_20BackwardKernelParamsE)
        /*08c0*/ 	.word	0x00000100


	//----- nvinfo : EIATTR_REGCOUNT
	.align		4
.L_373:
        /*08c4*/ 	.byte	0x04, 0x2f
        /*08c6*/ 	.short	(.L_375 - .L_374)
	.align		4
.L_374:
        /*08c8*/ 	.word	index@(_ZN18transformer_engine13normalization24rmsnorm_bwd_tuned_kernelINS0_13Kernel_traitsI13__nv_bfloat16S3_S3_fjLj8192ELj1ELj1ELj4ELj16ENS0_18Kernel_traits_baseILj8192ES3_S3_S3_fjLj128EEEEELb1EEEvNS0_20BackwardKernelParamsE)
        /*08cc*/ 	.word	0x000000ff


	//----- nvinfo : EIATTR_FRAME_SIZE
	.align		4
.L_375:
        /*08d0*/ 	.byte	0x04, 0x11
        /*08d2*/ 	.short	(.L_377 - .L_376)
	.align		4
.L_376:
        /*08d4*/ 	.word	index@(_ZN18transformer_engine13normalization24rmsnorm_bwd_tuned_kernelINS0_13Kernel_traitsI13__nv_bfloat16S3_S3_fjLj8192ELj1ELj1ELj4ELj16ENS0_18Kernel_traits_baseILj8192ES3_S3_S3_fjLj128EEEEELb1EEEvNS0_20BackwardKernelParamsE)
        /*08d8*/ 	.word	0x000000d8


	//----- nvinfo : EIATTR_REGCOUNT
	.align		4
.L_377:
        /*08dc*/ 	.byte	0x04, 0x2f
        /*08de*/ 	.short	(.L_379 - .L_378)
	.align		4
.L_378:
        /*08e0*/ 	.word	index@(_ZN18transformer_engine13normalization26rmsnorm_bwd_general_kernelINS0_13Kernel_traitsIffffjLj128ELj1ELj4ELj1ELj16ENS0_18Kernel_traits_baseILj128EffffjLj128EEEEELb1EEEvNS0_20BackwardKernelParamsE)
        /*08e4*/ 	.word	0x00000028


	//----- nvinfo : EIATTR_FRAME_SIZE
	.align		4
.L_379:
        /*08e8*/ 	.byte	0x04, 0x11
        /*08ea*/ 	.short	(.L_381 - .L_380)
	.align		4
.L_380:
        /*08ec*/ 	.word	index@($__internal_24_$__cuda_sm20_rcp_rn_f32_slowpath)
        /*08f0*/ 	.word	0x00000000


	//----- nvinfo : EIATTR_FRAME_SIZE
	.align		4
.L_381:
        /*08f4*/ 	.byte	0x04, 0x11
        /*08f6*/ 	.short	(.L_383 - .L_382)
	.align		4
.L_382:
        /*08f8*/ 	.word	index@(_ZN18transformer_engine13normalization26rmsnorm_bwd_general_kernelINS0_13Kernel_traitsIffffjLj128ELj1ELj4ELj1ELj16ENS0_18Kernel_traits_baseILj128EffffjLj128EEEEELb1EEEvNS0_20BackwardKernelParamsE)
        /*08fc*/ 	.word	0x00000000


	//----- nvinfo : EIATTR_REGCOUNT
	.align		4
.L_383:
        /*0900*/ 	.byte	0x04, 0x2f
        /*0902*/ 	.short	(.L_385 - .L_384)
	.align		4
.L_384:
        /*0904*/ 	.word	index@(_ZN18transformer_engine13normalization26rmsnorm_bwd_general_kernelINS0_13Kernel_traitsI6__halfS3_S3_fjLj128ELj1ELj4ELj1ELj8ENS0_18Kernel_traits_baseILj128ES3_S3_S3_fjLj128EEEEELb1EEEvNS0_20BackwardKernelParamsE)
        /*0908*/ 	.word	0x00000028


	//----- nvinfo : EIATTR_FRAME_SIZE
	.align		4
.L_385:
        /*090c*/ 	.byte	0x04, 0x11
        /*090e*/ 	.short	(.L_387 - .L_386)
	.align		4
.L_386:
        /*0910*/ 	.word	index@($__internal_23_$__cuda_sm20_rcp_rn_f32_slowpath)
        /*0914*/ 	.word	0x00000000


	//----- nvinfo : EIATTR_FRAME_SIZE
	.align		4
.L_387:
        /*0918*/ 	.byte	0x04, 0x11
        /*091a*/ 	.short	(.L_389 - .L_388)
	.align		4
.L_388:
        /*091c*/ 	.word	index@(_ZN18transformer_engine13normalization26rmsnorm_bwd_general_kernelINS0_13Kernel_traitsI6__halfS3_S3_fjLj128ELj1ELj4ELj1ELj8ENS0_18Kernel_traits_baseILj128ES3_S3_S3_fjLj128EEEEELb1EEEvNS0_20BackwardKernelParamsE)
        /*0920*/ 	.word	0x00000000


	//----- nvinfo : EIATTR_REGCOUNT
	.align		4
.L_389:
        /*0924*/ 	.byte	0x04, 0x2f
        /*0926*/ 	.short	(.L_391 - .L_390)
	.align		4
.L_390:
        /*0928*/ 	.word	index@(_ZN18transformer_engine13normalization26rmsnorm_bwd_general_kernelINS0_13Kernel_traitsI6__halffS3_fjLj128ELj1ELj4ELj1ELj8ENS0_18Kernel_traits_baseILj128ES3_fS3_fjLj128EEEEELb1EEEvNS0_20BackwardKernelParamsE)
        /*092c*/ 	.word	0x0000002e


	//----- nvinfo : EIATTR_FRAME_SIZE
	.align		4
.L_391:
        /*0930*/ 	.byte	0x04, 0x11
        /*0932*/ 	.short	(.L_393 - .L_392)
	.align		4
.L_392:
        /*0934*/ 	.word	index@($__internal_22_$__cuda_sm20_rcp_rn_f32_slowpath)
        /*0938*/ 	.word	0x00000000


	//----- nvinfo : EIATTR_FRAME_SIZE
	.align		4
.L_393:
        /*093c*/ 	.byte	0x04, 0x11
        /*093e*/ 	.short	(.L_395 - .L_394)
	.align		4
.L_394:
        /*0940*/ 	.word	index@(_ZN18transformer_engine13normalization26rmsnorm_bwd_general_kernelINS0_13Kernel_traitsI6__halffS3_fjLj128ELj1ELj4ELj1ELj8ENS0_18Kernel_traits_baseILj128ES3_fS3_fjLj128EEEEELb1EEEvNS0_20BackwardKernelParamsE)
        /*0944*/ 	.word	0x00000000


	//----- nvinfo : EIATTR_REGCOUNT
	.align		4
.L_395:
        /*0948*/ 	.byte	0x04, 0x2f
        /*094a*/ 	.short	(.L_397 - .L_396)
	.align		4
.L_396:
        /*094c*/ 	.word	index@(_ZN18transformer_engine13normalization26rmsnorm_bwd_general_kernelINS0_13Kernel_traitsI13__nv_bfloat16S3_S3_fjLj128ELj1ELj4ELj1ELj8ENS0_18Kernel_traits_baseILj128ES3_S3_S3_fjLj128EEEEELb1EEEvNS0_20BackwardKernelParamsE)
        /*0950*/ 	.word	0x00000028


	//----- nvinfo : EIATTR_FRAME_SIZE
	.align		4
.L_397:
        /*0954*/ 	.byte	0x04, 0x11
        /*0956*/ 	.short	(.L_399 - .L_398)
	.align		4
.L_398:
        /*0958*/ 	.word	index@($__internal_21_$__cuda_sm20_rcp_rn_f32_slowpath)
        /*095c*/ 	.word	0x00000000


	//----- nvinfo : EIATTR_FRAME_SIZE
	.align		4
.L_399:
        /*0960*/ 	.byte	0x04, 0x11
        /*0962*/ 	.short	(.L_401 - .L_400)
	.align		4
.L_400:
        /*0964*/ 	.word	index@(_ZN18transformer_engine13normalization26rmsnorm_bwd_general_kernelINS0_13Kernel_traitsI13__nv_bfloat16S3_S3_fjLj128ELj1ELj4ELj1ELj8ENS0_18Kernel_traits_baseILj128ES3_S3_S3_fjLj128EEEEELb1EEEvNS0_20BackwardKernelParamsE)
        /*0968*/ 	.word	0x00000000


	//----- nvinfo : EIATTR_REGCOUNT
	.align		4
.L_401:
        /*096c*/ 	.byte	0x04, 0x2f
        /*096e*/ 	.short	(.L_403 - .L_402)
	.align		4
.L_402:
        /*0970*/ 	.word	index@(_ZN18transformer_engine13normalization26rmsnorm_bwd_general_kernelINS0_13Kernel_traitsI13__nv_bfloat16fS3_fjLj128ELj1ELj4ELj1ELj8ENS0_18Kernel_traits_baseILj128ES3_fS3_fjLj128EEEEELb1EEEvNS0_20BackwardKernelParamsE)
        /*0974*/ 	.word	0x0000002e


	//----- nvinfo : EIATTR_FRAME_SIZE
	.align		4
.L_403:
        /*0978*/ 	.byte	0x04, 0x11
        /*097a*/ 	.short	(.L_405 - .L_404)
	.align		4
.L_404:
        /*097c*/ 	.word	index@($__internal_20_$__cuda_sm20_rcp_rn_f32_slowpath)
        /*0980*/ 	.word	0x00000000


	//----- nvinfo : EIATTR_FRAME_SIZE
	.align		4
.L_405:
        /*0984*/ 	.byte	0x04, 0x11
        /*0986*/ 	.short	(.L_407 - .L_406)
	.align		4
.L_406:
        /*0988*/ 	.word	index@(_ZN18transformer_engine13normalization26rmsnorm_bwd_general_kernelINS0_13Kernel_traitsI13__nv_bfloat16fS3_fjLj128ELj1ELj4ELj1ELj8ENS0_18Kernel_traits_baseILj128ES3_fS3_fjLj128EEEEELb1EEEvNS0_20BackwardKernelParamsE)
        /*098c*/ 	.word	0x00000000


	//----- nvinfo : EIATTR_REGCOUNT
	.align		4
.L_407:
        /*0990*/ 	.byte	0x04, 0x2f
        /*0992*/ 	.short	(.L_409 - .L_408)
	.align		4
.L_408:
        /*0994*/ 	.word	index@(_ZN18transformer_engine13normalization26rmsnorm_bwd_general_kernelINS0_13Kernel_traitsIffffjLj512ELj1ELj4ELj1ELj16ENS0_18Kernel_traits_baseILj512EffffjLj128EEEEELb1EEEvNS0_20BackwardKernelParamsE)
        /*0998*/ 	.word	0x00000080


	//----- nvinfo : EIATTR_FRAME_SIZE
	.align		4
.L_409:
        /*099c*/ 	.byte	0x04, 0x11
        /*099e*/ 	.short	(.L_411 - .L_410)
	.align		4
.L_410:
        /*09a0*/ 	.word	index@($__internal_19_$__cuda_sm20_rcp_rn_f32_slowpath)
        /*09a4*/ 	.word	0x00000040


	//----- nvinfo : EIATTR_FRAME_SIZE
	.align		4
.L_411:
        /*09a8*/ 	.byte	0x04, 0x11
        /*09aa*/ 	.short	(.L_413 - .L_412)
	.align		4
.L_412:
        /*09ac*/ 	.word	index@(_ZN18transformer_engine13normalization26rmsnorm_bwd_general_kernelINS0_13Kernel_traitsIffffjLj512ELj1ELj4ELj1ELj16ENS0_18Kernel_traits_baseILj512EffffjLj128EEEEELb1EEEvNS0_20BackwardKernelParamsE)
        /*09b0*/ 	.word	0x00000040


	//----- nvinfo : EIATTR_REGCOUNT
	.align		4
.L_413:
        /*09b4*/ 	.byte	0x04, 0x2f
        /*09b6*/ 	.short	(.L_415 - .L_414)
	.align		4
.L_414:
        /*09b8*/ 	.word	index@(_ZN18transformer_engine13normalization26rmsnorm_bwd_general_kernelINS0_13Kernel_traitsI6__halfS3_S3_fjLj512ELj1ELj4ELj1ELj16ENS0_18Kernel_traits_baseILj512ES3_S3_S3_fjLj128EEEEELb1EEEvNS0_20BackwardKernelParamsE)
        /*09bc*/ 	.word	0x0000007f


	//----- nvinfo : EIATTR_FRAME_SIZE
	.align		4
.L_415:
        /*09c0*/ 	.byte	0x04, 0x11
        /*09c2*/ 	.short	(.L_417 - .L_416)
	.align		4
.L_416:
        /*09c4*/ 	.word	index@($__internal_18_$__cuda_sm20_rcp_rn_f32_slowpath)
        /*09c8*/ 	.word	0x00000040


	//----- nvinfo : EIATTR_FRAME_SIZE
	.align		4
.L_417:
        /*09cc*/ 	.byte	0x04, 0x11
        /*09ce*/ 	.short	(.L_419 - .L_418)
	.align		4
.L_418:
        /*09d0*/ 	.word	index@(_ZN18transformer_engine13normalization26rmsnorm_bwd_general_kernelINS0_13Kernel_traitsI6__halfS3_S3_fjLj512ELj1ELj4ELj1ELj16ENS0_18Kernel_traits_baseILj512ES3_S3_S3_fjLj128EEEEELb1EEEvNS0_20BackwardKernelParamsE)
        /*09d4*/ 	.word	0x00000040


	//----- nvinfo : EIATTR_REGCOUNT
	.align		4
.L_419:
        /*09d8*/ 	.byte	0x04, 0x2f
        /*09da*/ 	.short	(.L_421 - .L_420)
	.align		4
.L_420:
        /*09dc*/ 	.word	index@(_ZN18transformer_engine13normalization26rmsnorm_bwd_general_kernelINS0_13Kernel_traitsI6__halffS3_fjLj512ELj1ELj4ELj1ELj16ENS0_18Kernel_traits_baseILj512ES3_fS3_fjLj128EEEEELb1EEEvNS0_20BackwardKernelParamsE)
        /*09e0*/ 	.word	0x0000007f


	//----- nvinfo : EIATTR_FRAME_SIZE
	.align		4
.L_421:
        /*09e4*/ 	.byte	0x04, 0x11
        /*09e6*/ 	.short	(.L_423 - .L_422)
	.align		4
.L_422:
        /*09e8*/ 	.word	index@($__internal_17_$__cuda_sm20_rcp_rn_f32_slowpath)
        /*09ec*/ 	.word	0x00000000


	//----- nvinfo : EIATTR_FRAME_SIZE
	.align		4
.L_423:
        /*09f0*/ 	.byte	0x04, 0x11
        /*09f2*/ 	.short	(.L_425 - .L_424)
	.align		4
.L_424:
        /*09f4*/ 	.word	index@(_ZN18transformer_engine13normalization26rmsnorm_bwd_general_kernelINS0_13Kernel_traitsI6__halffS3_fjLj512ELj1ELj4ELj1ELj16ENS0_18Kernel_traits_baseILj512ES3_fS3_fjLj128EEEEELb1EEEvNS0_20BackwardKernelParamsE)
        /*09f8*/ 	.word	0x00000000


	//----- nvinfo : EIATTR_REGCOUNT
	.align		4
.L_425:
        /*09fc*/ 	.byte	0x04, 0x2f
        /*09fe*/ 	.short	(.L_427 - .L_426)
	.align		4
.L_426:
        /*0a00*/ 	.word	index@(_ZN18transformer_engine13normalization26rmsnorm_bwd_general_kernelINS0_13Kernel_traitsI13__nv_bfloat16S3_S3_fjLj512ELj1ELj4ELj1ELj16ENS0_18Kernel_traits_baseILj512ES3_S3_S3_fjLj128EEEEELb1EEEvNS0_20BackwardKernelParamsE)
        /*0a04*/ 	.word	0x0000007f


	//----- nvinfo : EIATTR_FRAME_SIZE
	.align		4
.L_427:
        /*0a08*/ 	.byte	0x04, 0x11
        /*0a0a*/ 	.short	(.L_429 - .L_428)
	.align		4
.L_428:
        /*0a0c*/ 	.word	index@($__internal_16_$__cuda_sm20_rcp_rn_f32_slowpath)
        /*0a10*/ 	.word	0x00000040


	//----- nvinfo : EIATTR_FRAME_SIZE
	.align		4
.L_429:
        /*0a14*/ 	.byte	0x04, 0x11
        /*0a16*/ 	.short	(.L_431 - .L_430)
	.align		4
.L_430:
        /*0a18*/ 	.word	index@(_ZN18transformer_engine13normalization26rmsnorm_bwd_general_kernelINS0_13Kernel_traitsI13__nv_bfloat16S3_S3_fjLj512ELj1ELj4ELj1ELj16ENS0_18Kernel_traits_baseILj512ES3_S3_S3_fjLj128EEEEELb1EEEvNS0_20BackwardKernelParamsE)
        /*0a1c*/ 	.word	0x00000040


	//----- nvinfo : EIATTR_REGCOUNT
	.align		4
.L_431:
        /*0a20*/ 	.byte	0x04, 0x2f
        /*0a22*/ 	.short	(.L_433 - .L_432)
	.align		4
.L_432:
        /*0a24*/ 	.word	index@(_ZN18transformer_engine13normalization26rmsnorm_bwd_general_kernelINS0_13Kernel_traitsI13__nv_bfloat16fS3_fjLj512ELj1ELj4ELj1ELj16ENS0_18Kernel_traits_baseILj512ES3_fS3_fjLj128EEEEELb1EEEvNS0_20BackwardKernelParamsE)
        /*0a28*/ 	.word	0x0000007f


	//----- nvinfo : EIATTR_FRAME_SIZE
	.align		4
.L_433:
        /*0a2c*/ 	.byte	0x04, 0x11
        /*0a2e*/ 	.short	(.L_435 - .L_434)
	.align		4
.L_434:
        /*0a30*/ 	.word	index@($__internal_15_$__cuda_sm20_rcp_rn_f32_slowpath)
        /*0a34*/ 	.word	0x00000000


	//----- nvinfo : EIATTR_FRAME_SIZE
	.align		4
.L_435:
        /*0a38*/ 	.byte	0x04, 0x11
        /*0a3a*/ 	.short	(.L_437 - .L_436)
	.align		4
.L_436:
        /*0a3c*/ 	.word	index@(_ZN18transformer_engine13normalization26rmsnorm_bwd_general_kernelINS0_13Kernel_traitsI13__nv_bfloat16fS3_fjLj512ELj1ELj4ELj1ELj16ENS0_18Kernel_traits_baseILj512ES3_fS3_fjLj128EEEEELb1EEEvNS0_20BackwardKernelParamsE)
        /*0a40*/ 	.word	0x00000000


	//----- nvinfo : EIATTR_REGCOUNT
	.align		4
.L_437:
        /*0a44*/ 	.byte	0x04, 0x2f
        /*0a46*/ 	.short	(.L_439 - .L_438)
	.align		4
.L_438:
        /*0a48*/ 	.word	index@(_ZN18transformer_engine13normalization26rmsnorm_bwd_general_kernelINS0_13Kernel_traitsIffffjLj1024ELj1ELj4ELj1ELj16ENS0_18Kernel_traits_baseILj1024EffffjLj128EEEEELb1EEEvNS0_20BackwardKernelParamsE)
        /*0a4c*/ 	.word	0x000000a7


	//----- nvinfo : EIATTR_FRAME_SIZE
	.align		4
.L_439:
        /*0a50*/ 	.byte	0x04, 0x11
        /*0a52*/ 	.short	(.L_441 - .L_440)
	.align		4
.L_440:
        /*0a54*/ 	.word	index@($__internal_14_$__cuda_sm20_rcp_rn_f32_slowpath)
        /*0a58*/ 	.word	0x00000080


	//----- nvinfo : EIATTR_FRAME_SIZE
	.align		4
.L_441:
        /*0a5c*/ 	.byte	0x04, 0x11
        /*0a5e*/ 	.short	(.L_443 - .L_442)
	.align		4
.L_442:
        /*0a60*/ 	.word	index@(_ZN18transformer_engine13normalization26rmsnorm_bwd_general_kernelINS0_13Kernel_traitsIffffjLj1024ELj1ELj4ELj1ELj16ENS0_18Kernel_traits_baseILj1024EffffjLj128EEEEELb1EEEvNS0_20BackwardKernelParamsE)
        /*0a64*/ 	.word	0x00000080


	//----- nvinfo : EIATTR_REGCOUNT
	.align		4
.L_443:
        /*0a68*/ 	.byte	0x04, 0x2f
        /*0a6a*/ 	.short	(.L_445 - .L_444)
	.align		4
.L_444:
        /*0a6c*/ 	.word	index@(_ZN18transformer_engine13normalization26rmsnorm_bwd_general_kernelINS0_13Kernel_traitsI6__halfS3_S3_fjLj1024ELj1ELj4ELj1ELj16ENS0_18Kernel_traits_baseILj1024ES3_S3_S3_fjLj128EEEEELb1EEEvNS0_20BackwardKernelParamsE)
        /*0a70*/ 	.word	0x000000a4


	//----- nvinfo : EIATTR_FRAME_SIZE
	.align		4
.L_445:
        /*0a74*/ 	.byte	0x04, 0x11
        /*0a76*/ 	.short	(.L_447 - .L_446)
	.align		4
.L_446:
        /*0a78*/ 	.word	index@($__internal_13_$__cuda_sm20_rcp_rn_f32_slowpath)
        /*0a7c*/ 	.word	0x00000080


	//----- nvinfo : EIATTR_FRAME_SIZE
	.align		4
.L_447:
        /*0a80*/ 	.byte	0x04, 0x11
        /*0a82*/ 	.short	(.L_449 - .L_448)
	.align		4
.L_448:
        /*0a84*/ 	.word	index@(_ZN18transformer_engine13normalization26rmsnorm_bwd_general_kernelINS0_13Kernel_traitsI6__halfS3_S3_fjLj1024ELj1ELj4ELj1ELj16ENS0_18Kernel_traits_baseILj1024ES3_S3_S3_fjLj128EEEEELb1EEEvNS0_20BackwardKernelParamsE)
        /*0a88*/ 	.word	0x00000080


	//----- nvinfo : EIATTR_REGCOUNT
	.align		4
.L_449:
        /*0a8c*/ 	.byte	0x04, 0x2f
        /*0a8e*/ 	.short	(.L_451 - .L_450)
	.align		4
.L_450:
        /*0a90*/ 	.word	index@(_ZN18transformer_engine13normalization26rmsnorm_bwd_general_kernelINS0_13Kernel_traitsI6__halffS3_fjLj1024ELj1ELj4ELj1ELj16ENS0_18Kernel_traits_baseILj1024ES3_fS3_fjLj128EEEEELb1EEEvNS0_20BackwardKernelParamsE)
        /*0a94*/ 	.word	0x000000a7


	//----- nvinfo : EIATTR_FRAME_SIZE
	.align		4
.L_451:
        /*0a98*/ 	.byte	0x04, 0x11
        /*0a9a*/ 	.short	(.L_453 - .L_452)
	.align		4
.L_452:
        /*0a9c*/ 	.word	index@($__internal_12_$__cuda_sm20_rcp_rn_f32_slowpath)
        /*0aa0*/ 	.word	0x00000080


	//----- nvinfo : EIATTR_FRAME_SIZE
	.align		4
.L_453:
        /*0aa4*/ 	.byte	0x04, 0x11
        /*0aa6*/ 	.short	(.L_455 - .L_454)
	.align		4
.L_454:
        /*0aa8*/ 	.word	index@(_ZN18transformer_engine13normalization26rmsnorm_bwd_general_kernelINS0_13Kernel_traitsI6__halffS3_fjLj1024ELj1ELj4ELj1ELj16ENS0_18Kernel_traits_baseILj1024ES3_fS3_fjLj128EEEEELb1EEEvNS0_20BackwardKernelParamsE)
        /*0aac*/ 	.word	0x00000080


	//----- nvinfo : EIATTR_REGCOUNT
	.align		4
.L_455:
        /*0ab0*/ 	.byte	0x04, 0x2f
        /*0ab2*/ 	.short	(.L_457 - .L_456)
	.align		4
.L_456:
        /*0ab4*/ 	.word	index@(_ZN18transformer_engine13normalization26rmsnorm_bwd_general_kernelINS0_13Kernel_traitsI13__nv_bfloat16S3_S3_fjLj1024ELj1ELj4ELj1ELj16ENS0_18Kernel_traits_baseILj1024ES3_S3_S3_fjLj128EEEEELb1EEEvNS0_20BackwardKernelParamsE)
        /*0ab8*/ 	.word	0x000000a4


	//----- nvinfo : EIATTR_FRAME_SIZE
	.align		4
.L_457:
        /*0abc*/ 	.byte	0x04, 0x11
        /*0abe*/ 	.short	(.L_459 - .L_458)
	.align		4
.L_458:
        /*0ac0*/ 	.word	index@($__internal_11_$__cuda_sm20_rcp_rn_f32_slowpath)
        /*0ac4*/ 	.word	0x00000080


	//----- nvinfo : EIATTR_FRAME_SIZE
	.align		4
.L_459:
        /*0ac8*/ 	.byte	0x04, 0x11
        /*0aca*/ 	.short	(.L_461 - .L_460)
	.align		4
.L_460:
        /*0acc*/ 	.word	index@(_ZN18transformer_engine13normalization26rmsnorm_bwd_general_kernelINS0_13Kernel_traitsI13__nv_bfloat16S3_S3_fjLj1024ELj1ELj4ELj1ELj16ENS0_18Kernel_traits_baseILj1024ES3_S3_S3_fjLj128EEEEELb1EEEvNS0_20BackwardKernelParamsE)
        /*0ad0*/ 	.word	0x00000080


	//----- nvinfo : EIATTR_REGCOUNT
	.align		4
.L_461:
        /*0ad4*/ 	.byte	0x04, 0x2f
        /*0ad6*/ 	.short	(.L_463 - .L_462)
	.align		4
.L_462:
        /*0ad8*/ 	.word	index@(_ZN18transformer_engine13normalization26rmsnorm_bwd_general_kernelINS0_13Kernel_traitsI13__nv_bfloat16fS3_fjLj1024ELj1ELj4ELj1ELj16ENS0_18Kernel_traits_baseILj1024ES3_fS3_fjLj128EEEEELb1EEEvNS0_20BackwardKernelParamsE)
        /*0adc*/ 	.word	0x000000a7


	//----- nvinfo : EIATTR_FRAME_SIZE
	.align		4
.L_463:
        /*0ae0*/ 	.byte	0x04, 0x11
        /*0ae2*/ 	.short	(.L_465 - .L_464)
	.align		4
.L_464:
        /*0ae4*/ 	.word	index@($__internal_10_$__cuda_sm20_rcp_rn_f32_slowpath)
        /*0ae8*/ 	.word	0x00000080


	//----- nvinfo : EIATTR_FRAME_SIZE
	.align		4
.L_465:
        /*0aec*/ 	.byte	0x04, 0x11
        /*0aee*/ 	.short	(.L_467 - .L_466)
	.align		4
.L_466:
        /*0af0*/ 	.word	index@(_ZN18transformer_engine13normalization26rmsnorm_bwd_general_kernelINS0_13Kernel_traitsI13__nv_bfloat16fS3_fjLj1024ELj1ELj4ELj1ELj16ENS0_18Kernel_traits_baseILj1024ES3_fS3_fjLj128EEEEELb1EEEvNS0_20BackwardKernelParamsE)
        /*0af4*/ 	.word	0x00000080


	//----- nvinfo : EIATTR_REGCOUNT
	.align		4
.L_467:
        /*0af8*/ 	.byte	0x04, 0x2f
        /*0afa*/ 	.short	(.L_469 - .L_468)
	.align		4
.L_468:
        /*0afc*/ 	.word	index@(_ZN18transformer_engine13normalization26rmsnorm_bwd_general_kernelINS0_13Kernel_traitsIffffjLj2048ELj1ELj1ELj4ELj16ENS0_18Kernel_traits_baseILj2048EffffjLj128EEEEELb1EEEvNS0_20BackwardKernelParamsE)
        /*0b00*/ 	.word	0x0000007f


	//----- nvinfo : EIATTR_FRAME_SIZE
	.align		4
.L_469:
        /*0b04*/ 	.byte	0x04, 0x11
        /*0b06*/ 	.short	(.L_471 - .L_470)
	.align		4
.L_470:
        /*0b08*/ 	.word	index@($__internal_9_$__cuda_sm20_rcp_rn_f32_slowpath)
        /*0b0c*/ 	.word	0x00000000


	//----- nvinfo : EIATTR_FRAME_SIZE
	.align		4
.L_471:
        /*0b10*/ 	.byte	0x04, 0x11
        /*0b12*/ 	.short	(.L_473 - .L_472)
	.align		4
.L_472:
        /*0b14*/ 	.word	index@(_ZN18transformer_engine13normalization26rmsnorm_bwd_general_kernelINS0_13Kernel_traitsIffffjLj2048ELj1ELj1ELj4ELj16ENS0_18Kernel_traits_baseILj2048EffffjLj128EEEEELb1EEEvNS0_20BackwardKernelParamsE)
        /*0b18*/ 	.word	0x00000000


	//----- nvinfo : EIATTR_REGCOUNT
	.align		4
.L_473:
        /*0b1c*/ 	.byte	0x04, 0x2f
        /*0b1e*/ 	.short	(.L_475 - .L_474)
	.align		4
.L_474:
        /*0b20*/ 	.word	index@(_ZN18transformer_engine13normalization26rmsnorm_bwd_general_kernelINS0_13Kernel_traitsI6__halfS3_S3_fjLj2048ELj1ELj1ELj4ELj16ENS0_18Kernel_traits_baseILj2048ES3_S3_S3_fjLj128EEEEELb1EEEvNS0_20BackwardKernelParamsE)
        /*0b24*/ 	.word	0x00000060


	//----- nvinfo : EIATTR_FRAME_SIZE
	.align		4
.L_475:
        /*0b28*/ 	.byte	0x04, 0x11
        /*0b2a*/ 	.short	(.L_477 - .L_476)
	.align		4
.L_476:
        /*0b2c*/ 	.word	index@($__internal_8_$__cuda_sm20_rcp_rn_f32_slowpath)
        /*0b30*/ 	.word	0x00000000


	//----- nvinfo : EIATTR_FRAME_SIZE
	.align		4
.L_477:
        /*0b34*/ 	.byte	0x04, 0x11
        /*0b36*/ 	.short	(.L_479 - .L_478)
	.align		4
.L_478:
        /*0b38*/ 	.word	index@(_ZN18transformer_engine13normalization26rmsnorm_bwd_general_kernelINS0_13Kernel_traitsI6__halfS3_S3_fjLj2048ELj1ELj1ELj4ELj16ENS0_18Kernel_traits_baseILj2048ES3_S3_S3_fjLj128EEEEELb1EEEvNS0_20BackwardKernelParamsE)
        /*0b3c*/ 	.word	0x00000000


	//----- nvinfo : EIATTR_REGCOUNT
	.align		4
.L_479:
        /*0b40*/ 	.byte	0x04, 0x2f
        /*0b42*/ 	.short	(.L_481 - .L_480)
	.align		4
.L_480:
        /*0b44*/ 	.word	index@(_ZN18transformer_engine13normalization26rmsnorm_bwd_general_kernelINS0_13Kernel_traitsI6__halffS3_fjLj2048ELj1ELj1ELj4ELj16ENS0_18Kernel_traits_baseILj2048ES3_fS3_fjLj128EEEEELb1EEEvNS0_20BackwardKernelParamsE)
        /*0b48*/ 	.word	0x0000007f


	//----- nvinfo : EIATTR_FRAME_SIZE
	.align		4
.L_481:
        /*0b4c*/ 	.byte	0x04, 0x11
        /*0b4e*/ 	.short	(.L_483 - .L_482)
	.align		4
.L_482:
        /*0b50*/ 	.word	index@($__internal_7_$__cuda_sm20_rcp_rn_f32_slowpath)
        /*0b54*/ 	.word	0x00000000


	//----- nvinfo : EIATTR_FRAME_SIZE
	.align		4
.L_483:
        /*0b58*/ 	.byte	0x04, 0x11
        /*0b5a*/ 	.short	(.L_485 - .L_484)
	.align		4
.L_484:
        /*0b5c*/ 	.word	index@(_ZN18transformer_engine13normalization26rmsnorm_bwd_general_kernelINS0_13Kernel_traitsI6__halffS3_fjLj2048ELj1ELj1ELj4ELj16ENS0_18Kernel_traits_baseILj2048ES3_fS3_fjLj128EEEEELb1EEEvNS0_20BackwardKernelParamsE)
        /*0b60*/ 	.word	0x00000000


	//----- nvinfo : EIATTR_REGCOUNT
	.align		4
.L_485:
        /*0b64*/ 	.byte	0x04, 0x2f
        /*0b66*/ 	.short	(.L_487 - .L_486)
	.align		4
.L_486:
        /*0b68*/ 	.word	index@(_ZN18transformer_engine13normalization26rmsnorm_bwd_general_kernelINS0_13Kernel_traitsI13__nv_bfloat16S3_S3_fjLj2048ELj1ELj1ELj4ELj16ENS0_18Kernel_traits_baseILj2048ES3_S3_S3_fjLj128EEEEELb1EEEvNS0_20BackwardKernelParamsE)
        /*0b6c*/ 	.word	0x00000060


	//----- nvinfo : EIATTR_FRAME_SIZE
	.align		4
.L_487:
        /*0b70*/ 	.byte	0x04, 0x11
        /*0b72*/ 	.short	(.L_489 - .L_488)
	.align		4
.L_488:
        /*0b74*/ 	.word	index@($__internal_6_$__cuda_sm20_rcp_rn_f32_slowpath)
        /*0b78*/ 	.word	0x00000000


	//----- nvinfo : EIATTR_FRAME_SIZE
	.align		4
.L_489:
        /*0b7c*/ 	.byte	0x04, 0x11
        /*0b7e*/ 	.short	(.L_491 - .L_490)
	.align		4
.L_490:
        /*0b80*/ 	.word	index@(_ZN18transformer_engine13normalization26rmsnorm_bwd_general_kernelINS0_13Kernel_traitsI13__nv_bfloat16S3_S3_fjLj2048ELj1ELj1ELj4ELj16ENS0_18Kernel_traits_baseILj2048ES3_S3_S3_fjLj128EEEEELb1EEEvNS0_20BackwardKernelParamsE)
        /*0b84*/ 	.word	0x00000000


	//----- nvinfo : EIATTR_REGCOUNT
	.align		4
.L_491:
        /*0b88*/ 	.byte	0x04, 0x2f
        /*0b8a*/ 	.short	(.L_493 - .L_492)
	.align		4
.L_492:
        /*0b8c*/ 	.word	index@(_ZN18transformer_engine13normalization26rmsnorm_bwd_general_kernelINS0_13Kernel_traitsI13__nv_bfloat16fS3_fjLj2048ELj1ELj1ELj4ELj16ENS0_18Kernel_traits_baseILj2048ES3_fS3_fjLj128EEEEELb1EEEvNS0_20BackwardKernelParamsE)
        /*0b90*/ 	.word	0x0000007f


	//----- nvinfo : EIATTR_FRAME_SIZE
	.align		4
.L_493:
        /*0b94*/ 	.byte	0x04, 0x11
        /*0b96*/ 	.short	(.L_495 - .L_494)
	.align		4
.L_494:
        /*0b98*/ 	.word	index@($__internal_5_$__cuda_sm20_rcp_rn_f32_slowpath)
        /*0b9c*/ 	.word	0x00000000


	//----- nvinfo : EIATTR_FRAME_SIZE
	.align		4
.L_495:
        /*0ba0*/ 	.byte	0x04, 0x11
        /*0ba2*/ 	.short	(.L_497 - .L_496)
	.align		4
.L_496:
        /*0ba4*/ 	.word	index@(_ZN18transformer_engine13normalization26rmsnorm_bwd_general_kernelINS0_13Kernel_traitsI13__nv_bfloat16fS3_fjLj2048ELj1ELj1ELj4ELj16ENS0_18Kernel_traits_baseILj2048ES3_fS3_fjLj128EEEEELb1EEEvNS0_20BackwardKernelParamsE)
        /*0ba8*/ 	.word	0x00000000


	//----- nvinfo : EIATTR_REGCOUNT
	.align		4
.L_497:
        /*0bac*/ 	.byte	0x04, 0x2f
        /*0bae*/ 	.short	(.L_499 - .L_498)
	.align		4
.L_498:
        /*0bb0*/ 	.word	index@(_ZN18transformer_engine13normalization26rmsnorm_bwd_general_kernelINS0_13Kernel_traitsIffffjLj4096ELj1ELj1ELj4ELj16ENS0_18Kernel_traits_baseILj4096EffffjLj128EEEEELb1EEEvNS0_20BackwardKernelParamsE)
        /*0bb4*/ 	.word	0x000000a8


	//----- nvinfo : EIATTR_FRAME_SIZE
	.align		4
.L_499:
        /*0bb8*/ 	.byte	0x04, 0x11
        /*0bba*/ 	.short	(.L_501 - .L_500)
	.align		4
.L_500:
        /*0bbc*/ 	.word	index@($__internal_4_$__cuda_sm20_rcp_rn_f32_slowpath)
        /*0bc0*/ 	.word	0x00000000


	//----- nvinfo : EIATTR_FRAME_SIZE
	.align		4
.L_501:
        /*0bc4*/ 	.byte	0x04, 0x11
        /*0bc6*/ 	.short	(.L_503 - .L_502)
	.align		4
.L_502:
        /*0bc8*/ 	.word	index@(_ZN18transformer_engine13normalization26rmsnorm_bwd_general_kernelINS0_13Kernel_traitsIffffjLj4096ELj1ELj1ELj4ELj16ENS0_18Kernel_traits_baseILj4096EffffjLj128EEEEELb1EEEvNS0_20BackwardKernelParamsE)
        /*0bcc*/ 	.word	0x00000000


	//----- nvinfo : EIATTR_REGCOUNT
	.align		4
.L_503:
        /*0bd0*/ 	.byte	0x04, 0x2f
        /*0bd2*/ 	.short	(.L_505 - .L_504)
	.align		4
.L_504:
        /*0bd4*/ 	.word	index@(_ZN18transformer_engine13normalization26rmsnorm_bwd_general_kernelINS0_13Kernel_traitsI6__halfS3_S3_fjLj4096ELj1ELj1ELj4ELj16ENS0_18Kernel_traits_baseILj4096ES3_S3_S3_fjLj128EEEEELb1EEEvNS0_20BackwardKernelParamsE)
        /*0bd8*/ 	.word	0x000000a7


	//----- nvinfo : EIATTR_FRAME_SIZE
	.align		4
.L_505:
        /*0bdc*/ 	.byte	0x04, 0x11
        /*0bde*/ 	.short	(.L_507 - .L_506)
	.align		4
.L_506:
        /*0be0*/ 	.word	index@($__internal_3_$__cuda_sm20_rcp_rn_f32_slowpath)
        /*0be4*/ 	.word	0x00000000


	//----- nvinfo : EIATTR_FRAME_SIZE
	.align		4
.L_507:
        /*0be8*/ 	.byte	0x04, 0x11
        /*0bea*/ 	.short	(.L_509 - .L_508)
	.align		4
.L_508:
        /*0bec*/ 	.word	index@(_ZN18transformer_engine13normalization26rmsnorm_bwd_general_kernelINS0_13Kernel_traitsI6__halfS3_S3_fjLj4096ELj1ELj1ELj4ELj16ENS0_18Kernel_traits_baseILj4096ES3_S3_S3_fjLj128EEEEELb1EEEvNS0_20BackwardKernelParamsE)
        /*0bf0*/ 	.word	0x00000000


	//----- nvinfo : EIATTR_REGCOUNT
	.align		4
.L_509:
        /*0bf4*/ 	.byte	0x04, 0x2f
        /*0bf6*/ 	.short	(.L_511 - .L_510)
	.align		4
.L_510:
        /*0bf8*/ 	.word	index@(_ZN18transformer_engine13normalization26rmsnorm_bwd_general_kernelINS0_13Kernel_traitsI6__halffS3_fjLj4096ELj1ELj1ELj4ELj16ENS0_18Kernel_traits_baseILj4096ES3_fS3_fjLj128EEEEELb1EEEvNS0_20BackwardKernelParamsE)
        /*0bfc*/ 	.word	0x000000a7


	//----- nvinfo : EIATTR_FRAME_SIZE
	.align		4
.L_511:
        /*0c00*/ 	.byte	0x04, 0x11
        /*0c02*/ 	.short	(.L_513 - .L_512)
	.align		4
.L_512:
        /*0c04*/ 	.word	index@($__internal_2_$__cuda_sm20_rcp_rn_f32_slowpath)
        /*0c08*/ 	.word	0x00000000


	//----- nvinfo : EIATTR_FRAME_SIZE
	.align		4
.L_513:
        /*0c0c*/ 	.byte	0x04, 0x11
        /*0c0e*/ 	.short	(.L_515 - .L_514)
	.align		4
.L_514:
        /*0c10*/ 	.word	index@(_ZN18transformer_engine13normalization26rmsnorm_bwd_general_kernelINS0_13Kernel_traitsI6__halffS3_fjLj4096ELj1ELj1ELj4ELj16ENS0_18Kernel_traits_baseILj4096ES3_fS3_fjLj128EEEEELb1EEEvNS0_20BackwardKernelParamsE)
        /*0c14*/ 	.word	0x00000000


	//----- nvinfo : EIATTR_REGCOUNT
	.align		4
.L_515:
        /*0c18*/ 	.byte	0x04, 0x2f
        /*0c1a*/ 	.short	(.L_517 - .L_516)
	.align		4
.L_516:
        /*0c1c*/ 	.word	index@(_ZN18transformer_engine13normalization26rmsnorm_bwd_general_kernelINS0_13Kernel_traitsI13__nv_bfloat16S3_S3_fjLj4096ELj1ELj1ELj4ELj16ENS0_18Kernel_traits_baseILj4096ES3_S3_S3_fjLj128EEEEELb1EEEvNS0_20BackwardKernelParamsE)
        /*0c20*/ 	.word	0x000000a8


	//----- nvinfo : EIATTR_FRAME_SIZE
	.align		4
.L_517:
        /*0c24*/ 	.byte	0x04, 0x11
        /*0c26*/ 	.short	(.L_519 - .L_518)
	.align		4
.L_518:
        /*0c28*/ 	.word	index@($__internal_1_$__cuda_sm20_rcp_rn_f32_slowpath)
        /*0c2c*/ 	.word	0x00000000


	//----- nvinfo : EIATTR_FRAME_SIZE
	.align		4
.L_519:
        /*0c30*/ 	.byte	0x04, 0x11
        /*0c32*/ 	.short	(.L_521 - .L_520)
	.align		4
.L_520:
        /*0c34*/ 	.word	index@(_ZN18transformer_engine13normalization26rmsnorm_bwd_general_kernelINS0_13Kernel_traitsI13__nv_bfloat16S3_S3_fjLj4096ELj1ELj1ELj4ELj16ENS0_18Kernel_traits_baseILj4096ES3_S3_S3_fjLj128EEEEELb1EEEvNS0_20BackwardKernelParamsE)
        /*0c38*/ 	.word	0x00000000


	//----- nvinfo : EIATTR_REGCOUNT
	.align		4
.L_521:
        /*0c3c*/ 	.byte	0x04, 0x2f
        /*0c3e*/ 	.short	(.L_523 - .L_522)
	.align		4
.L_522:
        /*0c40*/ 	.word	index@(_ZN18transformer_engine13normalization26rmsnorm_bwd_general_kernelINS0_13Kernel_traitsI13__nv_bfloat16fS3_fjLj4096ELj1ELj1ELj4ELj16ENS0_18Kernel_traits_baseILj4096ES3_fS3_fjLj128EEEEELb1EEEvNS0_20BackwardKernelParamsE)
        /*0c44*/ 	.word	0x000000a7


	//----- nvinfo : EIATTR_FRAME_SIZE
	.align		4
.L_523:
        /*0c48*/ 	.byte	0x04, 0x11
        /*0c4a*/ 	.short	(.L_525 - .L_524)
	.align		4
.L_524:
        /*0c4c*/ 	.word	index@($__internal_0_$__cuda_sm20_rcp_rn_f32_slowpath)
        /*0c50*/ 	.word	0x00000000


	//----- nvinfo : EIATTR_FRAME_SIZE
	.align		4
.L_525:
        /*0c54*/ 	.byte	0x04, 0x11
        /*0c56*/ 	.short	(.L_527 - .L_526)
	.align		4
.L_526:
        /*0c58*/ 	.word	index@(_ZN18transformer_engine13normalization26rmsnorm_bwd_general_kernelINS0_13Kernel_traitsI13__nv_bfloat16fS3_fjLj4096ELj1ELj1ELj4ELj16ENS0_18Kernel_traits_baseILj4096ES3_fS3_fjLj128EEEEELb1EEEvNS0_20BackwardKernelParamsE)
        /*0c5c*/ 	.word	0x00000000


	//----- nvinfo : EIATTR_MIN_STACK_SIZE
	.align		4
.L_527:
        /*0c60*/ 	.byte	0x04, 0x12
        /*0c62*/ 	.short	(.L_529 - .L_528)
	.align		4
.L_528:
        /*0c64*/ 	.word	index@(_ZN18transformer_engine13normalization26rmsnorm_bwd_general_kernelINS0_13Kernel_traitsI13__nv_bfloat16fS3_fjLj4096ELj1ELj1ELj4ELj16ENS0_18Kernel_traits_baseILj4096ES3_fS3_fjLj128EEEEELb1EEEvNS0_20BackwardKernelParamsE)
        /*0c68*/ 	.word	0x00000000


	//----- nvinfo : EIATTR_MIN_STACK_SIZE
	.align		4
.L_529:
        /*0c6c*/ 	.byte	0x04, 0x12
        /*0c6e*/ 	.short	(.L_531 - .L_530)
	.align		4
.L_530:
        /*0c70*/ 	.word	index@(_ZN18transformer_engine13normalization26rmsnorm_bwd_general_kernelINS0_13Kernel_traitsI13__nv_bfloat16S3_S3_fjLj4096ELj1ELj1ELj4ELj16ENS0_18Kernel_traits_baseILj4096ES3_S3_S3_fjLj128EEEEELb1EEEvNS0_20BackwardKernelParamsE)
        /*0c74*/ 	.word	0x00000000


	//----- nvinfo : EIATTR_MIN_STACK_SIZE
	.align		4
.L_531:
        /*0c78*/ 	.byte	0x04, 0x12
        /*0c7a*/ 	.short	(.L_533 - .L_532)
	.align		4
.L_532:
        /*0c7c*/ 	.word	index@(_ZN18transformer_engine13normalization26rmsnorm_bwd_general_kernelINS0_13Kernel_traitsI6__halffS3_fjLj4096ELj1ELj1ELj4ELj16ENS0_18Kernel_traits_baseILj4096ES3_fS3_fjLj128EEEEELb1EEEvNS0_20BackwardKernelParamsE)
        /*0c80*/ 	.word	0x00000000


	//----- nvinfo : EIATTR_MIN_STACK_SIZE
	.align		4
.L_533:
        /*0c84*/ 	.byte	0x04, 0x12
        /*0c86*/ 	.short	(.L_535 - .L_534)
	.align		4
.L_534:
        /*0c88*/ 	.word	index@(_ZN18transformer_engine13normalization26rmsnorm_bwd_general_kernelINS0_13Kernel_traitsI6__halfS3_S3_fjLj4096ELj1ELj1ELj4ELj16ENS0_18Kernel_traits_baseILj4096ES3_S3_S3_fjLj128EEEEELb1EEEvNS0_20BackwardKernelParamsE)
        /*0c8c*/ 	.word	0x00000000


	//----- nvinfo : EIATTR_MIN_STACK_SIZE
	.align		4
.L_535:
        /*0c90*/ 	.byte	0x04, 0x12
        /*0c92*/ 	.short	(.L_537 - .L_536)
	.align		4
.L_536:
        /*0c94*/ 	.word	index@(_ZN18transformer_engine13normalization26rmsnorm_bwd_general_kernelINS0_13Kernel_traitsIffffjLj4096ELj1ELj1ELj4ELj16ENS0_18Kernel_traits_baseILj4096EffffjLj128EEEEELb1EEEvNS0_20BackwardKernelParamsE)
        /*0c98*/ 	.word	0x00000000


	//----- nvinfo : EIATTR_MIN_STACK_SIZE
	.align		4
.L_537:
        /*0c9c*/ 	.byte	0x04, 0x12
        /*0c9e*/ 	.short	(.L_539 - .L_538)
	.align		4
.L_538:
        /*0ca0*/ 	.word	index@(_ZN18transformer_engine13normalization26rmsnorm_bwd_general_kernelINS0_13Kernel_traitsI13__nv_bfloat16fS3_fjLj2048ELj1ELj1ELj4ELj16ENS0_18Kernel_traits_baseILj2048ES3_fS3_fjLj128EEEEELb1EEEvNS0_20BackwardKernelParamsE)
        /*0ca4*/ 	.word	0x00000000


	//----- nvinfo : EIATTR_MIN_STACK_SIZE
	.align		4
.L_539:
        /*0ca8*/ 	.byte	0x04, 0x12
        /*0caa*/ 	.short	(.L_541 - .L_540)
	.align		4
.L_540:
        /*0cac*/ 	.word	index@(_ZN18transformer_engine13normalization26rmsnorm_bwd_general_kernelINS0_13Kernel_traitsI13__nv_bfloat16S3_S3_fjLj2048ELj1ELj1ELj4ELj16ENS0_18Kernel_traits_baseILj2048ES3_S3_S3_fjLj128EEEEELb1EEEvNS0_20BackwardKernelParamsE)
        /*0cb0*/ 	.word	0x00000000


	//----- nvinfo : EIATTR_MIN_STACK_SIZE
	.align		4
.L_541:
        /*0cb4*/ 	.byte	0x04, 0x12
        /*0cb6*/ 	.short	(.L_543 - .L_542)
	.align		4
.L_542:
        /*0cb8*/ 	.word	index@(_ZN18transformer_engine13normalization26rmsnorm_bwd_general_kernelINS0_13Kernel_traitsI6__halffS3_fjLj2048ELj1ELj1ELj4ELj16ENS0_18Kernel_traits_baseILj2048ES3_fS3_fjLj128EEEEELb1EEEvNS0_20BackwardKernelParamsE)
        /*0cbc*/ 	.word	0x00000000


	//----- nvinfo : EIATTR_MIN_STACK_SIZE
	.align		4
.L_543:
        /*0cc0*/ 	.byte	0x04, 0x12
        /*0cc2*/ 	.short	(.L_545 - .L_544)
	.align		4
.L_544:
        /*0cc4*/ 	.word	index@(_ZN18transformer_engine13normalization26rmsnorm_bwd_general_kernelINS0_13Kernel_traitsI6__halfS3_S3_fjLj2048ELj1ELj1ELj4ELj16ENS0_18Kernel_traits_baseILj2048ES3_S3_S3_fjLj128EEEEELb1EEEvNS0_20BackwardKernelParamsE)
        /*0cc8*/ 	.word	0x00000000


	//----- nvinfo : EIATTR_MIN_STACK_SIZE
	.align		4
.L_545:
        /*0ccc*/ 	.byte	0x04, 0x12
        /*0cce*/ 	.short	(.L_547 - .L_546)
	.align		4
.L_546:
        /*0cd0*/ 	.word	index@(_ZN18transformer_engine13normalization26rmsnorm_bwd_general_kernelINS0_13Kernel_traitsIffffjLj2048ELj1ELj1ELj4ELj16ENS0_18Kernel_traits_baseILj2048EffffjLj128EEEEELb1EEEvNS0_20BackwardKernelParamsE)
        /*0cd4*/ 	.word	0x00000000


	//----- nvinfo : EIATTR_MIN_STACK_SIZE
	.align		4
.L_547:
        /*0cd8*/ 	.byte	0x04, 0x12
        /*0cda*/ 	.short	(.L_549 - .L_548)
	.align		4
.L_548:
        /*0cdc*/ 	.word	index@(_ZN18transformer_engine13normalization26rmsnorm_bwd_general_kernelINS0_13Kernel_traitsI13__nv_bfloat16fS3_fjLj1024ELj1ELj4ELj1ELj16ENS0_18Kernel_traits_baseILj1024ES3_fS3_fjLj128EEEEELb1EEEvNS0_20BackwardKernelParamsE)
        /*0ce0*/ 	.word	0x00000080


	//----- nvinfo : EIATTR_MIN_STACK_SIZE
	.align		4
.L_549:
        /*0ce4*/ 	.byte	0x04, 0x12
        /*0ce6*/ 	.short	(.L_551 - .L_550)
	.align		4
.L_550:
        /*0ce8*/ 	.word	index@(_ZN18transformer_engine13normalization26rmsnorm_bwd_general_kernelINS0_13Kernel_traitsI13__nv_bfloat16S3_S3_fjLj1024ELj1ELj4ELj1ELj16ENS0_18Kernel_traits_baseILj1024ES3_S3_S3_fjLj128EEEEELb1EEEvNS0_20BackwardKernelParamsE)
        /*0cec*/ 	.word	0x00000080


	//----- nvinfo : EIATTR_MIN_STACK_SIZE
	.align		4
.L_551:
        /*0cf0*/ 	.byte	0x04, 0x12
        /*0cf2*/ 	.short	(.L_553 - .L_552)
	.align		4
.L_552:
        /*0cf4*/ 	.word	index@(_ZN18transformer_engine13normalization26rmsnorm_bwd_general_kernelINS0_13Kernel_traitsI6__halffS3_fjLj1024ELj1ELj4ELj1ELj16ENS0_18Kernel_traits_baseILj1024ES3_fS3_fjLj128EEEEELb1EEEvNS0_20BackwardKernelParamsE)
        /*0cf8*/ 	.word	0x00000080


	//----- nvinfo : EIATTR_MIN_STACK_SIZE
	.align		4
.L_553:
        /*0cfc*/ 	.byte	0x04, 0x12
        /*0cfe*/ 	.short	(.L_555 - .L_554)
	.align		4
.L_554:
        /*0d00*/ 	.word	index@(_ZN18transformer_engine13normalization26rmsnorm_bwd_general_kernelINS0_13Kernel_traitsI6__halfS3_S3_fjLj1024ELj1ELj4ELj1ELj16ENS0_18Kernel_traits_baseILj1024ES3_S3_S3_fjLj128EEEEELb1EEEvNS0_20BackwardKernelParamsE)
        /*0d04*/ 	.word	0x00000080


	//----- nvinfo : EIATTR_MIN_STACK_SIZE
	.align		4
.L_555:
        /*0d08*/ 	.byte	0x04, 0x12
        /*0d0a*/ 	.short	(.L_557 - .L_556)
	.align		4
.L_556:
        /*0d0c*/ 	.word	index@(_ZN18transformer_engine13normalization26rmsnorm_bwd_general_kernelINS0_13Kernel_traitsIffffjLj1024ELj1ELj4ELj1ELj16ENS0_18Kernel_traits_baseILj1024EffffjLj128EEEEELb1EEEvNS0_20BackwardKernelParamsE)
        /*0d10*/ 	.word	0x00000080


	//----- nvinfo : EIATTR_MIN_STACK_SIZE
	.align		4
.L_557:
        /*0d14*/ 	.byte	0x04, 0x12
        /*0d16*/ 	.short	(.L_559 - .L_558)
	.align		4
.L_558:
        /*0d18*/ 	.word	index@(_ZN18transformer_engine13normalization26rmsnorm_bwd_general_kernelINS0_13Kernel_traitsI13__nv_bfloat16fS3_fjLj512ELj1ELj4ELj1ELj16ENS0_18Kernel_traits_baseILj512ES3_fS3_fjLj128EEEEELb1EEEvNS0_20BackwardKernelParamsE)
        /*0d1c*/ 	.word	0x00000000


	//----- nvinfo : EIATTR_MIN_STACK_SIZE
	.align		4
.L_559:
        /*0d20*/ 	.byte	0x04, 0x12
        /*0d22*/ 	.short	(.L_561 - .L_560)
	.align		4
.L_560:
        /*0d24*/ 	.word	index@(_ZN18transformer_engine13normalization26rmsnorm_bwd_general_kernelINS0_13Kernel_traitsI13__nv_bfloat16S3_S3_fjLj512ELj1ELj4ELj1ELj16ENS0_18Kernel_traits_baseILj512ES3_S3_S3_fjLj128EEEEELb1EEEvNS0_20BackwardKernelParamsE)
        /*0d28*/ 	.word	0x00000040


	//----- nvinfo : EIATTR_MIN_STACK_SIZE
	.align		4
.L_561:
        /*0d2c*/ 	.byte	0x04, 0x12
        /*0d2e*/ 	.short	(.L_563 - .L_562)
	.align		4
.L_562:
        /*0d30*/ 	.word	index@(_ZN18transformer_engine13normalization26rmsnorm_bwd_general_kernelINS0_13Kernel_traitsI6__halffS3_fjLj512ELj1ELj4ELj1ELj16ENS0_18Kernel_traits_baseILj512ES3_fS3_fjLj128EEEEELb1EEEvNS0_20BackwardKernelParamsE)
        /*0d34*/ 	.word	0x00000000


	//----- nvinfo : EIATTR_MIN_STACK_SIZE
	.align		4
.L_563:
        /*0d38*/ 	.byte	0x04, 0x12
        /*0d3a*/ 	.short	(.L_565 - .L_564)
	.align		4
.L_564:
        /*0d3c*/ 	.word	index@(_ZN18transformer_engine13normalization26rmsnorm_bwd_general_kernelINS0_13Kernel_traitsI6__halfS3_S3_fjLj512ELj1ELj4ELj1ELj16ENS0_18Kernel_traits_baseILj512ES3_S3_S3_fjLj128EEEEELb1EEEvNS0_20BackwardKernelParamsE)
        /*0d40*/ 	.word	0x00000040


	//----- nvinfo : EIATTR_MIN_STACK_SIZE
	.align		4
.L_565:
        /*0d44*/ 	.byte	0x04, 0x12
        /*0d46*/ 	.short	(.L_567 - .L_566)
	.align		4
.L_566:
        /*0d48*/ 	.word	index@(_ZN18transformer_engine13normalization26rmsnorm_bwd_general_kernelINS0_13Kernel_traitsIffffjLj512ELj1ELj4ELj1ELj16ENS0_18Kernel_traits_baseILj512EffffjLj128EEEEELb1EEEvNS0_20BackwardKernelParamsE)
        /*0d4c*/ 	.word	0x00000040


	//----- nvinfo : EIATTR_MIN_STACK_SIZE
	.align		4
.L_567:
        /*0d50*/ 	.byte	0x04, 0x12
        /*0d52*/ 	.short	(.L_569 - .L_568)
	.align		4
.L_568:
        /*0d54*/ 	.word	index@(_ZN18transformer_engine13normalization26rmsnorm_bwd_general_kernelINS0_13Kernel_traitsI13__nv_bfloat16fS3_fjLj128ELj1ELj4ELj1ELj8ENS0_18Kernel_traits_baseILj128ES3_fS3_fjLj128EEEEELb1EEEvNS0_20BackwardKernelParamsE)
        /*0d58*/ 	.word	0x00000000


	//----- nvinfo : EIATTR_MIN_STACK_SIZE
	.align		4
.L_569:
        /*0d5c*/ 	.byte	0x04, 0x12
        /*0d5e*/ 	.short	(.L_571 - .L_570)
	.align		4
.L_570:
        /*0d60*/ 	.word	index@(_ZN18transformer_engine13normalization26rmsnorm_bwd_general_kernelINS0_13Kernel_traitsI13__nv_bfloat16S3_S3_fjLj128ELj1ELj4ELj1ELj8ENS0_18Kernel_traits_baseILj128ES3_S3_S3_fjLj128EEEEELb1EEEvNS0_20BackwardKernelParamsE)
        /*0d64*/ 	.word	0x00000000


	//----- nvinfo : EIATTR_MIN_STACK_SIZE
	.align		4
.L_571:
        /*0d68*/ 	.byte	0x04, 0x12
        /*0d6a*/ 	.short	(.L_573 - .L_572)
	.align		4
.L_572:
        /*0d6c*/ 	.word	index@(_ZN18transformer_engine13normalization26rmsnorm_bwd_general_kernelINS0_13Kernel_traitsI6__halffS3_fjLj128ELj1ELj4ELj1ELj8ENS0_18Kernel_traits_baseILj128ES3_fS3_fjLj128EEEEELb1EEEvNS0_20BackwardKernelParamsE)
        /*0d70*/ 	.word	0x00000000


	//----- nvinfo : EIATTR_MIN_STACK_SIZE
	.align		4
.L_573:
        /*0d74*/ 	.byte	0x04, 0x12
        /*0d76*/ 	.short	(.L_575 - .L_574)
	.align		4
.L_574:
        /*0d78*/ 	.word	index@(_ZN18transformer_engine13normalization26rmsnorm_bwd_general_kernelINS0_13Kernel_traitsI6__halfS3_S3_fjLj128ELj1ELj4ELj1ELj8ENS0_18Kernel_traits_baseILj128ES3_S3_S3_fjLj128EEEEELb1EEEvNS0_20BackwardKernelParamsE)
        /*0d7c*/ 	.word	0x00000000


	//----- nvinfo : EIATTR_MIN_STACK_SIZE
	.align		4
.L_575:
        /*0d80*/ 	.byte	0x04, 0x12
        /*0d82*/ 	.short	(.L_577 - .L_576)
	.align		4
.L_576:
        /*0d84*/ 	.word	index@(_ZN18transformer_engine13normalization26rmsnorm_bwd_general_kernelINS0_13Kernel_traitsIffffjLj128ELj1ELj4ELj1ELj16ENS0_18Kernel_traits_baseILj128EffffjLj128EEEEELb1EEEvNS0_20BackwardKernelParamsE)
        /*0d88*/ 	.word	0x00000000


	//----- nvinfo : EIATTR_MIN_STACK_SIZE
	.align		4
.L_577:
        /*0d8c*/ 	.byte	0x04, 0x12
        /*0d8e*/ 	.short	(.L_579 - .L_578)
	.align		4
.L_578:
        /*0d90*/ 	.word	index@(_ZN18transformer_engine13normalization24rmsnorm_bwd_tuned_kernelINS0_13Kernel_traitsI13__nv_bfloat16S3_S3_fjLj8192ELj1ELj1ELj4ELj16ENS0_18Kernel_traits_baseILj8192ES3_S3_S3_fjLj128EEEEELb1EEEvNS0_20BackwardKernelParamsE)
        /*0d94*/ 	.word	0x000000d8


	//----- nvinfo : EIATTR_MIN_STACK_SIZE
	.align		4
.L_579:
        /*0d98*/ 	.byte	0x04, 0x12
        /*0d9a*/ 	.short	(.L_581 - .L_580)
	.align		4
.L_580:
        /*0d9c*/ 	.word	index@(_ZN18transformer_engine13normalization24rmsnorm_bwd_tuned_kernelINS0_13Kernel_traitsI6__halfS3_S3_fjLj8192ELj1ELj1ELj4ELj16ENS0_18Kernel_traits_baseILj8192ES3_S3_S3_fjLj128EEEEELb1EEEvNS0_20BackwardKernelParamsE)
        /*0da0*/ 	.word	0x00000100


	//----- nvinfo : EIATTR_MIN_STACK_SIZE
	.align		4
.L_581:
        /*0da4*/ 	.byte	0x04, 0x12
        /*0da6*/ 	.short	(.L_583 - .L_582)
	.align		4
.L_582:
        /*0da8*/ 	.word	index@(_ZN18transformer_engine13normalization24rmsnorm_bwd_tuned_kernelINS0_13Kernel_traitsIffffjLj8192ELj1ELj1ELj4ELj16ENS0_18Kernel_traits_baseILj8192EffffjLj128EEEEELb1EEEvNS0_20BackwardKernelParamsE)
        /*0dac*/ 	.word	0x00000198


	//----- nvinfo : EIATTR_MIN_STACK_SIZE
	.align		4
.L_583:
        /*0db0*/ 	.byte	0x04, 0x12
        /*0db2*/ 	.short	(.L_585 - .L_584)
	.align		4
.L_584:
        /*0db4*/ 	.word	index@(_ZN18transformer_engine13normalization24rmsnorm_bwd_tuned_kernelINS0_13Kernel_traitsI13__nv_bfloat16S3_S3_fjLj4096ELj1ELj1ELj4ELj16ENS0_18Kernel_traits_baseILj4096ES3_S3_S3_fjLj128EEEEELb1EEEvNS0_20BackwardKernelParamsE)
        /*0db8*/ 	.word	0x00000000


	//----- nvinfo : EIATTR_MIN_STACK_SIZE
	.align		4
.L_585:
        /*0dbc*/ 	.byte	0x04, 0x12
        /*0dbe*/ 	.short	(.L_587 - .L_586)
	.align		4
.L_586:
        /*0dc0*/ 	.word	index@(_ZN18transformer_engine13normalization24rmsnorm_bwd_tuned_kernelINS0_13Kernel_traitsI6__halfS3_S3_fjLj4096ELj1ELj1ELj4ELj16ENS0_18Kernel_traits_baseILj4096ES3_S3_S3_fjLj128EEEEELb1EEEvNS0_20BackwardKernelParamsE)
        /*0dc4*/ 	.word	0x00000000


	//----- nvinfo : EIATTR_MIN_STACK_SIZE
	.align		4
.L_587:
        /*0dc8*/ 	.byte	0x04, 0x12
        /*0dca*/ 	.short	(.L_589 - .L_588)
	.align		4
.L_588:
        /*0dcc*/ 	.word	index@(_ZN18transformer_engine13normalization24rmsnorm_bwd_tuned_kernelINS0_13Kernel_traitsIffffjLj4096ELj1ELj1ELj4ELj16ENS0_18Kernel_traits_baseILj4096EffffjLj128EEEEELb1EEEvNS0_20BackwardKernelParamsE)
        /*0dd0*/ 	.word	0x00000000


	//----- nvinfo : EIATTR_MIN_STACK_SIZE
	.align		4
.L_589:
        /*0dd4*/ 	.byte	0x04, 0x12
        /*0dd6*/ 	.short	(.L_591 - .L_590)
	.align		4
.L_590:
        /*0dd8*/ 	.word	index@(_ZN18transformer_engine13normalization24rmsnorm_bwd_tuned_kernelINS0_13Kernel_traitsI13__nv_bfloat16S3_S3_fjLj2048ELj1ELj1ELj4ELj16ENS0_18Kernel_traits_baseILj2048ES3_S3_S3_fjLj128EEEEELb1EEEvNS0_20BackwardKernelParamsE)
        /*0ddc*/ 	.word	0x00000000


	//----- nvinfo : EIATTR_MIN_STACK_SIZE
	.align		4
.L_591:
        /*0de0*/ 	.byte	0x04, 0x12
        /*0de2*/ 	.short	(.L_593 - .L_592)
	.align		4
.L_592:
        /*0de4*/ 	.word	index@(_ZN18transformer_engine13normalization24rmsnorm_bwd_tuned_kernelINS0_13Kernel_traitsI6__halfS3_S3_fjLj2048ELj1ELj1ELj4ELj16ENS0_18Kernel_traits_baseILj2048ES3_S3_S3_fjLj128EEEEELb1EEEvNS0_20BackwardKernelParamsE)
        /*0de8*/ 	.word	0x00000000


	//----- nvinfo : EIATTR_MIN_STACK_SIZE
	.align		4
.L_593:
        /*0dec*/ 	.byte	0x04, 0x12
        /*0dee*/ 	.short	(.L_595 - .L_594)
	.align		4
.L_594:
        /*0df0*/ 	.word	index@(_ZN18transformer_engine13normalization24rmsnorm_bwd_tuned_kernelINS0_13Kernel_traitsIffffjLj2048ELj1ELj1ELj4ELj16ENS0_18Kernel_traits_baseILj2048EffffjLj128EEEEELb1EEEvNS0_20BackwardKernelParamsE)
        /*0df4*/ 	.word	0x00000000


	//----- nvinfo : EIATTR_MIN_STACK_SIZE
	.align		4
.L_595:
        /*0df8*/ 	.byte	0x04, 0x12
        /*0dfa*/ 	.short	(.L_597 - .L_596)
	.align		4
.L_596:
        /*0dfc*/ 	.word	index@(_ZN18transformer_engine13normalization24rmsnorm_bwd_tuned_kernelINS0_13Kernel_traitsI13__nv_bfloat16S3_S3_fjLj1024ELj1ELj4ELj1ELj16ENS0_18Kernel_traits_baseILj1024ES3_S3_S3_fjLj128EEEEELb1EEEvNS0_20BackwardKernelParamsE)
        /*0e00*/ 	.word	0x00000000


	//----- nvinfo : EIATTR_MIN_STACK_SIZE
	.align		4
.L_597:
        /*0e04*/ 	.byte	0x04, 0x12
        /*0e06*/ 	.short	(.L_599 - .L_598)
	.align		4
.L_598:
        /*0e08*/ 	.word	index@(_ZN18transformer_engine13normalization24rmsnorm_bwd_tuned_kernelINS0_13Kernel_traitsI6__halfS3_S3_fjLj1024ELj1ELj4ELj1ELj16ENS0_18Kernel_traits_baseILj1024ES3_S3_S3_fjLj128EEEEELb1EEEvNS0_20BackwardKernelParamsE)
        /*0e0c*/ 	.word	0x00000000


	//----- nvinfo : EIATTR_MIN_STACK_SIZE
	.align		4
.L_599:
        /*0e10*/ 	.byte	0x04, 0x12
        /*0e12*/ 	.short	(.L_601 - .L_600)
	.align		4
.L_600:
        /*0e14*/ 	.word	index@(_ZN18transformer_engine13normalization24rmsnorm_bwd_tuned_kernelINS0_13Kernel_traitsIffffjLj1024ELj1ELj4ELj1ELj16ENS0_18Kernel_traits_baseILj1024EffffjLj128EEEEELb1EEEvNS0_20BackwardKernelParamsE)
        /*0e18*/ 	.word	0x00000000


	//----- nvinfo : EIATTR_MIN_STACK_SIZE
	.align		4
.L_601:
        /*0e1c*/ 	.byte	0x04, 0x12
        /*0e1e*/ 	.short	(.L_603 - .L_602)
	.align		4
.L_602:
        /*0e20*/ 	.word	index@(_ZN18transformer_engine13normalization24rmsnorm_bwd_tuned_kernelINS0_13Kernel_traitsI13__nv_bfloat16S3_S3_fjLj768ELj1ELj4ELj1ELj16ENS0_18Kernel_traits_baseILj768ES3_S3_S3_fjLj128EEEEELb1EEEvNS0_20BackwardKernelParamsE)
        /*0e24*/ 	.word	0x00000000


	//----- nvinfo : EIATTR_MIN_STACK_SIZE
	.align		4
.L_603:
        /*0e28*/ 	.byte	0x04, 0x12
        /*0e2a*/ 	.short	(.L_605 - .L_604)
	.align		4
.L_604:
        /*0e2c*/ 	.word	index@(_ZN18transformer_engine13normalization24rmsnorm_bwd_tuned_kernelINS0_13Kernel_traitsI6__halfS3_S3_fjLj768ELj1ELj4ELj1ELj16ENS0_18Kernel_traits_baseILj768ES3_S3_S3_fjLj128EEEEELb1EEEvNS0_20BackwardKernelParamsE)
        /*0e30*/ 	.word	0x00000000


	//----- nvinfo : EIATTR_MIN_STACK_SIZE
	.align		4
.L_605:
        /*0e34*/ 	.byte	0x04, 0x12
        /*0e36*/ 	.short	(.L_607 - .L_606)
	.align		4
.L_606:
        /*0e38*/ 	.word	index@(_ZN18transformer_engine13normalization24rmsnorm_bwd_tuned_kernelINS0_13Kernel_traitsIffffjLj768ELj1ELj4ELj1ELj16ENS0_18Kernel_traits_baseILj768EffffjLj128EEEEELb1EEEvNS0_20BackwardKernelParamsE)
        /*0e3c*/ 	.word	0x00000000


	//----- nvinfo : EIATTR_MIN_STACK_SIZE
	.align		4
.L_607:
        /*0e40*/ 	.byte	0x04, 0x12
        /*0e42*/ 	.short	(.L_609 - .L_608)
	.align		4
.L_608:
        /*0e44*/ 	.word	index@(_ZN18transformer_engine13normalization24rmsnorm_bwd_tuned_kernelINS0_13Kernel_traitsI13__nv_bfloat16S3_S3_fjLj512ELj1ELj4ELj1ELj16ENS0_18Kernel_traits_baseILj512ES3_S3_S3_fjLj128EEEEELb1EEEvNS0_20BackwardKernelParamsE)
        /*0e48*/ 	.word	0x00000000


	//----- nvinfo : EIATTR_MIN_STACK_SIZE
	.align		4
.L_609:
        /*0e4c*/ 	.byte	0x04, 0x12
        /*0e4e*/ 	.short	(.L_611 - .L_610)
	.align		4
.L_610:
        /*0e50*/ 	.word	index@(_ZN18transformer_engine13normalization24rmsnorm_bwd_tuned_kernelINS0_13Kernel_traitsI6__halfS3_S3_fjLj512ELj1ELj4ELj1ELj16ENS0_18Kernel_traits_baseILj512ES3_S3_S3_fjLj128EEEEELb1EEEvNS0_20BackwardKernelParamsE)
        /*0e54*/ 	.word	0x00000000


	//----- nvinfo : EIATTR_MIN_STACK_SIZE
	.align		4
.L_611:
        /*0e58*/ 	.byte	0x04, 0x12
        /*0e5a*/ 	.short	(.L_613 - .L_612)
	.align		4
.L_612:
        /*0e5c*/ 	.word	index@(_ZN18transformer_engine13normalization24rmsnorm_bwd_tuned_kernelINS0_13Kernel_traitsIffffjLj512ELj1ELj4ELj1ELj16ENS0_18Kernel_traits_baseILj512EffffjLj128EEEEELb1EEEvNS0_20BackwardKernelParamsE)
        /*0e60*/ 	.word	0x00000000


	//----- nvinfo : EIATTR_MIN_STACK_SIZE
	.align		4
.L_613:
        /*0e64*/ 	.byte	0x04, 0x12
        /*0e66*/ 	.short	(.L_615 - .L_614)
	.align		4
.L_614:
        /*0e68*/ 	.word	index@(_ZN18transformer_engine13normalization26rmsnorm_bwd_general_kernelINS0_13Kernel_traitsI13__nv_bfloat16fS3_fjLj4096ELj1ELj1ELj4ELj16ENS0_18Kernel_traits_baseILj4096ES3_fS3_fjLj128EEEEELb0EEEvNS0_20BackwardKernelParamsE)
        /*0e6c*/ 	.word	0x00000000


	//----- nvinfo : EIATTR_MIN_STACK_SIZE
	.align		4
.L_615:
        /*0e70*/ 	.byte	0x04, 0x12
        /*0e72*/ 	.short	(.L_617 - .L_616)
	.align		4
.L_616:
        /*0e74*/ 	.word	index@(_ZN18transformer_engine13normalization26rmsnorm_bwd_general_kernelINS0_13Kernel_traitsI13__nv_bfloat16S3_S3_fjLj4096ELj1ELj1ELj4ELj16ENS0_18Kernel_traits_baseILj4096ES3_S3_S3_fjLj128EEEEELb0EEEvNS0_20BackwardKernelParamsE)
        /*0e78*/ 	.word	0x00000000


	//----- nvinfo : EIATTR_MIN_STACK_SIZE
	.align		4
.L_617:
        /*0e7c*/ 	.byte	0x04, 0x12
        /*0e7e*/ 	.short	(.L_619 - .L_618)
	.align		4
.L_618:
        /*0e80*/ 	.word	index@(_ZN18transformer_engine13normalization26rmsnorm_bwd_general_kernelINS0_13Kernel_traitsI6__halffS3_fjLj4096ELj1ELj1ELj4ELj16ENS0_18Kernel_traits_baseILj4096ES3_fS3_fjLj128EEEEELb0EEEvNS0_20BackwardKernelParamsE)
        /*0e84*/ 	.word	0x00000000


	//----- nvinfo : EIATTR_MIN_STACK_SIZE
	.align		4
.L_619:
        /*0e88*/ 	.byte	0x04, 0x12
        /*0e8a*/ 	.short	(.L_621 - .L_620)
	.align		4
.L_620:
        /*0e8c*/ 	.word	index@(_ZN18transformer_engine13normalization26rmsnorm_bwd_general_kernelINS0_13Kernel_traitsI6__halfS3_S3_fjLj4096ELj1ELj1ELj4ELj16ENS0_18Kernel_traits_baseILj4096ES3_S3_S3_fjLj128EEEEELb0EEEvNS0_20BackwardKernelParamsE)
        /*0e90*/ 	.word	0x00000000


	//----- nvinfo : EIATTR_MIN_STACK_SIZE
	.align		4
.L_621:
        /*0e94*/ 	.byte	0x04, 0x12
        /*0e96*/ 	.short	(.L_623 - .L_622)
	.align		4
.L_622:
        /*0e98*/ 	.word	index@(_ZN18transformer_engine13normalization26rmsnorm_bwd_general_kernelINS0_13Kernel_traitsIffffjLj4096ELj1ELj1ELj4ELj16ENS0_18Kernel_traits_baseILj4096EffffjLj128EEEEELb0EEEvNS0_20BackwardKernelParamsE)
        /*0e9c*/ 	.word	0x00000000


	//----- nvinfo : EIATTR_MIN_STACK_SIZE
	.align		4
.L_623:
        /*0ea0*/ 	.byte	0x04, 0x12
        /*0ea2*/ 	.short	(.L_625 - .L_624)
	.align		4
.L_624:
        /*0ea4*/ 	.word	index@(_ZN18transformer_engine13normalization26rmsnorm_bwd_general_kernelINS0_13Kernel_traitsI13__nv_bfloat16fS3_fjLj2048ELj1ELj1ELj4ELj16ENS0_18Kernel_traits_baseILj2048ES3_fS3_fjLj128EEEEELb0EEEvNS0_20BackwardKernelParamsE)
        /*0ea8*/ 	.word	0x00000000


	//----- nvinfo : EIATTR_MIN_STACK_SIZE
	.align		4
.L_625:
        /*0eac*/ 	.byte	0x04, 0x12
        /*0eae*/ 	.short	(.L_627 - .L_626)
	.align		4
.L_626:
        /*0eb0*/ 	.word	index@(_ZN18transformer_engine13normalization26rmsnorm_bwd_general_kernelINS0_13Kernel_traitsI13__nv_bfloat16S3_S3_fjLj2048ELj1ELj1ELj4ELj16ENS0_18Kernel_traits_baseILj2048ES3_S3_S3_fjLj128EEEEELb0EEEvNS0_20BackwardKernelParamsE)
        /*0eb4*/ 	.word	0x00000000


	//----- nvinfo : EIATTR_MIN_STACK_SIZE
	.align		4
.L_627:
        /*0eb8*/ 	.byte	0x04, 0x12
        /*0eba*/ 	.short	(.L_629 - .L_628)
	.align		4
.L_628:
        /*0ebc*/ 	.word	index@(_ZN18transformer_engine13normalization26rmsnorm_bwd_general_kernelINS0_13Kernel_traitsI6__halffS3_fjLj2048ELj1ELj1ELj4ELj16ENS0_18Kernel_traits_baseILj2048ES3_fS3_fjLj128EEEEELb0EEEvNS0_20BackwardKernelParamsE)
        /*0ec0*/ 	.word	0x00000000


	//----- nvinfo : EIATTR_MIN_STACK_SIZE
	.align		4
.L_629:
        /*0ec4*/ 	.byte	0x04, 0x12
        /*0ec6*/ 	.short	(.L_631 - .L_630)
	.align		4
.L_630:
        /*0ec8*/ 	.word	index@(_ZN18transformer_engine13normalization26rmsnorm_bwd_general_kernelINS0_13Kernel_traitsI6__halfS3_S3_fjLj2048ELj1ELj1ELj4ELj16ENS0_18Kernel_traits_baseILj2048ES3_S3_S3_fjLj128EEEEELb0EEEvNS0_20BackwardKernelParamsE)
        /*0ecc*/ 	.word	0x00000000


	//----- nvinfo : EIATTR_MIN_STACK_SIZE
	.align		4
.L_631:
        /*0ed0*/ 	.byte	0x04, 0x12
        /*0ed2*/ 	.short	(.L_633 - .L_632)
	.align		4
.L_632:
        /*0ed4*/ 	.word	index@(_ZN18transformer_engine13normalization26rmsnorm_bwd_general_kernelINS0_13Kernel_traitsIffffjLj2048ELj1ELj1ELj4ELj16ENS0_18Kernel_traits_baseILj2048EffffjLj128EEEEELb0EEEvNS0_20BackwardKernelParamsE)
        /*0ed8*/ 	.word	0x00000000


	//----- nvinfo : EIATTR_MIN_STACK_SIZE
	.align		4
.L_633:
        /*0edc*/ 	.byte	0x04, 0x12
        /*0ede*/ 	.short	(.L_635 - .L_634)
	.align		4
.L_634:
        /*0ee0*/ 	.word	index@(_ZN18transformer_engine13normalization26rmsnorm_bwd_general_kernelINS0_13Kernel_traitsI13__nv_bfloat16fS3_fjLj1024ELj1ELj4ELj1ELj16ENS0_18Kernel_traits_baseILj1024ES3_fS3_fjLj128EEEEELb0EEEvNS0_20BackwardKernelParamsE)
        /*0ee4*/ 	.word	0x00000080


	//----- nvinfo : EIATTR_MIN_STACK_SIZE
	.align		4
.L_635:
        /*0ee8*/ 	.byte	0x04, 0x12
        /*0eea*/ 	.short	(.L_637 - .L_636)
	.align		4
.L_636:
        /*0eec*/ 	.word	index@(_ZN18transformer_engine13normalization26rmsnorm_bwd_general_kernelINS0_13Kernel_traitsI13__nv_bfloat16S3_S3_fjLj1024ELj1ELj4ELj1ELj16ENS0_18Kernel_traits_baseILj1024ES3_S3_S3_fjLj128EEEEELb0EEEvNS0_20BackwardKernelParamsE)
        /*0ef0*/ 	.word	0x00000080


	//----- nvinfo : EIATTR_MIN_STACK_SIZE
	.align		4
.L_637:
        /*0ef4*/ 	.byte	0x04, 0x12
        /*0ef6*/ 	.short	(.L_639 - .L_638)
	.align		4
.L_638:
        /*0ef8*/ 	.word	index@(_ZN18transformer_engine13normalization26rmsnorm_bwd_general_kernelINS0_13Kernel_traitsI6__halffS3_fjLj1024ELj1ELj4ELj1ELj16ENS0_18Kernel_traits_baseILj1024ES3_fS3_fjLj128EEEEELb0EEEvNS0_20BackwardKernelParamsE)
        /*0efc*/ 	.word	0x00000080


	//----- nvinfo : EIATTR_MIN_STACK_SIZE
	.align		4
.L_639:
        /*0f00*/ 	.byte	0x04, 0x12
        /*0f02*/ 	.short	(.L_641 - .L_640)
	.align		4
.L_640:
        /*0f04*/ 	.word	index@(_ZN18transformer_engine13normalization26rmsnorm_bwd_general_kernelINS0_13Kernel_traitsI6__halfS3_S3_fjLj1024ELj1ELj4ELj1ELj16ENS0_18Kernel_traits_baseILj1024ES3_S3_S3_fjLj128EEEEELb0EEEvNS0_20BackwardKernelParamsE)
        /*0f08*/ 	.word	0x00000080


	//----- nvinfo : EIATTR_MIN_STACK_SIZE
	.align		4
.L_641:
        /*0f0c*/ 	.byte	0x04, 0x12
        /*0f0e*/ 	.short	(.L_643 - .L_642)
	.align		4
.L_642:
        /*0f10*/ 	.word	index@(_ZN18transformer_engine13normalization26rmsnorm_bwd_general_kernelINS0_13Kernel_traitsIffffjLj1024ELj1ELj4ELj1ELj16ENS0_18Kernel_traits_baseILj1024EffffjLj128EEEEELb0EEEvNS0_20BackwardKernelParamsE)
        /*0f14*/ 	.word	0x00000080


	//----- nvinfo : EIATTR_MIN_STACK_SIZE
	.align		4
.L_643:
        /*0f18*/ 	.byte	0x04, 0x12
        /*0f1a*/ 	.short	(.L_645 - .L_644)
	.align		4
.L_644:
        /*0f1c*/ 	.word	index@(_ZN18transformer_engine13normalization26rmsnorm_bwd_general_kernelINS0_13Kernel_traitsI13__nv_bfloat16fS3_fjLj512ELj1ELj4ELj1ELj16ENS0_18Kernel_traits_baseILj512ES3_fS3_fjLj128EEEEELb0EEEvNS0_20BackwardKernelParamsE)
        /*0f20*/ 	.word	0x00000000


	//----- nvinfo : EIATTR_MIN_STACK_SIZE
	.align		4
.L_645:
        /*0f24*/ 	.byte	0x04, 0x12
        /*0f26*/ 	.short	(.L_647 - .L_646)
	.align		4
.L_646:
        /*0f28*/ 	.word	index@(_ZN18transformer_engine13normalization26rmsnorm_bwd_general_kernelINS0_13Kernel_traitsI13__nv_bfloat16S3_S3_fjLj512ELj1ELj4ELj1ELj16ENS0_18Kernel_traits_baseILj512ES3_S3_S3_fjLj128EEEEELb0EEEvNS0_20BackwardKernelParamsE)
        /*0f2c*/ 	.word	0x00000040


	//----- nvinfo : EIATTR_MIN_STACK_SIZE
	.align		4
.L_647:
        /*0f30*/ 	.byte	0x04, 0x12
        /*0f32*/ 	.short	(.L_649 - .L_648)
	.align		4
.L_648:
        /*0f34*/ 	.word	index@(_ZN18transformer_engine13normalization26rmsnorm_bwd_general_kernelINS0_13Kernel_traitsI6__halffS3_fjLj512ELj1ELj4ELj1ELj16ENS0_18Kernel_traits_baseILj512ES3_fS3_fjLj128EEEEELb0EEEvNS0_20BackwardKernelParamsE)
        /*0f38*/ 	.word	0x00000000


	//----- nvinfo : EIATTR_MIN_STACK_SIZE
	.align		4
.L_649:
        /*0f3c*/ 	.byte	0x04, 0x12
        /*0f3e*/ 	.short	(.L_651 - .L_650)
	.align		4
.L_650:
        /*0f40*/ 	.word	index@(_ZN18transformer_engine13normalization26rmsnorm_bwd_general_kernelINS0_13Kernel_traitsI6__halfS3_S3_fjLj512ELj1ELj4ELj1ELj16ENS0_18Kernel_traits_baseILj512ES3_S3_S3_fjLj128EEEEELb0EEEvNS0_20BackwardKernelParamsE)
        /*0f44*/ 	.word	0x00000040


	//----- nvinfo : EIATTR_MIN_STACK_SIZE
	.align		4
.L_651:
        /*0f48*/ 	.byte	0x04, 0x12
        /*0f4a*/ 	.short	(.L_653 - .L_652)
	.align		4
.L_652:
        /*0f4c*/ 	.word	index@(_ZN18transformer_engine13normalization26rmsnorm_bwd_general_kernelINS0_13Kernel_traitsIffffjLj512ELj1ELj4ELj1ELj16ENS0_18Kernel_traits_baseILj512EffffjLj128EEEEELb0EEEvNS0_20BackwardKernelParamsE)
        /*0f50*/ 	.word	0x00000000


	//----- nvinfo : EIATTR_MIN_STACK_SIZE
	.align		4
.L_653:
        /*0f54*/ 	.byte	0x04, 0x12
        /*0f56*/ 	.short	(.L_655 - .L_654)
	.align		4
.L_654:
        /*0f58*/ 	.word	index@(_ZN18transformer_engine13normalization26rmsnorm_bwd_general_kernelINS0_13Kernel_traitsI13__nv_bfloat16fS3_fjLj128ELj1ELj4ELj1ELj8ENS0_18Kernel_traits_baseILj128ES3_fS3_fjLj128EEEEELb0EEEvNS0_20BackwardKernelParamsE)
        /*0f5c*/ 	.word	0x00000000


	//----- nvinfo : EIATTR_MIN_STACK_SIZE
	.align		4
.L_655:
        /*0f60*/ 	.byte	0x04, 0x12
        /*0f62*/ 	.short	(.L_657 - .L_656)
	.align		4
.L_656:
        /*0f64*/ 	.word	index@(_ZN18transformer_engine13normalization35rmsnorm_bwd_finalize_general_kernelI13__nv_bfloat16fLj4ELj1ELj4ELj32EEEvNS0_20BackwardKernelParamsE)
        /*0f68*/ 	.word	0x00000000


	//----- nvinfo : EIATTR_MIN_STACK_SIZE
	.align		4
.L_657:
        /*0f6c*/ 	.byte	0x04, 0x12
        /*0f6e*/ 	.short	(.L_659 - .L_658)
	.align		4
.L_658:
        /*0f70*/ 	.word	index@(_ZN18transformer_engine13normalization26rmsnorm_bwd_general_kernelINS0_13Kernel_traitsI13__nv_bfloat16S3_S3_fjLj128ELj1ELj4ELj1ELj8ENS0_18Kernel_traits_baseILj128ES3_S3_S3_fjLj128EEEEELb0EEEvNS0_20BackwardKernelParamsE)
        /*0f74*/ 	.word	0x00000000


	//----- nvinfo : EIATTR_MIN_STACK_SIZE
	.align		4
.L_659:
        /*0f78*/ 	.byte	0x04, 0x12
        /*0f7a*/ 	.short	(.L_661 - .L_660)
	.align		4
.L_660:
        /*0f7c*/ 	.word	index@(_ZN18transformer_engine13normalization26rmsnorm_bwd_general_kernelINS0_13Kernel_traitsI6__halffS3_fjLj128ELj1ELj4ELj1ELj8ENS0_18Kernel_traits_baseILj128ES3_fS3_fjLj128EEEEELb0EEEvNS0_20BackwardKernelParamsE)
        /*0f80*/ 	.word	0x00000000


	//----- nvinfo : EIATTR_MIN_STACK_SIZE
	.align		4
.L_661:
        /*0f84*/ 	.byte	0x04, 0x12
        /*0f86*/ 	.short	(.L_663 - .L_662)
	.align		4
.L_662:
        /*0f88*/ 	.word	index@(_ZN18transformer_engine13normalization35rmsnorm_bwd_finalize_general_kernelI6__halffLj4ELj1ELj4ELj32EEEvNS0_20BackwardKernelParamsE)
        /*0f8c*/ 	.word	0x00000000


	//----- nvinfo : EIATTR_MIN_STACK_SIZE
	.align		4
.L_663:
        /*0f90*/ 	.byte	0x04, 0x12
        /*0f92*/ 	.short	(.L_665 - .L_664)
	.align		4
.L_664:
        /*0f94*/ 	.word	index@(_ZN18transformer_engine13normalization26rmsnorm_bwd_general_kernelINS0_13Kernel_traitsI6__halfS3_S3_fjLj128ELj1ELj4ELj1ELj8ENS0_18Kernel_traits_baseILj128ES3_S3_S3_fjLj128EEEEELb0EEEvNS0_20BackwardKernelParamsE)
        /*0f98*/ 	.word	0x00000000


	//----- nvinfo : EIATTR_MIN_STACK_SIZE
	.align		4
.L_665:
        /*0f9c*/ 	.byte	0x04, 0x12
        /*0f9e*/ 	.short	(.L_667 - .L_666)
	.align		4
.L_666:
        /*0fa0*/ 	.word	index@(_ZN18transformer_engine13normalization35rmsnorm_bwd_finalize_general_kernelIffLj4ELj1ELj4ELj32EEEvNS0_20BackwardKernelParamsE)
        /*0fa4*/ 	.word	0x00000000


	//----- nvinfo : EIATTR_MIN_STACK_SIZE
	.align		4
.L_667:
        /*0fa8*/ 	.byte	0x04, 0x12
        /*0faa*/ 	.short	(.L_669 - .L_668)
	.align		4
.L_668:
        /*0fac*/ 	.word	index@(_ZN18transformer_engine13normalization26rmsnorm_bwd_general_kernelINS0_13Kernel_traitsIffffjLj128ELj1ELj4ELj1ELj16ENS0_18Kernel_traits_baseILj128EffffjLj128EEEEELb0EEEvNS0_20BackwardKernelParamsE)
        /*0fb0*/ 	.word	0x00000000


	//----- nvinfo : EIATTR_MIN_STACK_SIZE
	.align		4
.L_669:
        /*0fb4*/ 	.byte	0x04, 0x12
        /*0fb6*/ 	.short	(.L_671 - .L_670)
	.align		4
.L_670:
        /*0fb8*/ 	.word	index@(_ZN18transformer_engine13normalization33rmsnorm_bwd_finalize_tuned_kernelINS0_22Kernel_traits_finalizeILj8192E13__nv_bfloat16S3_S3_fjLj1024ELj4ENS0_18Kernel_traits_baseILj8192ES3_S3_S3_fjLj1024EEEEEEEvNS0_20BackwardKernelParamsE)
        /*0fbc*/ 	.word	0x00000000


	//----- nvinfo : EIATTR_MIN_STACK_SIZE
	.align		4
.L_671:
        /*0fc0*/ 	.byte	0x04, 0x12
        /*0fc2*/ 	.short	(.L_673 - .L_672)
	.align		4
.L_672:
        /*0fc4*/ 	.word	index@(_ZN18transformer_engine13normalization24rmsnorm_bwd_tuned_kernelINS0_13Kernel_traitsI13__nv_bfloat16S3_S3_fjLj8192ELj1ELj1ELj4ELj16ENS0_18Kernel_traits_baseILj8192ES3_S3_S3_fjLj128EEEEELb0EEEvNS0_20BackwardKernelParamsE)
        /*0fc8*/ 	.word	0x00000048


	//----- nvinfo : EIATTR_MIN_STACK_SIZE
	.align		4
.L_673:
        /*0fcc*/ 	.byte	0x04, 0x12
        /*0fce*/ 	.short	(.L_675 - .L_674)
	.align		4
.L_674:
        /*0fd0*/ 	.word	index@(_ZN18transformer_engine13normalization33rmsnorm_bwd_finalize_tuned_kernelINS0_22Kernel_traits_finalizeILj8192E6__halfS3_S3_fjLj1024ELj4ENS0_18Kernel_traits_baseILj8192ES3_S3_S3_fjLj1024EEEEEEEvNS0_20BackwardKernelParamsE)
        /*0fd4*/ 	.word	0x00000000


	//----- nvinfo : EIATTR_MIN_STACK_SIZE
	.align		4
.L_675:
        /*0fd8*/ 	.byte	0x04, 0x12
        /*0fda*/ 	.short	(.L_677 - .L_676)
	.align		4
.L_676:
        /*0fdc*/ 	.word	index@(_ZN18transformer_engine13normalization24rmsnorm_bwd_tuned_kernelINS0_13Kernel_traitsI6__halfS3_S3_fjLj8192ELj1ELj1ELj4ELj16ENS0_18Kernel_traits_baseILj8192ES3_S3_S3_fjLj128EEEEELb0EEEvNS0_20BackwardKernelParamsE)
        /*0fe0*/ 	.word	0x00000048


	//----- nvinfo : EIATTR_MIN_STACK_SIZE
	.align		4
.L_677:
        /*0fe4*/ 	.byte	0x04, 0x12
        /*0fe6*/ 	.short	(.L_679 - .L_678)
	.align		4
.L_678:
        /*0fe8*/ 	.word	index@(_ZN18transformer_engine13normalization33rmsnorm_bwd_finalize_tuned_kernelINS0_22Kernel_traits_finalizeILj8192EffffjLj1024ELj4ENS0_18Kernel_traits_baseILj8192EffffjLj1024EEEEEEEvNS0_20BackwardKernelParamsE)
        /*0fec*/ 	.word	0x00000000


	//----- nvinfo : EIATTR_MIN_STACK_SIZE
	.align		4
.L_679:
        /*0ff0*/ 	.byte	0x04, 0x12
        /*0ff2*/ 	.short	(.L_681 - .L_680)
	.align		4
.L_680:
        /*0ff4*/ 	.word	index@(_ZN18transformer_engine13normalization24rmsnorm_bwd_tuned_kernelINS0_13Kernel_traitsIffffjLj8192ELj1ELj1ELj4ELj16ENS0_18Kernel_traits_baseILj8192EffffjLj128EEEEELb0EEEvNS0_20BackwardKernelParamsE)
        /*0ff8*/ 	.word	0x00000048


	//----- nvinfo : EIATTR_MIN_STACK_SIZE
	.align		4
.L_681:
        /*0ffc*/ 	.byte	0x04, 0x12
        /*0ffe*/ 	.short	(.L_683 - .L_682)
	.align		4
.L_682:
        /*1000*/ 	.word	index@(_ZN18transformer_engine13normalization33rmsnorm_bwd_finalize_tuned_kernelINS0_22Kernel_traits_finalizeILj4096E13__nv_bfloat16S3_S3_fjLj1024ELj4ENS0_18Kernel_traits_baseILj4096ES3_S3_S3_fjLj1024EEEEEEEvNS0_20BackwardKernelParamsE)
        /*1004*/ 	.word	0x00000000


	//----- nvinfo : EIATTR_MIN_STACK_SIZE
	.align		4
.L_683:
        /*1008*/ 	.byte	0x04, 0x12
        /*100a*/ 	.short	(.L_685 - .L_684)
	.align		4
.L_684:
        /*100c*/ 	.word	index@(_ZN18transformer_engine13normalization24rmsnorm_bwd_tuned_kernelINS0_13Kernel_traitsI13__nv_bfloat16S3_S3_fjLj4096ELj1ELj1ELj4ELj16ENS0_18Kernel_traits_baseILj4096ES3_S3_S3_fjLj128EEEEELb0EEEvNS0_20BackwardKernelParamsE)
        /*1010*/ 	.word	0x00000000


	//----- nvinfo : EIATTR_MIN_STACK_SIZE
	.align		4
.L_685:
        /*1014*/ 	.byte	0x04, 0x12
        /*1016*/ 	.short	(.L_687 - .L_686)
	.align		4
.L_686:
        /*1018*/ 	.word	index@(_ZN18transformer_engine13normalization33rmsnorm_bwd_finalize_tuned_kernelINS0_22Kernel_traits_finalizeILj4096E6__halfS3_S3_fjLj1024ELj4ENS0_18Kernel_traits_baseILj4096ES3_S3_S3_fjLj1024EEEEEEEvNS0_20BackwardKernelParamsE)
        /*101c*/ 	.word	0x00000000


	//----- nvinfo : EIATTR_MIN_STACK_SIZE
	.align		4
.L_687:
        /*1020*/ 	.byte	0x04, 0x12
        /*1022*/ 	.short	(.L_689 - .L_688)
	.align		4
.L_688:
        /*1024*/ 	.word	index@(_ZN18transformer_engine13normalization24rmsnorm_bwd_tuned_kernelINS0_13Kernel_traitsI6__halfS3_S3_fjLj4096ELj1ELj1ELj4ELj16ENS0_18Kernel_traits_baseILj4096ES3_S3_S3_fjLj128EEEEELb0EEEvNS0_20BackwardKernelParamsE)
        /*1028*/ 	.word	0x00000000


	//----- nvinfo : EIATTR_MIN_STACK_SIZE
	.align		4
.L_689:
        /*102c*/ 	.byte	0x04, 0x12
        /*102e*/ 	.short	(.L_691 - .L_690)
	.align		4
.L_690:
        /*1030*/ 	.word	index@(_ZN18transformer_engine13normalization33rmsnorm_bwd_finalize_tuned_kernelINS0_22Kernel_traits_finalizeILj4096EffffjLj1024ELj4ENS0_18Kernel_traits_baseILj4096EffffjLj1024EEEEEEEvNS0_20BackwardKernelParamsE)
        /*1034*/ 	.word	0x00000000


	//----- nvinfo : EIATTR_MIN_STACK_SIZE
	.align		4
.L_691:
        /*1038*/ 	.byte	0x04, 0x12
        /*103a*/ 	.short	(.L_693 - .L_692)
	.align		4
.L_692:
        /*103c*/ 	.word	index@(_ZN18transformer_engine13normalization24rmsnorm_bwd_tuned_kernelINS0_13Kernel_traitsIffffjLj4096ELj1ELj1ELj4ELj16ENS0_18Kernel_traits_baseILj4096EffffjLj128EEEEELb0EEEvNS0_20BackwardKernelParamsE)
        /*1040*/ 	.word	0x00000000


	//----- nvinfo : EIATTR_MIN_STACK_SIZE
	.align		4
.L_693:
        /*1044*/ 	.byte	0x04, 0x12
        /*1046*/ 	.short	(.L_695 - .L_694)
	.align		4
.L_694:
        /*1048*/ 	.word	index@(_ZN18transformer_engine13normalization33rmsnorm_bwd_finalize_tuned_kernelINS0_22Kernel_traits_finalizeILj2048E13__nv_bfloat16S3_S3_fjLj1024ELj4ENS0_18Kernel_traits_baseILj2048ES3_S3_S3_fjLj1024EEEEEEEvNS0_20BackwardKernelParamsE)
        /*104c*/ 	.word	0x00000000


	//----- nvinfo : EIATTR_MIN_STACK_SIZE
	.align		4
.L_695:
        /*1050*/ 	.byte	0x04, 0x12
        /*1052*/ 	.short	(.L_697 - .L_696)
	.align		4
.L_696:
        /*1054*/ 	.word	index@(_ZN18transformer_engine13normalization24rmsnorm_bwd_tuned_kernelINS0_13Kernel_traitsI13__nv_bfloat16S3_S3_fjLj2048ELj1ELj1ELj4ELj16ENS0_18Kernel_traits_baseILj2048ES3_S3_S3_fjLj128EEEEELb0EEEvNS0_20BackwardKernelParamsE)
        /*1058*/ 	.word	0x00000000


	//----- nvinfo : EIATTR_MIN_STACK_SIZE
	.align		4
.L_697:
        /*105c*/ 	.byte	0x04, 0x12
        /*105e*/ 	.short	(.L_699 - .L_698)
	.align		4
.L_698:
        /*1060*/ 	.word	index@(_ZN18transformer_engine13normalization33rmsnorm_bwd_finalize_tuned_kernelINS0_22Kernel_traits_finalizeILj2048E6__halfS3_S3_fjLj1024ELj4ENS0_18Kernel_traits_baseILj2048ES3_S3_S3_fjLj1024EEEEEEEvNS0_20BackwardKernelParamsE)
        /*1064*/ 	.word	0x00000000


	//----- nvinfo : EIATTR_MIN_STACK_SIZE
	.align		4
.L_699:
        /*1068*/ 	.byte	0x04, 0x12
        /*106a*/ 	.short	(.L_701 - .L_700)
	.align		4
.L_700:
        /*106c*/ 	.word	index@(_ZN18transformer_engine13normalization24rmsnorm_bwd_tuned_kernelINS0_13Kernel_traitsI6__halfS3_S3_fjLj2048ELj1ELj1ELj4ELj16ENS0_18Kernel_traits_baseILj2048ES3_S3_S3_fjLj128EEEEELb0EEEvNS0_20BackwardKernelParamsE)
        /*1070*/ 	.word	0x00000000


	//----- nvinfo : EIATTR_MIN_STACK_SIZE
	.align		4
.L_701:
        /*1074*/ 	.byte	0x04, 0x12
        /*1076*/ 	.short	(.L_703 - .L_702)
	.align		4
.L_702:
        /*1078*/ 	.word	index@(_ZN18transformer_engine13normalization33rmsnorm_bwd_finalize_tuned_kernelINS0_22Kernel_traits_finalizeILj2048EffffjLj1024ELj4ENS0_18Kernel_traits_baseILj2048EffffjLj1024EEEEEEEvNS0_20BackwardKernelParamsE)
        /*107c*/ 	.word	0x00000000


	//----- nvinfo : EIATTR_MIN_STACK_SIZE
	.align		4
.L_703:
        /*1080*/ 	.byte	0x04, 0x12
        /*1082*/ 	.short	(.L_705 - .L_704)
	.align		4
.L_704:
        /*1084*/ 	.word	index@(_ZN18transformer_engine13normalization24rmsnorm_bwd_tuned_kernelINS0_13Kernel_traitsIffffjLj2048ELj1ELj1ELj4ELj16ENS0_18Kernel_traits_baseILj2048EffffjLj128EEEEELb0EEEvNS0_20BackwardKernelParamsE)
        /*1088*/ 	.word	0x00000000


	//----- nvinfo : EIATTR_MIN_STACK_SIZE
	.align		4
.L_705:
        /*108c*/ 	.byte	0x04, 0x12
        /*108e*/ 	.short	(.L_707 - .L_706)
	.align		4
.L_706:
        /*1090*/ 	.word	index@(_ZN18transformer_engine13normalization33rmsnorm_bwd_finalize_tuned_kernelINS0_22Kernel_traits_finalizeILj1024E13__nv_bfloat16S3_S3_fjLj1024ELj4ENS0_18Kernel_traits_baseILj1024ES3_S3_S3_fjLj1024EEEEEEEvNS0_20BackwardKernelParamsE)
        /*1094*/ 	.word	0x00000000


	//----- nvinfo : EIATTR_MIN_STACK_SIZE
	.align		4
.L_707:
        /*1098*/ 	.byte	0x04, 0x12
        /*109a*/ 	.short	(.L_709 - .L_708)
	.align		4
.L_708:
        /*109c*/ 	.word	index@(_ZN18transformer_engine13normalization24rmsnorm_bwd_tuned_kernelINS0_13Kernel_traitsI13__nv_bfloat16S3_S3_fjLj1024ELj1ELj4ELj1ELj16ENS0_18Kernel_traits_baseILj1024ES3_S3_S3_fjLj128EEEEELb0EEEvNS0_20BackwardKernelParamsE)
        /*10a0*/ 	.word	0x00000000


	//----- nvinfo : EIATTR_MIN_STACK_SIZE
	.align		4
.L_709:
        /*10a4*/ 	.byte	0x04, 0x12
        /*10a6*/ 	.short	(.L_711 - .L_710)
	.align		4
.L_710:
        /*10a8*/ 	.word	index@(_ZN18transformer_engine13normalization33rmsnorm_bwd_finalize_tuned_kernelINS0_22Kernel_traits_finalizeILj1024E6__halfS3_S3_fjLj1024ELj4ENS0_18Kernel_traits_baseILj1024ES3_S3_S3_fjLj1024EEEEEEEvNS0_20BackwardKernelParamsE)
        /*10ac*/ 	.word	0x00000000


	//----- nvinfo : EIATTR_MIN_STACK_SIZE
	.align		4
.L_711:
        /*10b0*/ 	.byte	0x04, 0x12
        /*10b2*/ 	.short	(.L_713 - .L_712)
	.align		4
.L_712:
        /*10b4*/ 	.word	index@(_ZN18transformer_engine13normalization24rmsnorm_bwd_tuned_kernelINS0_13Kernel_traitsI6__halfS3_S3_fjLj1024ELj1ELj4ELj1ELj16ENS0_18Kernel_traits_baseILj1024ES3_S3_S3_fjLj128EEEEELb0EEEvNS0_20BackwardKernelParamsE)
        /*10b8*/ 	.word	0x00000000


	//----- nvinfo : EIATTR_MIN_STACK_SIZE
	.align		4
.L_713:
        /*10bc*/ 	.byte	0x04, 0x12
        /*10be*/ 	.short	(.L_715 - .L_714)
	.align		4
.L_714:
        /*10c0*/ 	.word	index@(_ZN18transformer_engine13normalization33rmsnorm_bwd_finalize_tuned_kernelINS0_22Kernel_traits_finalizeILj1024EffffjLj1024ELj4ENS0_18Kernel_traits_baseILj1024EffffjLj1024EEEEEEEvNS0_20BackwardKernelParamsE)
        /*10c4*/ 	.word	0x00000000


	//----- nvinfo : EIATTR_MIN_STACK_SIZE
	.align		4
.L_715:
        /*10c8*/ 	.byte	0x04, 0x12
        /*10ca*/ 	.short	(.L_717 - .L_716)
	.align		4
.L_716:
        /*10cc*/ 	.word	index@(_ZN18transformer_engine13normalization24rmsnorm_bwd_tuned_kernelINS0_13Kernel_traitsIffffjLj1024ELj1ELj4ELj1ELj16ENS0_18Kernel_traits_baseILj1024EffffjLj128EEEEELb0EEEvNS0_20BackwardKernelParamsE)
        /*10d0*/ 	.word	0x00000000


	//----- nvinfo : EIATTR_MIN_STACK_SIZE
	.align		4
.L_717:
        /*10d4*/ 	.byte	0x04, 0x12
        /*10d6*/ 	.short	(.L_719 - .L_718)
	.align		4
.L_718:
        /*10d8*/ 	.word	index@(_ZN18transformer_engine13normalization33rmsnorm_bwd_finalize_tuned_kernelINS0_22Kernel_traits_finalizeILj768E13__nv_bfloat16S3_S3_fjLj1024ELj4ENS0_18Kernel_traits_baseILj768ES3_S3_S3_fjLj1024EEEEEEEvNS0_20BackwardKernelParamsE)
        /*10dc*/ 	.word	0x00000000


	//----- nvinfo : EIATTR_MIN_STACK_SIZE
	.align		4
.L_719:
        /*10e0*/ 	.byte	0x04, 0x12
        /*10e2*/ 	.short	(.L_721 - .L_720)
	.align		4
.L_720:
        /*10e4*/ 	.word	index@(_ZN18transformer_engine13normalization24rmsnorm_bwd_tuned_kernelINS0_13Kernel_traitsI13__nv_bfloat16S3_S3_fjLj768ELj1ELj4ELj1ELj16ENS0_18Kernel_traits_baseILj768ES3_S3_S3_fjLj128EEEEELb0EEEvNS0_20BackwardKernelParamsE)
        /*10e8*/ 	.word	0x00000000


	//----- nvinfo : EIATTR_MIN_STACK_SIZE
	.align		4
.L_721:
        /*10ec*/ 	.byte	0x04, 0x12
        /*10ee*/ 	.short	(.L_723 - .L_722)
	.align		4
.L_722:
        /*10f0*/ 	.word	index@(_ZN18transformer_engine13normalization33rmsnorm_bwd_finalize_tuned_kernelINS0_22Kernel_traits_finalizeILj768E6__halfS3_S3_fjLj1024ELj4ENS0_18Kernel_traits_baseILj768ES3_S3_S3_fjLj1024EEEEEEEvNS0_20BackwardKernelParamsE)
        /*10f4*/ 	.word	0x00000000


	//----- nvinfo : EIATTR_MIN_STACK_SIZE
	.align		4
.L_723:
        /*10f8*/ 	.byte	0x04, 0x12
        /*10fa*/ 	.short	(.L_725 - .L_724)
	.align		4
.L_724:
        /*10fc*/ 	.word	index@(_ZN18transformer_engine13normalization24rmsnorm_bwd_tuned_kernelINS0_13Kernel_traitsI6__halfS3_S3_fjLj768ELj1ELj4ELj1ELj16ENS0_18Kernel_traits_baseILj768ES3_S3_S3_fjLj128EEEEELb0EEEvNS0_20BackwardKernelParamsE)
        /*1100*/ 	.word	0x00000000


	//----- nvinfo : EIATTR_MIN_STACK_SIZE
	.align		4
.L_725:
        /*1104*/ 	.byte	0x04, 0x12
        /*1106*/ 	.short	(.L_727 - .L_726)
	.align		4
.L_726:
        /*1108*/ 	.word	index@(_ZN18transformer_engine13normalization33rmsnorm_bwd_finalize_tuned_kernelINS0_22Kernel_traits_finalizeILj768EffffjLj1024ELj4ENS0_18Kernel_traits_baseILj768EffffjLj1024EEEEEEEvNS0_20BackwardKernelParamsE)
        /*110c*/ 	.word	0x00000000


	//----- nvinfo : EIATTR_MIN_STACK_SIZE
	.align		4
.L_727:
        /*1110*/ 	.byte	0x04, 0x12
        /*1112*/ 	.short	(.L_729 - .L_728)
	.align		4
.L_728:
        /*1114*/ 	.word	index@(_ZN18transformer_engine13normalization24rmsnorm_bwd_tuned_kernelINS0_13Kernel_traitsIffffjLj768ELj1ELj4ELj1ELj16ENS0_18Kernel_traits_baseILj768EffffjLj128EEEEELb0EEEvNS0_20BackwardKernelParamsE)
        /*1118*/ 	.word	0x00000000


	//----- nvinfo : EIATTR_MIN_STACK_SIZE
	.align		4
.L_729:
        /*111c*/ 	.byte	0x04, 0x12
        /*111e*/ 	.short	(.L_731 - .L_730)
	.align		4
.L_730:
        /*1120*/ 	.word	index@(_ZN18transformer_engine13normalization33rmsnorm_bwd_finalize_tuned_kernelINS0_22Kernel_traits_finalizeILj512E13__nv_bfloat16S3_S3_fjLj1024ELj4ENS0_18Kernel_traits_baseILj512ES3_S3_S3_fjLj1024EEEEEEEvNS0_20BackwardKernelParamsE)
        /*1124*/ 	.word	0x00000000


	//----- nvinfo : EIATTR_MIN_STACK_SIZE
	.align		4
.L_731:
        /*1128*/ 	.byte	0x04, 0x12
        /*112a*/ 	.short	(.L_733 - .L_732)
	.align		4
.L_732:
        /*112c*/ 	.word	index@(_ZN18transformer_engine13normalization24rmsnorm_bwd_tuned_kernelINS0_13Kernel_traitsI13__nv_bfloat16S3_S3_fjLj512ELj1ELj4ELj1ELj16ENS0_18Kernel_traits_baseILj512ES3_S3_S3_fjLj128EEEEELb0EEEvNS0_20BackwardKernelParamsE)
        /*1130*/ 	.word	0x00000000


	//----- nvinfo : EIATTR_MIN_STACK_SIZE
	.align		4
.L_733:
        /*1134*/ 	.byte	0x04, 0x12
        /*1136*/ 	.short	(.L_735 - .L_734)
	.align		4
.L_734:
        /*1138*/ 	.word	index@(_ZN18transformer_engine13normalization33rmsnorm_bwd_finalize_tuned_kernelINS0_22Kernel_traits_finalizeILj512E6__halfS3_S3_fjLj1024ELj4ENS0_18Kernel_traits_baseILj512ES3_S3_S3_fjLj1024EEEEEEEvNS0_20BackwardKernelParamsE)
        /*113c*/ 	.word	0x00000000


	//----- nvinfo : EIATTR_MIN_STACK_SIZE
	.align		4
.L_735:
        /*1140*/ 	.byte	0x04, 0x12
        /*1142*/ 	.short	(.L_737 - .L_736)
	.align		4
.L_736:
        /*1144*/ 	.word	index@(_ZN18transformer_engine13normalization24rmsnorm_bwd_tuned_kernelINS0_13Kernel_traitsI6__halfS3_S3_fjLj512ELj1ELj4ELj1ELj16ENS0_18Kernel_traits_baseILj512ES3_S3_S3_fjLj128EEEEELb0EEEvNS0_20BackwardKernelParamsE)
        /*1148*/ 	.word	0x00000000


	//----- nvinfo : EIATTR_MIN_STACK_SIZE
	.align		4
.L_737:
        /*114c*/ 	.byte	0x04, 0x12
        /*114e*/ 	.short	(.L_739 - .L_738)
	.align		4
.L_738:
        /*1150*/ 	.word	index@(_ZN18transformer_engine13normalization33rmsnorm_bwd_finalize_tuned_kernelINS0_22Kernel_traits_finalizeILj512EffffjLj1024ELj4ENS0_18Kernel_traits_baseILj512EffffjLj1024EEEEEEEvNS0_20BackwardKernelParamsE)
        /*1154*/ 	.word	0x00000000


	//----- nvinfo : EIATTR_MIN_STACK_SIZE
	.align		4
.L_739:
        /*1158*/ 	.byte	0x04, 0x12
        /*115a*/ 	.short	(.L_741 - .L_740)
	.align		4
.L_740:
        /*115c*/ 	.word	index@(_ZN18transformer_engine13normalization24rmsnorm_bwd_tuned_kernelINS0_13Kernel_traitsIffffjLj512ELj1ELj4ELj1ELj16ENS0_18Kernel_traits_baseILj512EffffjLj128EEEEELb0EEEvNS0_20BackwardKernelParamsE)
        /*1160*/ 	.word	0x00000000
.L_741:


//--------------------- .nv.compat                --------------------------
	.section	.nv.compat,"",@"SHT_CUDA_COMPAT_INFO"
	.align	4
        /*0000*/ 	.byte	0x02, 0x09, 0x01, 0x00, 0x02, 0x02, 0x01, 0x00, 0x02, 0x05, 0x05, 0x00, 0x03, 0x07, 0x01, 0x01
        /*0010*/ 	.byte	0x02, 0x03, 0x00, 0x00, 0x02, 0x06, 0x01, 0x00, 0x04, 0x0b, 0x08, 0x00, 0x09, 0x00, 0x00, 0x00
        /*0020*/ 	.byte	0x00, 0x00, 0x00, 0x00


//--------------------- .nv.info._ZN18transformer_engine13normalization26rmsnorm_bwd_general_kernelINS0_13Kernel_traitsI13__nv_bfloat16fS3_fjLj4096ELj1ELj1ELj4ELj16ENS0_18Kernel_traits_baseILj4096ES3_fS3_fjLj128EEEEELb1EEEvNS0_20BackwardKernelParamsE --------------------------
	.section	.nv.info._ZN18transformer_engine13normalization26rmsnorm_bwd_general_kernelINS0_13Kernel_traitsI13__nv_bfloat16fS3_fjLj4096ELj1ELj1ELj4ELj16ENS0_18Kernel_traits_baseILj4096ES3_fS3_fjLj128EEEEELb1EEEvNS0_20BackwardKernelParamsE,"",@"SHT_CUDA_INFO"
	.sectionflags	@""
	.align	4


	//----- nvinfo : EIATTR_CUDA_API_VERSION
	.align		4
        /*0000*/ 	.byte	0x04, 0x37
        /*0002*/ 	.short	(.L_743 - .L_742)
.L_742:
        /*0004*/ 	.word	0x00000082


	//----- nvinfo : EIATTR_KPARAM_INFO
	.align		4
.L_743:
        /*0008*/ 	.byte	0x04, 0x17
        /*000a*/ 	.short	(.L_745 - .L_744)
.L_744:
        /*000c*/ 	.word	0x00000000
        /*0010*/ 	.short	0x0000
        /*0012*/ 	.short	0x0000
        /*0014*/ 	.byte	0x00, 0xf0, 0x01, 0x02


	//----- nvinfo : EIATTR_SPARSE_MMA_MASK
	.align		4
.L_745:
        /*0018*/ 	.byte	0x03, 0x50
        /*001a*/ 	.short	0x0000


	//----- nvinfo : EIATTR_MAXREG_COUNT
	.align		4
        /*001c*/ 	.byte	0x03, 0x1b
        /*001e*/ 	.short	0x00ff


	//----- nvinfo : EIATTR_NUM_BARRIERS
	.align		4
        /*0020*/ 	.byte	0x02, 0x4c
        /*0022*/ 	.byte	0x01
	.zero		1


	//----- nvinfo : EIATTR_MERCURY_ISA_VERSION
	.align		4
        /*0024*/ 	.byte	0x03, 0x5f
        /*0026*/ 	.short	0x0101


	//----- nvinfo : EIATTR_COOP_GROUP_MASK_REGIDS
	.align		4
        /*0028*/ 	.byte	0x04, 0x29
        /*002a*/ 	.short	(.L_747 - .L_746)


	//   ....[0]....
.L_746:
        /*002c*/ 	.word	0xffffffff


	//   ....[1]....
        /*0030*/ 	.word	0xffffffff


	//   ....[2]....
        /*0034*/ 	.word	0xffffffff


	//   ....[3]....
        /*0038*/ 	.word	0xffffffff


	//   ....[4]....
        /*003c*/ 	.word	0xffffffff


	//   ....[5]....
        /*0040*/ 	.word	0xffffffff


	//   ....[6]....
        /*0044*/ 	.word	0xffffffff


	//   ....[7]....
        /*0048*/ 	.word	0xffffffff


	//   ....[8]....
        /*004c*/ 	.word	0xffffffff


	//   ....[9]....
        /*0050*/ 	.word	0xffffffff


	//   ....[10]....
        /*0054*/ 	.word	0xffffffff


	//   ....[11]....
        /*0058*/ 	.word	0xffffffff


	//   ....[12]....
        /*005c*/ 	.word	0xffffffff


	//   ....[13]....
        /*0060*/ 	.word	0xffffffff


	//   ....[14]....
        /*0064*/ 	.word	0xffffffff


	//   ....[15]....
        /*0068*/ 	.word	0xffffffff


	//   ....[16]....
        /*006c*/ 	.word	0xffffffff


	//   ....[17]....
        /*0070*/ 	.word	0xffffffff


	//   ....[18]....
        /*0074*/ 	.word	0xffffffff


	//   ....[19]....
        /*0078*/ 	.word	0xffffffff


	//   ....[20]....
        /*007c*/ 	.word	0xffffffff


	//   ....[21]....
        /*0080*/ 	.word	0xffffffff


	//   ....[22]....
        /*0084*/ 	.word	0xffffffff


	//   ....[23]....
        /*0088*/ 	.word	0xffffffff


	//   ....[24]....
        /*008c*/ 	.word	0xffffffff


	//----- nvinfo : EIATTR_COOP_GROUP_INSTR_OFFSETS
	.align		4
.L_747:
        /*0090*/ 	.byte	0x04, 0x28
        /*0092*/ 	.short	(.L_749 - .L_748)


	//   ....[0]....
.L_748:
        /*0094*/ 	.word	0x00003a80


	//   ....[1]....
        /*0098*/ 	.word	0x00003ab0


	//   ....[2]....
        /*009c*/ 	.word	0x00003ae0


	//   ....[3]....
        /*00a0*/ 	.word	0x00003af0


	//   ....[4]....
        /*00a4*/ 	.word	0x00003b20


	//   ....[5]....
        /*00a8*/ 	.word	0x00003b30


	//   ....[6]....
        /*00ac*/ 	.word	0x00003b60


	//   ....[7]....
        /*00b0*/ 	.word	0x00003b70


	//   ....[8]....
        /*00b4*/ 	.word	0x00003ba0


	//   ....[9]....
        /*00b8*/ 	.word	0x00003bb0


	//   ....[10]....
        /*00bc*/ 	.word	0x00003dc0


	//   ....[11]....
        /*00c0*/ 	.word	0x00003e00


	//   ....[12]....
        /*00c4*/ 	.word	0x00003e60


	//   ....[13]....
        /*00c8*/ 	.word	0x00003e80


	//   ....[14]....
        /*00cc*/ 	.word	0x00003ec0


	//   ....[15]....
        /*00d0*/ 	.word	0x00003ed0


	//   ....[16]....
        /*00d4*/ 	.word	0x00003f00


	//   ....[17]....
        /*00d8*/ 	.word	0x00003f20


	//   ....[18]....
        /*00dc*/ 	.word	0x00003f60


	//   ....[19]....
        /*00e0*/ 	.word	0x00003f70


	//   ....[20]....
        /*00e4*/ 	.word	0x00004a90


	//   ....[21]....
        /*00e8*/ 	.word	0x00004ad0


	//   ....[22]....
        /*00ec*/ 	.word	0x00004af0


	//   ....[23]....
        /*00f0*/ 	.word	0x00004b10


	//   ....[24]....
        /*00f4*/ 	.word	0x00004b30


	//----- nvinfo : EIATTR_VRC_CTA_INIT_COUNT
	.align		4
.L_749:
        /*00f8*/ 	.byte	0x02, 0x4a
	.zero		1
	.zero		1


	//----- nvinfo : EIATTR_EXIT_INSTR_OFFSETS
	.align		4
        /*00fc*/ 	.byte	0x04, 0x1c
        /*00fe*/ 	.short	(.L_751 - .L_750)


	//   ....[0]....
.L_750:
        /*0100*/ 	.word	0x000067d0


	//   ....[1]....
        /*0104*/ 	.word	0x00006920


	//   ....[2]....
        /*0108*/ 	.word	0x00006a60


	//   ....[3]....
        /*010c*/ 	.word	0x00006ba0


	//   ....[4]....
        /*0110*/ 	.word	0x00006ce0


	//   ....[5]....
        /*0114*/ 	.word	0x00006e20


	//   ....[6]....
        /*0118*/ 	.word	0x00006f60


	//   ....[7]....
        /*011c*/ 	.word	0x000070a0


	//   ....[8]....
        /*0120*/ 	.word	0x00007110


	//   ....[9]....
        /*0124*/ 	.word	0x00007190


	//   ....[10]....
        /*0128*/ 	.word	0x000071b0


	//----- nvinfo : EIATTR_MAX_THREADS
	.align		4
.L_751:
        /*012c*/ 	.byte	0x04, 0x05
        /*012e*/ 	.short	(.L_753 - .L_752)
.L_752:
        /*0130*/ 	.word	0x00000080
        /*0134*/ 	.word	0x00000001
        /*0138*/ 	.word	0x00000001


	//----- nvinfo : EIATTR_CRS_STACK_SIZE
	.align		4
.L_753:
        /*013c*/ 	.byte	0x04, 0x1e
        /*013e*/ 	.short	(.L_755 - .L_754)
.L_754:
        /*0140*/ 	.word	0x00000000


	//----- nvinfo : EIATTR_CBANK_PARAM_SIZE
	.align		4
.L_755:
        /*0144*/ 	.byte	0x03, 0x19
        /*0146*/ 	.short	0x0080


	//----- nvinfo : EIATTR_PARAM_CBANK
	.align		4
        /*0148*/ 	.byte	0x04, 0x0a
        /*014a*/ 	.short	(.L_757 - .L_756)
	.align		4
.L_756:
        /*014c*/ 	.word	index@(.nv.constant0._ZN18transformer_engine13normalization26rmsnorm_bwd_general_kernelINS0_13Kernel_traitsI13__nv_bfloat16fS3_fjLj4096ELj1ELj1ELj4ELj16ENS0_18Kernel_traits_baseILj4096ES3_fS3_fjLj128EEEEELb1EEEvNS0_20BackwardKernelParamsE)
        /*0150*/ 	.short	0x0380
        /*0152*/ 	.short	0x0080


	//----- nvinfo : EIATTR_SW_WAR
	.align		4
.L_757:
        /*0154*/ 	.byte	0x04, 0x36
        /*0156*/ 	.short	(.L_759 - .L_758)
.L_758:
        /*0158*/ 	.word	0x00000008
.L_759:


//--------------------- .nv.info._ZN18transformer_engine13normalization26rmsnorm_bwd_general_kernelINS0_13Kernel_traitsI13__nv_bfloat16S3_S3_fjLj4096ELj1ELj1ELj4ELj16ENS0_18Kernel_traits_baseILj4096ES3_S3_S3_fjLj128EEEEELb1EEEvNS0_20BackwardKernelParamsE --------------------------
	.section	.nv.info._ZN18transformer_engine13normalization26rmsnorm_bwd_general_kernelINS0_13Kernel_traitsI13__nv_bfloat16S3_S3_fjLj4096ELj1ELj1ELj4ELj16ENS0_18Kernel_traits_baseILj4096ES3_S3_S3_fjLj128EEEEELb1EEEvNS0_20BackwardKernelParamsE,"",@"SHT_CUDA_INFO"
	.sectionflags	@""
	.align	4


	//----- nvinfo : EIATTR_CUDA_API_VERSION
	.align		4
        /*0000*/ 	.byte	0x04, 0x37
        /*0002*/ 	.short	(.L_761 - .L_760)
.L_760:
        /*0004*/ 	.word	0x00000082


	//----- nvinfo : EIATTR_KPARAM_INFO
	.align		4
.L_761:
        /*0008*/ 	.byte	0x04, 0x17
        /*000a*/ 	.short	(.L_763 - .L_762)
.L_762:
        /*000c*/ 	.word	0x00000000
        /*0010*/ 	.short	0x0000
        /*0012*/ 	.short	0x0000
        /*0014*/ 	.byte	0x00, 0xf0, 0x01, 0x02


	//----- nvinfo : EIATTR_SPARSE_MMA_MASK
	.align		4
.L_763:
        /*0018*/ 	.byte	0x03, 0x50
        /*001a*/ 	.short	0x0000


	//----- nvinfo : EIATTR_MAXREG_COUNT
	.align		4
        /*001c*/ 	.byte	0x03, 0x1b
        /*001e*/ 	.short	0x00ff


	//----- nvinfo : EIATTR_NUM_BARRIERS
	.align		4
        /*0020*/ 	.byte	0x02, 0x4c
        /*0022*/ 	.byte	0x01
	.zero		1


	//----- nvinfo : EIATTR_MERCURY_ISA_VERSION
	.align		4
        /*0024*/ 	.byte	0x03, 0x5f
        /*0026*/ 	.short	0x0101


	//----- nvinfo : EIATTR_COOP_GROUP_MASK_REGIDS
	.align		4
        /*0028*/ 	.byte	0x04, 0x29
        /*002a*/ 	.short	(.L_765 - .L_764)


	//   ....[0]....
.L_764:
        /*002c*/ 	.word	0xffffffff


	//   ....[1]....
        /*0030*/ 	.word	0xffffffff


	//   ....[2]....
        /*0034*/ 	.word	0xffffffff


	//   ....[3]....
        /*0038*/ 	.word	0xffffffff


	//   ....[4]....
        /*003c*/ 	.word	0xffffffff


	//   ....[5]....
        /*0040*/ 	.word	0xffffffff


	//   ....[6]....
        /*0044*/ 	.word	0xffffffff


	//   ....[7]....
        /*0048*/ 	.word	0xffffffff


	//   ....[8]....
        /*004c*/ 	.word	0xffffffff


	//   ....[9]....
        /*0050*/ 	.word	0xffffffff


	//   ....[10]....
        /*0054*/ 	.word	0xffffffff


	//   ....[11]....
        /*0058*/ 	.word	0xffffffff


	//   ....[12]....
        /*005c*/ 	.word	0xffffffff


	//   ....[13]....
        /*0060*/ 	.word	0xffffffff


	//   ....[14]....
        /*0064*/ 	.word	0xffffffff


	//   ....[15]....
        /*0068*/ 	.word	0xffffffff


	//   ....[16]....
        /*006c*/ 	.word	0xffffffff


	//   ....[17]....
        /*0070*/ 	.word	0xffffffff


	//   ....[18]....
        /*0074*/ 	.word	0xffffffff


	//   ....[19]....
        /*0078*/ 	.word	0xffffffff


	//   ....[20]....
        /*007c*/ 	.word	0xffffffff


	//   ....[21]....
        /*0080*/ 	.word	0xffffffff


	//   ....[22]....
        /*0084*/ 	.word	0xffffffff


	//   ....[23]....
        /*0088*/ 	.word	0xffffffff


	//   ....[24]....
        /*008c*/ 	.word	0xffffffff


	//----- nvinfo : EIATTR_COOP_GROUP_INSTR_OFFSETS
	.align		4
.L_765:
        /*0090*/ 	.byte	0x04, 0x28
        /*0092*/ 	.short	(.L_767 - .L_766)


	//   ....[0]....
.L_766:
        /*0094*/ 	.word	0x000037e0


	//   ....[1]....
        /*0098*/ 	.word	0x00003810


	//   ....[2]....
        /*009c*/ 	.word	0x00003840


	//   ....[3]....
        /*00a0*/ 	.word	0x00003850


	//   ....[4]....
        /*00a4*/ 	.word	0x00003880


	//   ....[5]....
        /*00a8*/ 	.word	0x00003890


	//   ....[6]....
        /*00ac*/ 	.word	0x000038c0


	//   ....[7]....
        /*00b0*/ 	.word	0x000038d0


	//   ....[8]....
        /*00b4*/ 	.word	0x00003900


	//   ....[9]....
        /*00b8*/ 	.word	0x00003910


	//   ....[10]....
        /*00bc*/ 	.word	0x00003b20


	//   ....[11]....
        /*00c0*/ 	.word	0x00003b60


	//   ....[12]....
        /*00c4*/ 	.word	0x00003bb0


	//   ....[13]....
        /*00c8*/ 	.word	0x00003bd0


	//   ....[14]....
        /*00cc*/ 	.word	0x00003c40


	//   ....[15]....
        /*00d0*/ 	.word	0x00003c60


	//   ....[16]....
        /*00d4*/ 	.word	0x00003ca0


	//   ....[17]....
        /*00d8*/ 	.word	0x00003cd0


	//   ....[18]....
        /*00dc*/ 	.word	0x00003d50


	//   ....[19]....
        /*00e0*/ 	.word	0x00003d70


	//   ....[20]....
        /*00e4*/ 	.word	0x000047c0


	//   ....[21]....
        /*00e8*/ 	.word	0x00004800


	//   ....[22]....
        /*00ec*/ 	.word	0x00004820


	//   ....[23]....
        /*00f0*/ 	.word	0x00004840


	//   ....[24]....
        /*00f4*/ 	.word	0x00004860


	//----- nvinfo : EIATTR_VRC_CTA_INIT_COUNT
	.align		4
.L_767:
        /*00f8*/ 	.byte	0x02, 0x4a
	.zero		1
	.zero		1


	//----- nvinfo : EIATTR_EXIT_INSTR_OFFSETS
	.align		4
        /*00fc*/ 	.byte	0x04, 0x1c
        /*00fe*/ 	.short	(.L_769 - .L_768)


	//   ....[0]....
.L_768:
        /*0100*/ 	.word	0x000062a0


	//   ....[1]....
        /*0104*/ 	.word	0x00006480


	//   ....[2]....
        /*0108*/ 	.word	0x00006650


	//   ....[3]....
        /*010c*/ 	.word	0x00006820


	//   ....[4]....
        /*0110*/ 	.word	0x000068a0


	//   ....[5]....
        /*0114*/ 	.word	0x000069a0


	//   ....[6]....
        /*0118*/ 	.word	0x000069c0


	//----- nvinfo : EIATTR_MAX_THREADS
	.align		4
.L_769:
        /*011c*/ 	.byte	0x04, 0x05
        /*011e*/ 	.short	(.L_771 - .L_770)
.L_770:
        /*0120*/ 	.word	0x00000080
        /*0124*/ 	.word	0x00000001
        /*0128*/ 	.word	0x00000001


	//----- nvinfo : EIATTR_CRS_STACK_SIZE
	.align		4
.L_771:
        /*012c*/ 	.byte	0x04, 0x1e
        /*012e*/ 	.short	(.L_773 - .L_772)
.L_772:
        /*0130*/ 	.word	0x00000000


	//----- nvinfo : EIATTR_CBANK_PARAM_SIZE
	.align		4
.L_773:
        /*0134*/ 	.byte	0x03, 0x19
        /*0136*/ 	.short	0x0080


	//----- nvinfo : EIATTR_PARAM_CBANK
	.align		4
        /*0138*/ 	.byte	0x04, 0x0a
        /*013a*/ 	.short	(.L_775 - .L_774)
	.align		4
.L_774:
        /*013c*/ 	.word	index@(.nv.constant0._ZN18transformer_engine13normalization26rmsnorm_bwd_general_kernelINS0_13Kernel_traitsI13__nv_bfloat16S3_S3_fjLj4096ELj1ELj1ELj4ELj16ENS0_18Kernel_traits_baseILj4096ES3_S3_S3_fjLj128EEEEELb1EEEvNS0_20BackwardKernelParamsE)
        /*0140*/ 	.short	0x0380
        /*0142*/ 	.short	0x0080


	//----- nvinfo : EIATTR_SW_WAR
	.align		4
.L_775:
        /*0144*/ 	.byte	0x04, 0x36
        /*0146*/ 	.short	(.L_777 - .L_776)
.L_776:
        /*0148*/ 	.word	0x00000008
.L_777:


//--------------------- .nv.info._ZN18transformer_engine13normalization26rmsnorm_bwd_general_kernelINS0_13Kernel_traitsI6__halffS3_fjLj4096ELj1ELj1ELj4ELj16ENS0_18Kernel_traits_baseILj4096ES3_fS3_fjLj128EEEEELb1EEEvNS0_20BackwardKernelParamsE --------------------------
	.section	.nv.info._ZN18transformer_engine13normalization26rmsnorm_bwd_general_kernelINS0_13Kernel_traitsI6__halffS3_fjLj4096ELj1ELj1ELj4ELj16ENS0_18Kernel_traits_baseILj4096ES3_fS3_fjLj128EEEEELb1EEEvNS0_20BackwardKernelParamsE,"",@"SHT_CUDA_INFO"
	.sectionflags	@""
	.align	4


	//----- nvinfo : EIATTR_CUDA_API_VERSION
	.align		4
        /*0000*/ 	.byte	0x04, 0x37
        /*0002*/ 	.short	(.L_779 - .L_778)
.L_778:
        /*0004*/ 	.word	0x00000082


	//----- nvinfo : EIATTR_KPARAM_INFO
	.align		4
.L_779:
        /*0008*/ 	.byte	0x04, 0x17
        /*000a*/ 	.short	(.L_781 - .L_780)
.L_780:
        /*000c*/ 	.word	0x00000000
        /*0010*/ 	.short	0x0000
        /*0012*/ 	.short	0x0000
        /*0014*/ 	.byte	0x00, 0xf0, 0x01, 0x02


	//----- nvinfo : EIATTR_SPARSE_MMA_MASK
	.align		4
.L_781:
        /*0018*/ 	.byte	0x03, 0x50
        /*001a*/ 	.short	0x0000


	//----- nvinfo : EIATTR_MAXREG_COUNT
	.align		4
        /*001c*/ 	.byte	0x03, 0x1b
        /*001e*/ 	.short	0x00ff


	//----- nvinfo : EIATTR_NUM_BARRIERS
	.align		4
        /*0020*/ 	.byte	0x02, 0x4c
        /*0022*/ 	.byte	0x01
	.zero		1


	//----- nvinfo : EIATTR_MERCURY_ISA_VERSION
	.align		4
        /*0024*/ 	.byte	0x03, 0x5f
        /*0026*/ 	.short	0x0101


	//----- nvinfo : EIATTR_COOP_GROUP_MASK_REGIDS
	.align		4
        /*0028*/ 	.byte	0x04, 0x29
        /*002a*/ 	.short	(.L_783 - .L_782)


	//   ....[0]....
.L_782:
        /*002c*/ 	.word	0xffffffff


	//   ....[1]....
        /*0030*/ 	.word	0xffffffff


	//   ....[2]....
        /*0034*/ 	.word	0xffffffff


	//   ....[3]....
        /*0038*/ 	.word	0xffffffff


	//   ....[4]....
        /*003c*/ 	.word	0xffffffff


	//   ....[5]....
        /*0040*/ 	.word	0xffffffff


	//   ....[6]....
        /*0044*/ 	.word	0xffffffff


	//   ....[7]....
        /*0048*/ 	.word	0xffffffff


	//   ....[8]....
        /*004c*/ 	.word	0xffffffff


	//   ....[9]....
        /*0050*/ 	.word	0xffffffff


	//   ....[10]....
        /*0054*/ 	.word	0xffffffff


	//   ....[11]....
        /*0058*/ 	.word	0xffffffff


	//   ....[12]....
        /*005c*/ 	.word	0xffffffff


	//   ....[13]....
        /*0060*/ 	.word	0xffffffff


	//   ....[14]....
        /*0064*/ 	.word	0xffffffff


	//   ....[15]....
        /*0068*/ 	.word	0xffffffff


	//   ....[16]....
        /*006c*/ 	.word	0xffffffff


	//   ....[17]....
        /*0070*/ 	.word	0xffffffff


	//   ....[18]....
        /*0074*/ 	.word	0xffffffff


	//   ....[19]....
        /*0078*/ 	.word	0xffffffff


	//   ....[20]....
        /*007c*/ 	.word	0xffffffff


	//   ....[21]....
        /*0080*/ 	.word	0xffffffff


	//   ....[22]....
        /*0084*/ 	.word	0xffffffff


	//   ....[23]....
        /*0088*/ 	.word	0xffffffff


	//   ....[24]....
        /*008c*/ 	.word	0xffffffff


	//----- nvinfo : EIATTR_COOP_GROUP_INSTR_OFFSETS
	.align		4
.L_783:
        /*0090*/ 	.byte	0x04, 0x28
        /*0092*/ 	.short	(.L_785 - .L_784)


	//   ....[0]....
.L_784:
        /*0094*/ 	.word	0x00003a80


	//   ....[1]....
        /*0098*/ 	.word	0x00003ab0


	//   ....[2]....
        /*009c*/ 	.word	0x00003ae0


	//   ....[3]....
        /*00a0*/ 	.word	0x00003af0


	//   ....[4]....
        /*00a4*/ 	.word	0x00003b20


	//   ....[5]....
        /*00a8*/ 	.word	0x00003b30


	//   ....[6]....
        /*00ac*/ 	.word	0x00003b60


	//   ....[7]....
        /*00b0*/ 	.word	0x00003b70


	//   ....[8]....
        /*00b4*/ 	.word	0x00003ba0


	//   ....[9]....
        /*00b8*/ 	.word	0x00003bb0


	//   ....[10]....
        /*00bc*/ 	.word	0x00003dc0


	//   ....[11]....
        /*00c0*/ 	.word	0x00003e00


	//   ....[12]....
        /*00c4*/ 	.word	0x00003e60


	//   ....[13]....
        /*00c8*/ 	.word	0x00003e80


	//   ....[14]....
        /*00cc*/ 	.word	0x00003ec0


	//   ....[15]....
        /*00d0*/ 	.word	0x00003ed0


	//   ....[16]....
        /*00d4*/ 	.word	0x00003f00


	//   ....[17]....
        /*00d8*/ 	.word	0x00003f20


	//   ....[18]....
        /*00dc*/ 	.word	0x00003f60


	//   ....[19]....
        /*00e0*/ 	.word	0x00003f70


	//   ....[20]....
        /*00e4*/ 	.word	0x00004a90


	//   ....[21]....
        /*00e8*/ 	.word	0x00004ad0


	//   ....[22]....
        /*00ec*/ 	.word	0x00004af0


	//   ....[23]....
        /*00f0*/ 	.word	0x00004b10


	//   ....[24]....
        /*00f4*/ 	.word	0x00004b30


	//----- nvinfo : EIATTR_VRC_CTA_INIT_COUNT
	.align		4
.L_785:
        /*00f8*/ 	.byte	0x02, 0x4a
	.zero		1
	.zero		1


	//----- nvinfo : EIATTR_EXIT_INSTR_OFFSETS
	.align		4
        /*00fc*/ 	.byte	0x04, 0x1c
        /*00fe*/ 	.short	(.L_787 - .L_786)


	//   ....[0]....
.L_786:
        /*0100*/ 	.word	0x00006740


	//   ....[1]....
        /*0104*/ 	.word	0x00006890


	//   ....[2]....
        /*0108*/ 	.word	0x000069d0


	//   ....[3]....
        /*010c*/ 	.word	0x00006b10


	//   ....[4]....
        /*0110*/ 	.word	0x00006c50


	//   ....[5]....
        /*0114*/ 	.word	0x00006d90


	//   ....[6]....
        /*0118*/ 	.word	0x00006ed0


	//   ....[7]....
        /*011c*/ 	.word	0x00007010


	//   ....[8]....
        /*0120*/ 	.word	0x00007080


	//   ....[9]....
        /*0124*/ 	.word	0x00007100


	//   ....[10]....
        /*0128*/ 	.word	0x00007120


	//----- nvinfo : EIATTR_MAX_THREADS
	.align		4
.L_787:
        /*012c*/ 	.byte	0x04, 0x05
        /*012e*/ 	.short	(.L_789 - .L_788)
.L_788:
        /*0130*/ 	.word	0x00000080
        /*0134*/ 	.word	0x00000001
        /*0138*/ 	.word	0x00000001


	//----- nvinfo : EIATTR_CRS_STACK_SIZE
	.align		4
.L_789:
        /*013c*/ 	.byte	0x04, 0x1e
        /*013e*/ 	.short	(.L_791 - .L_790)
.L_790:
        /*0140*/ 	.word	0x00000000


	//----- nvinfo : EIATTR_CBANK_PARAM_SIZE
	.align		4
.L_791:
        /*0144*/ 	.byte	0x03, 0x19
        /*0146*/ 	.short	0x0080


	//----- nvinfo : EIATTR_PARAM_CBANK
	.align		4
        /*0148*/ 	.byte	0x04, 0x0a
        /*014a*/ 	.short	(.L_793 - .L_792)
	.align		4
.L_792:
        /*014c*/ 	.word	index@(.nv.constant0._ZN18transformer_engine13normalization26rmsnorm_bwd_general_kernelINS0_13Kernel_traitsI6__halffS3_fjLj4096ELj1ELj1ELj4ELj16ENS0_18Kernel_traits_baseILj4096ES3_fS3_fjLj128EEEEELb1EEEvNS0_20BackwardKernelParamsE)
        /*0150*/ 	.short	0x0380
        /*0152*/ 	.short	0x0080


	//----- nvinfo : EIATTR_SW_WAR
	.align		4
.L_793:
        /*0154*/ 	.byte	0x04, 0x36
        /*0156*/ 	.short	(.L_795 - .L_794)
.L_794:
        /*0158*/ 	.word	0x00000008
.L_795:


//--------------------- .nv.info._ZN18transformer_engine13normalization26rmsnorm_bwd_general_kernelINS0_13Kernel_traitsI6__halfS3_S3_fjLj4096ELj1ELj1ELj4ELj16ENS0_18Kernel_traits_baseILj4096ES3_S3_S3_fjLj128EEEEELb1EEEvNS0_20BackwardKernelParamsE --------------------------
	.section	.nv.info._ZN18transformer_engine13normalization26rmsnorm_bwd_general_kernelINS0_13Kernel_traitsI6__halfS3_S3_fjLj4096ELj1ELj1ELj4ELj16ENS0_18Kernel_traits_baseILj4096ES3_S3_S3_fjLj128EEEEELb1EEEvNS0_20BackwardKernelParamsE,"",@"SHT_CUDA_INFO"
	.sectionflags	@""
	.align	4


	//----- nvinfo : EIATTR_CUDA_API_VERSION
	.align		4
        /*0000*/ 	.byte	0x04, 0x37
        /*0002*/ 	.short	(.L_797 - .L_796)
.L_796:
        /*0004*/ 	.word	0x00000082


	//----- nvinfo : EIATTR_KPARAM_INFO
	.align		4
.L_797:
        /*0008*/ 	.byte	0x04, 0x17
        /*000a*/ 	.short	(.L_799 - .L_798)
.L_798:
        /*000c*/ 	.word	0x00000000
        /*0010*/ 	.short	0x0000
        /*0012*/ 	.short	0x0000
        /*0014*/ 	.byte	0x00, 0xf0, 0x01, 0x02


	//----- nvinfo : EIATTR_SPARSE_MMA_MASK
	.align		4
.L_799:
        /*0018*/ 	.byte	0x03, 0x50
        /*001a*/ 	.short	0x0000


	//----- nvinfo : EIATTR_MAXREG_COUNT
	.align		4
        /*001c*/ 	.byte	0x03, 0x1b
        /*001e*/ 	.short	0x00ff


	//----- nvinfo : EIATTR_NUM_BARRIERS
	.align		4
        /*0020*/ 	.byte	0x02, 0x4c
        /*0022*/ 	.byte	0x01
	.zero		1


	//----- nvinfo : EIATTR_MERCURY_ISA_VERSION
	.align		4
        /*0024*/ 	.byte	0x03, 0x5f
        /*0026*/ 	.short	0x0101


	//----- nvinfo : EIATTR_COOP_GROUP_MASK_REGIDS
	.align		4
        /*0028*/ 	.byte	0x04, 0x29
        /*002a*/ 	.short	(.L_801 - .L_800)


	//   ....[0]....
.L_800:
        /*002c*/ 	.word	0xffffffff


	//   ....[1]....
        /*0030*/ 	.word	0xffffffff


	//   ....[2]....
        /*0034*/ 	.word	0xffffffff


	//   ....[3]....
        /*0038*/ 	.word	0xffffffff


	//   ....[4]....
        /*003c*/ 	.word	0xffffffff


	//   ....[5]....
        /*0040*/ 	.word	0xffffffff


	//   ....[6]....
        /*0044*/ 	.word	0xffffffff


	//   ....[7]....
        /*0048*/ 	.word	0xffffffff


	//   ....[8]....
        /*004c*/ 	.word	0xffffffff


	//   ....[9]....
        /*0050*/ 	.word	0xffffffff


	//   ....[10]....
        /*0054*/ 	.word	0xffffffff


	//   ....[11]....
        /*0058*/ 	.word	0xffffffff


	//   ....[12]....
        /*005c*/ 	.word	0xffffffff


	//   ....[13]....
        /*0060*/ 	.word	0xffffffff


	//   ....[14]....
        /*0064*/ 	.word	0xffffffff


	//   ....[15]....
        /*0068*/ 	.word	0xffffffff


	//   ....[16]....
        /*006c*/ 	.word	0xffffffff


	//   ....[17]....
        /*0070*/ 	.word	0xffffffff


	//   ....[18]....
        /*0074*/ 	.word	0xffffffff


	//   ....[19]....
        /*0078*/ 	.word	0xffffffff


	//   ....[20]....
        /*007c*/ 	.word	0xffffffff


	//   ....[21]....
        /*0080*/ 	.word	0xffffffff


	//   ....[22]....
        /*0084*/ 	.word	0xffffffff


	//   ....[23]....
        /*0088*/ 	.word	0xffffffff


	//   ....[24]....
        /*008c*/ 	.word	0xffffffff


	//----- nvinfo : EIATTR_COOP_GROUP_INSTR_OFFSETS
	.align		4
.L_801:
        /*0090*/ 	.byte	0x04, 0x28
        /*0092*/ 	.short	(.L_803 - .L_802)


	//   ....[0]....
.L_802:
        /*0094*/ 	.word	0x000034d0


	//   ....[1]....
        /*0098*/ 	.word	0x00003500


	//   ....[2]....
        /*009c*/ 	.word	0x00003530


	//   ....[3]....
        /*00a0*/ 	.word	0x00003540


	//   ....[4]....
        /*00a4*/ 	.word	0x00003570


	//   ....[5]....
        /*00a8*/ 	.word	0x00003580


	//   ....[6]....
        /*00ac*/ 	.word	0x000035b0


	//   ....[7]....
        /*00b0*/ 	.word	0x000035c0


	//   ....[8]....
        /*00b4*/ 	.word	0x000035f0


	//   ....[9]....
        /*00b8*/ 	.word	0x00003600


	//   ....[10]....
        /*00bc*/ 	.word	0x00003810


	//   ....[11]....
        /*00c0*/ 	.word	0x00003850


	//   ....[12]....
        /*00c4*/ 	.word	0x000038c0


	//   ....[13]....
        /*00c8*/ 	.word	0x000038e0


	//   ....[14]....
        /*00cc*/ 	.word	0x00003920


	//   ....[15]....
        /*00d0*/ 	.word	0x00003940


	//   ....[16]....
        /*00d4*/ 	.word	0x00003970


	//   ....[17]....
        /*00d8*/ 	.word	0x00003990


	//   ....[18]....
        /*00dc*/ 	.word	0x000039d0


	//   ....[19]....
        /*00e0*/ 	.word	0x000039e0


	//   ....[20]....
        /*00e4*/ 	.word	0x000044b0


	//   ....[21]....
        /*00e8*/ 	.word	0x000044f0


	//   ....[22]....
        /*00ec*/ 	.word	0x00004510


	//   ....[23]....
        /*00f0*/ 	.word	0x00004530


	//   ....[24]....
        /*00f4*/ 	.word	0x00004550


	//----- nvinfo : EIATTR_VRC_CTA_INIT_COUNT
	.align		4
.L_803:
        /*00f8*/ 	.byte	0x02, 0x4a
	.zero		1
	.zero		1


	//----- nvinfo : EIATTR_EXIT_INSTR_OFFSETS
	.align		4
        /*00fc*/ 	.byte	0x04, 0x1c
        /*00fe*/ 	.short	(.L_805 - .L_804)


	//   ....[0]....
.L_804:
        /*0100*/ 	.word	0x00005e90


	//   ....[1]....
        /*0104*/ 	.word	0x00006070


	//   ....[2]....
        /*0108*/ 	.word	0x00006240


	//   ....[3]....
        /*010c*/ 	.word	0x00006410


	//   ....[4]....
        /*0110*/ 	.word	0x00006490


	//   ....[5]....
        /*0114*/ 	.word	0x00006590


	//   ....[6]....
        /*0118*/ 	.word	0x000065b0


	//----- nvinfo : EIATTR_MAX_THREADS
	.align		4
.L_805:
        /*011c*/ 	.byte	0x04, 0x05
        /*011e*/ 	.short	(.L_807 - .L_806)
.L_806:
        /*0120*/ 	.word	0x00000080
        /*0124*/ 	.word	0x00000001
        /*0128*/ 	.word	0x00000001


	//----- nvinfo : EIATTR_CRS_STACK_SIZE
	.align		4
.L_807:
        /*012c*/ 	.byte	0x04, 0x1e
        /*012e*/ 	.short	(.L_809 - .L_808)
.L_808:
        /*0130*/ 	.word	0x00000000


	//----- nvinfo : EIATTR_CBANK_PARAM_SIZE
	.align		4
.L_809:
        /*0134*/ 	.byte	0x03, 0x19
        /*0136*/ 	.short	0x0080


	//----- nvinfo : EIATTR_PARAM_CBANK
	.align		4
        /*0138*/ 	.byte	0x04, 0x0a
        /*013a*/ 	.short	(.L_811 - .L_810)
	.align		4
.L_810:
        /*013c*/ 	.word	index@(.nv.constant0._ZN18transformer_engine13normalization26rmsnorm_bwd_general_kernelINS0_13Kernel_traitsI6__halfS3_S3_fjLj4096ELj1ELj1ELj4ELj16ENS0_18Kernel_traits_baseILj4096ES3_S3_S3_fjLj128EEEEELb1EEEvNS0_20BackwardKernelParamsE)
        /*0140*/ 	.short	0x0380
        /*0142*/ 	.short	0x0080


	//----- nvinfo : EIATTR_SW_WAR
	.align		4
.L_811:
        /*0144*/ 	.byte	0x04, 0x36
        /*0146*/ 	.short	(.L_813 - .L_812)
.L_812:
        /*0148*/ 	.word	0x00000008
.L_813:


//--------------------- .nv.info._ZN18transformer_engine13normalization26rmsnorm_bwd_general_kernelINS0_13Kernel_traitsIffffjLj4096ELj1ELj1ELj4ELj16ENS0_18Kernel_traits_baseILj4096EffffjLj128EEEEELb1EEEvNS0_20BackwardKernelParamsE --------------------------
	.section	.nv.info._ZN18transformer_engine13normalization26rmsnorm_bwd_general_kernelINS0_13Kernel_traitsIffffjLj4096ELj1ELj1ELj4ELj16ENS0_18Kernel_traits_baseILj4096EffffjLj128EEEEELb1EEEvNS0_20BackwardKernelParamsE,"",@"SHT_CUDA_INFO"
	.sectionflags	@""
	.align	4


	//----- nvinfo : EIATTR_CUDA_API_VERSION
	.align		4
        /*0000*/ 	.byte	0x04, 0x37
        /*0002*/ 	.short	(.L_815 - .L_814)
.L_814:
        /*0004*/ 	.word	0x00000082


	//----- nvinfo : EIATTR_KPARAM_INFO
	.align		4
.L_815:
        /*0008*/ 	.byte	0x04, 0x17
        /*000a*/ 	.short	(.L_817 - .L_816)
.L_816:
        /*000c*/ 	.word	0x00000000
        /*0010*/ 	.short	0x0000
        /*0012*/ 	.short	0x0000
        /*0014*/ 	.byte	0x00, 0xf0, 0x01, 0x02


	//----- nvinfo : EIATTR_SPARSE_MMA_MASK
	.align		4
.L_817:
        /*0018*/ 	.byte	0x03, 0x50
        /*001a*/ 	.short	0x0000


	//----- nvinfo : EIATTR_MAXREG_COUNT
	.align		4
        /*001c*/ 	.byte	0x03, 0x1b
        /*001e*/ 	.short	0x00ff


	//----- nvinfo : EIATTR_NUM_BARRIERS
	.align		4
        /*0020*/ 	.byte	0x02, 0x4c
        /*0022*/ 	.byte	0x01
	.zero		1


	//----- nvinfo : EIATTR_MERCURY_ISA_VERSION
	.align		4
        /*0024*/ 	.byte	0x03, 0x5f
        /*0026*/ 	.short	0x0101


	//----- nvinfo : EIATTR_COOP_GROUP_MASK_REGIDS
	.align		4
        /*0028*/ 	.byte	0x04, 0x29
        /*002a*/ 	.short	(.L_819 - .L_818)


	//   ....[0]....
.L_818:
        /*002c*/ 	.word	0xffffffff


	//   ....[1]....
        /*0030*/ 	.word	0xffffffff


	//   ....[2]....
        /*0034*/ 	.word	0xffffffff


	//   ....[3]....
        /*0038*/ 	.word	0xffffffff


	//   ....[4]....
        /*003c*/ 	.word	0xffffffff


	//   ....[5]....
        /*0040*/ 	.word	0xffffffff


	//   ....[6]....
        /*0044*/ 	.word	0xffffffff


	//   ....[7]....
        /*0048*/ 	.word	0xffffffff


	//   ....[8]....
        /*004c*/ 	.word	0xffffffff


	//   ....[9]....
        /*0050*/ 	.word	0xffffffff


	//   ....[10]....
        /*0054*/ 	.word	0xffffffff


	//   ....[11]....
        /*0058*/ 	.word	0xffffffff


	//   ....[12]....
        /*005c*/ 	.word	0xffffffff


	//   ....[13]....
        /*0060*/ 	.word	0xffffffff


	//   ....[14]....
        /*0064*/ 	.word	0xffffffff


	//   ....[15]....
        /*0068*/ 	.word	0xffffffff


	//   ....[16]....
        /*006c*/ 	.word	0xffffffff


	//   ....[17]....
        /*0070*/ 	.word	0xffffffff


	//   ....[18]....
        /*0074*/ 	.word	0xffffffff


	//   ....[19]....
        /*0078*/ 	.word	0xffffffff


	//   ....[20]....
        /*007c*/ 	.word	0xffffffff


	//   ....[21]....
        /*0080*/ 	.word	0xffffffff


	//   ....[22]....
        /*0084*/ 	.word	0xffffffff


	//   ....[23]....
        /*0088*/ 	.word	0xffffffff


	//   ....[24]....
        /*008c*/ 	.word	0xffffffff


	//----- nvinfo : EIATTR_COOP_GROUP_INSTR_OFFSETS
	.align		4
.L_819:
        /*0090*/ 	.byte	0x04, 0x28
        /*0092*/ 	.short	(.L_821 - .L_820)


	//   ....[0]....
.L_820:
        /*0094*/ 	.word	0x000030b0


	//   ....[1]....
        /*0098*/ 	.word	0x000030e0


	//   ....[2]....
        /*009c*/ 	.word	0x00003110


	//   ....[3]....
        /*00a0*/ 	.word	0x00003120


	//   ....[4]....
        /*00a4*/ 	.word	0x00003150


	//   ....[5]....
        /*00a8*/ 	.word	0x00003160


	//   ....[6]....
        /*00ac*/ 	.word	0x00003190


	//   ....[7]....
        /*00b0*/ 	.word	0x000031a0


	//   ....[8]....
        /*00b4*/ 	.word	0x000031d0


	//   ....[9]....
        /*00b8*/ 	.word	0x000031e0


	//   ....[10]....
        /*00bc*/ 	.word	0x000033f0


	//   ....[11]....
        /*00c0*/ 	.word	0x00003430


	//   ....[12]....
        /*00c4*/ 	.word	0x00003490


	//   ....[13]....
        /*00c8*/ 	.word	0x000034b0


	//   ....[14]....
        /*00cc*/ 	.word	0x000034f0


	//   ....[15]....
        /*00d0*/ 	.word	0x00003500


	//   ....[16]....
        /*00d4*/ 	.word	0x00003530


	//   ....[17]....
        /*00d8*/ 	.word	0x00003550


	//   ....[18]....
        /*00dc*/ 	.word	0x00003590


	//   ....[19]....
        /*00e0*/ 	.word	0x000035a0


	//   ....[20]....
        /*00e4*/ 	.word	0x000040c0


	//   ....[21]....
        /*00e8*/ 	.word	0x00004100


	//   ....[22]....
        /*00ec*/ 	.word	0x00004120


	//   ....[23]....
        /*00f0*/ 	.word	0x00004140


	//   ....[24]....
        /*00f4*/ 	.word	0x00004160


	//----- nvinfo : EIATTR_VRC_CTA_INIT_COUNT
	.align		4
.L_821:
        /*00f8*/ 	.byte	0x02, 0x4a
	.zero		1
	.zero		1


	//----- nvinfo : EIATTR_EXIT_INSTR_OFFSETS
	.align		4
        /*00fc*/ 	.byte	0x04, 0x1c
        /*00fe*/ 	.short	(.L_823 - .L_822)


	//   ....[0]....
.L_822:
        /*0100*/ 	.word	0x00005810


	//   ....[1]....
        /*0104*/ 	.word	0x00005960


	//   ....[2]....
        /*0108*/ 	.word	0x00005aa0


	//   ....[3]....
        /*010c*/ 	.word	0x00005be0


	//   ....[4]....
        /*0110*/ 	.word	0x00005d20


	//   ....[5]....
        /*0114*/ 	.word	0x00005e60


	//   ....[6]....
        /*0118*/ 	.word	0x00005fa0


	//   ....[7]....
        /*011c*/ 	.word	0x000060e0


	//   ....[8]....
        /*0120*/ 	.word	0x00006150


	//   ....[9]....
        /*0124*/ 	.word	0x000061d0


	//   ....[10]....
        /*0128*/ 	.word	0x000061f0


	//----- nvinfo : EIATTR_MAX_THREADS
	.align		4
.L_823:
        /*012c*/ 	.byte	0x04, 0x05
        /*012e*/ 	.short	(.L_825 - .L_824)
.L_824:
        /*0130*/ 	.word	0x00000080
        /*0134*/ 	.word	0x00000001
        /*0138*/ 	.word	0x00000001


	//----- nvinfo : EIATTR_CRS_STACK_SIZE
	.align		4
.L_825:
        /*013c*/ 	.byte	0x04, 0x1e
        /*013e*/ 	.short	(.L_827 - .L_826)
.L_826:
        /*0140*/ 	.word	0x00000000


	//----- nvinfo : EIATTR_CBANK_PARAM_SIZE
	.align		4
.L_827:
        /*0144*/ 	.byte	0x03, 0x19
        /*0146*/ 	.short	0x0080


	//----- nvinfo : EIATTR_PARAM_CBANK
	.align		4
        /*0148*/ 	.byte	0x04, 0x0a
        /*014a*/ 	.short	(.L_829 - .L_828)
	.align		4
.L_828:
        /*014c*/ 	.word	index@(.nv.constant0._ZN18transformer_engine13normalization26rmsnorm_bwd_general_kernelINS0_13Kernel_traitsIffffjLj4096ELj1ELj1ELj4ELj16ENS0_18Kernel_traits_baseILj4096EffffjLj128EEEEELb1EEEvNS0_20BackwardKernelParamsE)
        /*0150*/ 	.short	0x0380
        /*0152*/ 	.short	0x0080


	//----- nvinfo : EIATTR_SW_WAR
	.align		4
.L_829:
        /*0154*/ 	.byte	0x04, 0x36
        /*0156*/ 	.short	(.L_831 - .L_830)
.L_830:
        /*0158*/ 	.word	0x00000008
.L_831:


//--------------------- .nv.info._ZN18transformer_engine13normalization26rmsnorm_bwd_general_kernelINS0_13Kernel_traitsI13__nv_bfloat16fS3_fjLj2048ELj1ELj1ELj4ELj16ENS0_18Kernel_traits_baseILj2048ES3_fS3_fjLj128EEEEELb1EEEvNS0_20BackwardKernelParamsE --------------------------
	.section	.nv.info._ZN18transformer_engine13normalization26rmsnorm_bwd_general_kernelINS0_13Kernel_traitsI13__nv_bfloat16fS3_fjLj2048ELj1ELj1ELj4ELj16ENS0_18Kernel_traits_baseILj2048ES3_fS3_fjLj128EEEEELb1EEEvNS0_20BackwardKernelParamsE,"",@"SHT_CUDA_INFO"
	.sectionflags	@""
	.align	4


	//----- nvinfo : EIATTR_CUDA_API_VERSION
	.align		4
        /*0000*/ 	.byte	0x04, 0x37
        /*0002*/ 	.short	(.L_833 - .L_832)
.L_832:
        /*0004*/ 	.word	0x00000082


	//----- nvinfo : EIATTR_KPARAM_INFO
	.align		4
.L_833:
        /*0008*/ 	.byte	0x04, 0x17
        /*000a*/ 	.short	(.L_835 - .L_834)
.L_834:
        /*000c*/ 	.word	0x00000000
        /*0010*/ 	.short	0x0000
        /*0012*/ 	.short	0x0000
        /*0014*/ 	.byte	0x00, 0xf0, 0x01, 0x02


	//----- nvinfo : EIATTR_SPARSE_MMA_MASK
	.align		4
.L_835:
        /*0018*/ 	.byte	0x03, 0x50
        /*001a*/ 	.short	0x0000


	//----- nvinfo : EIATTR_MAXREG_COUNT
	.align		4
        /*001c*/ 	.byte	0x03, 0x1b
        /*001e*/ 	.short	0x00ff


	//----- nvinfo : EIATTR_NUM_BARRIERS
	.align		4
        /*0020*/ 	.byte	0x02, 0x4c
        /*0022*/ 	.byte	0x01
	.zero		1


	//----- nvinfo : EIATTR_MERCURY_ISA_VERSION
	.align		4
        /*0024*/ 	.byte	0x03, 0x5f
        /*0026*/ 	.short	0x0101


	//----- nvinfo : EIATTR_COOP_GROUP_MASK_REGIDS
	.align		4
        /*0028*/ 	.byte	0x04, 0x29
        /*002a*/ 	.short	(.L_837 - .L_836)


	//   ....[0]....
.L_836:
        /*002c*/ 	.word	0xffffffff


	//   ....[1]....
        /*0030*/ 	.word	0xffffffff


	//   ....[2]....
        /*0034*/ 	.word	0xffffffff


	//   ....[3]....
        /*0038*/ 	.word	0xffffffff


	//   ....[4]....
        /*003c*/ 	.word	0xffffffff


	//   ....[5]....
        /*0040*/ 	.word	0xffffffff


	//   ....[6]....
        /*0044*/ 	.word	0xffffffff


	//   ....[7]....
        /*0048*/ 	.word	0xffffffff


	//   ....[8]....
        /*004c*/ 	.word	0xffffffff


	//   ....[9]....
        /*0050*/ 	.word	0xffffffff


	//   ....[10]....
        /*0054*/ 	.word	0xffffffff


	//   ....[11]....
        /*0058*/ 	.word	0xffffffff


	//   ....[12]....
        /*005c*/ 	.word	0xffffffff


	//   ....[13]....
        /*0060*/ 	.word	0xffffffff


	//   ....[14]....
        /*0064*/ 	.word	0xffffffff


	//   ....[15]....
        /*0068*/ 	.word	0xffffffff


	//   ....[16]....
        /*006c*/ 	.word	0xffffffff


	//   ....[17]....
        /*0070*/ 	.word	0xffffffff


	//   ....[18]....
        /*0074*/ 	.word	0xffffffff


	//   ....[19]....
        /*0078*/ 	.word	0xffffffff


	//   ....[20]....
        /*007c*/ 	.word	0xffffffff


	//   ....[21]....
        /*0080*/ 	.word	0xffffffff


	//   ....[22]....
        /*0084*/ 	.word	0xffffffff


	//   ....[23]....
        /*0088*/ 	.word	0xffffffff


	//   ....[24]....
        /*008c*/ 	.word	0xffffffff


	//----- nvinfo : EIATTR_COOP_GROUP_INSTR_OFFSETS
	.align		4
.L_837:
        /*0090*/ 	.byte	0x04, 0x28
        /*0092*/ 	.short	(.L_839 - .L_838)


	//   ....[0]....
.L_838:
        /*0094*/ 	.word	0x00002050


	//   ....[1]....
        /*0098*/ 	.word	0x00002090


	//   ....[2]....
        /*009c*/ 	.word	0x000020f0


	//   ....[3]....
        /*00a0*/ 	.word	0x00002100


	//   ....[4]....
        /*00a4*/ 	.word	0x00002130


	//   ....[5]....
        /*00a8*/ 	.word	0x00002140


	//   ....[6]....
        /*00ac*/ 	.word	0x00002190


	//   ....[7]....
        /*00b0*/ 	.word	0x000021c0


	//   ....[8]....
        /*00b4*/ 	.word	0x00002280


	//   ....[9]....
        /*00b8*/ 	.word	0x00002290


	//   ....[10]....
        /*00bc*/ 	.word	0x00002370


	//   ....[11]....
        /*00c0*/ 	.word	0x000023b0


	//   ....[12]....
        /*00c4*/ 	.word	0x00002410


	//   ....[13]....
        /*00c8*/ 	.word	0x00002430


	//   ....[14]....
        /*00cc*/ 	.word	0x00002470


	//   ....[15]....
        /*00d0*/ 	.word	0x00002490


	//   ....[16]....
        /*00d4*/ 	.word	0x000024c0


	//   ....[17]....
        /*00d8*/ 	.word	0x000024d0


	//   ....[18]....
        /*00dc*/ 	.word	0x00002510


	//   ....[19]....
        /*00e0*/ 	.word	0x00002520


	//   ....[20]....
        /*00e4*/ 	.word	0x00002f70


	//   ....[21]....
        /*00e8*/ 	.word	0x00002fb0


	//   ....[22]....
        /*00ec*/ 	.word	0x00002fd0


	//   ....[23]....
        /*00f0*/ 	.word	0x00002ff0


	//   ....[24]....
        /*00f4*/ 	.word	0x00003010


	//----- nvinfo : EIATTR_VRC_CTA_INIT_COUNT
	.align		4
.L_839:
        /*00f8*/ 	.byte	0x02, 0x4a
	.zero		1
	.zero		1


	//----- nvinfo : EIATTR_EXIT_INSTR_OFFSETS
	.align		4
        /*00fc*/ 	.byte	0x04, 0x1c
        /*00fe*/ 	.short	(.L_841 - .L_840)


	//   ....[0]....
.L_840:
        /*0100*/ 	.word	0x00003e50


	//   ....[1]....
        /*0104*/ 	.word	0x00003fa0


	//   ....[2]....
        /*0108*/ 	.word	0x000040e0


	//   ....[3]....
        /*010c*/ 	.word	0x00004220


	//   ....[4]....
        /*0110*/ 	.word	0x00004290


	//   ....[5]....
        /*0114*/ 	.word	0x00004310


	//   ....[6]....
        /*0118*/ 	.word	0x00004330


	//----- nvinfo : EIATTR_MAX_THREADS
	.align		4
.L_841:
        /*011c*/ 	.byte	0x04, 0x05
        /*011e*/ 	.short	(.L_843 - .L_842)
.L_842:
        /*0120*/ 	.word	0x00000080
        /*0124*/ 	.word	0x00000001
        /*0128*/ 	.word	0x00000001


	//----- nvinfo : EIATTR_CRS_STACK_SIZE
	.align		4
.L_843:
        /*012c*/ 	.byte	0x04, 0x1e
        /*012e*/ 	.short	(.L_845 - .L_844)
.L_844:
        /*0130*/ 	.word	0x00000000


	//----- nvinfo : EIATTR_CBANK_PARAM_SIZE
	.align		4
.L_845:
        /*0134*/ 	.byte	0x03, 0x19
        /*0136*/ 	.short	0x0080


	//----- nvinfo : EIATTR_PARAM_CBANK
	.align		4
        /*0138*/ 	.byte	0x04, 0x0a
        /*013a*/ 	.short	(.L_847 - .L_846)
	.align		4
.L_846:
        /*013c*/ 	.word	index@(.nv.constant0._ZN18transformer_engine13normalization26rmsnorm_bwd_general_kernelINS0_13Kernel_traitsI13__nv_bfloat16fS3_fjLj2048ELj1ELj1ELj4ELj16ENS0_18Kernel_traits_baseILj2048ES3_fS3_fjLj128EEEEELb1EEEvNS0_20BackwardKernelParamsE)
        /*0140*/ 	.short	0x0380
        /*0142*/ 	.short	0x0080


	//----- nvinfo : EIATTR_SW_WAR
	.align		4
.L_847:
        /*0144*/ 	.byte	0x04, 0x36
        /*0146*/ 	.short	(.L_849 - .L_848)
.L_848:
        /*0148*/ 	.word	0x00000008
.L_849:


//--------------------- .nv.info._ZN18transformer_engine13normalization26rmsnorm_bwd_general_kernelINS0_13Kernel_traitsI13__nv_bfloat16S3_S3_fjLj2048ELj1ELj1ELj4ELj16ENS0_18Kernel_traits_baseILj2048ES3_S3_S3_fjLj128EEEEELb1EEEvNS0_20BackwardKernelParamsE --------------------------
	.section	.nv.info._ZN18transformer_engine13normalization26rmsnorm_bwd_general_kernelINS0_13Kernel_traitsI13__nv_bfloat16S3_S3_fjLj2048ELj1ELj1ELj4ELj16ENS0_18Kernel_traits_baseILj2048ES3_S3_S3_fjLj128EEEEELb1EEEvNS0_20BackwardKernelParamsE,"",@"SHT_CUDA_INFO"
	.sectionflags	@""
	.align	4


	//----- nvinfo : EIATTR_CUDA_API_VERSION
	.align		4
        /*0000*/ 	.byte	0x04, 0x37
        /*0002*/ 	.short	(.L_851 - .L_850)
.L_850:
        /*0004*/ 	.word	0x00000082


	//----- nvinfo : EIATTR_KPARAM_INFO
	.align		4
.L_851:
        /*0008*/ 	.byte	0x04, 0x17
        /*000a*/ 	.short	(.L_853 - .L_852)
.L_852:
        /*000c*/ 	.word	0x00000000
        /*0010*/ 	.short	0x0000
        /*0012*/ 	.short	0x0000
        /*0014*/ 	.byte	0x00, 0xf0, 0x01, 0x02


	//----- nvinfo : EIATTR_SPARSE_MMA_MASK
	.align		4
.L_853:
        /*0018*/ 	.byte	0x03, 0x50
        /*001a*/ 	.short	0x0000


	//----- nvinfo : EIATTR_MAXREG_COUNT
	.align		4
        /*001c*/ 	.byte	0x03, 0x1b
        /*001e*/ 	.short	0x00ff


	//----- nvinfo : EIATTR_NUM_BARRIERS
	.align		4
        /*0020*/ 	.byte	0x02, 0x4c
        /*0022*/ 	.byte	0x01
	.zero		1


	//----- nvinfo : EIATTR_MERCURY_ISA_VERSION
	.align		4
        /*0024*/ 	.byte	0x03, 0x5f
        /*0026*/ 	.short	0x0101


	//----- nvinfo : EIATTR_COOP_GROUP_MASK_REGIDS
	.align		4
        /*0028*/ 	.byte	0x04, 0x29
        /*002a*/ 	.short	(.L_855 - .L_854)


	//   ....[0]....
.L_854:
        /*002c*/ 	.word	0xffffffff


	//   ....[1]....
        /*0030*/ 	.word	0xffffffff


	//   ....[2]....
        /*0034*/ 	.word	0xffffffff


	//   ....[3]....
        /*0038*/ 	.word	0xffffffff


	//   ....[4]....
        /*003c*/ 	.word	0xffffffff


	//   ....[5]....
        /*0040*/ 	.word	0xffffffff


	//   ....[6]....
        /*0044*/ 	.word	0xffffffff


	//   ....[7]....
        /*0048*/ 	.word	0xffffffff


	//   ....[8]....
        /*004c*/ 	.word	0xffffffff


	//   ....[9]....
        /*0050*/ 	.word	0xffffffff


	//   ....[10]....
        /*0054*/ 	.word	0xffffffff


	//   ....[11]....
        /*0058*/ 	.word	0xffffffff


	//   ....[12]....
        /*005c*/ 	.word	0xffffffff


	//   ....[13]....
        /*0060*/ 	.word	0xffffffff


	//   ....[14]....
        /*0064*/ 	.word	0xffffffff


	//   ....[15]....
        /*0068*/ 	.word	0xffffffff


	//   ....[16]....
        /*006c*/ 	.word	0xffffffff


	//   ....[17]....
        /*0070*/ 	.word	0xffffffff


	//   ....[18]....
        /*0074*/ 	.word	0xffffffff


	//   ....[19]....
        /*0078*/ 	.word	0xffffffff


	//   ....[20]....
        /*007c*/ 	.word	0xffffffff


	//   ....[21]....
        /*0080*/ 	.word	0xffffffff


	//   ....[22]....
        /*0084*/ 	.word	0xffffffff


	//   ....[23]....
        /*0088*/ 	.word	0xffffffff


	//   ....[24]....
        /*008c*/ 	.word	0xffffffff


	//----- nvinfo : EIATTR_COOP_GROUP_INSTR_OFFSETS
	.align		4
.L_855:
        /*0090*/ 	.byte	0x04, 0x28
        /*0092*/ 	.short	(.L_857 - .L_856)


	//   ....[0]....
.L_856:
        /*0094*/ 	.word	0x00001f40


	//   ....[1]....
        /*0098*/ 	.word	0x00001f80


	//   ....[2]....
        /*009c*/ 	.word	0x00001fe0


	//   ....[3]....
        /*00a0*/ 	.word	0x00001ff0


	//   ....[4]....
        /*00a4*/ 	.word	0x00002020


	//   ....[5]....
        /*00a8*/ 	.word	0x00002030


	//   ....[6]....
        /*00ac*/ 	.word	0x00002080


	//   ....[7]....
        /*00b0*/ 	.word	0x000020b0


	//   ....[8]....
        /*00b4*/ 	.word	0x00002170


	//   ....[9]....
        /*00b8*/ 	.word	0x00002180


	//   ....[10]....
        /*00bc*/ 	.word	0x00002260


	//   ....[11]....
        /*00c0*/ 	.word	0x000022a0


	//   ....[12]....
        /*00c4*/ 	.word	0x00002300


	//   ....[13]....
        /*00c8*/ 	.word	0x00002320


	//   ....[14]....
        /*00cc*/ 	.word	0x00002360


	//   ....[15]....
        /*00d0*/ 	.word	0x00002370


	//   ....[16]....
        /*00d4*/ 	.word	0x000023a0


	//   ....[17]....
        /*00d8*/ 	.word	0x000023c0


	//   ....[18]....
        /*00dc*/ 	.word	0x000023f0


	//   ....[19]....
        /*00e0*/ 	.word	0x00002400


	//   ....[20]....
        /*00e4*/ 	.word	0x00002e90


	//   ....[21]....
        /*00e8*/ 	.word	0x00002ed0


	//   ....[22]....
        /*00ec*/ 	.word	0x00002ef0


	//   ....[23]....
        /*00f0*/ 	.word	0x00002f10


	//   ....[24]....
        /*00f4*/ 	.word	0x00002f30


	//----- nvinfo : EIATTR_VRC_CTA_INIT_COUNT
	.align		4
.L_857:
        /*00f8*/ 	.byte	0x02, 0x4a
	.zero		1
	.zero		1


	//----- nvinfo : EIATTR_EXIT_INSTR_OFFSETS
	.align		4
        /*00fc*/ 	.byte	0x04, 0x1c
        /*00fe*/ 	.short	(.L_859 - .L_858)


	//   ....[0]....
.L_858:
        /*0100*/ 	.word	0x00003cd0


	//   ....[1]....
        /*0104*/ 	.word	0x00003ed0


	//   ....[2]....
        /*0108*/ 	.word	0x00003f60


	//   ....[3]....
        /*010c*/ 	.word	0x00004060


	//   ....[4]....
        /*0110*/ 	.word	0x00004080


	//----- nvinfo : EIATTR_MAX_THREADS
	.align		4
.L_859:
        /*0114*/ 	.byte	0x04, 0x05
        /*0116*/ 	.short	(.L_861 - .L_860)
.L_860:
        /*0118*/ 	.word	0x00000080
        /*011c*/ 	.word	0x00000001
        /*0120*/ 	.word	0x00000001


	//----- nvinfo : EIATTR_CRS_STACK_SIZE
	.align		4
.L_861:
        /*0124*/ 	.byte	0x04, 0x1e
        /*0126*/ 	.short	(.L_863 - .L_862)
.L_862:
        /*0128*/ 	.word	0x00000000


	//----- nvinfo : EIATTR_CBANK_PARAM_SIZE
	.align		4
.L_863:
        /*012c*/ 	.byte	0x03, 0x19
        /*012e*/ 	.short	0x0080


	//----- nvinfo : EIATTR_PARAM_CBANK
	.align		4
        /*0130*/ 	.byte	0x04, 0x0a
        /*0132*/ 	.short	(.L_865 - .L_864)
	.align		4
.L_864:
        /*0134*/ 	.word	index@(.nv.constant0._ZN18transformer_engine13normalization26rmsnorm_bwd_general_kernelINS0_13Kernel_traitsI13__nv_bfloat16S3_S3_fjLj2048ELj1ELj1ELj4ELj16ENS0_18Kernel_traits_baseILj2048ES3_S3_S3_fjLj128EEEEELb1EEEvNS0_20BackwardKernelParamsE)
        /*0138*/ 	.short	0x0380
        /*013a*/ 	.short	0x0080


	//----- nvinfo : EIATTR_SW_WAR
	.align		4
.L_865:
        /*013c*/ 	.byte	0x04, 0x36
        /*013e*/ 	.short	(.L_867 - .L_866)
.L_866:
        /*0140*/ 	.word	0x00000008
.L_867:


//--------------------- .nv.info._ZN18transformer_engine13normalization26rmsnorm_bwd_general_kernelINS0_13Kernel_traitsI6__halffS3_fjLj2048ELj1ELj1ELj4ELj16ENS0_18Kernel_traits_baseILj2048ES3_fS3_fjLj128EEEEELb1EEEvNS0_20BackwardKernelParamsE --------------------------
	.section	.nv.info._ZN18transformer_engine13normalization26rmsnorm_bwd_general_kernelINS0_13Kernel_traitsI6__halffS3_fjLj2048ELj1ELj1ELj4ELj16ENS0_18Kernel_traits_baseILj2048ES3_fS3_fjLj128EEEEELb1EEEvNS0_20BackwardKernelParamsE,"",@"SHT_CUDA_INFO"
	.sectionflags	@""
	.align	4


	//----- nvinfo : EIATTR_CUDA_API_VERSION
	.align		4
        /*0000*/ 	.byte	0x04, 0x37
        /*0002*/ 	.short	(.L_869 - .L_868)
.L_868:
        /*0004*/ 	.word	0x00000082


	//----- nvinfo : EIATTR_KPARAM_INFO
	.align		4
.L_869:
        /*0008*/ 	.byte	0x04, 0x17
        /*000a*/ 	.short	(.L_871 - .L_870)
.L_870:
        /*000c*/ 	.word	0x00000000
        /*0010*/ 	.short	0x0000
        /*0012*/ 	.short	0x0000
        /*0014*/ 	.byte	0x00, 0xf0, 0x01, 0x02


	//----- nvinfo : EIATTR_SPARSE_MMA_MASK
	.align		4
.L_871:
        /*0018*/ 	.byte	0x03, 0x50
        /*001a*/ 	.short	0x0000


	//----- nvinfo : EIATTR_MAXREG_COUNT
	.align		4
        /*001c*/ 	.byte	0x03, 0x1b
        /*001e*/ 	.short	0x00ff


	//----- nvinfo : EIATTR_NUM_BARRIERS
	.align		4
        /*0020*/ 	.byte	0x02, 0x4c
        /*0022*/ 	.byte	0x01
	.zero		1


	//----- nvinfo : EIATTR_MERCURY_ISA_VERSION
	.align		4
        /*0024*/ 	.byte	0x03, 0x5f
        /*0026*/ 	.short	0x0101


	//----- nvinfo : EIATTR_COOP_GROUP_MASK_REGIDS
	.align		4
        /*0028*/ 	.byte	0x04, 0x29
        /*002a*/ 	.short	(.L_873 - .L_872)


	//   ....[0]....
.L_872:
        /*002c*/ 	.word	0xffffffff


	//   ....[1]....
        /*0030*/ 	.word	0xffffffff


	//   ....[2]....
        /*0034*/ 	.word	0xffffffff


	//   ....[3]....
        /*0038*/ 	.word	0xffffffff


	//   ....[4]....
        /*003c*/ 	.word	0xffffffff


	//   ....[5]....
        /*0040*/ 	.word	0xffffffff


	//   ....[6]....
        /*0044*/ 	.word	0xffffffff


	//   ....[7]....
        /*0048*/ 	.word	0xffffffff


	//   ....[8]....
        /*004c*/ 	.word	0xffffffff


	//   ....[9]....
        /*0050*/ 	.word	0xffffffff


	//   ....[10]....
        /*0054*/ 	.word	0xffffffff


	//   ....[11]....
        /*0058*/ 	.word	0xffffffff


	//   ....[12]....
        /*005c*/ 	.word	0xffffffff


	//   ....[13]....
        /*0060*/ 	.word	0xffffffff


	//   ....[14]....
        /*0064*/ 	.word	0xffffffff


	//   ....[15]....
        /*0068*/ 	.word	0xffffffff


	//   ....[16]....
        /*006c*/ 	.word	0xffffffff


	//   ....[17]....
        /*0070*/ 	.word	0xffffffff


	//   ....[18]....
        /*0074*/ 	.word	0xffffffff


	//   ....[19]....
        /*0078*/ 	.word	0xffffffff


	//   ....[20]....
        /*007c*/ 	.word	0xffffffff


	//   ....[21]....
        /*0080*/ 	.word	0xffffffff


	//   ....[22]....
        /*0084*/ 	.word	0xffffffff


	//   ....[23]....
        /*0088*/ 	.word	0xffffffff


	//   ....[24]....
        /*008c*/ 	.word	0xffffffff


	//----- nvinfo : EIATTR_COOP_GROUP_INSTR_OFFSETS
	.align		4
.L_873:
        /*0090*/ 	.byte	0x04, 0x28
        /*0092*/ 	.short	(.L_875 - .L_874)


	//   ....[0]....
.L_874:
        /*0094*/ 	.word	0x00002050


	//   ....[1]....
        /*0098*/ 	.word	0x00002090


	//   ....[2]....
        /*009c*/ 	.word	0x000020f0


	//   ....[3]....
        /*00a0*/ 	.word	0x00002100


	//   ....[4]....
        /*00a4*/ 	.word	0x00002130


	//   ....[5]....
        /*00a8*/ 	.word	0x00002140


	//   ....[6]....
        /*00ac*/ 	.word	0x00002190


	//   ....[7]....
        /*00b0*/ 	.word	0x000021c0


	//   ....[8]....
        /*00b4*/ 	.word	0x00002280


	//   ....[9]....
        /*00b8*/ 	.word	0x00002290


	//   ....[10]....
        /*00bc*/ 	.word	0x00002370


	//   ....[11]....
        /*00c0*/ 	.word	0x000023b0


	//   ....[12]....
        /*00c4*/ 	.word	0x00002410


	//   ....[13]....
        /*00c8*/ 	.word	0x00002430


	//   ....[14]....
        /*00cc*/ 	.word	0x00002470


	//   ....[15]....
        /*00d0*/ 	.word	0x00002490


	//   ....[16]....
        /*00d4*/ 	.word	0x000024c0


	//   ....[17]....
        /*00d8*/ 	.word	0x000024d0


	//   ....[18]....
        /*00dc*/ 	.word	0x00002510


	//   ....[19]....
        /*00e0*/ 	.word	0x00002520


	//   ....[20]....
        /*00e4*/ 	.word	0x00002f70


	//   ....[21]....
        /*00e8*/ 	.word	0x00002fb0


	//   ....[22]....
        /*00ec*/ 	.word	0x00002fd0


	//   ....[23]....
        /*00f0*/ 	.word	0x00002ff0


	//   ....[24]....
        /*00f4*/ 	.word	0x00003010


	//----- nvinfo : EIATTR_VRC_CTA_INIT_COUNT
	.align		4
.L_875:
        /*00f8*/ 	.byte	0x02, 0x4a
	.zero		1
	.zero		1


	//----- nvinfo : EIATTR_EXIT_INSTR_OFFSETS
	.align		4
        /*00fc*/ 	.byte	0x04, 0x1c
        /*00fe*/ 	.short	(.L_877 - .L_876)


	//   ....[0]....
.L_876:
        /*0100*/ 	.word	0x00003dd0


	//   ....[1]....
        /*0104*/ 	.word	0x00003f20


	//   ....[2]....
        /*0108*/ 	.word	0x00004060


	//   ....[3]....
        /*010c*/ 	.word	0x000041a0


	//   ....[4]....
        /*0110*/ 	.word	0x00004210


	//   ....[5]....
        /*0114*/ 	.word	0x00004290


	//   ....[6]....
        /*0118*/ 	.word	0x000042b0


	//----- nvinfo : EIATTR_MAX_THREADS
	.align		4
.L_877:
        /*011c*/ 	.byte	0x04, 0x05
        /*011e*/ 	.short	(.L_879 - .L_878)
.L_878:
        /*0120*/ 	.word	0x00000080
        /*0124*/ 	.word	0x00000001
        /*0128*/ 	.word	0x00000001


	//----- nvinfo : EIATTR_CRS_STACK_SIZE
	.align		4
.L_879:
        /*012c*/ 	.byte	0x04, 0x1e
        /*012e*/ 	.short	(.L_881 - .L_880)
.L_880:
        /*0130*/ 	.word	0x00000000


	//----- nvinfo : EIATTR_CBANK_PARAM_SIZE
	.align		4
.L_881:
        /*0134*/ 	.byte	0x03, 0x19
        /*0136*/ 	.short	0x0080


	//----- nvinfo : EIATTR_PARAM_CBANK
	.align		4
        /*0138*/ 	.byte	0x04, 0x0a
        /*013a*/ 	.short	(.L_883 - .L_882)
	.align		4
.L_882:
        /*013c*/ 	.word	index@(.nv.constant0._ZN18transformer_engine13normalization26rmsnorm_bwd_general_kernelINS0_13Kernel_traitsI6__halffS3_fjLj2048ELj1ELj1ELj4ELj16ENS0_18Kernel_traits_baseILj2048ES3_fS3_fjLj128EEEEELb1EEEvNS0_20BackwardKernelParamsE)
        /*0140*/ 	.short	0x0380
        /*0142*/ 	.short	0x0080


	//----- nvinfo : EIATTR_SW_WAR
	.align		4
.L_883:
        /*0144*/ 	.byte	0x04, 0x36
        /*0146*/ 	.short	(.L_885 - .L_884)
.L_884:
        /*0148*/ 	.word	0x00000008
.L_885:


//--------------------- .nv.info._ZN18transformer_engine13normalization26rmsnorm_bwd_general_kernelINS0_13Kernel_traitsI6__halfS3_S3_fjLj2048ELj1ELj1ELj4ELj16ENS0_18Kernel_traits_baseILj2048ES3_S3_S3_fjLj128EEEEELb1EEEvNS0_20BackwardKernelParamsE --------------------------
	.section	.nv.info._ZN18transformer_engine13normalization26rmsnorm_bwd_general_kernelINS0_13Kernel_traitsI6__halfS3_S3_fjLj2048ELj1ELj1ELj4ELj16ENS0_18Kernel_traits_baseILj2048ES3_S3_S3_fjLj128EEEEELb1EEEvNS0_20BackwardKernelParamsE,"",@"SHT_CUDA_INFO"
	.sectionflags	@""
	.align	4


	//----- nvinfo : EIATTR_CUDA_API_VERSION
	.align		4
        /*0000*/ 	.byte	0x04, 0x37
        /*0002*/ 	.short	(.L_887 - .L_886)
.L_886:
        /*0004*/ 	.word	0x00000082


	//----- nvinfo : EIATTR_KPARAM_INFO
	.align		4
.L_887:
        /*0008*/ 	.byte	0x04, 0x17
        /*000a*/ 	.short	(.L_889 - .L_888)
.L_888:
        /*000c*/ 	.word	0x00000000
        /*0010*/ 	.short	0x0000
        /*0012*/ 	.short	0x0000
        /*0014*/ 	.byte	0x00, 0xf0, 0x01, 0x02


	//----- nvinfo : EIATTR_SPARSE_MMA_MASK
	.align		4
.L_889:
        /*0018*/ 	.byte	0x03, 0x50
        /*001a*/ 	.short	0x0000


	//----- nvinfo : EIATTR_MAXREG_COUNT
	.align		4
        /*001c*/ 	.byte	0x03, 0x1b
        /*001e*/ 	.short	0x00ff


	//----- nvinfo : EIATTR_NUM_BARRIERS
	.align		4
        /*0020*/ 	.byte	0x02, 0x4c
        /*0022*/ 	.byte	0x01
	.zero		1


	//----- nvinfo : EIATTR_MERCURY_ISA_VERSION
	.align		4
        /*0024*/ 	.byte	0x03, 0x5f
        /*0026*/ 	.short	0x0101


	//----- nvinfo : EIATTR_COOP_GROUP_MASK_REGIDS
	.align		4
        /*0028*/ 	.byte	0x04, 0x29
        /*002a*/ 	.short	(.L_891 - .L_890)


	//   ....[0]....
.L_890:
        /*002c*/ 	.word	0xffffffff


	//   ....[1]....
        /*0030*/ 	.word	0xffffffff


	//   ....[2]....
        /*0034*/ 	.word	0xffffffff


	//   ....[3]....
        /*0038*/ 	.word	0xffffffff


	//   ....[4]....
        /*003c*/ 	.word	0xffffffff


	//   ....[5]....
        /*0040*/ 	.word	0xffffffff


	//   ....[6]....
        /*0044*/ 	.word	0xffffffff


	//   ....[7]....
        /*0048*/ 	.word	0xffffffff


	//   ....[8]....
        /*004c*/ 	.word	0xffffffff


	//   ....[9]....
        /*0050*/ 	.word	0xffffffff


	//   ....[10]....
        /*0054*/ 	.word	0xffffffff


	//   ....[11]....
        /*0058*/ 	.word	0xffffffff


	//   ....[12]....
        /*005c*/ 	.word	0xffffffff


	//   ....[13]....
        /*0060*/ 	.word	0xffffffff


	//   ....[14]....
        /*0064*/ 	.word	0xffffffff


	//   ....[15]....
        /*0068*/ 	.word	0xffffffff


	//   ....[16]....
        /*006c*/ 	.word	0xffffffff


	//   ....[17]....
        /*0070*/ 	.word	0xffffffff


	//   ....[18]....
        /*0074*/ 	.word	0xffffffff


	//   ....[19]....
        /*0078*/ 	.word	0xffffffff


	//   ....[20]....
        /*007c*/ 	.word	0xffffffff


	//   ....[21]....
        /*0080*/ 	.word	0xffffffff


	//   ....[22]....
        /*0084*/ 	.word	0xffffffff


	//   ....[23]....
        /*0088*/ 	.word	0xffffffff


	//   ....[24]....
        /*008c*/ 	.word	0xffffffff


	//----- nvinfo : EIATTR_COOP_GROUP_INSTR_OFFSETS
	.align		4
.L_891:
        /*0090*/ 	.byte	0x04, 0x28
        /*0092*/ 	.short	(.L_893 - .L_892)


	//   ....[0]....
.L_892:
        /*0094*/ 	.word	0x00001dc0


	//   ....[1]....
        /*0098*/ 	.word	0x00001e00


	//   ....[2]....
        /*009c*/ 	.word	0x00001e60


	//   ....[3]....
        /*00a0*/ 	.word	0x00001e70


	//   ....[4]....
        /*00a4*/ 	.word	0x00001ea0


	//   ....[5]....
        /*00a8*/ 	.word	0x00001eb0


	//   ....[6]....
        /*00ac*/ 	.word	0x00001ee0


	//   ....[7]....
        /*00b0*/ 	.word	0x00001f10


	//   ....[8]....
        /*00b4*/ 	.word	0x00001ff0


	//   ....[9]....
        /*00b8*/ 	.word	0x00002000


	//   ....[10]....
        /*00bc*/ 	.word	0x000020e0


	//   ....[11]....
        /*00c0*/ 	.word	0x00002120


	//   ....[12]....
        /*00c4*/ 	.word	0x00002180


	//   ....[13]....
        /*00c8*/ 	.word	0x000021a0


	//   ....[14]....
        /*00cc*/ 	.word	0x000021e0


	//   ....[15]....
        /*00d0*/ 	.word	0x000021f0


	//   ....[16]....
        /*00d4*/ 	.word	0x00002230


	//   ....[17]....
        /*00d8*/ 	.word	0x00002240


	//   ....[18]....
        /*00dc*/ 	.word	0x00002270


	//   ....[19]....
        /*00e0*/ 	.word	0x00002280


	//   ....[20]....
        /*00e4*/ 	.word	0x00002d10


	//   ....[21]....
        /*00e8*/ 	.word	0x00002d50


	//   ....[22]....
        /*00ec*/ 	.word	0x00002d70


	//   ....[23]....
        /*00f0*/ 	.word	0x00002d90


	//   ....[24]....
        /*00f4*/ 	.word	0x00002db0


	//----- nvinfo : EIATTR_VRC_CTA_INIT_COUNT
	.align		4
.L_893:
        /*00f8*/ 	.byte	0x02, 0x4a
	.zero		1
	.zero		1


	//----- nvinfo : EIATTR_EXIT_INSTR_OFFSETS
	.align		4
        /*00fc*/ 	.byte	0x04, 0x1c
        /*00fe*/ 	.short	(.L_895 - .L_894)


	//   ....[0]....
.L_894:
        /*0100*/ 	.word	0x00003ad0


	//   ....[1]....
        /*0104*/ 	.word	0x00003cd0


	//   ....[2]....
        /*0108*/ 	.word	0x00003d60


	//   ....[3]....
        /*010c*/ 	.word	0x00003e60


	//   ....[4]....
        /*0110*/ 	.word	0x00003e80


	//----- nvinfo : EIATTR_MAX_THREADS
	.align		4
.L_895:
        /*0114*/ 	.byte	0x04, 0x05
        /*0116*/ 	.short	(.L_897 - .L_896)
.L_896:
        /*0118*/ 	.word	0x00000080
        /*011c*/ 	.word	0x00000001
        /*0120*/ 	.word	0x00000001


	//----- nvinfo : EIATTR_CRS_STACK_SIZE
	.align		4
.L_897:
        /*0124*/ 	.byte	0x04, 0x1e
        /*0126*/ 	.short	(.L_899 - .L_898)
.L_898:
        /*0128*/ 	.word	0x00000000


	//----- nvinfo : EIATTR_CBANK_PARAM_SIZE
	.align		4
.L_899:
        /*012c*/ 	.byte	0x03, 0x19
        /*012e*/ 	.short	0x0080


	//----- nvinfo : EIATTR_PARAM_CBANK
	.align		4
        /*0130*/ 	.byte	0x04, 0x0a
        /*0132*/ 	.short	(.L_901 - .L_900)
	.align		4
.L_900:
        /*0134*/ 	.word	index@(.nv.constant0._ZN18transformer_engine13normalization26rmsnorm_bwd_general_kernelINS0_13Kernel_traitsI6__halfS3_S3_fjLj2048ELj1ELj1ELj4ELj16ENS0_18Kernel_traits_baseILj2048ES3_S3_S3_fjLj128EEEEELb1EEEvNS0_20BackwardKernelParamsE)
        /*0138*/ 	.short	0x0380
        /*013a*/ 	.short	0x0080


	//----- nvinfo : EIATTR_SW_WAR
	.align		4
.L_901:
        /*013c*/ 	.byte	0x04, 0x36
        /*013e*/ 	.short	(.L_903 - .L_902)
.L_902:
        /*0140*/ 	.word	0x00000008
.L_903:


//--------------------- .nv.info._ZN18transformer_engine13normalization26rmsnorm_bwd_general_kernelINS0_13Kernel_traitsIffffjLj2048ELj1ELj1ELj4ELj16ENS0_18Kernel_traits_baseILj2048EffffjLj128EEEEELb1EEEvNS0_20BackwardKernelParamsE --------------------------
	.section	.nv.info._ZN18transformer_engine13normalization26rmsnorm_bwd_general_kernelINS0_13Kernel_traitsIffffjLj2048ELj1ELj1ELj4ELj16ENS0_18Kernel_traits_baseILj2048EffffjLj128EEEEELb1EEEvNS0_20BackwardKernelParamsE,"",@"SHT_CUDA_INFO"
	.sectionflags	@""
	.align	4


	//----- nvinfo : EIATTR_CUDA_API_VERSION
	.align		4
        /*0000*/ 	.byte	0x04, 0x37
        /*0002*/ 	.short	(.L_905 - .L_904)
.L_904:
        /*0004*/ 	.word	0x00000082


	//----- nvinfo : EIATTR_KPARAM_INFO
	.align		4
.L_905:
        /*0008*/ 	.byte	0x04, 0x17
        /*000a*/ 	.short	(.L_907 - .L_906)
.L_906:
        /*000c*/ 	.word	0x00000000
        /*0010*/ 	.short	0x0000
        /*0012*/ 	.short	0x0000
        /*0014*/ 	.byte	0x00, 0xf0, 0x01, 0x02


	//----- nvinfo : EIATTR_SPARSE_MMA_MASK
	.align		4
.L_907:
        /*0018*/ 	.byte	0x03, 0x50
        /*001a*/ 	.short	0x0000


	//----- nvinfo : EIATTR_MAXREG_COUNT
	.align		4
        /*001c*/ 	.byte	0x03, 0x1b
        /*001e*/ 	.short	0x00ff


	//----- nvinfo : EIATTR_NUM_BARRIERS
	.align		4
        /*0020*/ 	.byte	0x02, 0x4c
        /*0022*/ 	.byte	0x01
	.zero		1


	//----- nvinfo : EIATTR_MERCURY_ISA_VERSION
	.align		4
        /*0024*/ 	.byte	0x03, 0x5f
        /*0026*/ 	.short	0x0101


	//----- nvinfo : EIATTR_COOP_GROUP_MASK_REGIDS
	.align		4
        /*0028*/ 	.byte	0x04, 0x29
        /*002a*/ 	.short	(.L_909 - .L_908)


	//   ....[0]....
.L_908:
        /*002c*/ 	.word	0xffffffff


	//   ....[1]....
        /*0030*/ 	.word	0xffffffff


	//   ....[2]....
        /*0034*/ 	.word	0xffffffff


	//   ....[3]....
        /*0038*/ 	.word	0xffffffff


	//   ....[4]....
        /*003c*/ 	.word	0xffffffff


	//   ....[5]....
        /*0040*/ 	.word	0xffffffff


	//   ....[6]....
        /*0044*/ 	.word	0xffffffff


	//   ....[7]....
        /*0048*/ 	.word	0xffffffff


	//   ....[8]....
        /*004c*/ 	.word	0xffffffff


	//   ....[9]....
        /*0050*/ 	.word	0xffffffff


	//   ....[10]....
        /*0054*/ 	.word	0xffffffff


	//   ....[11]....
        /*0058*/ 	.word	0xffffffff


	//   ....[12]....
        /*005c*/ 	.word	0xffffffff


	//   ....[13]....
        /*0060*/ 	.word	0xffffffff


	//   ....[14]....
        /*0064*/ 	.word	0xffffffff


	//   ....[15]....
        /*0068*/ 	.word	0xffffffff


	//   ....[16]....
        /*006c*/ 	.word	0xffffffff


	//   ....[17]....
        /*0070*/ 	.word	0xffffffff


	//   ....[18]....
        /*0074*/ 	.word	0xffffffff


	//   ....[19]....
        /*0078*/ 	.word	0xffffffff


	//   ....[20]....
        /*007c*/ 	.word	0xffffffff


	//   ....[21]....
        /*0080*/ 	.word	0xffffffff


	//   ....[22]....
        /*0084*/ 	.word	0xffffffff


	//   ....[23]....
        /*0088*/ 	.word	0xffffffff


	//   ....[24]....
        /*008c*/ 	.word	0xffffffff


	//----- nvinfo : EIATTR_COOP_GROUP_INSTR_OFFSETS
	.align		4
.L_909:
        /*0090*/ 	.byte	0x04, 0x28
        /*0092*/ 	.short	(.L_911 - .L_910)


	//   ....[0]....
.L_910:
        /*0094*/ 	.word	0x00001b50


	//   ....[1]....
        /*0098*/ 	.word	0x00001b90


	//   ....[2]....
        /*009c*/ 	.word	0x00001bf0


	//   ....[3]....
        /*00a0*/ 	.word	0x00001c00


	//   ....[4]....
        /*00a4*/ 	.word	0x00001c30


	//   ....[5]....
        /*00a8*/ 	.word	0x00001c40


	//   ....[6]....
        /*00ac*/ 	.word	0x00001c70


	//   ....[7]....
        /*00b0*/ 	.word	0x00001ca0


	//   ....[8]....
        /*00b4*/ 	.word	0x00001d80


	//   ....[9]....
        /*00b8*/ 	.word	0x00001d90


	//   ....[10]....
        /*00bc*/ 	.word	0x00001e70


	//   ....[11]....
        /*00c0*/ 	.word	0x00001eb0


	//   ....[12]....
        /*00c4*/ 	.word	0x00001f10


	//   ....[13]....
        /*00c8*/ 	.word	0x00001f30


	//   ....[14]....
        /*00cc*/ 	.word	0x00001f70


	//   ....[15]....
        /*00d0*/ 	.word	0x00001f80


	//   ....[16]....
        /*00d4*/ 	.word	0x00001fc0


	//   ....[17]....
        /*00d8*/ 	.word	0x00001fd0


	//   ....[18]....
        /*00dc*/ 	.word	0x00002010


	//   ....[19]....
        /*00e0*/ 	.word	0x00002020


	//   ....[20]....
        /*00e4*/ 	.word	0x00002a70


	//   ....[21]....
        /*00e8*/ 	.word	0x00002ab0


	//   ....[22]....
        /*00ec*/ 	.word	0x00002ad0


	//   ....[23]....
        /*00f0*/ 	.word	0x00002af0


	//   ....[24]....
        /*00f4*/ 	.word	0x00002b10


	//----- nvinfo : EIATTR_VRC_CTA_INIT_COUNT
	.align		4
.L_911:
        /*00f8*/ 	.byte	0x02, 0x4a
	.zero		1
	.zero		1


	//----- nvinfo : EIATTR_EXIT_INSTR_OFFSETS
	.align		4
        /*00fc*/ 	.byte	0x04, 0x1c
        /*00fe*/ 	.short	(.L_913 - .L_912)


	//   ....[0]....
.L_912:
        /*0100*/ 	.word	0x000036b0


	//   ....[1]....
        /*0104*/ 	.word	0x00003800


	//   ....[2]....
        /*0108*/ 	.word	0x00003940


	//   ....[3]....
        /*010c*/ 	.word	0x00003a80


	//   ....[4]....
        /*0110*/ 	.word	0x00003af0


	//   ....[5]....
        /*0114*/ 	.word	0x00003b70


	//   ....[6]....
        /*0118*/ 	.word	0x00003b90


	//----- nvinfo : EIATTR_MAX_THREADS
	.align		4
.L_913:
        /*011c*/ 	.byte	0x04, 0x05
        /*011e*/ 	.short	(.L_915 - .L_914)
.L_914:
        /*0120*/ 	.word	0x00000080
        /*0124*/ 	.word	0x00000001
        /*0128*/ 	.word	0x00000001


	//----- nvinfo : EIATTR_CRS_STACK_SIZE
	.align		4
.L_915:
        /*012c*/ 	.byte	0x04, 0x1e
        /*012e*/ 	.short	(.L_917 - .L_916)
.L_916:
        /*0130*/ 	.word	0x00000000


	//----- nvinfo : EIATTR_CBANK_PARAM_SIZE
	.align		4
.L_917:
        /*0134*/ 	.byte	0x03, 0x19
        /*0136*/ 	.short	0x0080


	//----- nvinfo : EIATTR_PARAM_CBANK
	.align		4
        /*0138*/ 	.byte	0x04, 0x0a
        /*013a*/ 	.short	(.L_919 - .L_918)
	.align		4
.L_918:
        /*013c*/ 	.word	index@(.nv.constant0._ZN18transformer_engine13normalization26rmsnorm_bwd_general_kernelINS0_13Kernel_traitsIffffjLj2048ELj1ELj1ELj4ELj16ENS0_18Kernel_traits_baseILj2048EffffjLj128EEEEELb1EEEvNS0_20BackwardKernelParamsE)
        /*0140*/ 	.short	0x0380
        /*0142*/ 	.short	0x0080


	//----- nvinfo : EIATTR_SW_WAR
	.align		4
.L_919:
        /*0144*/ 	.byte	0x04, 0x36
        /*0146*/ 	.short	(.L_921 - .L_920)
.L_920:
        /*0148*/ 	.word	0x00000008
.L_921:


//--------------------- .nv.info._ZN18transformer_engine13normalization26rmsnorm_bwd_general_kernelINS0_13Kernel_traitsI13__nv_bfloat16fS3_fjLj1024ELj1ELj4ELj1ELj16ENS0_18Kernel_traits_baseILj1024ES3_fS3_fjLj128EEEEELb1EEEvNS0_20BackwardKernelParamsE --------------------------
	.section	.nv.info._ZN18transformer_engine13normalization26rmsnorm_bwd_general_kernelINS0_13Kernel_traitsI13__nv_bfloat16fS3_fjLj1024ELj1ELj4ELj1ELj16ENS0_18Kernel_traits_baseILj1024ES3_fS3_fjLj128EEEEELb1EEEvNS0_20BackwardKernelParamsE,"",@"SHT_CUDA_INFO"
	.sectionflags	@""
	.align	4


	//----- nvinfo : EIATTR_CUDA_API_VERSION
	.align		4
        /*0000*/ 	.byte	0x04, 0x37
        /*0002*/ 	.short	(.L_923 - .L_922)
.L_922:
        /*0004*/ 	.word	0x00000082


	//----- nvinfo : EIATTR_KPARAM_INFO
	.align		4
.L_923:
        /*0008*/ 	.byte	0x04, 0x17
        /*000a*/ 	.short	(.L_925 - .L_924)
.L_924:
        /*000c*/ 	.word	0x00000000
        /*0010*/ 	.short	0x0000
        /*0012*/ 	.short	0x0000
        /*0014*/ 	.byte	0x00, 0xf0, 0x01, 0x02


	//----- nvinfo : EIATTR_SPARSE_MMA_MASK
	.align		4
.L_925:
        /*0018*/ 	.byte	0x03, 0x50
        /*001a*/ 	.short	0x0000


	//----- nvinfo : EIATTR_MAXREG_COUNT
	.align		4
        /*001c*/ 	.byte	0x03, 0x1b
        /*001e*/ 	.short	0x00ff


	//----- nvinfo : EIATTR_NUM_BARRIERS
	.align		4
        /*0020*/ 	.byte	0x02, 0x4c
        /*0022*/ 	.byte	0x01
	.zero		1


	//----- nvinfo : EIATTR_MERCURY_ISA_VERSION
	.align		4
        /*0024*/ 	.byte	0x03, 0x5f
        /*0026*/ 	.short	0x0101


	//----- nvinfo : EIATTR_COOP_GROUP_MASK_REGIDS
	.align		4
        /*0028*/ 	.byte	0x04, 0x29
        /*002a*/ 	.short	(.L_927 - .L_926)


	//   ....[0]....
.L_926:
        /*002c*/ 	.word	0xffffffff


	//   ....[1]....
        /*0030*/ 	.word	0xffffffff


	//   ....[2]....
        /*0034*/ 	.word	0xffffffff


	//   ....[3]....
        /*0038*/ 	.word	0xffffffff


	//   ....[4]....
        /*003c*/ 	.word	0xffffffff


	//   ....[5]....
        /*0040*/ 	.word	0xffffffff


	//   ....[6]....
        /*0044*/ 	.word	0xffffffff


	//   ....[7]....
        /*0048*/ 	.word	0xffffffff


	//   ....[8]....
        /*004c*/ 	.word	0xffffffff


	//   ....[9]....
        /*0050*/ 	.word	0xffffffff


	//   ....[10]....
        /*0054*/ 	.word	0xffffffff


	//   ....[11]....
        /*0058*/ 	.word	0xffffffff


	//   ....[12]....
        /*005c*/ 	.word	0xffffffff


	//   ....[13]....
        /*0060*/ 	.word	0xffffffff


	//   ....[14]....
        /*0064*/ 	.word	0xffffffff


	//   ....[15]....
        /*0068*/ 	.word	0xffffffff


	//   ....[16]....
        /*006c*/ 	.word	0xffffffff


	//   ....[17]....
        /*0070*/ 	.word	0xffffffff


	//   ....[18]....
        /*0074*/ 	.word	0xffffffff


	//   ....[19]....
        /*0078*/ 	.word	0xffffffff


	//----- nvinfo : EIATTR_COOP_GROUP_INSTR_OFFSETS
	.align		4
.L_927:
        /*007c*/ 	.byte	0x04, 0x28
        /*007e*/ 	.short	(.L_929 - .L_928)


	//   ....[0]....
.L_928:
        /*0080*/ 	.word	0x00003b70


	//   ....[1]....
        /*0084*/ 	.word	0x00003b90


	//   ....[2]....
        /*0088*/ 	.word	0x00003bb0


	//   ....[3]....
        /*008c*/ 	.word	0x00003bd0


	//   ....[4]....
        /*0090*/ 	.word	0x00003bf0


	//   ....[5]....
        /*0094*/ 	.word	0x00003c20


	//   ....[6]....
        /*0098*/ 	.word	0x00003c60


	//   ....[7]....
        /*009c*/ 	.word	0x00003ca0


	//   ....[8]....
        /*00a0*/ 	.word	0x00003cb0


	//   ....[9]....
        /*00a4*/ 	.word	0x00003ce0


	//   ....[10]....
        /*00a8*/ 	.word	0x00003cf0


	//   ....[11]....
        /*00ac*/ 	.word	0x00003d30


	//   ....[12]....
        /*00b0*/ 	.word	0x00003d50


	//   ....[13]....
        /*00b4*/ 	.word	0x00003da0


	//   ....[14]....
        /*00b8*/ 	.word	0x00003dd0


	//   ....[15]....
        /*00bc*/ 	.word	0x00004670


	//   ....[16]....
        /*00c0*/ 	.word	0x000046b0


	//   ....[17]....
        /*00c4*/ 	.word	0x000046d0


	//   ....[18]....
        /*00c8*/ 	.word	0x000046f0


	//   ....[19]....
        /*00cc*/ 	.word	0x00004710


	//----- nvinfo : EIATTR_VRC_CTA_INIT_COUNT
	.align		4
.L_929:
        /*00d0*/ 	.byte	0x02, 0x4a
	.zero		1
	.zero		1


	//----- nvinfo : EIATTR_EXIT_INSTR_OFFSETS
	.align		4
        /*00d4*/ 	.byte	0x04, 0x1c
        /*00d6*/ 	.short	(.L_931 - .L_930)


	//   ....[0]....
.L_930:
        /*00d8*/ 	.word	0x00006760


	//   ....[1]....
        /*00dc*/ 	.word	0x00006c40


	//   ....[2]....
        /*00e0*/ 	.word	0x00006fa0


	//   ....[3]....
        /*00e4*/ 	.word	0x00007020


	//   ....[4]....
        /*00e8*/ 	.word	0x00007040


	//----- nvinfo : EIATTR_MAX_THREADS
	.align		4
.L_931:
        /*00ec*/ 	.byte	0x04, 0x05
        /*00ee*/ 	.short	(.L_933 - .L_932)
.L_932:
        /*00f0*/ 	.word	0x00000080
        /*00f4*/ 	.word	0x00000001
        /*00f8*/ 	.word	0x00000001


	//----- nvinfo : EIATTR_CRS_STACK_SIZE
	.align		4
.L_933:
        /*00fc*/ 	.byte	0x04, 0x1e
        /*00fe*/ 	.short	(.L_935 - .L_934)
.L_934:
        /*0100*/ 	.word	0x00000000


	//----- nvinfo : EIATTR_CBANK_PARAM_SIZE
	.align		4
.L_935:
        /*0104*/ 	.byte	0x03, 0x19
        /*0106*/ 	.short	0x0080


	//----- nvinfo : EIATTR_PARAM_CBANK
	.align		4
        /*0108*/ 	.byte	0x04, 0x0a
        /*010a*/ 	.short	(.L_937 - .L_936)
	.align		4
.L_936:
        /*010c*/ 	.word	index@(.nv.constant0._ZN18transformer_engine13normalization26rmsnorm_bwd_general_kernelINS0_13Kernel_traitsI13__nv_bfloat16fS3_fjLj1024ELj1ELj4ELj1ELj16ENS0_18Kernel_traits_baseILj1024ES3_fS3_fjLj128EEEEELb1EEEvNS0_20BackwardKernelParamsE)
        /*0110*/ 	.short	0x0380
        /*0112*/ 	.short	0x0080


	//----- nvinfo : EIATTR_SW_WAR
	.align		4
.L_937:
        /*0114*/ 	.byte	0x04, 0x36
        /*0116*/ 	.short	(.L_939 - .L_938)
.L_938:
        /*0118*/ 	.word	0x00000008
.L_939:


//--------------------- .nv.info._ZN18transformer_engine13normalization26rmsnorm_bwd_general_kernelINS0_13Kernel_traitsI13__nv_bfloat16S3_S3_fjLj1024ELj1ELj4ELj1ELj16ENS0_18Kernel_traits_baseILj1024ES3_S3_S3_fjLj128EEEEELb1EEEvNS0_20BackwardKernelParamsE --------------------------
	.section	.nv.info._ZN18transformer_engine13normalization26rmsnorm_bwd_general_kernelINS0_13Kernel_traitsI13__nv_bfloat16S3_S3_fjLj1024ELj1ELj4ELj1ELj16ENS0_18Kernel_traits_baseILj1024ES3_S3_S3_fjLj128EEEEELb1EEEvNS0_20BackwardKernelParamsE,"",@"SHT_CUDA_INFO"
	.sectionflags	@""
	.align	4


	//----- nvinfo : EIATTR_CUDA_API_VERSION
	.align		4
        /*0000*/ 	.byte	0x04, 0x37
        /*0002*/ 	.short	(.L_941 - .L_940)
.L_940:
        /*0004*/ 	.word	0x00000082


	//----- nvinfo : EIATTR_KPARAM_INFO
	.align		4
.L_941:
        /*0008*/ 	.byte	0x04, 0x17
        /*000a*/ 	.short	(.L_943 - .L_942)
.L_942:
        /*000c*/ 	.word	0x00000000
        /*0010*/ 	.short	0x0000
        /*0012*/ 	.short	0x0000
        /*0014*/ 	.byte	0x00, 0xf0, 0x01, 0x02


	//----- nvinfo : EIATTR_SPARSE_MMA_MASK
	.align		4
.L_943:
        /*0018*/ 	.byte	0x03, 0x50
        /*001a*/ 	.short	0x0000


	//----- nvinfo : EIATTR_MAXREG_COUNT
	.align		4
        /*001c*/ 	.byte	0x03, 0x1b
        /*001e*/ 	.short	0x00ff


	//----- nvinfo : EIATTR_NUM_BARRIERS
	.align		4
        /*0020*/ 	.byte	0x02, 0x4c
        /*0022*/ 	.byte	0x01
	.zero		1


	//----- nvinfo : EIATTR_MERCURY_ISA_VERSION
	.align		4
        /*0024*/ 	.byte	0x03, 0x5f
        /*0026*/ 	.short	0x0101


	//----- nvinfo : EIATTR_COOP_GROUP_MASK_REGIDS
	.align		4
        /*0028*/ 	.byte	0x04, 0x29
        /*002a*/ 	.short	(.L_945 - .L_944)


	//   ....[0]....
.L_944:
        /*002c*/ 	.word	0xffffffff


	//   ....[1]....
        /*0030*/ 	.word	0xffffffff


	//   ....[2]....
        /*0034*/ 	.word	0xffffffff


	//   ....[3]....
        /*0038*/ 	.word	0xffffffff


	//   ....[4]....
        /*003c*/ 	.word	0xffffffff


	//   ....[5]....
        /*0040*/ 	.word	0xffffffff


	//   ....[6]....
        /*0044*/ 	.word	0xffffffff


	//   ....[7]....
        /*0048*/ 	.word	0xffffffff


	//   ....[8]....
        /*004c*/ 	.word	0xffffffff


	//   ....[9]....
        /*0050*/ 	.word	0xffffffff


	//   ....[10]....
        /*0054*/ 	.word	0xffffffff


	//   ....[11]....
        /*0058*/ 	.word	0xffffffff


	//   ....[12]....
        /*005c*/ 	.word	0xffffffff


	//   ....[13]....
        /*0060*/ 	.word	0xffffffff


	//   ....[14]....
        /*0064*/ 	.word	0xffffffff


	//   ....[15]....
        /*0068*/ 	.word	0xffffffff


	//   ....[16]....
        /*006c*/ 	.word	0xffffffff


	//   ....[17]....
        /*0070*/ 	.word	0xffffffff


	//   ....[18]....
        /*0074*/ 	.word	0xffffffff


	//   ....[19]....
        /*0078*/ 	.word	0xffffffff


	//----- nvinfo : EIATTR_COOP_GROUP_INSTR_OFFSETS
	.align		4
.L_945:
        /*007c*/ 	.byte	0x04, 0x28
        /*007e*/ 	.short	(.L_947 - .L_946)


	//   ....[0]....
.L_946:
        /*0080*/ 	.word	0x00003940


	//   ....[1]....
        /*0084*/ 	.word	0x00003960


	//   ....[2]....
        /*0088*/ 	.word	0x00003980


	//   ....[3]....
        /*008c*/ 	.word	0x000039a0


	//   ....[4]....
        /*0090*/ 	.word	0x000039c0


	//   ....[5]....
        /*0094*/ 	.word	0x000039f0


	//   ....[6]....
        /*0098*/ 	.word	0x00003a30


	//   ....[7]....
        /*009c*/ 	.word	0x00003a70


	//   ....[8]....
        /*00a0*/ 	.word	0x00003a80


	//   ....[9]....
        /*00a4*/ 	.word	0x00003ab0


	//   ....[10]....
        /*00a8*/ 	.word	0x00003ac0


	//   ....[11]....
        /*00ac*/ 	.word	0x00003af0


	//   ....[12]....
        /*00b0*/ 	.word	0x00003b10


	//   ....[13]....
        /*00b4*/ 	.word	0x00003b80


	//   ....[14]....
        /*00b8*/ 	.word	0x00003bb0


	//   ....[15]....
        /*00bc*/ 	.word	0x000043f0


	//   ....[16]....
        /*00c0*/ 	.word	0x00004430


	//   ....[17]....
        /*00c4*/ 	.word	0x00004450


	//   ....[18]....
        /*00c8*/ 	.word	0x00004470


	//   ....[19]....
        /*00cc*/ 	.word	0x00004490


	//----- nvinfo : EIATTR_VRC_CTA_INIT_COUNT
	.align		4
.L_947:
        /*00d0*/ 	.byte	0x02, 0x4a
	.zero		1
	.zero		1


	//----- nvinfo : EIATTR_EXIT_INSTR_OFFSETS
	.align		4
        /*00d4*/ 	.byte	0x04, 0x1c
        /*00d6*/ 	.short	(.L_949 - .L_948)


	//   ....[0]....
.L_948:
        /*00d8*/ 	.word	0x000061d0


	//   ....[1]....
        /*00dc*/ 	.word	0x000067c0


	//   ....[2]....
        /*00e0*/ 	.word	0x000067e0


	//   ....[3]....
        /*00e4*/ 	.word	0x00006850


	//----- nvinfo : EIATTR_MAX_THREADS
	.align		4
.L_949:
        /*00e8*/ 	.byte	0x04, 0x05
        /*00ea*/ 	.short	(.L_951 - .L_950)
.L_950:
        /*00ec*/ 	.word	0x00000080
        /*00f0*/ 	.word	0x00000001
        /*00f4*/ 	.word	0x00000001


	//----- nvinfo : EIATTR_CRS_STACK_SIZE
	.align		4
.L_951:
        /*00f8*/ 	.byte	0x04, 0x1e
        /*00fa*/ 	.short	(.L_953 - .L_952)
.L_952:
        /*00fc*/ 	.word	0x00000000


	//----- nvinfo : EIATTR_CBANK_PARAM_SIZE
	.align		4
.L_953:
        /*0100*/ 	.byte	0x03, 0x19
        /*0102*/ 	.short	0x0080


	//----- nvinfo : EIATTR_PARAM_CBANK
	.align		4
        /*0104*/ 	.byte	0x04, 0x0a
        /*0106*/ 	.short	(.L_955 - .L_954)
	.align		4
.L_954:
        /*0108*/ 	.word	index@(.nv.constant0._ZN18transformer_engine13normalization26rmsnorm_bwd_general_kernelINS0_13Kernel_traitsI13__nv_bfloat16S3_S3_fjLj1024ELj1ELj4ELj1ELj16ENS0_18Kernel_traits_baseILj1024ES3_S3_S3_fjLj128EEEEELb1EEEvNS0_20BackwardKernelParamsE)
        /*010c*/ 	.short	0x0380
        /*010e*/ 	.short	0x0080


	//----- nvinfo : EIATTR_SW_WAR
	.align		4
.L_955:
        /*0110*/ 	.byte	0x04, 0x36
        /*0112*/ 	.short	(.L_957 - .L_956)
.L_956:
        /*0114*/ 	.word	0x00000008
.L_957:


//--------------------- .nv.info._ZN18transformer_engine13normalization26rmsnorm_bwd_general_kernelINS0_13Kernel_traitsI6__halffS3_fjLj1024ELj1ELj4ELj1ELj16ENS0_18Kernel_traits_baseILj1024ES3_fS3_fjLj128EEEEELb1EEEvNS0_20BackwardKernelParamsE --------------------------
	.section	.nv.info._ZN18transformer_engine13normalization26rmsnorm_bwd_general_kernelINS0_13Kernel_traitsI6__halffS3_fjLj1024ELj1ELj4ELj1ELj16ENS0_18Kernel_traits_baseILj1024ES3_fS3_fjLj128EEEEELb1EEEvNS0_20BackwardKernelParamsE,"",@"SHT_CUDA_INFO"
	.sectionflags	@""
	.align	4


	//----- nvinfo : EIATTR_CUDA_API_VERSION
	.align		4
        /*0000*/ 	.byte	0x04, 0x37
        /*0002*/ 	.short	(.L_959 - .L_958)
.L_958:
        /*0004*/ 	.word	0x00000082


	//----- nvinfo : EIATTR_KPARAM_INFO
	.align		4
.L_959:
        /*0008*/ 	.byte	0x04, 0x17
        /*000a*/ 	.short	(.L_961 - .L_960)
.L_960:
        /*000c*/ 	.word	0x00000000
        /*0010*/ 	.short	0x0000
        /*0012*/ 	.short	0x0000
        /*0014*/ 	.byte	0x00, 0xf0, 0x01, 0x02


	//----- nvinfo : EIATTR_SPARSE_MMA_MASK
	.align		4
.L_961:
        /*0018*/ 	.byte	0x03, 0x50
        /*001a*/ 	.short	0x0000


	//----- nvinfo : EIATTR_MAXREG_COUNT
	.align		4
        /*001c*/ 	.byte	0x03, 0x1b
        /*001e*/ 	.short	0x00ff


	//----- nvinfo : EIATTR_NUM_BARRIERS
	.align		4
        /*0020*/ 	.byte	0x02, 0x4c
        /*0022*/ 	.byte	0x01
	.zero		1


	//----- nvinfo : EIATTR_MERCURY_ISA_VERSION
	.align		4
        /*0024*/ 	.byte	0x03, 0x5f
        /*0026*/ 	.short	0x0101


	//----- nvinfo : EIATTR_COOP_GROUP_MASK_REGIDS
	.align		4
        /*0028*/ 	.byte	0x04, 0x29
        /*002a*/ 	.short	(.L_963 - .L_962)


	//   ....[0]....
.L_962:
        /*002c*/ 	.word	0xffffffff


	//   ....[1]....
        /*0030*/ 	.word	0xffffffff


	//   ....[2]....
        /*0034*/ 	.word	0xffffffff


	//   ....[3]....
        /*0038*/ 	.word	0xffffffff


	//   ....[4]....
        /*003c*/ 	.word	0xffffffff


	//   ....[5]....
        /*0040*/ 	.word	0xffffffff


	//   ....[6]....
        /*0044*/ 	.word	0xffffffff


	//   ....[7]....
        /*0048*/ 	.word	0xffffffff


	//   ....[8]....
        /*004c*/ 	.word	0xffffffff


	//   ....[9]....
        /*0050*/ 	.word	0xffffffff


	//   ....[10]....
        /*0054*/ 	.word	0xffffffff


	//   ....[11]....
        /*0058*/ 	.word	0xffffffff


	//   ....[12]....
        /*005c*/ 	.word	0xffffffff


	//   ....[13]....
        /*0060*/ 	.word	0xffffffff


	//   ....[14]....
        /*0064*/ 	.word	0xffffffff


	//   ....[15]....
        /*0068*/ 	.word	0xffffffff


	//   ....[16]....
        /*006c*/ 	.word	0xffffffff


	//   ....[17]....
        /*0070*/ 	.word	0xffffffff


	//   ....[18]....
        /*0074*/ 	.word	0xffffffff


	//   ....[19]....
        /*0078*/ 	.word	0xffffffff


	//----- nvinfo : EIATTR_COOP_GROUP_INSTR_OFFSETS
	.align		4
.L_963:
        /*007c*/ 	.byte	0x04, 0x28
        /*007e*/ 	.short	(.L_965 - .L_964)


	//   ....[0]....
.L_964:
        /*0080*/ 	.word	0x00003b70


	//   ....[1]....
        /*0084*/ 	.word	0x00003b90


	//   ....[2]....
        /*0088*/ 	.word	0x00003bb0


	//   ....[3]....
        /*008c*/ 	.word	0x00003bd0


	//   ....[4]....
        /*0090*/ 	.word	0x00003bf0


	//   ....[5]....
        /*0094*/ 	.word	0x00003c20


	//   ....[6]....
        /*0098*/ 	.word	0x00003c60


	//   ....[7]....
        /*009c*/ 	.word	0x00003ca0


	//   ....[8]....
        /*00a0*/ 	.word	0x00003cb0


	//   ....[9]....
        /*00a4*/ 	.word	0x00003ce0


	//   ....[10]....
        /*00a8*/ 	.word	0x00003cf0


	//   ....[11]....
        /*00ac*/ 	.word	0x00003d30


	//   ....[12]....
        /*00b0*/ 	.word	0x00003d50


	//   ....[13]....
        /*00b4*/ 	.word	0x00003da0


	//   ....[14]....
        /*00b8*/ 	.word	0x00003dd0


	//   ....[15]....
        /*00bc*/ 	.word	0x00004670


	//   ....[16]....
        /*00c0*/ 	.word	0x000046b0


	//   ....[17]....
        /*00c4*/ 	.word	0x000046d0


	//   ....[18]....
        /*00c8*/ 	.word	0x000046f0


	//   ....[19]....
        /*00cc*/ 	.word	0x00004710


	//----- nvinfo : EIATTR_VRC_CTA_INIT_COUNT
	.align		4
.L_965:
        /*00d0*/ 	.byte	0x02, 0x4a
	.zero		1
	.zero		1


	//----- nvinfo : EIATTR_EXIT_INSTR_OFFSETS
	.align		4
        /*00d4*/ 	.byte	0x04, 0x1c
        /*00d6*/ 	.short	(.L_967 - .L_966)


	//   ....[0]....
.L_966:
        /*00d8*/ 	.word	0x00006660


	//   ....[1]....
        /*00dc*/ 	.word	0x00006b40


	//   ....[2]....
        /*00e0*/ 	.word	0x00006ea0


	//   ....[3]....
        /*00e4*/ 	.word	0x00006f20


	//   ....[4]....
        /*00e8*/ 	.word	0x00006f40


	//----- nvinfo : EIATTR_MAX_THREADS
	.align		4
.L_967:
        /*00ec*/ 	.byte	0x04, 0x05
        /*00ee*/ 	.short	(.L_969 - .L_968)
.L_968:
        /*00f0*/ 	.word	0x00000080
        /*00f4*/ 	.word	0x00000001
        /*00f8*/ 	.word	0x00000001


	//----- nvinfo : EIATTR_CRS_STACK_SIZE
	.align		4
.L_969:
        /*00fc*/ 	.byte	0x04, 0x1e
        /*00fe*/ 	.short	(.L_971 - .L_970)
.L_970:
        /*0100*/ 	.word	0x00000000


	//----- nvinfo : EIATTR_CBANK_PARAM_SIZE
	.align		4
.L_971:
        /*0104*/ 	.byte	0x03, 0x19
        /*0106*/ 	.short	0x0080


	//----- nvinfo : EIATTR_PARAM_CBANK
	.align		4
        /*0108*/ 	.byte	0x04, 0x0a
        /*010a*/ 	.short	(.L_973 - .L_972)
	.align		4
.L_972:
        /*010c*/ 	.word	index@(.nv.constant0._ZN18transformer_engine13normalization26rmsnorm_bwd_general_kernelINS0_13Kernel_traitsI6__halffS3_fjLj1024ELj1ELj4ELj1ELj16ENS0_18Kernel_traits_baseILj1024ES3_fS3_fjLj128EEEEELb1EEEvNS0_20BackwardKernelParamsE)
        /*0110*/ 	.short	0x0380
        /*0112*/ 	.short	0x0080


	//----- nvinfo : EIATTR_SW_WAR
	.align		4
.L_973:
        /*0114*/ 	.byte	0x04, 0x36
        /*0116*/ 	.short	(.L_975 - .L_974)
.L_974:
        /*0118*/ 	.word	0x00000008
.L_975:


//--------------------- .nv.info._ZN18transformer_engine13normalization26rmsnorm_bwd_general_kernelINS0_13Kernel_traitsI6__halfS3_S3_fjLj1024ELj1ELj4ELj1ELj16ENS0_18Kernel_traits_baseILj1024ES3_S3_S3_fjLj128EEEEELb1EEEvNS0_20BackwardKernelParamsE --------------------------
	.section	.nv.info._ZN18transformer_engine13normalization26rmsnorm_bwd_general_kernelINS0_13Kernel_traitsI6__halfS3_S3_fjLj1024ELj1ELj4ELj1ELj16ENS0_18Kernel_traits_baseILj1024ES3_S3_S3_fjLj128EEEEELb1EEEvNS0_20BackwardKernelParamsE,"",@"SHT_CUDA_INFO"
	.sectionflags	@""
	.align	4


	//----- nvinfo : EIATTR_CUDA_API_VERSION
	.align		4
        /*0000*/ 	.byte	0x04, 0x37
        /*0002*/ 	.short	(.L_977 - .L_976)
.L_976:
        /*0004*/ 	.word	0x00000082


	//----- nvinfo : EIATTR_KPARAM_INFO
	.align		4
.L_977:
        /*0008*/ 	.byte	0x04, 0x17
        /*000a*/ 	.short	(.L_979 - .L_978)
.L_978:
        /*000c*/ 	.word	0x00000000
        /*0010*/ 	.short	0x0000
        /*0012*/ 	.short	0x0000
        /*0014*/ 	.byte	0x00, 0xf0, 0x01, 0x02


	//----- nvinfo : EIATTR_SPARSE_MMA_MASK
	.align		4
.L_979:
        /*0018*/ 	.byte	0x03, 0x50
        /*001a*/ 	.short	0x0000


	//----- nvinfo : EIATTR_MAXREG_COUNT
	.align		4
        /*001c*/ 	.byte	0x03, 0x1b
        /*001e*/ 	.short	0x00ff


	//----- nvinfo : EIATTR_NUM_BARRIERS
	.align		4
        /*0020*/ 	.byte	0x02, 0x4c
        /*0022*/ 	.byte	0x01
	.zero		1


	//----- nvinfo : EIATTR_MERCURY_ISA_VERSION
	.align		4
        /*0024*/ 	.byte	0x03, 0x5f
        /*0026*/ 	.short	0x0101


	//----- nvinfo : EIATTR_COOP_GROUP_MASK_REGIDS
	.align		4
        /*0028*/ 	.byte	0x04, 0x29
        /*002a*/ 	.short	(.L_981 - .L_980)


	//   ....[0]....
.L_980:
        /*002c*/ 	.word	0xffffffff


	//   ....[1]....
        /*0030*/ 	.word	0xffffffff


	//   ....[2]....
        /*0034*/ 	.word	0xffffffff


	//   ....[3]....
        /*0038*/ 	.word	0xffffffff


	//   ....[4]....
        /*003c*/ 	.word	0xffffffff


	//   ....[5]....
        /*0040*/ 	.word	0xffffffff


	//   ....[6]....
        /*0044*/ 	.word	0xffffffff


	//   ....[7]....
        /*0048*/ 	.word	0xffffffff


	//   ....[8]....
        /*004c*/ 	.word	0xffffffff


	//   ....[9]....
        /*0050*/ 	.word	0xffffffff


	//   ....[10]....
        /*0054*/ 	.word	0xffffffff


	//   ....[11]....
        /*0058*/ 	.word	0xffffffff


	//   ....[12]....
        /*005c*/ 	.word	0xffffffff


	//   ....[13]....
        /*0060*/ 	.word	0xffffffff


	//   ....[14]....
        /*0064*/ 	.word	0xffffffff


	//   ....[15]....
        /*0068*/ 	.word	0xffffffff


	//   ....[16]....
        /*006c*/ 	.word	0xffffffff


	//   ....[17]....
        /*0070*/ 	.word	0xffffffff


	//   ....[18]....
        /*0074*/ 	.word	0xffffffff


	//   ....[19]....
        /*0078*/ 	.word	0xffffffff


	//----- nvinfo : EIATTR_COOP_GROUP_INSTR_OFFSETS
	.align		4
.L_981:
        /*007c*/ 	.byte	0x04, 0x28
        /*007e*/ 	.short	(.L_983 - .L_982)


	//   ....[0]....
.L_982:
        /*0080*/ 	.word	0x00003640


	//   ....[1]....
        /*0084*/ 	.word	0x00003660


	//   ....[2]....
        /*0088*/ 	.word	0x00003680


	//   ....[3]....
        /*008c*/ 	.word	0x000036a0


	//   ....[4]....
        /*0090*/ 	.word	0x000036c0


	//   ....[5]....
        /*0094*/ 	.word	0x000036f0


	//   ....[6]....
        /*0098*/ 	.word	0x00003730


	//   ....[7]....
        /*009c*/ 	.word	0x00003770


	//   ....[8]....
        /*00a0*/ 	.word	0x00003780


	//   ....[9]....
        /*00a4*/ 	.word	0x000037b0


	//   ....[10]....
        /*00a8*/ 	.word	0x000037c0


	//   ....[11]....
        /*00ac*/ 	.word	0x000037f0


	//   ....[12]....
        /*00b0*/ 	.word	0x00003810


	//   ....[13]....
        /*00b4*/ 	.word	0x00003880


	//   ....[14]....
        /*00b8*/ 	.word	0x000038a0


	//   ....[15]....
        /*00bc*/ 	.word	0x000040f0


	//   ....[16]....
        /*00c0*/ 	.word	0x00004130


	//   ....[17]....
        /*00c4*/ 	.word	0x00004150


	//   ....[18]....
        /*00c8*/ 	.word	0x00004170


	//   ....[19]....
        /*00cc*/ 	.word	0x00004190


	//----- nvinfo : EIATTR_VRC_CTA_INIT_COUNT
	.align		4
.L_983:
        /*00d0*/ 	.byte	0x02, 0x4a
	.zero		1
	.zero		1


	//----- nvinfo : EIATTR_EXIT_INSTR_OFFSETS
	.align		4
        /*00d4*/ 	.byte	0x04, 0x1c
        /*00d6*/ 	.short	(.L_985 - .L_984)


	//   ....[0]....
.L_984:
        /*00d8*/ 	.word	0x00005dd0


	//   ....[1]....
        /*00dc*/ 	.word	0x000063c0


	//   ....[2]....
        /*00e0*/ 	.word	0x000063e0


	//   ....[3]....
        /*00e4*/ 	.word	0x00006450


	//----- nvinfo : EIATTR_MAX_THREADS
	.align		4
.L_985:
        /*00e8*/ 	.byte	0x04, 0x05
        /*00ea*/ 	.short	(.L_987 - .L_986)
.L_986:
        /*00ec*/ 	.word	0x00000080
        /*00f0*/ 	.word	0x00000001
        /*00f4*/ 	.word	0x00000001


	//----- nvinfo : EIATTR_CRS_STACK_SIZE
	.align		4
.L_987:
        /*00f8*/ 	.byte	0x04, 0x1e
        /*00fa*/ 	.short	(.L_989 - .L_988)
.L_988:
        /*00fc*/ 	.word	0x00000000


	//----- nvinfo : EIATTR_CBANK_PARAM_SIZE
	.align		4
.L_989:
        /*0100*/ 	.byte	0x03, 0x19
        /*0102*/ 	.short	0x0080


	//----- nvinfo : EIATTR_PARAM_CBANK
	.align		4
        /*0104*/ 	.byte	0x04, 0x0a
        /*0106*/ 	.short	(.L_991 - .L_990)
	.align		4
.L_990:
        /*0108*/ 	.word	index@(.nv.constant0._ZN18transformer_engine13normalization26rmsnorm_bwd_general_kernelINS0_13Kernel_traitsI6__halfS3_S3_fjLj1024ELj1ELj4ELj1ELj16ENS0_18Kernel_traits_baseILj1024ES3_S3_S3_fjLj128EEEEELb1EEEvNS0_20BackwardKernelParamsE)
        /*010c*/ 	.short	0x0380
        /*010e*/ 	.short	0x0080


	//----- nvinfo : EIATTR_SW_WAR
	.align		4
.L_991:
        /*0110*/ 	.byte	0x04, 0x36
        /*0112*/ 	.short	(.L_993 - .L_992)
.L_992:
        /*0114*/ 	.word	0x00000008
.L_993:


//--------------------- .nv.info._ZN18transformer_engine13normalization26rmsnorm_bwd_general_kernelINS0_13Kernel_traitsIffffjLj1024ELj1ELj4ELj1ELj16ENS0_18Kernel_traits_baseILj1024EffffjLj128EEEEELb1EEEvNS0_20BackwardKernelParamsE --------------------------
	.section	.nv.info._ZN18transformer_engine13normalization26rmsnorm_bwd_general_kernelINS0_13Kernel_traitsIffffjLj1024ELj1ELj4ELj1ELj16ENS0_18Kernel_traits_baseILj1024EffffjLj128EEEEELb1EEEvNS0_20BackwardKernelParamsE,"",@"SHT_CUDA_INFO"
	.sectionflags	@""
	.align	4


	//----- nvinfo : EIATTR_CUDA_API_VERSION
	.align		4
        /*0000*/ 	.byte	0x04, 0x37
        /*0002*/ 	.short	(.L_995 - .L_994)
.L_994:
        /*0004*/ 	.word	0x00000082


	//----- nvinfo : EIATTR_KPARAM_INFO
	.align		4
.L_995:
        /*0008*/ 	.byte	0x04, 0x17
        /*000a*/ 	.short	(.L_997 - .L_996)
.L_996:
        /*000c*/ 	.word	0x00000000
        /*0010*/ 	.short	0x0000
        /*0012*/ 	.short	0x0000
        /*0014*/ 	.byte	0x00, 0xf0, 0x01, 0x02


	//----- nvinfo : EIATTR_SPARSE_MMA_MASK
	.align		4
.L_997:
        /*0018*/ 	.byte	0x03, 0x50
        /*001a*/ 	.short	0x0000


	//----- nvinfo : EIATTR_MAXREG_COUNT
	.align		4
        /*001c*/ 	.byte	0x03, 0x1b
        /*001e*/ 	.short	0x00ff


	//----- nvinfo : EIATTR_NUM_BARRIERS
	.align		4
        /*0020*/ 	.byte	0x02, 0x4c
        /*0022*/ 	.byte	0x01
	.zero		1


	//----- nvinfo : EIATTR_MERCURY_ISA_VERSION
	.align		4
        /*0024*/ 	.byte	0x03, 0x5f
        /*0026*/ 	.short	0x0101


	//----- nvinfo : EIATTR_COOP_GROUP_MASK_REGIDS
	.align		4
        /*0028*/ 	.byte	0x04, 0x29
        /*002a*/ 	.short	(.L_999 - .L_998)


	//   ....[0]....
.L_998:
        /*002c*/ 	.word	0xffffffff


	//   ....[1]....
        /*0030*/ 	.word	0xffffffff


	//   ....[2]....
        /*0034*/ 	.word	0xffffffff


	//   ....[3]....
        /*0038*/ 	.word	0xffffffff


	//   ....[4]....
        /*003c*/ 	.word	0xffffffff


	//   ....[5]....
        /*0040*/ 	.word	0xffffffff


	//   ....[6]....
        /*0044*/ 	.word	0xffffffff


	//   ....[7]....
        /*0048*/ 	.word	0xffffffff


	//   ....[8]....
        /*004c*/ 	.word	0xffffffff


	//   ....[9]....
        /*0050*/ 	.word	0xffffffff


	//   ....[10]....
        /*0054*/ 	.word	0xffffffff


	//   ....[11]....
        /*0058*/ 	.word	0xffffffff


	//   ....[12]....
        /*005c*/ 	.word	0xffffffff


	//   ....[13]....
        /*0060*/ 	.word	0xffffffff


	//   ....[14]....
        /*0064*/ 	.word	0xffffffff


	//   ....[15]....
        /*0068*/ 	.word	0xffffffff


	//   ....[16]....
        /*006c*/ 	.word	0xffffffff


	//   ....[17]....
        /*0070*/ 	.word	0xffffffff


	//   ....[18]....
        /*0074*/ 	.word	0xffffffff


	//   ....[19]....
        /*0078*/ 	.word	0xffffffff


	//----- nvinfo : EIATTR_COOP_GROUP_INSTR_OFFSETS
	.align		4
.L_999:
        /*007c*/ 	.byte	0x04, 0x28
        /*007e*/ 	.short	(.L_1001 - .L_1000)


	//   ....[0]....
.L_1000:
        /*0080*/ 	.word	0x000031d0


	//   ....[1]....
        /*0084*/ 	.word	0x000031f0


	//   ....[2]....
        /*0088*/ 	.word	0x00003210


	//   ....[3]....
        /*008c*/ 	.word	0x00003230


	//   ....[4]....
        /*0090*/ 	.word	0x00003250


	//   ....[5]....
        /*0094*/ 	.word	0x00003280


	//   ....[6]....
        /*0098*/ 	.word	0x000032b0


	//   ....[7]....
        /*009c*/ 	.word	0x00003300


	//   ....[8]....
        /*00a0*/ 	.word	0x00003310


	//   ....[9]....
        /*00a4*/ 	.word	0x00003340


	//   ....[10]....
        /*00a8*/ 	.word	0x00003350


	//   ....[11]....
        /*00ac*/ 	.word	0x00003390


	//   ....[12]....
        /*00b0*/ 	.word	0x000033b0


	//   ....[13]....
        /*00b4*/ 	.word	0x00003420


	//   ....[14]....
        /*00b8*/ 	.word	0x00003450


	//   ....[15]....
        /*00bc*/ 	.word	0x00003cd0


	//   ....[16]....
        /*00c0*/ 	.word	0x00003d10


	//   ....[17]....
        /*00c4*/ 	.word	0x00003d30


	//   ....[18]....
        /*00c8*/ 	.word	0x00003d50


	//   ....[19]....
        /*00cc*/ 	.word	0x00003d70


	//----- nvinfo : EIATTR_VRC_CTA_INIT_COUNT
	.align		4
.L_1001:
        /*00d0*/ 	.byte	0x02, 0x4a
	.zero		1
	.zero		1


	//----- nvinfo : EIATTR_EXIT_INSTR_OFFSETS
	.align		4
        /*00d4*/ 	.byte	0x04, 0x1c
        /*00d6*/ 	.short	(.L_1003 - .L_1002)


	//   ....[0]....
.L_1002:
        /*00d8*/ 	.word	0x00005860


	//   ....[1]....
        /*00dc*/ 	.word	0x00005d50


	//   ....[2]....
        /*00e0*/ 	.word	0x00006080


	//   ....[3]....
        /*00e4*/ 	.word	0x00006100


	//   ....[4]....
        /*00e8*/ 	.word	0x00006120


	//----- nvinfo : EIATTR_MAX_THREADS
	.align		4
.L_1003:
        /*00ec*/ 	.byte	0x04, 0x05
        /*00ee*/ 	.short	(.L_1005 - .L_1004)
.L_1004:
        /*00f0*/ 	.word	0x00000080
        /*00f4*/ 	.word	0x00000001
        /*00f8*/ 	.word	0x00000001


	//----- nvinfo : EIATTR_CRS_STACK_SIZE
	.align		4
.L_1005:
        /*00fc*/ 	.byte	0x04, 0x1e
        /*00fe*/ 	.short	(.L_1007 - .L_1006)
.L_1006:
        /*0100*/ 	.word	0x00000000


	//----- nvinfo : EIATTR_CBANK_PARAM_SIZE
	.align		4
.L_1007:
        /*0104*/ 	.byte	0x03, 0x19
        /*0106*/ 	.short	0x0080


	//----- nvinfo : EIATTR_PARAM_CBANK
	.align		4
        /*0108*/ 	.byte	0x04, 0x0a
        /*010a*/ 	.short	(.L_1009 - .L_1008)
	.align		4
.L_1008:
        /*010c*/ 	.word	index@(.nv.constant0._ZN18transformer_engine13normalization26rmsnorm_bwd_general_kernelINS0_13Kernel_traitsIffffjLj1024ELj1ELj4ELj1ELj16ENS0_18Kernel_traits_baseILj1024EffffjLj128EEEEELb1EEEvNS0_20BackwardKernelParamsE)
        /*0110*/ 	.short	0x0380
        /*0112*/ 	.short	0x0080


	//----- nvinfo : EIATTR_SW_WAR
	.align		4
.L_1009:
        /*0114*/ 	.byte	0x04, 0x36
        /*0116*/ 	.short	(.L_1011 - .L_1010)
.L_1010:
        /*0118*/ 	.word	0x00000008
.L_1011:


//--------------------- .nv.info._ZN18transformer_engine13normalization26rmsnorm_bwd_general_kernelINS0_13Kernel_traitsI13__nv_bfloat16fS3_fjLj512ELj1ELj4ELj1ELj16ENS0_18Kernel_traits_baseILj512ES3_fS3_fjLj128EEEEELb1EEEvNS0_20BackwardKernelParamsE --------------------------
	.section	.nv.info._ZN18transformer_engine13normalization26rmsnorm_bwd_general_kernelINS0_13Kernel_traitsI13__nv_bfloat16fS3_fjLj512ELj1ELj4ELj1ELj16ENS0_18Kernel_traits_baseILj512ES3_fS3_fjLj128EEEEELb1EEEvNS0_20BackwardKernelParamsE,"",@"SHT_CUDA_INFO"
	.sectionflags	@""
	.align	4


	//----- nvinfo : EIATTR_CUDA_API_VERSION
	.align		4
        /*0000*/ 	.byte	0x04, 0x37
        /*0002*/ 	.short	(.L_1013 - .L_1012)
.L_1012:
        /*0004*/ 	.word	0x00000082


	//----- nvinfo : EIATTR_KPARAM_INFO
	.align		4
.L_1013:
        /*0008*/ 	.byte	0x04, 0x17
        /*000a*/ 	.short	(.L_1015 - .L_1014)
.L_1014:
        /*000c*/ 	.word	0x00000000
        /*0010*/ 	.short	0x0000
        /*0012*/ 	.short	0x0000
        /*0014*/ 	.byte	0x00, 0xf0, 0x01, 0x02


	//----- nvinfo : EIATTR_SPARSE_MMA_MASK
	.align		4
.L_1015:
        /*0018*/ 	.byte	0x03, 0x50
        /*001a*/ 	.short	0x0000


	//----- nvinfo : EIATTR_MAXREG_COUNT
	.align		4
        /*001c*/ 	.byte	0x03, 0x1b
        /*001e*/ 	.short	0x00ff


	//----- nvinfo : EIATTR_NUM_BARRIERS
	.align		4
        /*0020*/ 	.byte	0x02, 0x4c
        /*0022*/ 	.byte	0x01
	.zero		1


	//----- nvinfo : EIATTR_MERCURY_ISA_VERSION
	.align		4
        /*0024*/ 	.byte	0x03, 0x5f
        /*0026*/ 	.short	0x0101


	//----- nvinfo : EIATTR_COOP_GROUP_MASK_REGIDS
	.align		4
        /*0028*/ 	.byte	0x04, 0x29
        /*002a*/ 	.short	(.L_1017 - .L_1016)


	//   ....[0]....
.L_1016:
        /*002c*/ 	.word	0xffffffff


	//   ....[1]....
        /*0030*/ 	.word	0xffffffff


	//   ....[2]....
        /*0034*/ 	.word	0xffffffff


	//   ....[3]....
        /*0038*/ 	.word	0xffffffff


	//   ....[4]....
        /*003c*/ 	.word	0xffffffff


	//   ....[5]....
        /*0040*/ 	.word	0xffffffff


	//   ....[6]....
        /*0044*/ 	.word	0xffffffff


	//   ....[7]....
        /*0048*/ 	.word	0xffffffff


	//   ....[8]....
        /*004c*/ 	.word	0xffffffff


	//   ....[9]....
        /*0050*/ 	.word	0xffffffff


	//   ....[10]....
        /*0054*/ 	.word	0xffffffff


	//   ....[11]....
        /*0058*/ 	.word	0xffffffff


	//   ....[12]....
        /*005c*/ 	.word	0xffffffff


	//   ....[13]....
        /*0060*/ 	.word	0xffffffff


	//   ....[14]....
        /*0064*/ 	.word	0xffffffff


	//   ....[15]....
        /*0068*/ 	.word	0xffffffff


	//   ....[16]....
        /*006c*/ 	.word	0xffffffff


	//   ....[17]....
        /*0070*/ 	.word	0xffffffff


	//   ....[18]....
        /*0074*/ 	.word	0xffffffff


	//   ....[19]....
        /*0078*/ 	.word	0xffffffff


	//----- nvinfo : EIATTR_COOP_GROUP_INSTR_OFFSETS
	.align		4
.L_1017:
        /*007c*/ 	.byte	0x04, 0x28
        /*007e*/ 	.short	(.L_1019 - .L_1018)


	//   ....[0]....
.L_1018:
        /*0080*/ 	.word	0x000021a0


	//   ....[1]....
        /*0084*/ 	.word	0x000021c0


	//   ....[2]....
        /*0088*/ 	.word	0x000021e0


	//   ....[3]....
        /*008c*/ 	.word	0x00002200


	//   ....[4]....
        /*0090*/ 	.word	0x00002220


	//   ....[5]....
        /*0094*/ 	.word	0x00002250


	//   ....[6]....
        /*0098*/ 	.word	0x00002290


	//   ....[7]....
        /*009c*/ 	.word	0x000022e0


	//   ....[8]....
        /*00a0*/ 	.word	0x000022f0


	//   ....[9]....
        /*00a4*/ 	.word	0x00002320


	//   ....[10]....
        /*00a8*/ 	.word	0x00002340


	//   ....[11]....
        /*00ac*/ 	.word	0x00002380


	//   ....[12]....
        /*00b0*/ 	.word	0x000023b0


	//   ....[13]....
        /*00b4*/ 	.word	0x000023f0


	//   ....[14]....
        /*00b8*/ 	.word	0x00002410


	//   ....[15]....
        /*00bc*/ 	.word	0x00002d40


	//   ....[16]....
        /*00c0*/ 	.word	0x00002d80


	//   ....[17]....
        /*00c4*/ 	.word	0x00002da0


	//   ....[18]....
        /*00c8*/ 	.word	0x00002dc0


	//   ....[19]....
        /*00cc*/ 	.word	0x00002de0


	//----- nvinfo : EIATTR_VRC_CTA_INIT_COUNT
	.align		4
.L_1019:
        /*00d0*/ 	.byte	0x02, 0x4a
	.zero		1
	.zero		1


	//----- nvinfo : EIATTR_EXIT_INSTR_OFFSETS
	.align		4
        /*00d4*/ 	.byte	0x04, 0x1c
        /*00d6*/ 	.short	(.L_1021 - .L_1020)


	//   ....[0]....
.L_1020:
        /*00d8*/ 	.word	0x00003e40


	//   ....[1]....
        /*00dc*/ 	.word	0x00004530


	//   ....[2]....
        /*00e0*/ 	.word	0x00004550


	//   ....[3]....
        /*00e4*/ 	.word	0x00004570


	//----- nvinfo : EIATTR_MAX_THREADS
	.align		4
.L_1021:
        /*00e8*/ 	.byte	0x04, 0x05
        /*00ea*/ 	.short	(.L_1023 - .L_1022)
.L_1022:
        /*00ec*/ 	.word	0x00000080
        /*00f0*/ 	.word	0x00000001
        /*00f4*/ 	.word	0x00000001


	//----- nvinfo : EIATTR_CRS_STACK_SIZE
	.align		4
.L_1023:
        /*00f8*/ 	.byte	0x04, 0x1e
        /*00fa*/ 	.short	(.L_1025 - .L_1024)
.L_1024:
        /*00fc*/ 	.word	0x00000000


	//----- nvinfo : EIATTR_CBANK_PARAM_SIZE
	.align		4
.L_1025:
        /*0100*/ 	.byte	0x03, 0x19
        /*0102*/ 	.short	0x0080


	//----- nvinfo : EIATTR_PARAM_CBANK
	.align		4
        /*0104*/ 	.byte	0x04, 0x0a
        /*0106*/ 	.short	(.L_1027 - .L_1026)
	.align		4
.L_1026:
        /*0108*/ 	.word	index@(.nv.constant0._ZN18transformer_engine13normalization26rmsnorm_bwd_general_kernelINS0_13Kernel_traitsI13__nv_bfloat16fS3_fjLj512ELj1ELj4ELj1ELj16ENS0_18Kernel_traits_baseILj512ES3_fS3_fjLj128EEEEELb1EEEvNS0_20BackwardKernelParamsE)
        /*010c*/ 	.short	0x0380
        /*010e*/ 	.short	0x0080


	//----- nvinfo : EIATTR_SW_WAR
	.align		4
.L_1027:
        /*0110*/ 	.byte	0x04, 0x36
        /*0112*/ 	.short	(.L_1029 - .L_1028)
.L_1028:
        /*0114*/ 	.word	0x00000008
.L_1029:


//--------------------- .nv.info._ZN18transformer_engine13normalization26rmsnorm_bwd_general_kernelINS0_13Kernel_traitsI13__nv_bfloat16S3_S3_fjLj512ELj1ELj4ELj1ELj16ENS0_18Kernel_traits_baseILj512ES3_S3_S3_fjLj128EEEEELb1EEEvNS0_20BackwardKernelParamsE --------------------------
	.section	.nv.info._ZN18transformer_engine13normalization26rmsnorm_bwd_general_kernelINS0_13Kernel_traitsI13__nv_bfloat16S3_S3_fjLj512ELj1ELj4ELj1ELj16ENS0_18Kernel_traits_baseILj512ES3_S3_S3_fjLj128EEEEELb1EEEvNS0_20BackwardKernelParamsE,"",@"SHT_CUDA_INFO"
	.sectionflags	@""
	.align	4


	//----- nvinfo : EIATTR_CUDA_API_VERSION
	.align		4
        /*0000*/ 	.byte	0x04, 0x37
        /*0002*/ 	.short	(.L_1031 - .L_1030)
.L_1030:
        /*0004*/ 	.word	0x00000082


	//----- nvinfo : EIATTR_KPARAM_INFO
	.align		4
.L_1031:
        /*0008*/ 	.byte	0x04, 0x17
        /*000a*/ 	.short	(.L_1033 - .L_1032)
.L_1032:
        /*000c*/ 	.word	0x00000000
        /*0010*/ 	.short	0x0000
        /*0012*/ 	.short	0x0000
        /*0014*/ 	.byte	0x00, 0xf0, 0x01, 0x02


	//----- nvinfo : EIATTR_SPARSE_MMA_MASK
	.align		4
.L_1033:
        /*0018*/ 	.byte	0x03, 0x50
        /*001a*/ 	.short	0x0000


	//----- nvinfo : EIATTR_MAXREG_COUNT
	.align		4
        /*001c*/ 	.byte	0x03, 0x1b
        /*001e*/ 	.short	0x00ff


	//----- nvinfo : EIATTR_NUM_BARRIERS
	.align		4
        /*0020*/ 	.byte	0x02, 0x4c
        /*0022*/ 	.byte	0x01
	.zero		1


	//----- nvinfo : EIATTR_MERCURY_ISA_VERSION
	.align		4
        /*0024*/ 	.byte	0x03, 0x5f
        /*0026*/ 	.short	0x0101


	//----- nvinfo : EIATTR_COOP_GROUP_MASK_REGIDS
	.align		4
        /*0028*/ 	.byte	0x04, 0x29
        /*002a*/ 	.short	(.L_1035 - .L_1034)


	//   ....[0]....
.L_1034:
        /*002c*/ 	.word	0xffffffff


	//   ....[1]....
        /*0030*/ 	.word	0xffffffff


	//   ....[2]....
        /*0034*/ 	.word	0xffffffff


	//   ....[3]....
        /*0038*/ 	.word	0xffffffff


	//   ....[4]....
        /*003c*/ 	.word	0xffffffff


	//   ....[5]....
        /*0040*/ 	.word	0xffffffff


	//   ....[6]....
        /*0044*/ 	.word	0xffffffff


	//   ....[7]....
        /*0048*/ 	.word	0xffffffff


	//   ....[8]....
        /*004c*/ 	.word	0xffffffff


	//   ....[9]....
        /*0050*/ 	.word	0xffffffff


	//   ....[10]....
        /*0054*/ 	.word	0xffffffff


	//   ....[11]....
        /*0058*/ 	.word	0xffffffff


	//   ....[12]....
        /*005c*/ 	.word	0xffffffff


	//   ....[13]....
        /*0060*/ 	.word	0xffffffff


	//   ....[14]....
        /*0064*/ 	.word	0xffffffff


	//   ....[15]....
        /*0068*/ 	.word	0xffffffff


	//   ....[16]....
        /*006c*/ 	.word	0xffffffff


	//   ....[17]....
        /*0070*/ 	.word	0xffffffff


	//   ....[18]....
        /*0074*/ 	.word	0xffffffff


	//   ....[19]....
        /*0078*/ 	.word	0xffffffff


	//----- nvinfo : EIATTR_COOP_GROUP_INSTR_OFFSETS
	.align		4
.L_1035:
        /*007c*/ 	.byte	0x04, 0x28
        /*007e*/ 	.short	(.L_1037 - .L_1036)


	//   ....[0]....
.L_1036:
        /*0080*/ 	.word	0x00001fc0


	//   ....[1]....
        /*0084*/ 	.word	0x00001fe0


	//   ....[2]....
        /*0088*/ 	.word	0x00002000


	//   ....[3]....
        /*008c*/ 	.word	0x00002020


	//   ....[4]....
        /*0090*/ 	.word	0x00002040


	//   ....[5]....
        /*0094*/ 	.word	0x00002070


	//   ....[6]....
        /*0098*/ 	.word	0x000020a0


	//   ....[7]....
        /*009c*/ 	.word	0x00002110


	//   ....[8]....
        /*00a0*/ 	.word	0x00002120


	//   ....[9]....
        /*00a4*/ 	.word	0x00002150


	//   ....[10]....
        /*00a8*/ 	.word	0x00002160


	//   ....[11]....
        /*00ac*/ 	.word	0x00002190


	//   ....[12]....
        /*00b0*/ 	.word	0x000021b0


	//   ....[13]....
        /*00b4*/ 	.word	0x00002200


	//   ....[14]....
        /*00b8*/ 	.word	0x00002230


	//   ....[15]....
        /*00bc*/ 	.word	0x00002b70


	//   ....[16]....
        /*00c0*/ 	.word	0x00002bb0


	//   ....[17]....
        /*00c4*/ 	.word	0x00002bd0


	//   ....[18]....
        /*00c8*/ 	.word	0x00002bf0


	//   ....[19]....
        /*00cc*/ 	.word	0x00002c10


	//----- nvinfo : EIATTR_VRC_CTA_INIT_COUNT
	.align		4
.L_1037:
        /*00d0*/ 	.byte	0x02, 0x4a
	.zero		1
	.zero		1


	//----- nvinfo : EIATTR_EXIT_INSTR_OFFSETS
	.align		4
        /*00d4*/ 	.byte	0x04, 0x1c
        /*00d6*/ 	.short	(.L_1039 - .L_1038)


	//   ....[0]....
.L_1038:
        /*00d8*/ 	.word	0x00003b50


	//   ....[1]....
        /*00dc*/ 	.word	0x00004050


	//   ....[2]....
        /*00e0*/ 	.word	0x00004070


	//   ....[3]....
        /*00e4*/ 	.word	0x000040a0


	//----- nvinfo : EIATTR_MAX_THREADS
	.align		4
.L_1039:
        /*00e8*/ 	.byte	0x04, 0x05
        /*00ea*/ 	.short	(.L_1041 - .L_1040)
.L_1040:
        /*00ec*/ 	.word	0x00000080
        /*00f0*/ 	.word	0x00000001
        /*00f4*/ 	.word	0x00000001


	//----- nvinfo : EIATTR_CRS_STACK_SIZE
	.align		4
.L_1041:
        /*00f8*/ 	.byte	0x04, 0x1e
        /*00fa*/ 	.short	(.L_1043 - .L_1042)
.L_1042:
        /*00fc*/ 	.word	0x00000000


	//----- nvinfo : EIATTR_CBANK_PARAM_SIZE
	.align		4
.L_1043:
        /*0100*/ 	.byte	0x03, 0x19
        /*0102*/ 	.short	0x0080


	//----- nvinfo : EIATTR_PARAM_CBANK
	.align		4
        /*0104*/ 	.byte	0x04, 0x0a
        /*0106*/ 	.short	(.L_1045 - .L_1044)
	.align		4
.L_1044:
        /*0108*/ 	.word	index@(.nv.constant0._ZN18transformer_engine13normalization26rmsnorm_bwd_general_kernelINS0_13Kernel_traitsI13__nv_bfloat16S3_S3_fjLj512ELj1ELj4ELj1ELj16ENS0_18Kernel_traits_baseILj512ES3_S3_S3_fjLj128EEEEELb1EEEvNS0_20BackwardKernelParamsE)
        /*010c*/ 	.short	0x0380
        /*010e*/ 	.short	0x0080


	//----- nvinfo : EIATTR_SW_WAR
	.align		4
.L_1045:
        /*0110*/ 	.byte	0x04, 0x36
        /*0112*/ 	.short	(.L_1047 - .L_1046)
.L_1046:
        /*0114*/ 	.word	0x00000008
.L_1047:


//--------------------- .nv.info._ZN18transformer_engine13normalization26rmsnorm_bwd_general_kernelINS0_13Kernel_traitsI6__halffS3_fjLj512ELj1ELj4ELj1ELj16ENS0_18Kernel_traits_baseILj512ES3_fS3_fjLj128EEEEELb1EEEvNS0_20BackwardKernelParamsE --------------------------
	.section	.nv.info._ZN18transformer_engine13normalization26rmsnorm_bwd_general_kernelINS0_13Kernel_traitsI6__halffS3_fjLj512ELj1ELj4ELj1ELj16ENS0_18Kernel_traits_baseILj512ES3_fS3_fjLj128EEEEELb1EEEvNS0_20BackwardKernelParamsE,"",@"SHT_CUDA_INFO"
	.sectionflags	@""
	.align	4


	//----- nvinfo : EIATTR_CUDA_API_VERSION
	.align		4
        /*0000*/ 	.byte	0x04, 0x37
        /*0002*/ 	.short	(.L_1049 - .L_1048)
.L_1048:
        /*0004*/ 	.word	0x00000082


	//----- nvinfo : EIATTR_KPARAM_INFO
	.align		4
.L_1049:
        /*0008*/ 	.byte	0x04, 0x17
        /*000a*/ 	.short	(.L_1051 - .L_1050)
.L_1050:
        /*000c*/ 	.word	0x00000000
        /*0010*/ 	.short	0x0000
        /*0012*/ 	.short	0x0000
        /*0014*/ 	.byte	0x00, 0xf0, 0x01, 0x02


	//----- nvinfo : EIATTR_SPARSE_MMA_MASK
	.align		4
.L_1051:
        /*0018*/ 	.byte	0x03, 0x50
        /*001a*/ 	.short	0x0000


	//----- nvinfo : EIATTR_MAXREG_COUNT
	.align		4
        /*001c*/ 	.byte	0x03, 0x1b
        /*001e*/ 	.short	0x00ff


	//----- nvinfo : EIATTR_NUM_BARRIERS
	.align		4
        /*0020*/ 	.byte	0x02, 0x4c
        /*0022*/ 	.byte	0x01
	.zero		1


	//----- nvinfo : EIATTR_MERCURY_ISA_VERSION
	.align		4
        /*0024*/ 	.byte	0x03, 0x5f
        /*0026*/ 	.short	0x0101


	//----- nvinfo : EIATTR_COOP_GROUP_MASK_REGIDS
	.align		4
        /*0028*/ 	.byte	0x04, 0x29
        /*002a*/ 	.short	(.L_1053 - .L_1052)


	//   ....[0]....
.L_1052:
        /*002c*/ 	.word	0xffffffff


	//   ....[1]....
        /*0030*/ 	.word	0xffffffff


	//   ....[2]....
        /*0034*/ 	.word	0xffffffff


	//   ....[3]....
        /*0038*/ 	.word	0xffffffff


	//   ....[4]....
        /*003c*/ 	.word	0xffffffff


	//   ....[5]....
        /*0040*/ 	.word	0xffffffff


	//   ....[6]....
        /*0044*/ 	.word	0xffffffff


	//   ....[7]....
        /*0048*/ 	.word	0xffffffff


	//   ....[8]....
        /*004c*/ 	.word	0xffffffff


	//   ....[9]....
        /*0050*/ 	.word	0xffffffff


	//   ....[10]....
        /*0054*/ 	.word	0xffffffff


	//   ....[11]....
        /*0058*/ 	.word	0xffffffff


	//   ....[12]....
        /*005c*/ 	.word	0xffffffff


	//   ....[13]....
        /*0060*/ 	.word	0xffffffff


	//   ....[14]....
        /*0064*/ 	.word	0xffffffff


	//   ....[15]....
        /*0068*/ 	.word	0xffffffff


	//   ....[16]....
        /*006c*/ 	.word	0xffffffff


	//   ....[17]....
        /*0070*/ 	.word	0xffffffff


	//   ....[18]....
        /*0074*/ 	.word	0xffffffff


	//   ....[19]....
        /*0078*/ 	.word	0xffffffff


	//----- nvinfo : EIATTR_COOP_GROUP_INSTR_OFFSETS
	.align		4
.L_1053:
        /*007c*/ 	.byte	0x04, 0x28
        /*007e*/ 	.short	(.L_1055 - .L_1054)


	//   ....[0]....
.L_1054:
        /*0080*/ 	.word	0x000021a0


	//   ....[1]....
        /*0084*/ 	.word	0x000021c0


	//   ....[2]....
        /*0088*/ 	.word	0x000021e0


	//   ....[3]....
        /*008c*/ 	.word	0x00002200


	//   ....[4]....
        /*0090*/ 	.word	0x00002220


	//   ....[5]....
        /*0094*/ 	.word	0x00002250


	//   ....[6]....
        /*0098*/ 	.word	0x00002280


	//   ....[7]....
        /*009c*/ 	.word	0x000022e0


	//   ....[8]....
        /*00a0*/ 	.word	0x000022f0


	//   ....[9]....
        /*00a4*/ 	.word	0x00002320


	//   ....[10]....
        /*00a8*/ 	.word	0x00002340


	//   ....[11]....
        /*00ac*/ 	.word	0x00002380


	//   ....[12]....
        /*00b0*/ 	.word	0x000023b0


	//   ....[13]....
        /*00b4*/ 	.word	0x000023f0


	//   ....[14]....
        /*00b8*/ 	.word	0x00002410


	//   ....[15]....
        /*00bc*/ 	.word	0x00002d40


	//   ....[16]....
        /*00c0*/ 	.word	0x00002d80


	//   ....[17]....
        /*00c4*/ 	.word	0x00002da0


	//   ....[18]....
        /*00c8*/ 	.word	0x00002dc0


	//   ....[19]....
        /*00cc*/ 	.word	0x00002de0


	//----- nvinfo : EIATTR_VRC_CTA_INIT_COUNT
	.align		4
.L_1055:
        /*00d0*/ 	.byte	0x02, 0x4a
	.zero		1
	.zero		1


	//----- nvinfo : EIATTR_EXIT_INSTR_OFFSETS
	.align		4
        /*00d4*/ 	.byte	0x04, 0x1c
        /*00d6*/ 	.short	(.L_1057 - .L_1056)


	//   ....[0]....
.L_1056:
        /*00d8*/ 	.word	0x00003dc0


	//   ....[1]....
        /*00dc*/ 	.word	0x000044b0


	//   ....[2]....
        /*00e0*/ 	.word	0x000044d0


	//   ....[3]....
        /*00e4*/ 	.word	0x000044f0


	//----- nvinfo : EIATTR_MAX_THREADS
	.align		4
.L_1057:
        /*00e8*/ 	.byte	0x04, 0x05
        /*00ea*/ 	.short	(.L_1059 - .L_1058)
.L_1058:
        /*00ec*/ 	.word	0x00000080
        /*00f0*/ 	.word	0x00000001
        /*00f4*/ 	.word	0x00000001


	//----- nvinfo : EIATTR_CRS_STACK_SIZE
	.align		4
.L_1059:
        /*00f8*/ 	.byte	0x04, 0x1e
        /*00fa*/ 	.short	(.L_1061 - .L_1060)
.L_1060:
        /*00fc*/ 	.word	0x00000000


	//----- nvinfo : EIATTR_CBANK_PARAM_SIZE
	.align		4
.L_1061:
        /*0100*/ 	.byte	0x03, 0x19
        /*0102*/ 	.short	0x0080


	//----- nvinfo : EIATTR_PARAM_CBANK
	.align		4
        /*0104*/ 	.byte	0x04, 0x0a
        /*0106*/ 	.short	(.L_1063 - .L_1062)
	.align		4
.L_1062:
        /*0108*/ 	.word	index@(.nv.constant0._ZN18transformer_engine13normalization26rmsnorm_bwd_general_kernelINS0_13Kernel_traitsI6__halffS3_fjLj512ELj1ELj4ELj1ELj16ENS0_18Kernel_traits_baseILj512ES3_fS3_fjLj128EEEEELb1EEEvNS0_20BackwardKernelParamsE)
        /*010c*/ 	.short	0x0380
        /*010e*/ 	.short	0x0080


	//----- nvinfo : EIATTR_SW_WAR
	.align		4
.L_1063:
        /*0110*/ 	.byte	0x04, 0x36
        /*0112*/ 	.short	(.L_1065 - .L_1064)
.L_1064:
        /*0114*/ 	.word	0x00000008
.L_1065:


//--------------------- .nv.info._ZN18transformer_engine13normalization26rmsnorm_bwd_general_kernelINS0_13Kernel_traitsI6__halfS3_S3_fjLj512ELj1ELj4ELj1ELj16ENS0_18Kernel_traits_baseILj512ES3_S3_S3_fjLj128EEEEELb1EEEvNS0_20BackwardKernelParamsE --------------------------
	.section	.nv.info._ZN18transformer_engine13normalization26rmsnorm_bwd_general_kernelINS0_13Kernel_traitsI6__halfS3_S3_fjLj512ELj1ELj4ELj1ELj16ENS0_18Kernel_traits_baseILj512ES3_S3_S3_fjLj128EEEEELb1EEEvNS0_20BackwardKernelParamsE,"",@"SHT_CUDA_INFO"
	.sectionflags	@""
	.align	4


	//----- nvinfo : EIATTR_CUDA_API_VERSION
	.align		4
        /*0000*/ 	.byte	0x04, 0x37
        /*0002*/ 	.short	(.L_1067 - .L_1066)
.L_1066:
        /*0004*/ 	.word	0x00000082


	//----- nvinfo : EIATTR_KPARAM_INFO
	.align		4
.L_1067:
        /*0008*/ 	.byte	0x04, 0x17
        /*000a*/ 	.short	(.L_1069 - .L_1068)
.L_1068:
        /*000c*/ 	.word	0x00000000
        /*0010*/ 	.short	0x0000
        /*0012*/ 	.short	0x0000
        /*0014*/ 	.byte	0x00, 0xf0, 0x01, 0x02


	//----- nvinfo : EIATTR_SPARSE_MMA_MASK
	.align		4
.L_1069:
        /*0018*/ 	.byte	0x03, 0x50
        /*001a*/ 	.short	0x0000


	//----- nvinfo : EIATTR_MAXREG_COUNT
	.align		4
        /*001c*/ 	.byte	0x03, 0x1b
        /*001e*/ 	.short	0x00ff


	//----- nvinfo : EIATTR_NUM_BARRIERS
	.align		4
        /*0020*/ 	.byte	0x02, 0x4c
        /*0022*/ 	.byte	0x01
	.zero		1


	//----- nvinfo : EIATTR_MERCURY_ISA_VERSION
	.align		4
        /*0024*/ 	.byte	0x03, 0x5f
        /*0026*/ 	.short	0x0101


	//----- nvinfo : EIATTR_COOP_GROUP_MASK_REGIDS
	.align		4
        /*0028*/ 	.byte	0x04, 0x29
        /*002a*/ 	.short	(.L_1071 - .L_1070)


	//   ....[0]....
.L_1070:
        /*002c*/ 	.word	0xffffffff


	//   ....[1]....
        /*0030*/ 	.word	0xffffffff


	//   ....[2]....
        /*0034*/ 	.word	0xffffffff


	//   ....[3]....
        /*0038*/ 	.word	0xffffffff


	//   ....[4]....
        /*003c*/ 	.word	0xffffffff


	//   ....[5]....
        /*0040*/ 	.word	0xffffffff


	//   ....[6]....
        /*0044*/ 	.word	0xffffffff


	//   ....[7]....
        /*0048*/ 	.word	0xffffffff


	//   ....[8]....
        /*004c*/ 	.word	0xffffffff


	//   ....[9]....
        /*0050*/ 	.word	0xffffffff


	//   ....[10]....
        /*0054*/ 	.word	0xffffffff


	//   ....[11]....
        /*0058*/ 	.word	0xffffffff


	//   ....[12]....
        /*005c*/ 	.word	0xffffffff


	//   ....[13]....
        /*0060*/ 	.word	0xffffffff


	//   ....[14]....
        /*0064*/ 	.word	0xffffffff


	//   ....[15]....
        /*0068*/ 	.word	0xffffffff


	//   ....[16]....
        /*006c*/ 	.word	0xffffffff


	//   ....[17]....
        /*0070*/ 	.word	0xffffffff


	//   ....[18]....
        /*0074*/ 	.word	0xffffffff


	//   ....[19]....
        /*0078*/ 	.word	0xffffffff


	//----- nvinfo : EIATTR_COOP_GROUP_INSTR_OFFSETS
	.align		4
.L_1071:
        /*007c*/ 	.byte	0x04, 0x28
        /*007e*/ 	.short	(.L_1073 - .L_1072)


	//   ....[0]....
.L_1072:
        /*0080*/ 	.word	0x00001e40


	//   ....[1]....
        /*0084*/ 	.word	0x00001e60


	//   ....[2]....
        /*0088*/ 	.word	0x00001e80


	//   ....[3]....
        /*008c*/ 	.word	0x00001ea0


	//   ....[4]....
        /*0090*/ 	.word	0x00001ec0


	//   ....[5]....
        /*0094*/ 	.word	0x00001ef0


	//   ....[6]....
        /*0098*/ 	.word	0x00001f20


	//   ....[7]....
        /*009c*/ 	.word	0x00001fa0


	//   ....[8]....
        /*00a0*/ 	.word	0x00001fb0


	//   ....[9]....
        /*00a4*/ 	.word	0x00001fe0


	//   ....[10]....
        /*00a8*/ 	.word	0x00001ff0


	//   ....[11]....
        /*00ac*/ 	.word	0x00002020


	//   ....[12]....
        /*00b0*/ 	.word	0x00002040


	//   ....[13]....
        /*00b4*/ 	.word	0x000020a0


	//   ....[14]....
        /*00b8*/ 	.word	0x000020c0


	//   ....[15]....
        /*00bc*/ 	.word	0x000029f0


	//   ....[16]....
        /*00c0*/ 	.word	0x00002a30


	//   ....[17]....
        /*00c4*/ 	.word	0x00002a50


	//   ....[18]....
        /*00c8*/ 	.word	0x00002a70


	//   ....[19]....
        /*00cc*/ 	.word	0x00002a90


	//----- nvinfo : EIATTR_VRC_CTA_INIT_COUNT
	.align		4
.L_1073:
        /*00d0*/ 	.byte	0x02, 0x4a
	.zero		1
	.zero		1


	//----- nvinfo : EIATTR_EXIT_INSTR_OFFSETS
	.align		4
        /*00d4*/ 	.byte	0x04, 0x1c
        /*00d6*/ 	.short	(.L_1075 - .L_1074)


	//   ....[0]....
.L_1074:
        /*00d8*/ 	.word	0x00003950


	//   ....[1]....
        /*00dc*/ 	.word	0x00003e50


	//   ....[2]....
        /*00e0*/ 	.word	0x00003e70


	//   ....[3]....
        /*00e4*/ 	.word	0x00003ea0


	//----- nvinfo : EIATTR_MAX_THREADS
	.align		4
.L_1075:
        /*00e8*/ 	.byte	0x04, 0x05
        /*00ea*/ 	.short	(.L_1077 - .L_1076)
.L_1076:
        /*00ec*/ 	.word	0x00000080
        /*00f0*/ 	.word	0x00000001
        /*00f4*/ 	.word	0x00000001


	//----- nvinfo : EIATTR_CRS_STACK_SIZE
	.align		4
.L_1077:
        /*00f8*/ 	.byte	0x04, 0x1e
        /*00fa*/ 	.short	(.L_1079 - .L_1078)
.L_1078:
        /*00fc*/ 	.word	0x00000000


	//----- nvinfo : EIATTR_CBANK_PARAM_SIZE
	.align		4
.L_1079:
        /*0100*/ 	.byte	0x03, 0x19
        /*0102*/ 	.short	0x0080


	//----- nvinfo : EIATTR_PARAM_CBANK
	.align		4
        /*0104*/ 	.byte	0x04, 0x0a
        /*0106*/ 	.short	(.L_1081 - .L_1080)
	.align		4
.L_1080:
        /*0108*/ 	.word	index@(.nv.constant0._ZN18transformer_engine13normalization26rmsnorm_bwd_general_kernelINS0_13Kernel_traitsI6__halfS3_S3_fjLj512ELj1ELj4ELj1ELj16ENS0_18Kernel_traits_baseILj512ES3_S3_S3_fjLj128EEEEELb1EEEvNS0_20BackwardKernelParamsE)
        /*010c*/ 	.short	0x0380
        /*010e*/ 	.short	0x0080


	//----- nvinfo : EIATTR_SW_WAR
	.align		4
.L_1081:
        /*0110*/ 	.byte	0x04, 0x36
        /*0112*/ 	.short	(.L_1083 - .L_1082)
.L_1082:
        /*0114*/ 	.word	0x00000008
.L_1083:


//--------------------- .nv.info._ZN18transformer_engine13normalization26rmsnorm_bwd_general_kernelINS0_13Kernel_traitsIffffjLj512ELj1ELj4ELj1ELj16ENS0_18Kernel_traits_baseILj512EffffjLj128EEEEELb1EEEvNS0_20BackwardKernelParamsE --------------------------
	.section	.nv.info._ZN18transformer_engine13normalization26rmsnorm_bwd_general_kernelINS0_13Kernel_traitsIffffjLj512ELj1ELj4ELj1ELj16ENS0_18Kernel_traits_baseILj512EffffjLj128EEEEELb1EEEvNS0_20BackwardKernelParamsE,"",@"SHT_CUDA_INFO"
	.sectionflags	@""
	.align	4


	//----- nvinfo : EIATTR_CUDA_API_VERSION
	.align		4
        /*0000*/ 	.byte	0x04, 0x37
        /*0002*/ 	.short	(.L_1085 - .L_1084)
.L_1084:
        /*0004*/ 	.word	0x00000082


	//----- nvinfo : EIATTR_KPARAM_INFO
	.align		4
.L_1085:
        /*0008*/ 	.byte	0x04, 0x17
        /*000a*/ 	.short	(.L_1087 - .L_1086)
.L_1086:
        /*000c*/ 	.word	0x00000000
        /*0010*/ 	.short	0x0000
        /*0012*/ 	.short	0x0000
        /*0014*/ 	.byte	0x00, 0xf0, 0x01, 0x02


	//----- nvinfo : EIATTR_SPARSE_MMA_MASK
	.align		4
.L_1087:
        /*0018*/ 	.byte	0x03, 0x50
        /*001a*/ 	.short	0x0000


	//----- nvinfo : EIATTR_MAXREG_COUNT
	.align		4
        /*001c*/ 	.byte	0x03, 0x1b
        /*001e*/ 	.short	0x00ff


	//----- nvinfo : EIATTR_NUM_BARRIERS
	.align		4
        /*0020*/ 	.byte	0x02, 0x4c
        /*0022*/ 	.byte	0x01
	.zero		1


	//----- nvinfo : EIATTR_MERCURY_ISA_VERSION
	.align		4
        /*0024*/ 	.byte	0x03, 0x5f
        /*0026*/ 	.short	0x0101


	//----- nvinfo : EIATTR_COOP_GROUP_MASK_REGIDS
	.align		4
        /*0028*/ 	.byte	0x04, 0x29
        /*002a*/ 	.short	(.L_1089 - .L_1088)


	//   ....[0]....
.L_1088:
        /*002c*/ 	.word	0xffffffff


	//   ....[1]....
        /*0030*/ 	.word	0xffffffff


	//   ....[2]....
        /*0034*/ 	.word	0xffffffff


	//   ....[3]....
        /*0038*/ 	.word	0xffffffff


	//   ....[4]....
        /*003c*/ 	.word	0xffffffff


	//   ....[5]....
        /*0040*/ 	.word	0xffffffff


	//   ....[6]....
        /*0044*/ 	.word	0xffffffff


	//   ....[7]....
        /*0048*/ 	.word	0xffffffff


	//   ....[8]....
        /*004c*/ 	.word	0xffffffff


	//   ....[9]....
        /*0050*/ 	.word	0xffffffff


	//   ....[10]....
        /*0054*/ 	.word	0xffffffff


	//   ....[11]....
        /*0058*/ 	.word	0xffffffff


	//   ....[12]....
        /*005c*/ 	.word	0xffffffff


	//   ....[13]....
        /*0060*/ 	.word	0xffffffff


	//   ....[14]....
        /*0064*/ 	.word	0xffffffff


	//   ....[15]....
        /*0068*/ 	.word	0xffffffff


	//   ....[16]....
        /*006c*/ 	.word	0xffffffff


	//   ....[17]....
        /*0070*/ 	.word	0xffffffff


	//   ....[18]....
        /*0074*/ 	.word	0xffffffff


	//   ....[19]....
        /*0078*/ 	.word	0xffffffff


	//----- nvinfo : EIATTR_COOP_GROUP_INSTR_OFFSETS
	.align		4
.L_1089:
        /*007c*/ 	.byte	0x04, 0x28
        /*007e*/ 	.short	(.L_1091 - .L_1090)


	//   ....[0]....
.L_1090:
        /*0080*/ 	.word	0x00001d00


	//   ....[1]....
        /*0084*/ 	.word	0x00001d20


	//   ....[2]....
        /*0088*/ 	.word	0x00001d40


	//   ....[3]....
        /*008c*/ 	.word	0x00001d60


	//   ....[4]....
        /*0090*/ 	.word	0x00001d80


	//   ....[5]....
        /*0094*/ 	.word	0x00001db0


	//   ....[6]....
        /*0098*/ 	.word	0x00001df0


	//   ....[7]....
        /*009c*/ 	.word	0x00001e40


	//   ....[8]....
        /*00a0*/ 	.word	0x00001e50


	//   ....[9]....
        /*00a4*/ 	.word	0x00001e80


	//   ....[10]....
        /*00a8*/ 	.word	0x00001ea0


	//   ....[11]....
        /*00ac*/ 	.word	0x00001ef0


	//   ....[12]....
        /*00b0*/ 	.word	0x00001f10


	//   ....[13]....
        /*00b4*/ 	.word	0x00001f60


	//   ....[14]....
        /*00b8*/ 	.word	0x00001f80


	//   ....[15]....
        /*00bc*/ 	.word	0x000028a0


	//   ....[16]....
        /*00c0*/ 	.word	0x000028e0


	//   ....[17]....
        /*00c4*/ 	.word	0x00002900


	//   ....[18]....
        /*00c8*/ 	.word	0x00002920


	//   ....[19]....
        /*00cc*/ 	.word	0x00002940


	//----- nvinfo : EIATTR_VRC_CTA_INIT_COUNT
	.align		4
.L_1091:
        /*00d0*/ 	.byte	0x02, 0x4a
	.zero		1
	.zero		1


	//----- nvinfo : EIATTR_EXIT_INSTR_OFFSETS
	.align		4
        /*00d4*/ 	.byte	0x04, 0x1c
        /*00d6*/ 	.short	(.L_1093 - .L_1092)


	//   ....[0]....
.L_1092:
        /*00d8*/ 	.word	0x000036d0


	//   ....[1]....
        /*00dc*/ 	.word	0x00003ac0


	//   ....[2]....
        /*00e0*/ 	.word	0x00003ae0


	//   ....[3]....
        /*00e4*/ 	.word	0x00003b20


	//----- nvinfo : EIATTR_MAX_THREADS
	.align		4
.L_1093:
        /*00e8*/ 	.byte	0x04, 0x05
        /*00ea*/ 	.short	(.L_1095 - .L_1094)
.L_1094:
        /*00ec*/ 	.word	0x00000080
        /*00f0*/ 	.word	0x00000001
        /*00f4*/ 	.word	0x00000001


	//----- nvinfo : EIATTR_CRS_STACK_SIZE
	.align		4
.L_1095:
        /*00f8*/ 	.byte	0x04, 0x1e
        /*00fa*/ 	.short	(.L_1097 - .L_1096)
.L_1096:
        /*00fc*/ 	.word	0x00000000


	//----- nvinfo : EIATTR_CBANK_PARAM_SIZE
	.align		4
.L_1097:
        /*0100*/ 	.byte	0x03, 0x19
        /*0102*/ 	.short	0x0080


	//----- nvinfo : EIATTR_PARAM_CBANK
	.align		4
        /*0104*/ 	.byte	0x04, 0x0a
        /*0106*/ 	.short	(.L_1099 - .L_1098)
	.align		4
.L_1098:
        /*0108*/ 	.word	index@(.nv.constant0._ZN18transformer_engine13normalization26rmsnorm_bwd_general_kernelINS0_13Kernel_traitsIffffjLj512ELj1ELj4ELj1ELj16ENS0_18Kernel_traits_baseILj512EffffjLj128EEEEELb1EEEvNS0_20BackwardKernelParamsE)
        /*010c*/ 	.short	0x0380
        /*010e*/ 	.short	0x0080


	//----- nvinfo : EIATTR_SW_WAR
	.align		4
.L_1099:
        /*0110*/ 	.byte	0x04, 0x36
        /*0112*/ 	.short	(.L_1101 - .L_1100)
.L_1100:
        /*0114*/ 	.word	0x00000008
.L_1101:


//--------------------- .nv.info._ZN18transformer_engine13normalization26rmsnorm_bwd_general_kernelINS0_13Kernel_traitsI13__nv_bfloat16fS3_fjLj128ELj1ELj4ELj1ELj8ENS0_18Kernel_traits_baseILj128ES3_fS3_fjLj128EEEEELb1EEEvNS0_20BackwardKernelParamsE --------------------------
	.section	.nv.info._ZN18transformer_engine13normalization26rmsnorm_bwd_general_kernelINS0_13Kernel_traitsI13__nv_bfloat16fS3_fjLj128ELj1ELj4ELj1ELj8ENS0_18Kernel_traits_baseILj128ES3_fS3_fjLj128EEEEELb1EEEvNS0_20BackwardKernelParamsE,"",@"SHT_CUDA_INFO"
	.sectionflags	@""
	.align	4


	//----- nvinfo : EIATTR_CUDA_API_VERSION
	.align		4
        /*0000*/ 	.byte	0x04, 0x37
        /*0002*/ 	.short	(.L_1103 - .L_1102)
.L_1102:
        /*0004*/ 	.word	0x00000082


	//----- nvinfo : EIATTR_KPARAM_INFO
	.align		4
.L_1103:
        /*0008*/ 	.byte	0x04, 0x17
        /*000a*/ 	.short	(.L_1105 - .L_1104)
.L_1104:
        /*000c*/ 	.word	0x00000000
        /*0010*/ 	.short	0x0000
        /*0012*/ 	.short	0x0000
        /*0014*/ 	.byte	0x00, 0xf0, 0x01, 0x02


	//----- nvinfo : EIATTR_SPARSE_MMA_MASK
	.align		4
.L_1105:
        /*0018*/ 	.byte	0x03, 0x50
        /*001a*/ 	.short	0x0000


	//----- nvinfo : EIATTR_MAXREG_COUNT
	.align		4
        /*001c*/ 	.byte	0x03, 0x1b
        /*001e*/ 	.short	0x00ff


	//----- nvinfo : EIATTR_NUM_BARRIERS
	.align		4
        /*0020*/ 	.byte	0x02, 0x4c
        /*0022*/ 	.byte	0x01
	.zero		1


	//----- nvinfo : EIATTR_MERCURY_ISA_VERSION
	.align		4
        /*0024*/ 	.byte	0x03, 0x5f
        /*0026*/ 	.short	0x0101


	//----- nvinfo : EIATTR_COOP_GROUP_MASK_REGIDS
	.align		4
        /*0028*/ 	.byte	0x04, 0x29
        /*002a*/ 	.short	(.L_1107 - .L_1106)


	//   ....[0]....
.L_1106:
        /*002c*/ 	.word	0xffffffff


	//   ....[1]....
        /*0030*/ 	.word	0xffffffff


	//   ....[2]....
        /*0034*/ 	.word	0xffffffff


	//   ....[3]....
        /*0038*/ 	.word	0xffffffff


	//   ....[4]....
        /*003c*/ 	.word	0xffffffff


	//   ....[5]....
        /*0040*/ 	.word	0xffffffff


	//   ....[6]....
        /*0044*/ 	.word	0xffffffff


	//   ....[7]....
        /*0048*/ 	.word	0xffffffff


	//   ....[8]....
        /*004c*/ 	.word	0xffffffff


	//   ....[9]....
        /*0050*/ 	.word	0xffffffff


	//   ....[10]....
        /*0054*/ 	.word	0xffffffff


	//   ....[11]....
        /*0058*/ 	.word	0xffffffff


	//   ....[12]....
        /*005c*/ 	.word	0xffffffff


	//   ....[13]....
        /*0060*/ 	.word	0xffffffff


	//   ....[14]....
        /*0064*/ 	.word	0xffffffff


	//   ....[15]....
        /*0068*/ 	.word	0xffffffff


	//   ....[16]....
        /*006c*/ 	.word	0xffffffff


	//   ....[17]....
        /*0070*/ 	.word	0xffffffff


	//   ....[18]....
        /*0074*/ 	.word	0xffffffff


	//   ....[19]....
        /*0078*/ 	.word	0xffffffff


	//----- nvinfo : EIATTR_COOP_GROUP_INSTR_OFFSETS
	.align		4
.L_1107:
        /*007c*/ 	.byte	0x04, 0x28
        /*007e*/ 	.short	(.L_1109 - .L_1108)


	//   ....[0]....
.L_1108:
        /*0080*/ 	.word	0x00000f70


	//   ....[1]....
        /*0084*/ 	.word	0x00000f90


	//   ....[2]....
        /*0088*/ 	.word	0x00000fb0


	//   ....[3]....
        /*008c*/ 	.word	0x00000fd0


	//   ....[4]....
        /*0090*/ 	.word	0x00000ff0


	//   ....[5]....
        /*0094*/ 	.word	0x00001020


	//   ....[6]....
        /*0098*/ 	.word	0x00001060


	//   ....[7]....
        /*009c*/ 	.word	0x000010c0


	//   ....[8]....
        /*00a0*/ 	.word	0x000010d0


	//   ....[9]....
        /*00a4*/ 	.word	0x00001100


	//   ....[10]....
        /*00a8*/ 	.word	0x00001110


	//   ....[11]....
        /*00ac*/ 	.word	0x00001150


	//   ....[12]....
        /*00b0*/ 	.word	0x00001160


	//   ....[13]....
        /*00b4*/ 	.word	0x000011b0


	//   ....[14]....
        /*00b8*/ 	.word	0x000011e0


	//   ....[15]....
        /*00bc*/ 	.word	0x00001a70


	//   ....[16]....
        /*00c0*/ 	.word	0x00001ab0


	//   ....[17]....
        /*00c4*/ 	.word	0x00001ad0


	//   ....[18]....
        /*00c8*/ 	.word	0x00001af0


	//   ....[19]....
        /*00cc*/ 	.word	0x00001b10


	//----- nvinfo : EIATTR_VRC_CTA_INIT_COUNT
	.align		4
.L_1109:
        /*00d0*/ 	.byte	0x02, 0x4a
	.zero		1
	.zero		1


	//----- nvinfo : EIATTR_EXIT_INSTR_OFFSETS
	.align		4
        /*00d4*/ 	.byte	0x04, 0x1c
        /*00d6*/ 	.short	(.L_1111 - .L_1110)


	//   ....[0]....
.L_1110:
        /*00d8*/ 	.word	0x00002280


	//   ....[1]....
        /*00dc*/ 	.word	0x00002580


	//   ....[2]....
        /*00e0*/ 	.word	0x000025a0


	//   ....[3]....
        /*00e4*/ 	.word	0x000025c0


	//----- nvinfo : EIATTR_MAX_THREADS
	.align		4
.L_1111:
        /*00e8*/ 	.byte	0x04, 0x05
        /*00ea*/ 	.short	(.L_1113 - .L_1112)
.L_1112:
        /*00ec*/ 	.word	0x00000080
        /*00f0*/ 	.word	0x00000001
        /*00f4*/ 	.word	0x00000001


	//----- nvinfo : EIATTR_CRS_STACK_SIZE
	.align		4
.L_1113:
        /*00f8*/ 	.byte	0x04, 0x1e
        /*00fa*/ 	.short	(.L_1115 - .L_1114)
.L_1114:
        /*00fc*/ 	.word	0x00000000


	//----- nvinfo : EIATTR_CBANK_PARAM_SIZE
	.align		4
.L_1115:
        /*0100*/ 	.byte	0x03, 0x19
        /*0102*/ 	.short	0x0080


	//----- nvinfo : EIATTR_PARAM_CBANK
	.align		4
        /*0104*/ 	.byte	0x04, 0x0a
        /*0106*/ 	.short	(.L_1117 - .L_1116)
	.align		4
.L_1116:
        /*0108*/ 	.word	index@(.nv.constant0._ZN18transformer_engine13normalization26rmsnorm_bwd_general_kernelINS0_13Kernel_traitsI13__nv_bfloat16fS3_fjLj128ELj1ELj4ELj1ELj8ENS0_18Kernel_traits_baseILj128ES3_fS3_fjLj128EEEEELb1EEEvNS0_20BackwardKernelParamsE)
        /*010c*/ 	.short	0x0380
        /*010e*/ 	.short	0x0080


	//----- nvinfo : EIATTR_SW_WAR
	.align		4
.L_1117:
        /*0110*/ 	.byte	0x04, 0x36
        /*0112*/ 	.short	(.L_1119 - .L_1118)
.L_1118:
        /*0114*/ 	.word	0x00000008
.L_1119:


//--------------------- .nv.info._ZN18transformer_engine13normalization26rmsnorm_bwd_general_kernelINS0_13Kernel_traitsI13__nv_bfloat16S3_S3_fjLj128ELj1ELj4ELj1ELj8ENS0_18Kernel_traits_baseILj128ES3_S3_S3_fjLj128EEEEELb1EEEvNS0_20BackwardKernelParamsE --------------------------
	.section	.nv.info._ZN18transformer_engine13normalization26rmsnorm_bwd_general_kernelINS0_13Kernel_traitsI13__nv_bfloat16S3_S3_fjLj128ELj1ELj4ELj1ELj8ENS0_18Kernel_traits_baseILj128ES3_S3_S3_fjLj128EEEEELb1EEEvNS0_20BackwardKernelParamsE,"",@"SHT_CUDA_INFO"
	.sectionflags	@""
	.align	4


	//----- nvinfo : EIATTR_CUDA_API_VERSION
	.align		4
        /*0000*/ 	.byte	0x04, 0x37
        /*0002*/ 	.short	(.L_1121 - .L_1120)
.L_1120:
        /*0004*/ 	.word	0x00000082


	//----- nvinfo : EIATTR_KPARAM_INFO
	.align		4
.L_1121:
        /*0008*/ 	.byte	0x04, 0x17
        /*000a*/ 	.short	(.L_1123 - .L_1122)
.L_1122:
        /*000c*/ 	.word	0x00000000
        /*0010*/ 	.short	0x0000
        /*0012*/ 	.short	0x0000
        /*0014*/ 	.byte	0x00, 0xf0, 0x01, 0x02


	//----- nvinfo : EIATTR_SPARSE_MMA_MASK
	.align		4
.L_1123:
        /*0018*/ 	.byte	0x03, 0x50
        /*001a*/ 	.short	0x0000


	//----- nvinfo : EIATTR_MAXREG_COUNT
	.align		4
        /*001c*/ 	.byte	0x03, 0x1b
        /*001e*/ 	.short	0x00ff


	//----- nvinfo : EIATTR_NUM_BARRIERS
	.align		4
        /*0020*/ 	.byte	0x02, 0x4c
        /*0022*/ 	.byte	0x01
	.zero		1


	//----- nvinfo : EIATTR_MERCURY_ISA_VERSION
	.align		4
        /*0024*/ 	.byte	0x03, 0x5f
        /*0026*/ 	.short	0x0101


	//----- nvinfo : EIATTR_COOP_GROUP_MASK_REGIDS
	.align		4
        /*0028*/ 	.byte	0x04, 0x29
        /*002a*/ 	.short	(.L_1125 - .L_1124)


	//   ....[0]....
.L_1124:
        /*002c*/ 	.word	0xffffffff


	//   ....[1]....
        /*0030*/ 	.word	0xffffffff


	//   ....[2]....
        /*0034*/ 	.word	0xffffffff


	//   ....[3]....
        /*0038*/ 	.word	0xffffffff


	//   ....[4]....
        /*003c*/ 	.word	0xffffffff


	//   ....[5]....
        /*0040*/ 	.word	0xffffffff


	//   ....[6]....
        /*0044*/ 	.word	0xffffffff


	//   ....[7]....
        /*0048*/ 	.word	0xffffffff


	//   ....[8]....
        /*004c*/ 	.word	0xffffffff


	//   ....[9]....
        /*0050*/ 	.word	0xffffffff


	//   ....[10]....
        /*0054*/ 	.word	0xffffffff


	//   ....[11]....
        /*0058*/ 	.word	0xffffffff


	//   ....[12]....
        /*005c*/ 	.word	0xffffffff


	//   ....[13]....
        /*0060*/ 	.word	0xffffffff


	//   ....[14]....
        /*0064*/ 	.word	0xffffffff


	//   ....[15]....
        /*0068*/ 	.word	0xffffffff


	//   ....[16]....
        /*006c*/ 	.word	0xffffffff


	//   ....[17]....
        /*0070*/ 	.word	0xffffffff


	//   ....[18]....
        /*0074*/ 	.word	0xffffffff


	//   ....[19]....
        /*0078*/ 	.word	0xffffffff


	//----- nvinfo : EIATTR_COOP_GROUP_INSTR_OFFSETS
	.align		4
.L_1125:
        /*007c*/ 	.byte	0x04, 0x28
        /*007e*/ 	.short	(.L_1127 - .L_1126)


	//   ....[0]....
.L_1126:
        /*0080*/ 	.word	0x00000d30


	//   ....[1]....
        /*0084*/ 	.word	0x00000d50


	//   ....[2]....
        /*0088*/ 	.word	0x00000d70


	//   ....[3]....
        /*008c*/ 	.word	0x00000d90


	//   ....[4]....
        /*0090*/ 	.word	0x00000db0


	//   ....[5]....
        /*0094*/ 	.word	0x00000de0


	//   ....[6]....
        /*0098*/ 	.word	0x00000e20


	//   ....[7]....
        /*009c*/ 	.word	0x00000e80


	//   ....[8]....
        /*00a0*/ 	.word	0x00000e90


	//   ....[9]....
        /*00a4*/ 	.word	0x00000ec0


	//   ....[10]....
        /*00a8*/ 	.word	0x00000ee0


	//   ....[11]....
        /*00ac*/ 	.word	0x00000f10


	//   ....[12]....
        /*00b0*/ 	.word	0x00000f20


	//   ....[13]....
        /*00b4*/ 	.word	0x00000f70


	//   ....[14]....
        /*00b8*/ 	.word	0x00000fb0


	//   ....[15]....
        /*00bc*/ 	.word	0x00001850


	//   ....[16]....
        /*00c0*/ 	.word	0x00001890


	//   ....[17]....
        /*00c4*/ 	.word	0x000018b0


	//   ....[18]....
        /*00c8*/ 	.word	0x000018d0


	//   ....[19]....
        /*00cc*/ 	.word	0x000018f0


	//----- nvinfo : EIATTR_VRC_CTA_INIT_COUNT
	.align		4
.L_1127:
        /*00d0*/ 	.byte	0x02, 0x4a
	.zero		1
	.zero		1


	//----- nvinfo : EIATTR_EXIT_INSTR_OFFSETS
	.align		4
        /*00d4*/ 	.byte	0x04, 0x1c
        /*00d6*/ 	.short	(.L_1129 - .L_1128)


	//   ....[0]....
.L_1128:
        /*00d8*/ 	.word	0x00001f10


	//   ....[1]....
        /*00dc*/ 	.word	0x00002140


	//   ....[2]....
        /*00e0*/ 	.word	0x00002160


	//   ....[3]....
        /*00e4*/ 	.word	0x00002180


	//----- nvinfo : EIATTR_MAX_THREADS
	.align		4
.L_1129:
        /*00e8*/ 	.byte	0x04, 0x05
        /*00ea*/ 	.short	(.L_1131 - .L_1130)
.L_1130:
        /*00ec*/ 	.word	0x00000080
        /*00f0*/ 	.word	0x00000001
        /*00f4*/ 	.word	0x00000001


	//----- nvinfo : EIATTR_CRS_STACK_SIZE
	.align		4
.L_1131:
        /*00f8*/ 	.byte	0x04, 0x1e
        /*00fa*/ 	.short	(.L_1133 - .L_1132)
.L_1132:
        /*00fc*/ 	.word	0x00000000


	//----- nvinfo : EIATTR_CBANK_PARAM_SIZE
	.align		4
.L_1133:
        /*0100*/ 	.byte	0x03, 0x19
        /*0102*/ 	.short	0x0080


	//----- nvinfo : EIATTR_PARAM_CBANK
	.align		4
        /*0104*/ 	.byte	0x04, 0x0a
        /*0106*/ 	.short	(.L_1135 - .L_1134)
	.align		4
.L_1134:
        /*0108*/ 	.word	index@(.nv.constant0._ZN18transformer_engine13normalization26rmsnorm_bwd_general_kernelINS0_13Kernel_traitsI13__nv_bfloat16S3_S3_fjLj128ELj1ELj4ELj1ELj8ENS0_18Kernel_traits_baseILj128ES3_S3_S3_fjLj128EEEEELb1EEEvNS0_20BackwardKernelParamsE)
        /*010c*/ 	.short	0x0380
        /*010e*/ 	.short	0x0080


	//----- nvinfo : EIATTR_SW_WAR
	.align		4
.L_1135:
        /*0110*/ 	.byte	0x04, 0x36
        /*0112*/ 	.short	(.L_1137 - .L_1136)
.L_1136:
        /*0114*/ 	.word	0x00000008
.L_1137:


//--------------------- .nv.info._ZN18transformer_engine13normalization26rmsnorm_bwd_general_kernelINS0_13Kernel_traitsI6__halffS3_fjLj128ELj1ELj4ELj1ELj8ENS0_18Kernel_traits_baseILj128ES3_fS3_fjLj128EEEEELb1EEEvNS0_20BackwardKernelParamsE --------------------------
	.section	.nv.info._ZN18transformer_engine13normalization26rmsnorm_bwd_general_kernelINS0_13Kernel_traitsI6__halffS3_fjLj128ELj1ELj4ELj1ELj8ENS0_18Kernel_traits_baseILj128ES3_fS3_fjLj128EEEEELb1EEEvNS0_20BackwardKernelParamsE,"",@"SHT_CUDA_INFO"
	.sectionflags	@""
	.align	4


	//----- nvinfo : EIATTR_CUDA_API_VERSION
	.align		4
        /*0000*/ 	.byte	0x04, 0x37
        /*0002*/ 	.short	(.L_1139 - .L_1138)
.L_1138:
        /*0004*/ 	.word	0x00000082


	//----- nvinfo : EIATTR_KPARAM_INFO
	.align		4
.L_1139:
        /*0008*/ 	.byte	0x04, 0x17
        /*000a*/ 	.short	(.L_1141 - .L_1140)
.L_1140:
        /*000c*/ 	.word	0x00000000
        /*0010*/ 	.short	0x0000
        /*0012*/ 	.short	0x0000
        /*0014*/ 	.byte	0x00, 0xf0, 0x01, 0x02


	//----- nvinfo : EIATTR_SPARSE_MMA_MASK
	.align		4
.L_1141:
        /*0018*/ 	.byte	0x03, 0x50
        /*001a*/ 	.short	0x0000


	//----- nvinfo : EIATTR_MAXREG_COUNT
	.align		4
        /*001c*/ 	.byte	0x03, 0x1b
        /*001e*/ 	.short	0x00ff


	//----- nvinfo : EIATTR_NUM_BARRIERS
	.align		4
        /*0020*/ 	.byte	0x02, 0x4c
        /*0022*/ 	.byte	0x01
	.zero		1


	//----- nvinfo : EIATTR_MERCURY_ISA_VERSION
	.align		4
        /*0024*/ 	.byte	0x03, 0x5f
        /*0026*/ 	.short	0x0101


	//----- nvinfo : EIATTR_COOP_GROUP_MASK_REGIDS
	.align		4
        /*0028*/ 	.byte	0x04, 0x29
        /*002a*/ 	.short	(.L_1143 - .L_1142)


	//   ....[0]....
.L_1142:
        /*002c*/ 	.word	0xffffffff


	//   ....[1]....
        /*0030*/ 	.word	0xffffffff


	//   ....[2]....
        /*0034*/ 	.word	0xffffffff


	//   ....[3]....
        /*0038*/ 	.word	0xffffffff


	//   ....[4]....
        /*003c*/ 	.word	0xffffffff


	//   ....[5]....
        /*0040*/ 	.word	0xffffffff


	//   ....[6]....
        /*0044*/ 	.word	0xffffffff


	//   ....[7]....
        /*0048*/ 	.word	0xffffffff


	//   ....[8]....
        /*004c*/ 	.word	0xffffffff


	//   ....[9]....
        /*0050*/ 	.word	0xffffffff


	//   ....[10]....
        /*0054*/ 	.word	0xffffffff


	//   ....[11]....
        /*0058*/ 	.word	0xffffffff


	//   ....[12]....
        /*005c*/ 	.word	0xffffffff


	//   ....[13]....
        /*0060*/ 	.word	0xffffffff


	//   ....[14]....
        /*0064*/ 	.word	0xffffffff


	//   ....[15]....
        /*0068*/ 	.word	0xffffffff


	//   ....[16]....
        /*006c*/ 	.word	0xffffffff


	//   ....[17]....
        /*0070*/ 	.word	0xffffffff


	//   ....[18]....
        /*0074*/ 	.word	0xffffffff


	//   ....[19]....
        /*0078*/ 	.word	0xffffffff


	//----- nvinfo : EIATTR_COOP_GROUP_INSTR_OFFSETS
	.align		4
.L_1143:
        /*007c*/ 	.byte	0x04, 0x28
        /*007e*/ 	.short	(.L_1145 - .L_1144)


	//   ....[0]....
.L_1144:
        /*0080*/ 	.word	0x00000f70


	//   ....[1]....
        /*0084*/ 	.word	0x00000f90


	//   ....[2]....
        /*0088*/ 	.word	0x00000fb0


	//   ....[3]....
        /*008c*/ 	.word	0x00000fd0


	//   ....[4]....
        /*0090*/ 	.word	0x00000ff0


	//   ....[5]....
        /*0094*/ 	.word	0x00001020


	//   ....[6]....
        /*0098*/ 	.word	0x00001060


	//   ....[7]....
        /*009c*/ 	.word	0x000010c0


	//   ....[8]....
        /*00a0*/ 	.word	0x000010d0


	//   ....[9]....
        /*00a4*/ 	.word	0x00001100


	//   ....[10]....
        /*00a8*/ 	.word	0x00001110


	//   ....[11]....
        /*00ac*/ 	.word	0x00001150


	//   ....[12]....
        /*00b0*/ 	.word	0x00001160


	//   ....[13]....
        /*00b4*/ 	.word	0x000011b0


	//   ....[14]....
        /*00b8*/ 	.word	0x000011e0


	//   ....[15]....
        /*00bc*/ 	.word	0x00001a70


	//   ....[16]....
        /*00c0*/ 	.word	0x00001ab0


	//   ....[17]....
        /*00c4*/ 	.word	0x00001ad0


	//   ....[18]....
        /*00c8*/ 	.word	0x00001af0


	//   ....[19]....
        /*00cc*/ 	.word	0x00001b10


	//----- nvinfo : EIATTR_VRC_CTA_INIT_COUNT
	.align		4
.L_1145:
        /*00d0*/ 	.byte	0x02, 0x4a
	.zero		1
	.zero		1


	//----- nvinfo : EIATTR_EXIT_INSTR_OFFSETS
	.align		4
        /*00d4*/ 	.byte	0x04, 0x1c
        /*00d6*/ 	.short	(.L_1147 - .L_1146)


	//   ....[0]....
.L_1146:
        /*00d8*/ 	.word	0x00002260


	//   ....[1]....
        /*00dc*/ 	.word	0x00002560


	//   ....[2]....
        /*00e0*/ 	.word	0x00002580


	//   ....[3]....
        /*00e4*/ 	.word	0x000025a0


	//----- nvinfo : EIATTR_MAX_THREADS
	.align		4
.L_1147:
        /*00e8*/ 	.byte	0x04, 0x05
        /*00ea*/ 	.short	(.L_1149 - .L_1148)
.L_1148:
        /*00ec*/ 	.word	0x00000080
        /*00f0*/ 	.word	0x00000001
        /*00f4*/ 	.word	0x00000001


	//----- nvinfo : EIATTR_CRS_STACK_SIZE
	.align		4
.L_1149:
        /*00f8*/ 	.byte	0x04, 0x1e
        /*00fa*/ 	.short	(.L_1151 - .L_1150)
.L_1150:
        /*00fc*/ 	.word	0x00000000


	//----- nvinfo : EIATTR_CBANK_PARAM_SIZE
	.align		4
.L_1151:
        /*0100*/ 	.byte	0x03, 0x19
        /*0102*/ 	.short	0x0080


	//----- nvinfo : EIATTR_PARAM_CBANK
	.align		4
        /*0104*/ 	.byte	0x04, 0x0a
        /*0106*/ 	.short	(.L_1153 - .L_1152)
	.align		4
.L_1152:
        /*0108*/ 	.word	index@(.nv.constant0._ZN18transformer_engine13normalization26rmsnorm_bwd_general_kernelINS0_13Kernel_traitsI6__halffS3_fjLj128ELj1ELj4ELj1ELj8ENS0_18Kernel_traits_baseILj128ES3_fS3_fjLj128EEEEELb1EEEvNS0_20BackwardKernelParamsE)
        /*010c*/ 	.short	0x0380
        /*010e*/ 	.short	0x0080


	//----- nvinfo : EIATTR_SW_WAR
	.align		4
.L_1153:
        /*0110*/ 	.byte	0x04, 0x36
        /*0112*/ 	.short	(.L_1155 - .L_1154)
.L_1154:
        /*0114*/ 	.word	0x00000008
.L_1155:


//--------------------- .nv.info._ZN18transformer_engine13normalization26rmsnorm_bwd_general_kernelINS0_13Kernel_traitsI6__halfS3_S3_fjLj128ELj1ELj4ELj1ELj8ENS0_18Kernel_traits_baseILj128ES3_S3_S3_fjLj128EEEEELb1EEEvNS0_20BackwardKernelParamsE --------------------------
	.section	.nv.info._ZN18transformer_engine13normalization26rmsnorm_bwd_general_kernelINS0_13Kernel_traitsI6__halfS3_S3_fjLj128ELj1ELj4ELj1ELj8ENS0_18Kernel_traits_baseILj128ES3_S3_S3_fjLj128EEEEELb1EEEvNS0_20BackwardKernelParamsE,"",@"SHT_CUDA_INFO"
	.sectionflags	@""
	.align	4


	//----- nvinfo : EIATTR_CUDA_API_VERSION
	.align		4
        /*0000*/ 	.byte	0x04, 0x37
        /*0002*/ 	.short	(.L_1157 - .L_1156)
.L_1156:
        /*0004*/ 	.word	0x00000082


	//----- nvinfo : EIATTR_KPARAM_INFO
	.align		4
.L_1157:
        /*0008*/ 	.byte	0x04, 0x17
        /*000a*/ 	.short	(.L_1159 - .L_1158)
.L_1158:
        /*000c*/ 	.word	0x00000000
        /*0010*/ 	.short	0x0000
        /*0012*/ 	.short	0x0000
        /*0014*/ 	.byte	0x00, 0xf0, 0x01, 0x02


	//----- nvinfo : EIATTR_SPARSE_MMA_MASK
	.align		4
.L_1159:
        /*0018*/ 	.byte	0x03, 0x50
        /*001a*/ 	.short	0x0000


	//----- nvinfo : EIATTR_MAXREG_COUNT
	.align		4
        /*001c*/ 	.byte	0x03, 0x1b
        /*001e*/ 	.short	0x00ff


	//----- nvinfo : EIATTR_NUM_BARRIERS
	.align		4
        /*0020*/ 	.byte	0x02, 0x4c
        /*0022*/ 	.byte	0x01
	.zero		1


	//----- nvinfo : EIATTR_MERCURY_ISA_VERSION
	.align		4
        /*0024*/ 	.byte	0x03, 0x5f
        /*0026*/ 	.short	0x0101


	//----- nvinfo : EIATTR_COOP_GROUP_MASK_REGIDS
	.align		4
        /*0028*/ 	.byte	0x04, 0x29
        /*002a*/ 	.short	(.L_1161 - .L_1160)


	//   ....[0]....
.L_1160:
        /*002c*/ 	.word	0xffffffff


	//   ....[1]....
        /*0030*/ 	.word	0xffffffff


	//   ....[2]....
        /*0034*/ 	.word	0xffffffff


	//   ....[3]....
        /*0038*/ 	.word	0xffffffff


	//   ....[4]....
        /*003c*/ 	.word	0xffffffff


	//   ....[5]....
        /*0040*/ 	.word	0xffffffff


	//   ....[6]....
        /*0044*/ 	.word	0xffffffff


	//   ....[7]....
        /*0048*/ 	.word	0xffffffff


	//   ....[8]....
        /*004c*/ 	.word	0xffffffff


	//   ....[9]....
        /*0050*/ 	.word	0xffffffff


	//   ....[10]....
        /*0054*/ 	.word	0xffffffff


	//   ....[11]....
        /*0058*/ 	.word	0xffffffff


	//   ....[12]....
        /*005c*/ 	.word	0xffffffff


	//   ....[13]....
        /*0060*/ 	.word	0xffffffff


	//   ....[14]....
        /*0064*/ 	.word	0xffffffff


	//   ....[15]....
        /*0068*/ 	.word	0xffffffff


	//   ....[16]....
        /*006c*/ 	.word	0xffffffff


	//   ....[17]....
        /*0070*/ 	.word	0xffffffff


	//   ....[18]....
        /*0074*/ 	.word	0xffffffff


	//   ....[19]....
        /*0078*/ 	.word	0xffffffff


	//----- nvinfo : EIATTR_COOP_GROUP_INSTR_OFFSETS
	.align		4
.L_1161:
        /*007c*/ 	.byte	0x04, 0x28
        /*007e*/ 	.short	(.L_1163 - .L_1162)


	//   ....[0]....
.L_1162:
        /*0080*/ 	.word	0x00000d30


	//   ....[1]....
        /*0084*/ 	.word	0x00000d50


	//   ....[2]....
        /*0088*/ 	.word	0x00000d70


	//   ....[3]....
        /*008c*/ 	.word	0x00000d90


	//   ....[4]....
        /*0090*/ 	.word	0x00000db0


	//   ....[5]....
        /*0094*/ 	.word	0x00000de0


	//   ....[6]....
        /*0098*/ 	.word	0x00000e20


	//   ....[7]....
        /*009c*/ 	.word	0x00000e80


	//   ....[8]....
        /*00a0*/ 	.word	0x00000e90


	//   ....[9]....
        /*00a4*/ 	.word	0x00000ec0


	//   ....[10]....
        /*00a8*/ 	.word	0x00000ee0


	//   ....[11]....
        /*00ac*/ 	.word	0x00000f10


	//   ....[12]....
        /*00b0*/ 	.word	0x00000f20


	//   ....[13]....
        /*00b4*/ 	.word	0x00000f70


	//   ....[14]....
        /*00b8*/ 	.word	0x00000fa0


	//   ....[15]....
        /*00bc*/ 	.word	0x00001850


	//   ....[16]....
        /*00c0*/ 	.word	0x00001890


	//   ....[17]....
        /*00c4*/ 	.word	0x000018b0


	//   ....[18]....
        /*00c8*/ 	.word	0x000018d0


	//   ....[19]....
        /*00cc*/ 	.word	0x000018f0


	//----- nvinfo : EIATTR_VRC_CTA_INIT_COUNT
	.align		4
.L_1163:
        /*00d0*/ 	.byte	0x02, 0x4a
	.zero		1
	.zero		1


	//----- nvinfo : EIATTR_EXIT_INSTR_OFFSETS
	.align		4
        /*00d4*/ 	.byte	0x04, 0x1c
        /*00d6*/ 	.short	(.L_1165 - .L_1164)


	//   ....[0]....
.L_1164:
        /*00d8*/ 	.word	0x00001f10


	//   ....[1]....
        /*00dc*/ 	.word	0x00002140


	//   ....[2]....
        /*00e0*/ 	.word	0x00002160


	//   ....[3]....
        /*00e4*/ 	.word	0x00002180


	//----- nvinfo : EIATTR_MAX_THREADS
	.align		4
.L_1165:
        /*00e8*/ 	.byte	0x04, 0x05
        /*00ea*/ 	.short	(.L_1167 - .L_1166)
.L_1166:
        /*00ec*/ 	.word	0x00000080
        /*00f0*/ 	.word	0x00000001
        /*00f4*/ 	.word	0x00000001


	//----- nvinfo : EIATTR_CRS_STACK_SIZE
	.align		4
.L_1167:
        /*00f8*/ 	.byte	0x04, 0x1e
        /*00fa*/ 	.short	(.L_1169 - .L_1168)
.L_1168:
        /*00fc*/ 	.word	0x00000000


	//----- nvinfo : EIATTR_CBANK_PARAM_SIZE
	.align		4
.L_1169:
        /*0100*/ 	.byte	0x03, 0x19
        /*0102*/ 	.short	0x0080


	//----- nvinfo : EIATTR_PARAM_CBANK
	.align		4
        /*0104*/ 	.byte	0x04, 0x0a
        /*0106*/ 	.short	(.L_1171 - .L_1170)
	.align		4
.L_1170:
        /*0108*/ 	.word	index@(.nv.constant0._ZN18transformer_engine13normalization26rmsnorm_bwd_general_kernelINS0_13Kernel_traitsI6__halfS3_S3_fjLj128ELj1ELj4ELj1ELj8ENS0_18Kernel_traits_baseILj128ES3_S3_S3_fjLj128EEEEELb1EEEvNS0_20BackwardKernelParamsE)
        /*010c*/ 	.short	0x0380
        /*010e*/ 	.short	0x0080


	//----- nvinfo : EIATTR_SW_WAR
	.align		4
.L_1171:
        /*0110*/ 	.byte	0x04, 0x36
        /*0112*/ 	.short	(.L_1173 - .L_1172)
.L_1172:
        /*0114*/ 	.word	0x00000008
.L_1173:


//--------------------- .nv.info._ZN18transformer_engine13normalization26rmsnorm_bwd_general_kernelINS0_13Kernel_traitsIffffjLj128ELj1ELj4ELj1ELj16ENS0_18Kernel_traits_baseILj128EffffjLj128EEEEELb1EEEvNS0_20BackwardKernelParamsE --------------------------
	.section	.nv.info._ZN18transformer_engine13normalization26rmsnorm_bwd_general_kernelINS0_13Kernel_traitsIffffjLj128ELj1ELj4ELj1ELj16ENS0_18Kernel_traits_baseILj128EffffjLj128EEEEELb1EEEvNS0_20BackwardKernelParamsE,"",@"SHT_CUDA_INFO"
	.sectionflags	@""
	.align	4


	//----- nvinfo : EIATTR_CUDA_API_VERSION
	.align		4
        /*0000*/ 	.byte	0x04, 0x37
        /*0002*/ 	.short	(.L_1175 - .L_1174)
.L_1174:
        /*0004*/ 	.word	0x00000082


	//----- nvinfo : EIATTR_KPARAM_INFO
	.align		4
.L_1175:
        /*0008*/ 	.byte	0x04, 0x17
        /*000a*/ 	.short	(.L_1177 - .L_1176)
.L_1176:
        /*000c*/ 	.word	0x00000000
        /*0010*/ 	.short	0x0000
        /*0012*/ 	.short	0x0000
        /*0014*/ 	.byte	0x00, 0xf0, 0x01, 0x02


	//----- nvinfo : EIATTR_SPARSE_MMA_MASK
	.align		4
.L_1177:
        /*0018*/ 	.byte	0x03, 0x50
        /*001a*/ 	.short	0x0000


	//----- nvinfo : EIATTR_MAXREG_COUNT
	.align		4
        /*001c*/ 	.byte	0x03, 0x1b
        /*001e*/ 	.short	0x00ff


	//----- nvinfo : EIATTR_NUM_BARRIERS
	.align		4
        /*0020*/ 	.byte	0x02, 0x4c
        /*0022*/ 	.byte	0x01
	.zero		1


	//----- nvinfo : EIATTR_MERCURY_ISA_VERSION
	.align		4
        /*0024*/ 	.byte	0x03, 0x5f
        /*0026*/ 	.short	0x0101


	//----- nvinfo : EIATTR_COOP_GROUP_MASK_REGIDS
	.align		4
        /*0028*/ 	.byte	0x04, 0x29
        /*002a*/ 	.short	(.L_1179 - .L_1178)


	//   ....[0]....
.L_1178:
        /*002c*/ 	.word	0xffffffff


	//   ....[1]....
        /*0030*/ 	.word	0xffffffff


	//   ....[2]....
        /*0034*/ 	.word	0xffffffff


	//   ....[3]....
        /*0038*/ 	.word	0xffffffff


	//   ....[4]....
        /*003c*/ 	.word	0xffffffff


	//   ....[5]....
        /*0040*/ 	.word	0xffffffff


	//   ....[6]....
        /*0044*/ 	.word	0xffffffff


	//   ....[7]....
        /*0048*/ 	.word	0xffffffff


	//   ....[8]....
        /*004c*/ 	.word	0xffffffff


	//   ....[9]....
        /*0050*/ 	.word	0xffffffff


	//   ....[10]....
        /*0054*/ 	.word	0xffffffff


	//   ....[11]....
        /*0058*/ 	.word	0xffffffff


	//   ....[12]....
        /*005c*/ 	.word	0xffffffff


	//   ....[13]....
        /*0060*/ 	.word	0xffffffff


	//   ....[14]....
        /*0064*/ 	.word	0xffffffff


	//   ....[15]....
        /*0068*/ 	.word	0xffffffff


	//   ....[16]....
        /*006c*/ 	.word	0xffffffff


	//   ....[17]....
        /*0070*/ 	.word	0xffffffff


	//   ....[18]....
        /*0074*/ 	.word	0xffffffff


	//   ....[19]....
        /*0078*/ 	.word	0xffffffff


	//----- nvinfo : EIATTR_COOP_GROUP_INSTR_OFFSETS
	.align		4
.L_1179:
        /*007c*/ 	.byte	0x04, 0x28
        /*007e*/ 	.short	(.L_1181 - .L_1180)


	//   ....[0]....
.L_1180:
        /*0080*/ 	.word	0x00000b60


	//   ....[1]....
        /*0084*/ 	.word	0x00000b80


	//   ....[2]....
        /*0088*/ 	.word	0x00000ba0


	//   ....[3]....
        /*008c*/ 	.word	0x00000bc0


	//   ....[4]....
        /*0090*/ 	.word	0x00000be0


	//   ....[5]....
        /*0094*/ 	.word	0x00000c10


	//   ....[6]....
        /*0098*/ 	.word	0x00000c50


	//   ....[7]....
        /*009c*/ 	.word	0x00000cb0


	//   ....[8]....
        /*00a0*/ 	.word	0x00000cc0


	//   ....[9]....
        /*00a4*/ 	.word	0x00000cf0


	//   ....[10]....
        /*00a8*/ 	.word	0x00000d00


	//   ....[11]....
        /*00ac*/ 	.word	0x00000d30


	//   ....[12]....
        /*00b0*/ 	.word	0x00000d50


	//   ....[13]....
        /*00b4*/ 	.word	0x00000d90


	//   ....[14]....
        /*00b8*/ 	.word	0x00000dc0


	//   ....[15]....
        /*00bc*/ 	.word	0x00001680


	//   ....[16]....
        /*00c0*/ 	.word	0x000016c0


	//   ....[17]....
        /*00c4*/ 	.word	0x000016e0


	//   ....[18]....
        /*00c8*/ 	.word	0x00001700


	//   ....[19]....
        /*00cc*/ 	.word	0x00001720


	//----- nvinfo : EIATTR_VRC_CTA_INIT_COUNT
	.align		4
.L_1181:
        /*00d0*/ 	.byte	0x02, 0x4a
	.zero		1
	.zero		1


	//----- nvinfo : EIATTR_EXIT_INSTR_OFFSETS
	.align		4
        /*00d4*/ 	.byte	0x04, 0x1c
        /*00d6*/ 	.short	(.L_1183 - .L_1182)


	//   ....[0]....
.L_1182:
        /*00d8*/ 	.word	0x00001c30


	//   ....[1]....
        /*00dc*/ 	.word	0x00001e60


	//   ....[2]....
        /*00e0*/ 	.word	0x00001e80


	//   ....[3]....
        /*00e4*/ 	.word	0x00001ea0


	//----- nvinfo : EIATTR_MAX_THREADS
	.align		4
.L_1183:
        /*00e8*/ 	.byte	0x04, 0x05
        /*00ea*/ 	.short	(.L_1185 - .L_1184)
.L_1184:
        /*00ec*/ 	.word	0x00000080
        /*00f0*/ 	.word	0x00000001
        /*00f4*/ 	.word	0x00000001


	//----- nvinfo : EIATTR_CRS_STACK_SIZE
	.align		4
.L_1185:
        /*00f8*/ 	.byte	0x04, 0x1e
        /*00fa*/ 	.short	(.L_1187 - .L_1186)
.L_1186:
        /*00fc*/ 	.word	0x00000000


	//----- nvinfo : EIATTR_CBANK_PARAM_SIZE
	.align		4
.L_1187:
        /*0100*/ 	.byte	0x03, 0x19
        /*0102*/ 	.short	0x0080


	//----- nvinfo : EIATTR_PARAM_CBANK
	.align		4
        /*0104*/ 	.byte	0x04, 0x0a
        /*0106*/ 	.short	(.L_1189 - .L_1188)
	.align		4
.L_1188:
        /*0108*/ 	.word	index@(.nv.constant0._ZN18transformer_engine13normalization26rmsnorm_bwd_general_kernelINS0_13Kernel_traitsIffffjLj128ELj1ELj4ELj1ELj16ENS0_18Kernel_traits_baseILj128EffffjLj128EEEEELb1EEEvNS0_20BackwardKernelParamsE)
        /*010c*/ 	.short	0x0380
        /*010e*/ 	.short	0x0080


	//----- nvinfo : EIATTR_SW_WAR
	.align		4
.L_1189:
        /*0110*/ 	.byte	0x04, 0x36
        /*0112*/ 	.short	(.L_1191 - .L_1190)
.L_1190:
        /*0114*/ 	.word	0x00000008
.L_1191:


//--------------------- .nv.info._ZN18transformer_engine13normalization24rmsnorm_bwd_tuned_kernelINS0_13Kernel_traitsI13__nv_bfloat16S3_S3_fjLj8192ELj1ELj1ELj4ELj16ENS0_18Kernel_traits_baseILj8192ES3_S3_S3_fjLj128EEEEELb1EEEvNS0_20BackwardKernelParamsE --------------------------
	.section	.nv.info._ZN18transformer_engine13normalization24rmsnorm_bwd_tuned_kernelINS0_13Kernel_traitsI13__nv_bfloat16S3_S3_fjLj8192ELj1ELj1ELj4ELj16ENS0_18Kernel_traits_baseILj8192ES3_S3_S3_fjLj128EEEEELb1EEEvNS0_20BackwardKernelParamsE,"",@"SHT_CUDA_INFO"
	.sectionflags	@""
	.align	4


	//----- nvinfo : EIATTR_CUDA_API_VERSION
	.align		4
        /*0000*/ 	.byte	0x04, 0x37
        /*0002*/ 	.short	(.L_1193 - .L_1192)
.L_1192:
        /*0004*/ 	.word	0x00000082


	//----- nvinfo : EIATTR_KPARAM_INFO
	.align		4
.L_1193:
        /*0008*/ 	.byte	0x04, 0x17
        /*000a*/ 	.short	(.L_1195 - .L_1194)
.L_1194:
        /*000c*/ 	.word	0x00000000
        /*0010*/ 	.short	0x0000
        /*0012*/ 	.short	0x0000
        /*0014*/ 	.byte	0x00, 0xf0, 0x01, 0x02


	//----- nvinfo : EIATTR_SPARSE_MMA_MASK
	.align		4
.L_1195:
        /*0018*/ 	.byte	0x03, 0x50
        /*001a*/ 	.short	0x0000


	//----- nvinfo : EIATTR_MAXREG_COUNT
	.align		4
        /*001c*/ 	.byte	0x03, 0x1b
        /*001e*/ 	.short	0x00ff


	//----- nvinfo : EIATTR_NUM_BARRIERS
	.align		4
        /*0020*/ 	.byte	0x02, 0x4c
        /*0022*/ 	.byte	0x01
	.zero		1


	//----- nvinfo : EIATTR_ANNOTATIONS
	.align		4
        /*0024*/ 	.byte	0x04, 0x55
        /*0026*/ 	.short	(.L_1197 - .L_1196)


	//   ....[0]....
.L_1196:
        /*0028*/ 	.word	0x00000001
        /*002c*/ 	.byte	0x80, 0x05, 0x00, 0x00, 0x01, 0x00, 0x00, 0x00, 0x40, 0x06, 0x00, 0x00, 0x01, 0x00, 0x00, 0x00
        /* <DEDUP_REMOVED lines=52> */
        /*037c*/ 	.byte	0x60, 0x27, 0x00, 0x00, 0x01, 0x00, 0x00, 0x00, 0x10, 0x2d, 0x00, 0x00


	//----- nvinfo : EIATTR_MERCURY_ISA_VERSION
	.align		4
.L_1197:
        /*0388*/ 	.byte	0x03, 0x5f
        /*038a*/ 	.short	0x0101


	//----- nvinfo : EIATTR_COOP_GROUP_MASK_REGIDS
	.align		4
        /*038c*/ 	.byte	0x04, 0x29
        /*038e*/ 	.short	(.L_1199 - .L_1198)


	//   ....[0]....
.L_1198:
        /*0390*/ 	.word	0xffffffff


	//   ....[1]....
        /*0394*/ 	.word	0xffffffff


	//   ....[2]....
        /*0398*/ 	.word	0xffffffff


	//   ....[3]....
        /*039c*/ 	.word	0xffffffff


	//   ....[4]....
        /*03a0*/ 	.word	0xffffffff


	//----- nvinfo : EIATTR_COOP_GROUP_INSTR_OFFSETS
	.align		4
.L_1199:
        /*03a4*/ 	.byte	0x04, 0x28
        /*03a6*/ 	.short	(.L_1201 - .L_1200)


	//   ....[0]....
.L_1200:
        /*03a8*/ 	.word	0x00003220


	//   ....[1]....
        /*03ac*/ 	.word	0x00003240


	//   ....[2]....
        /*03b0*/ 	.word	0x00003260


	//   ....[3]....
        /*03b4*/ 	.word	0x00003280


	//   ....[4]....
        /*03b8*/ 	.word	0x000032b0


	//----- nvinfo : EIATTR_VRC_CTA_INIT_COUNT
	.align		4
.L_1201:
        /*03bc*/ 	.byte	0x02, 0x4a
	.zero		1
	.zero		1


	//----- nvinfo : EIATTR_EXIT_INSTR_OFFSETS
	.align		4
        /*03c0*/ 	.byte	0x04, 0x1c
        /*03c2*/ 	.short	(.L_1203 - .L_1202)


	//   ....[0]....
.L_1202:
        /*03c4*/ 	.word	0x00004d70


	//----- nvinfo : EIATTR_MAX_THREADS
	.align		4
.L_1203:
        /*03c8*/ 	.byte	0x04, 0x05
        /*03ca*/ 	.short	(.L_1205 - .L_1204)
.L_1204:
        /*03cc*/ 	.word	0x00000080
        /*03d0*/ 	.word	0x00000001
        /*03d4*/ 	.word	0x00000001


	//----- nvinfo : EIATTR_CBANK_PARAM_SIZE
	.align		4
.L_1205:
        /*03d8*/ 	.byte	0x03, 0x19
        /*03da*/ 	.short	0x0080


	//----- nvinfo : EIATTR_PARAM_CBANK
	.align		4
        /*03dc*/ 	.byte	0x04, 0x0a
        /*03de*/ 	.short	(.L_1207 - .L_1206)
	.align		4
.L_1206:
        /*03e0*/ 	.word	index@(.nv.constant0._ZN18transformer_engine13normalization24rmsnorm_bwd_tuned_kernelINS0_13Kernel_traitsI13__nv_bfloat16S3_S3_fjLj8192ELj1ELj1ELj4ELj16ENS0_18Kernel_traits_baseILj8192ES3_S3_S3_fjLj128EEEEELb1EEEvNS0_20BackwardKernelParamsE)
        /*03e4*/ 	.short	0x0380
        /*03e6*/ 	.short	0x0080


	//----- nvinfo : EIATTR_SW_WAR
	.align		4
.L_1207:
        /*03e8*/ 	.byte	0x04, 0x36
        /*03ea*/ 	.short	(.L_1209 - .L_1208)
.L_1208:
        /*03ec*/ 	.word	0x00000008
.L_1209:


//--------------------- .nv.info._ZN18transformer_engine13normalization24rmsnorm_bwd_tuned_kernelINS0_13Kernel_traitsI6__halfS3_S3_fjLj8192ELj1ELj1ELj4ELj16ENS0_18Kernel_traits_baseILj8192ES3_S3_S3_fjLj128EEEEELb1EEEvNS0_20BackwardKernelParamsE --------------------------
	.section	.nv.info._ZN18transformer_engine13normalization24rmsnorm_bwd_tuned_kernelINS0_13Kernel_traitsI6__halfS3_S3_fjLj8192ELj1ELj1ELj4ELj16ENS0_18Kernel_traits_baseILj8192ES3_S3_S3_fjLj128EEEEELb1EEEvNS0_20BackwardKernelParamsE,"",@"SHT_CUDA_INFO"
	.sectionflags	@""
	.align	4


	//----- nvinfo : EIATTR_CUDA_API_VERSION
	.align		4
        /*0000*/ 	.byte	0x04, 0x37
        /*0002*/ 	.short	(.L_1211 - .L_1210)
.L_1210:
        /*0004*/ 	.word	0x00000082


	//----- nvinfo : EIATTR_KPARAM_INFO
	.align		4
.L_1211:
        /*0008*/ 	.byte	0x04, 0x17
        /*000a*/ 	.short	(.L_1213 - .L_1212)
.L_1212:
        /*000c*/ 	.word	0x00000000
        /*0010*/ 	.short	0x0000
        /*0012*/ 	.short	0x0000
        /*0014*/ 	.byte	0x00, 0xf0, 0x01, 0x02


	//----- nvinfo : EIATTR_SPARSE_MMA_MASK
	.align		4
.L_1213:
        /*0018*/ 	.byte	0x03, 0x50
        /*001a*/ 	.short	0x0000


	//----- nvinfo : EIATTR_MAXREG_COUNT
	.align		4
        /*001c*/ 	.byte	0x03, 0x1b
        /*001e*/ 	.short	0x00ff


	//----- nvinfo : EIATTR_NUM_BARRIERS
	.align		4
        /*0020*/ 	.byte	0x02, 0x4c
        /*0022*/ 	.byte	0x01
	.zero		1


	//----- nvinfo : EIATTR_ANNOTATIONS
	.align		4
        /*0024*/ 	.byte	0x04, 0x55
        /*0026*/ 	.short	(.L_1215 - .L_1214)


	//   ....[0]....
.L_1214:
        /* <DEDUP_REMOVED lines=65> */


	//----- nvinfo : EIATTR_MERCURY_ISA_VERSION
	.align		4
.L_1215:
        /*0428*/ 	.byte	0x03, 0x5f
        /*042a*/ 	.short	0x0101


	//----- nvinfo : EIATTR_COOP_GROUP_MASK_REGIDS
	.align		4
        /*042c*/ 	.byte	0x04, 0x29
        /*042e*/ 	.short	(.L_1217 - .L_1216)


	//   ....[0]....
.L_1216:
        /*0430*/ 	.word	0xffffffff


	//   ....[1]....
        /*0434*/ 	.word	0xffffffff


	//   ....[2]....
        /*0438*/ 	.word	0xffffffff


	//   ....[3]....
        /*043c*/ 	.word	0xffffffff


	//   ....[4]....
        /*0440*/ 	.word	0xffffffff


	//----- nvinfo : EIATTR_COOP_GROUP_INSTR_OFFSETS
	.align		4
.L_1217:
        /*0444*/ 	.byte	0x04, 0x28
        /*0446*/ 	.short	(.L_1219 - .L_1218)


	//   ....[0]....
.L_1218:
        /*0448*/ 	.word	0x00002d10


	//   ....[1]....
        /*044c*/ 	.word	0x00002d30


	//   ....[2]....
        /*0450*/ 	.word	0x00002d50


	//   ....[3]....
        /*0454*/ 	.word	0x00002da0


	//   ....[4]....
        /*0458*/ 	.word	0x00002e50


	//----- nvinfo : EIATTR_VRC_CTA_INIT_COUNT
	.align		4
.L_1219:
        /*045c*/ 	.byte	0x02, 0x4a
	.zero		1
	.zero		1


	//----- nvinfo : EIATTR_EXIT_INSTR_OFFSETS
	.align		4
        /*0460*/ 	.byte	0x04, 0x1c
        /*0462*/ 	.short	(.L_1221 - .L_1220)


	//   ....[0]....
.L_1220:
        /*0464*/ 	.word	0x00004710


	//----- nvinfo : EIATTR_MAX_THREADS
	.align		4
.L_1221:
        /*0468*/ 	.byte	0x04, 0x05
        /*046a*/ 	.short	(.L_1223 - .L_1222)
.L_1222:
        /*046c*/ 	.word	0x00000080
        /*0470*/ 	.word	0x00000001
        /*0474*/ 	.word	0x00000001


	//----- nvinfo : EIATTR_CBANK_PARAM_SIZE
	.align		4
.L_1223:
        /*0478*/ 	.byte	0x03, 0x19
        /*047a*/ 	.short	0x0080


	//----- nvinfo : EIATTR_PARAM_CBANK
	.align		4
        /*047c*/ 	.byte	0x04, 0x0a
        /*047e*/ 	.short	(.L_1225 - .L_1224)
	.align		4
.L_1224:
        /*0480*/ 	.word	index@(.nv.constant0._ZN18transformer_engine13normalization24rmsnorm_bwd_tuned_kernelINS0_13Kernel_traitsI6__halfS3_S3_fjLj8192ELj1ELj1ELj4ELj16ENS0_18Kernel_traits_baseILj8192ES3_S3_S3_fjLj128EEEEELb1EEEvNS0_20BackwardKernelParamsE)
        /*0484*/ 	.short	0x0380
        /*0486*/ 	.short	0x0080


	//----- nvinfo : EIATTR_SW_WAR
	.align		4
.L_1225:
        /*0488*/ 	.byte	0x04, 0x36
        /*048a*/ 	.short	(.L_1227 - .L_1226)
.L_1226:
        /*048c*/ 	.word	0x00000008
.L_1227:


//--------------------- .nv.info._ZN18transformer_engine13normalization24rmsnorm_bwd_tuned_kernelINS0_13Kernel_traitsIffffjLj8192ELj1ELj1ELj4ELj16ENS0_18Kernel_traits_baseILj8192EffffjLj128EEEEELb1EEEvNS0_20BackwardKernelParamsE --------------------------
	.section	.nv.info._ZN18transformer_engine13normalization24rmsnorm_bwd_tuned_kernelINS0_13Kernel_traitsIffffjLj8192ELj1ELj1ELj4ELj16ENS0_18Kernel_traits_baseILj8192EffffjLj128EEEEELb1EEEvNS0_20BackwardKernelParamsE,"",@"SHT_CUDA_INFO"
	.sectionflags	@""
	.align	4


	//----- nvinfo : EIATTR_CUDA_API_VERSION
	.align		4
        /*0000*/ 	.byte	0x04, 0x37
        /*0002*/ 	.short	(.L_1229 - .L_1228)
.L_1228:
        /*0004*/ 	.word	0x00000082


	//----- nvinfo : EIATTR_KPARAM_INFO
	.align		4
.L_1229:
        /*0008*/ 	.byte	0x04, 0x17
        /*000a*/ 	.short	(.L_1231 - .L_1230)
.L_1230:
        /*000c*/ 	.word	0x00000000
        /*0010*/ 	.short	0x0000
        /*0012*/ 	.short	0x0000
        /*0014*/ 	.byte	0x00, 0xf0, 0x01, 0x02


	//----- nvinfo : EIATTR_SPARSE_MMA_MASK
	.align		4
.L_1231:
        /*0018*/ 	.byte	0x03, 0x50
        /*001a*/ 	.short	0x0000


	//----- nvinfo : EIATTR_MAXREG_COUNT
	.align		4
        /*001c*/ 	.byte	0x03, 0x1b
        /*001e*/ 	.short	0x00ff


	//----- nvinfo : EIATTR_NUM_BARRIERS
	.align		4
        /*0020*/ 	.byte	0x02, 0x4c
        /*0022*/ 	.byte	0x01
	.zero		1


	//----- nvinfo : EIATTR_ANNOTATIONS
	.align		4
        /*0024*/ 	.byte	0x04, 0x55
        /*0026*/ 	.short	(.L_1233 - .L_1232)


	//   ....[0]....
.L_1232:
        /* <DEDUP_REMOVED lines=114> */
        /*073c*/ 	.byte	0x00, 0x3a, 0x00, 0x00


	//----- nvinfo : EIATTR_MERCURY_ISA_VERSION
	.align		4
.L_1233:
        /*0740*/ 	.byte	0x03, 0x5f
        /*0742*/ 	.short	0x0101


	//----- nvinfo : EIATTR_COOP_GROUP_MASK_REGIDS
	.align		4
        /*0744*/ 	.byte	0x04, 0x29
        /*0746*/ 	.short	(.L_1235 - .L_1234)


	//   ....[0]....
.L_1234:
        /*0748*/ 	.word	0xffffffff


	//   ....[1]....
        /*074c*/ 	.word	0xffffffff


	//   ....[2]....
        /*0750*/ 	.word	0xffffffff


	//   ....[3]....
        /*0754*/ 	.word	0xffffffff


	//   ....[4]....
        /*0758*/ 	.word	0xffffffff


	//----- nvinfo : EIATTR_COOP_GROUP_INSTR_OFFSETS
	.align		4
.L_1235:
        /*075c*/ 	.byte	0x04, 0x28
        /*075e*/ 	.short	(.L_1237 - .L_1236)


	//   ....[0]....
.L_1236:
        /*0760*/ 	.word	0x00002560


	//   ....[1]....
        /*0764*/ 	.word	0x00002580


	//   ....[2]....
        /*0768*/ 	.word	0x000025c0


	//   ....[3]....
        /*076c*/ 	.word	0x00002600


	//   ....[4]....
        /*0770*/ 	.word	0x00002670


	//----- nvinfo : EIATTR_VRC_CTA_INIT_COUNT
	.align		4
.L_1237:
        /*0774*/ 	.byte	0x02, 0x4a
	.zero		1
	.zero		1


	//----- nvinfo : EIATTR_EXIT_INSTR_OFFSETS
	.align		4
        /*0778*/ 	.byte	0x04, 0x1c
        /*077a*/ 	.short	(.L_1239 - .L_1238)


	//   ....[0]....
.L_1238:
        /*077c*/ 	.word	0x00003ea0


	//----- nvinfo : EIATTR_MAX_THREADS
	.align		4
.L_1239:
        /*0780*/ 	.byte	0x04, 0x05
        /*0782*/ 	.short	(.L_1241 - .L_1240)
.L_1240:
        /*0784*/ 	.word	0x00000080
        /*0788*/ 	.word	0x00000001
        /*078c*/ 	.word	0x00000001


	//----- nvinfo : EIATTR_CBANK_PARAM_SIZE
	.align		4
.L_1241:
        /*0790*/ 	.byte	0x03, 0x19
        /*0792*/ 	.short	0x0080


	//----- nvinfo : EIATTR_PARAM_CBANK
	.align		4
        /*0794*/ 	.byte	0x04, 0x0a
        /*0796*/ 	.short	(.L_1243 - .L_1242)
	.align		4
.L_1242:
        /*0798*/ 	.word	index@(.nv.constant0._ZN18transformer_engine13normalization24rmsnorm_bwd_tuned_kernelINS0_13Kernel_traitsIffffjLj8192ELj1ELj1ELj4ELj16ENS0_18Kernel_traits_baseILj8192EffffjLj128EEEEELb1EEEvNS0_20BackwardKernelParamsE)
        /*079c*/ 	.short	0x0380
        /*079e*/ 	.short	0x0080


	//----- nvinfo : EIATTR_SW_WAR
	.align		4
.L_1243:
        /*07a0*/ 	.byte	0x04, 0x36
        /*07a2*/ 	.short	(.L_1245 - .L_1244)
.L_1244:
        /*07a4*/ 	.word	0x00000008
.L_1245:


//--------------------- .nv.info._ZN18transformer_engine13normalization24rmsnorm_bwd_tuned_kernelINS0_13Kernel_traitsI13__nv_bfloat16S3_S3_fjLj4096ELj1ELj1ELj4ELj16ENS0_18Kernel_traits_baseILj4096ES3_S3_S3_fjLj128EEEEELb1EEEvNS0_20BackwardKernelParamsE --------------------------
	.section	.nv.info._ZN18transformer_engine13normalization24rmsnorm_bwd_tuned_kernelINS0_13Kernel_traitsI13__nv_bfloat16S3_S3_fjLj4096ELj1ELj1ELj4ELj16ENS0_18Kernel_traits_baseILj4096ES3_S3_S3_fjLj128EEEEELb1EEEvNS0_20BackwardKernelParamsE,"",@"SHT_CUDA_INFO"
	.sectionflags	@""
	.align	4


	//----- nvinfo : EIATTR_CUDA_API_VERSION
	.align		4
        /*0000*/ 	.byte	0x04, 0x37
        /*0002*/ 	.short	(.L_1247 - .L_1246)
.L_1246:
        /*0004*/ 	.word	0x00000082


	//----- nvinfo : EIATTR_KPARAM_INFO
	.align		4
.L_1247:
        /*0008*/ 	.byte	0x04, 0x17
        /*000a*/ 	.short	(.L_1249 - .L_1248)
.L_1248:
        /*000c*/ 	.word	0x00000000
        /*0010*/ 	.short	0x0000
        /*0012*/ 	.short	0x0000
        /*0014*/ 	.byte	0x00, 0xf0, 0x01, 0x02


	//----- nvinfo : EIATTR_SPARSE_MMA_MASK
	.align		4
.L_1249:
        /*0018*/ 	.byte	0x03, 0x50
        /*001a*/ 	.short	0x0000


	//----- nvinfo : EIATTR_MAXREG_COUNT
	.align		4
        /*001c*/ 	.byte	0x03, 0x1b
        /*001e*/ 	.short	0x00ff


	//----- nvinfo : EIATTR_NUM_BARRIERS
	.align		4
        /*0020*/ 	.byte	0x02, 0x4c
        /*0022*/ 	.byte	0x01
	.zero		1


	//----- nvinfo : EIATTR_MERCURY_ISA_VERSION
	.align		4
        /*0024*/ 	.byte	0x03, 0x5f
        /*0026*/ 	.short	0x0101


	//----- nvinfo : EIATTR_COOP_GROUP_MASK_REGIDS
	.align		4
        /*0028*/ 	.byte	0x04, 0x29
        /*002a*/ 	.short	(.L_1251 - .L_1250)


	//   ....[0]....
.L_1250:
        /*002c*/ 	.word	0xffffffff


	//   ....[1]....
        /*0030*/ 	.word	0xffffffff


	//   ....[2]....
        /*0034*/ 	.word	0xffffffff


	//   ....[3]....
        /*0038*/ 	.word	0xffffffff


	//   ....[4]....
        /*003c*/ 	.word	0xffffffff


	//----- nvinfo : EIATTR_COOP_GROUP_INSTR_OFFSETS
	.align		4
.L_1251:
        /*0040*/ 	.byte	0x04, 0x28
        /*0042*/ 	.short	(.L_1253 - .L_1252)


	//   ....[0]....
.L_1252:
        /*0044*/ 	.word	0x00001650


	//   ....[1]....
        /*0048*/ 	.word	0x00001680


	//   ....[2]....
        /*004c*/ 	.word	0x000016a0


	//   ....[3]....
        /*0050*/ 	.word	0x000016c0


	//   ....[4]....
        /*0054*/ 	.word	0x00001710


	//----- nvinfo : EIATTR_VRC_CTA_INIT_COUNT
	.align		4
.L_1253:
        /*0058*/ 	.byte	0x02, 0x4a
	.zero		1
	.zero		1


	//----- nvinfo : EIATTR_EXIT_INSTR_OFFSETS
	.align		4
        /*005c*/ 	.byte	0x04, 0x1c
        /*005e*/ 	.short	(.L_1255 - .L_1254)


	//   ....[0]....
.L_1254:
        /*0060*/ 	.word	0x000025e0


	//----- nvinfo : EIATTR_MAX_THREADS
	.align		4
.L_1255:
        /*0064*/ 	.byte	0x04, 0x05
        /*0066*/ 	.short	(.L_1257 - .L_1256)
.L_1256:
        /*0068*/ 	.word	0x00000080
        /*006c*/ 	.word	0x00000001
        /*0070*/ 	.word	0x00000001


	//----- nvinfo : EIATTR_CBANK_PARAM_SIZE
	.align		4
.L_1257:
        /*0074*/ 	.byte	0x03, 0x19
        /*0076*/ 	.short	0x0080


	//----- nvinfo : EIATTR_PARAM_CBANK
	.align		4
        /*0078*/ 	.byte	0x04, 0x0a
        /*007a*/ 	.short	(.L_1259 - .L_1258)
	.align		4
.L_1258:
        /*007c*/ 	.word	index@(.nv.constant0._ZN18transformer_engine13normalization24rmsnorm_bwd_tuned_kernelINS0_13Kernel_traitsI13__nv_bfloat16S3_S3_fjLj4096ELj1ELj1ELj4ELj16ENS0_18Kernel_traits_baseILj4096ES3_S3_S3_fjLj128EEEEELb1EEEvNS0_20BackwardKernelParamsE)
        /*0080*/ 	.short	0x0380
        /*0082*/ 	.short	0x0080


	//----- nvinfo : EIATTR_SW_WAR
	.align		4
.L_1259:
        /*0084*/ 	.byte	0x04, 0x36
        /*0086*/ 	.short	(.L_1261 - .L_1260)
.L_1260:
        /*0088*/ 	.word	0x00000008
.L_1261:


//--------------------- .nv.info._ZN18transformer_engine13normalization24rmsnorm_bwd_tuned_kernelINS0_13Kernel_traitsI6__halfS3_S3_fjLj4096ELj1ELj1ELj4ELj16ENS0_18Kernel_traits_baseILj4096ES3_S3_S3_fjLj128EEEEELb1EEEvNS0_20BackwardKernelParamsE --------------------------
	.section	.nv.info._ZN18transformer_engine13normalization24rmsnorm_bwd_tuned_kernelINS0_13Kernel_traitsI6__halfS3_S3_fjLj4096ELj1ELj1ELj4ELj16ENS0_18Kernel_traits_baseILj4096ES3_S3_S3_fjLj128EEEEELb1EEEvNS0_20BackwardKernelParamsE,"",@"SHT_CUDA_INFO"
	.sectionflags	@""
	.align	4


	//----- nvinfo : EIATTR_CUDA_API_VERSION
	.align		4
        /*0000*/ 	.byte	0x04, 0x37
        /*0002*/ 	.short	(.L_1263 - .L_1262)
.L_1262:
        /*0004*/ 	.word	0x00000082


	//----- nvinfo : EIATTR_KPARAM_INFO
	.align		4
.L_1263:
        /*0008*/ 	.byte	0x04, 0x17
        /*000a*/ 	.short	(.L_1265 - .L_1264)
.L_1264:
        /*000c*/ 	.word	0x00000000
        /*0010*/ 	.short	0x0000
        /*0012*/ 	.short	0x0000
        /*0014*/ 	.byte	0x00, 0xf0, 0x01, 0x02


	//----- nvinfo : EIATTR_SPARSE_MMA_MASK
	.align		4
.L_1265:
        /*0018*/ 	.byte	0x03, 0x50
        /*001a*/ 	.short	0x0000


	//----- nvinfo : EIATTR_MAXREG_COUNT
	.align		4
        /*001c*/ 	.byte	0x03, 0x1b
        /*001e*/ 	.short	0x00ff


	//----- nvinfo : EIATTR_NUM_BARRIERS
	.align		4
        /*0020*/ 	.byte	0x02, 0x4c
        /*0022*/ 	.byte	0x01
	.zero		1


	//----- nvinfo : EIATTR_MERCURY_ISA_VERSION
	.align		4
        /*0024*/ 	.byte	0x03, 0x5f
        /*0026*/ 	.short	0x0101


	//----- nvinfo : EIATTR_COOP_GROUP_MASK_REGIDS
	.align		4
        /*0028*/ 	.byte	0x04, 0x29
        /*002a*/ 	.short	(.L_1267 - .L_1266)


	//   ....[0]....
.L_1266:
        /*002c*/ 	.word	0xffffffff


	//   ....[1]....
        /*0030*/ 	.word	0xffffffff


	//   ....[2]....
        /*0034*/ 	.word	0xffffffff


	//   ....[3]....
        /*0038*/ 	.word	0xffffffff


	//   ....[4]....
        /*003c*/ 	.word	0xffffffff


	//----- nvinfo : EIATTR_COOP_GROUP_INSTR_OFFSETS
	.align		4
.L_1267:
        /*0040*/ 	.byte	0x04, 0x28
        /*0042*/ 	.short	(.L_1269 - .L_1268)


	//   ....[0]....
.L_1268:
        /*0044*/ 	.word	0x00001340


	//   ....[1]....
        /*0048*/ 	.word	0x00001360


	//   ....[2]....
        /*004c*/ 	.word	0x00001380


	//   ....[3]....
        /*0050*/ 	.word	0x000013c0


	//   ....[4]....
        /*0054*/ 	.word	0x00001440


	//----- nvinfo : EIATTR_VRC_CTA_INIT_COUNT
	.align		4
.L_1269:
        /*0058*/ 	.byte	0x02, 0x4a
	.zero		1
	.zero		1


	//----- nvinfo : EIATTR_EXIT_INSTR_OFFSETS
	.align		4
        /*005c*/ 	.byte	0x04, 0x1c
        /*005e*/ 	.short	(.L_1271 - .L_1270)


	//   ....[0]....
.L_1270:
        /*0060*/ 	.word	0x00002210


	//----- nvinfo : EIATTR_MAX_THREADS
	.align		4
.L_1271:
        /*0064*/ 	.byte	0x04, 0x05
        /*0066*/ 	.short	(.L_1273 - .L_1272)
.L_1272:
        /*0068*/ 	.word	0x00000080
        /*006c*/ 	.word	0x00000001
        /*0070*/ 	.word	0x00000001


	//----- nvinfo : EIATTR_CBANK_PARAM_SIZE
	.align		4
.L_1273:
        /*0074*/ 	.byte	0x03, 0x19
        /*0076*/ 	.short	0x0080


	//----- nvinfo : EIATTR_PARAM_CBANK
	.align		4
        /*0078*/ 	.byte	0x04, 0x0a
        /*007a*/ 	.short	(.L_1275 - .L_1274)
	.align		4
.L_1274:
        /*007c*/ 	.word	index@(.nv.constant0._ZN18transformer_engine13normalization24rmsnorm_bwd_tuned_kernelINS0_13Kernel_traitsI6__halfS3_S3_fjLj4096ELj1ELj1ELj4ELj16ENS0_18Kernel_traits_baseILj4096ES3_S3_S3_fjLj128EEEEELb1EEEvNS0_20BackwardKernelParamsE)
        /*0080*/ 	.short	0x0380
        /*0082*/ 	.short	0x0080


	//----- nvinfo : EIATTR_SW_WAR
	.align		4
.L_1275:
        /*0084*/ 	.byte	0x04, 0x36
        /*0086*/ 	.short	(.L_1277 - .L_1276)
.L_1276:
        /*0088*/ 	.word	0x00000008
.L_1277:


//--------------------- .nv.info._ZN18transformer_engine13normalization24rmsnorm_bwd_tuned_kernelINS0_13Kernel_traitsIffffjLj4096ELj1ELj1ELj4ELj16ENS0_18Kernel_traits_baseILj4096EffffjLj128EEEEELb1EEEvNS0_20BackwardKernelParamsE --------------------------
	.section	.nv.info._ZN18transformer_engine13normalization24rmsnorm_bwd_tuned_kernelINS0_13Kernel_traitsIffffjLj4096ELj1ELj1ELj4ELj16ENS0_18Kernel_traits_baseILj4096EffffjLj128EEEEELb1EEEvNS0_20BackwardKernelParamsE,"",@"SHT_CUDA_INFO"
	.sectionflags	@""
	.align	4


	//----- nvinfo : EIATTR_CUDA_API_VERSION
	.align		4
        /*0000*/ 	.byte	0x04, 0x37
        /*0002*/ 	.short	(.L_1279 - .L_1278)
.L_1278:
        /*0004*/ 	.word	0x00000082


	//----- nvinfo : EIATTR_KPARAM_INFO
	.align		4
.L_1279:
        /*0008*/ 	.byte	0x04, 0x17
        /*000a*/ 	.short	(.L_1281 - .L_1280)
.L_1280:
        /*000c*/ 	.word	0x00000000
        /*0010*/ 	.short	0x0000
        /*0012*/ 	.short	0x0000
        /*0014*/ 	.byte	0x00, 0xf0, 0x01, 0x02


	//----- nvinfo : EIATTR_SPARSE_MMA_MASK
	.align		4
.L_1281:
        /*0018*/ 	.byte	0x03, 0x50
        /*001a*/ 	.short	0x0000


	//----- nvinfo : EIATTR_MAXREG_COUNT
	.align		4
        /*001c*/ 	.byte	0x03, 0x1b
        /*001e*/ 	.short	0x00ff


	//----- nvinfo : EIATTR_NUM_BARRIERS
	.align		4
        /*0020*/ 	.byte	0x02, 0x4c
        /*0022*/ 	.byte	0x01
	.zero		1


	//----- nvinfo : EIATTR_MERCURY_ISA_VERSION
	.align		4
        /*0024*/ 	.byte	0x03, 0x5f
        /*0026*/ 	.short	0x0101


	//----- nvinfo : EIATTR_COOP_GROUP_MASK_REGIDS
	.align		4
        /*0028*/ 	.byte	0x04, 0x29
        /*002a*/ 	.short	(.L_1283 - .L_1282)


	//   ....[0]....
.L_1282:
        /*002c*/ 	.word	0xffffffff


	//   ....[1]....
        /*0030*/ 	.word	0xffffffff


	//   ....[2]....
        /*0034*/ 	.word	0xffffffff


	//   ....[3]....
        /*0038*/ 	.word	0xffffffff


	//   ....[4]....
        /*003c*/ 	.word	0xffffffff


	//----- nvinfo : EIATTR_COOP_GROUP_INSTR_OFFSETS
	.align		4
.L_1283:
        /*0040*/ 	.byte	0x04, 0x28
        /*0042*/ 	.short	(.L_1285 - .L_1284)


	//   ....[0]....
.L_1284:
        /*0044*/ 	.word	0x00000e30


	//   ....[1]....
        /*0048*/ 	.word	0x00000e50


	//   ....[2]....
        /*004c*/ 	.word	0x00000e70


	//   ....[3]....
        /*0050*/ 	.word	0x00000ea0


	//   ....[4]....
        /*0054*/ 	.word	0x00000ef0


	//----- nvinfo : EIATTR_VRC_CTA_INIT_COUNT
	.align		4
.L_1285:
        /*0058*/ 	.byte	0x02, 0x4a
	.zero		1
	.zero		1


	//----- nvinfo : EIATTR_EXIT_INSTR_OFFSETS
	.align		4
        /*005c*/ 	.byte	0x04, 0x1c
        /*005e*/ 	.short	(.L_1287 - .L_1286)


	//   ....[0]....
.L_1286:
        /*0060*/ 	.word	0x00001a70


	//----- nvinfo : EIATTR_MAX_THREADS
	.align		4
.L_1287:
        /*0064*/ 	.byte	0x04, 0x05
        /*0066*/ 	.short	(.L_1289 - .L_1288)
.L_1288:
        /*0068*/ 	.word	0x00000080
        /*006c*/ 	.word	0x00000001
        /*0070*/ 	.word	0x00000001


	//----- nvinfo : EIATTR_CBANK_PARAM_SIZE
	.align		4
.L_1289:
        /*0074*/ 	.byte	0x03, 0x19
        /*0076*/ 	.short	0x0080


	//----- nvinfo : EIATTR_PARAM_CBANK
	.align		4
        /*0078*/ 	.byte	0x04, 0x0a
        /*007a*/ 	.short	(.L_1291 - .L_1290)
	.align		4
.L_1290:
        /*007c*/ 	.word	index@(.nv.constant0._ZN18transformer_engine13normalization24rmsnorm_bwd_tuned_kernelINS0_13Kernel_traitsIffffjLj4096ELj1ELj1ELj4ELj16ENS0_18Kernel_traits_baseILj4096EffffjLj128EEEEELb1EEEvNS0_20BackwardKernelParamsE)
        /*0080*/ 	.short	0x0380
        /*0082*/ 	.short	0x0080


	//----- nvinfo : EIATTR_SW_WAR
	.align		4
.L_1291:
        /*0084*/ 	.byte	0x04, 0x36
        /*0086*/ 	.short	(.L_1293 - .L_1292)
.L_1292:
        /*0088*/ 	.word	0x00000008
.L_1293:


//--------------------- .nv.info._ZN18transformer_engine13normalization24rmsnorm_bwd_tuned_kernelINS0_13Kernel_traitsI13__nv_bfloat16S3_S3_fjLj2048ELj1ELj1ELj4ELj16ENS0_18Kernel_traits_baseILj2048ES3_S3_S3_fjLj128EEEEELb1EEEvNS0_20BackwardKernelParamsE --------------------------
	.section	.nv.info._ZN18transformer_engine13normalization24rmsnorm_bwd_tuned_kernelINS0_13Kernel_traitsI13__nv_bfloat16S3_S3_fjLj2048ELj1ELj1ELj4ELj16ENS0_18Kernel_traits_baseILj2048ES3_S3_S3_fjLj128EEEEELb1EEEvNS0_20BackwardKernelParamsE,"",@"SHT_CUDA_INFO"
	.sectionflags	@""
	.align	4


	//----- nvinfo : EIATTR_CUDA_API_VERSION
	.align		4
        /*0000*/ 	.byte	0x04, 0x37
        /*0002*/ 	.short	(.L_1295 - .L_1294)
.L_1294:
        /*0004*/ 	.word	0x00000082


	//----- nvinfo : EIATTR_KPARAM_INFO
	.align		4
.L_1295:
        /*0008*/ 	.byte	0x04, 0x17
        /*000a*/ 	.short	(.L_1297 - .L_1296)
.L_1296:
        /*000c*/ 	.word	0x00000000
        /*0010*/ 	.short	0x0000
        /*0012*/ 	.short	0x0000
        /*0014*/ 	.byte	0x00, 0xf0, 0x01, 0x02


	//----- nvinfo : EIATTR_SPARSE_MMA_MASK
	.align		4
.L_1297:
        /*0018*/ 	.byte	0x03, 0x50
        /*001a*/ 	.short	0x0000


	//----- nvinfo : EIATTR_MAXREG_COUNT
	.align		4
        /*001c*/ 	.byte	0x03, 0x1b
        /*001e*/ 	.short	0x00ff


	//----- nvinfo : EIATTR_NUM_BARRIERS
	.align		4
        /*0020*/ 	.byte	0x02, 0x4c
        /*0022*/ 	.byte	0x01
	.zero		1


	//----- nvinfo : EIATTR_MERCURY_ISA_VERSION
	.align		4
        /*0024*/ 	.byte	0x03, 0x5f
        /*0026*/ 	.short	0x0101


	//----- nvinfo : EIATTR_COOP_GROUP_MASK_REGIDS
	.align		4
        /*0028*/ 	.byte	0x04, 0x29
        /*002a*/ 	.short	(.L_1299 - .L_1298)


	//   ....[0]....
.L_1298:
        /*002c*/ 	.word	0xffffffff


	//   ....[1]....
        /*0030*/ 	.word	0xffffffff


	//   ....[2]....
        /*0034*/ 	.word	0xffffffff


	//   ....[3]....
        /*0038*/ 	.word	0xffffffff


	//   ....[4]....
        /*003c*/ 	.word	0xffffffff


	//----- nvinfo : EIATTR_COOP_GROUP_INSTR_OFFSETS
	.align		4
.L_1299:
        /*0040*/ 	.byte	0x04, 0x28
        /*0042*/ 	.short	(.L_1301 - .L_1300)


	//   ....[0]....
.L_1300:
        /*0044*/ 	.word	0x00000bf0


	//   ....[1]....
        /*0048*/ 	.word	0x00000c10


	//   ....[2]....
        /*004c*/ 	.word	0x00000c30


	//   ....[3]....
        /*0050*/ 	.word	0x00000c50


	//   ....[4]....
        /*0054*/ 	.word	0x00000ca0


	//----- nvinfo : EIATTR_VRC_CTA_INIT_COUNT
	.align		4
.L_1301:
        /*0058*/ 	.byte	0x02, 0x4a
	.zero		1
	.zero		1


	//----- nvinfo : EIATTR_EXIT_INSTR_OFFSETS
	.align		4
        /*005c*/ 	.byte	0x04, 0x1c
        /*005e*/ 	.short	(.L_1303 - .L_1302)


	//   ....[0]....
.L_1302:
        /*0060*/ 	.word	0x000015a0


	//----- nvinfo : EIATTR_MAX_THREADS
	.align		4
.L_1303:
        /*0064*/ 	.byte	0x04, 0x05
        /*0066*/ 	.short	(.L_1305 - .L_1304)
.L_1304:
        /*0068*/ 	.word	0x00000080
        /*006c*/ 	.word	0x00000001
        /*0070*/ 	.word	0x00000001


	//----- nvinfo : EIATTR_CBANK_PARAM_SIZE
	.align		4
.L_1305:
        /*0074*/ 	.byte	0x03, 0x19
        /*0076*/ 	.short	0x0080


	//----- nvinfo : EIATTR_PARAM_CBANK
	.align		4
        /*0078*/ 	.byte	0x04, 0x0a
        /*007a*/ 	.short	(.L_1307 - .L_1306)
	.align		4
.L_1306:
        /*007c*/ 	.word	index@(.nv.constant0._ZN18transformer_engine13normalization24rmsnorm_bwd_tuned_kernelINS0_13Kernel_traitsI13__nv_bfloat16S3_S3_fjLj2048ELj1ELj1ELj4ELj16ENS0_18Kernel_traits_baseILj2048ES3_S3_S3_fjLj128EEEEELb1EEEvNS0_20BackwardKernelParamsE)
        /*0080*/ 	.short	0x0380
        /*0082*/ 	.short	0x0080


	//----- nvinfo : EIATTR_SW_WAR
	.align		4
.L_1307:
        /*0084*/ 	.byte	0x04, 0x36
        /*0086*/ 	.short	(.L_1309 - .L_1308)
.L_1308:
        /*0088*/ 	.word	0x00000008
.L_1309:


//--------------------- .nv.info._ZN18transformer_engine13normalization24rmsnorm_bwd_tuned_kernelINS0_13Kernel_traitsI6__halfS3_S3_fjLj2048ELj1ELj1ELj4ELj16ENS0_18Kernel_traits_baseILj2048ES3_S3_S3_fjLj128EEEEELb1EEEvNS0_20BackwardKernelParamsE --------------------------
	.section	.nv.info._ZN18transformer_engine13normalization24rmsnorm_bwd_tuned_kernelINS0_13Kernel_traitsI6__halfS3_S3_fjLj2048ELj1ELj1ELj4ELj16ENS0_18Kernel_traits_baseILj2048ES3_S3_S3_fjLj128EEEEELb1EEEvNS0_20BackwardKernelParamsE,"",@"SHT_CUDA_INFO"
	.sectionflags	@""
	.align	4


	//----- nvinfo : EIATTR_CUDA_API_VERSION
	.align		4
        /*0000*/ 	.byte	0x04, 0x37
        /*0002*/ 	.short	(.L_1311 - .L_1310)
.L_1310:
        /*0004*/ 	.word	0x00000082


	//----- nvinfo : EIATTR_KPARAM_INFO
	.align		4
.L_1311:
        /*0008*/ 	.byte	0x04, 0x17
        /*000a*/ 	.short	(.L_1313 - .L_1312)
.L_1312:
        /*000c*/ 	.word	0x00000000
        /*0010*/ 	.short	0x0000
        /*0012*/ 	.short	0x0000
        /*0014*/ 	.byte	0x00, 0xf0, 0x01, 0x02


	//----- nvinfo : EIATTR_SPARSE_MMA_MASK
	.align		4
.L_1313:
        /*0018*/ 	.byte	0x03, 0x50
        /*001a*/ 	.short	0x0000


	//----- nvinfo : EIATTR_MAXREG_COUNT
	.align		4
        /*001c*/ 	.byte	0x03, 0x1b
        /*001e*/ 	.short	0x00ff


	//----- nvinfo : EIATTR_NUM_BARRIERS
	.align		4
        /*0020*/ 	.byte	0x02, 0x4c
        /*0022*/ 	.byte	0x01
	.zero		1


	//----- nvinfo : EIATTR_MERCURY_ISA_VERSION
	.align		4
        /*0024*/ 	.byte	0x03, 0x5f
        /*0026*/ 	.short	0x0101


	//----- nvinfo : EIATTR_COOP_GROUP_MASK_REGIDS
	.align		4
        /*0028*/ 	.byte	0x04, 0x29
        /*002a*/ 	.short	(.L_1315 - .L_1314)


	//   ....[0]....
.L_1314:
        /*002c*/ 	.word	0xffffffff


	//   ....[1]....
        /*0030*/ 	.word	0xffffffff


	//   ....[2]....
        /*0034*/ 	.word	0xffffffff


	//   ....[3]....
        /*0038*/ 	.word	0xffffffff


	//   ....[4]....
        /*003c*/ 	.word	0xffffffff


	//----- nvinfo : EIATTR_COOP_GROUP_INSTR_OFFSETS
	.align		4
.L_1315:
        /*0040*/ 	.byte	0x04, 0x28
        /*0042*/ 	.short	(.L_1317 - .L_1316)


	//   ....[0]....
.L_1316:
        /*0044*/ 	.word	0x00000a80


	//   ....[1]....
        /*0048*/ 	.word	0x00000aa0


	//   ....[2]....
        /*004c*/ 	.word	0x00000ac0


	//   ....[3]....
        /*0050*/ 	.word	0x00000af0


	//   ....[4]....
        /*0054*/ 	.word	0x00000b40


	//----- nvinfo : EIATTR_VRC_CTA_INIT_COUNT
	.align		4
.L_1317:
        /*0058*/ 	.byte	0x02, 0x4a
	.zero		1
	.zero		1


	//----- nvinfo : EIATTR_EXIT_INSTR_OFFSETS
	.align		4
        /*005c*/ 	.byte	0x04, 0x1c
        /*005e*/ 	.short	(.L_1319 - .L_1318)


	//   ....[0]....
.L_1318:
        /*0060*/ 	.word	0x000013a0


	//----- nvinfo : EIATTR_MAX_THREADS
	.align		4
.L_1319:
        /*0064*/ 	.byte	0x04, 0x05
        /*0066*/ 	.short	(.L_1321 - .L_1320)
.L_1320:
        /*0068*/ 	.word	0x00000080
        /*006c*/ 	.word	0x00000001
        /*0070*/ 	.word	0x00000001


	//----- nvinfo : EIATTR_CBANK_PARAM_SIZE
	.align		4
.L_1321:
        /*0074*/ 	.byte	0x03, 0x19
        /*0076*/ 	.short	0x0080


	//----- nvinfo : EIATTR_PARAM_CBANK
	.align		4
        /*0078*/ 	.byte	0x04, 0x0a
        /*007a*/ 	.short	(.L_1323 - .L_1322)
	.align		4
.L_1322:
        /*007c*/ 	.word	index@(.nv.constant0._ZN18transformer_engine13normalization24rmsnorm_bwd_tuned_kernelINS0_13Kernel_traitsI6__halfS3_S3_fjLj2048ELj1ELj1ELj4ELj16ENS0_18Kernel_traits_baseILj2048ES3_S3_S3_fjLj128EEEEELb1EEEvNS0_20BackwardKernelParamsE)
        /*0080*/ 	.short	0x0380
        /*0082*/ 	.short	0x0080


	//----- nvinfo : EIATTR_SW_WAR
	.align		4
.L_1323:
        /*0084*/ 	.byte	0x04, 0x36
        /*0086*/ 	.short	(.L_1325 - .L_1324)
.L_1324:
        /*0088*/ 	.word	0x00000008
.L_1325:


//--------------------- .nv.info._ZN18transformer_engine13normalization24rmsnorm_bwd_tuned_kernelINS0_13Kernel_traitsIffffjLj2048ELj1ELj1ELj4ELj16ENS0_18Kernel_traits_baseILj2048EffffjLj128EEEEELb1EEEvNS0_20BackwardKernelParamsE --------------------------
	.section	.nv.info._ZN18transformer_engine13normalization24rmsnorm_bwd_tuned_kernelINS0_13Kernel_traitsIffffjLj2048ELj1ELj1ELj4ELj16ENS0_18Kernel_traits_baseILj2048EffffjLj128EEEEELb1EEEvNS0_20BackwardKernelParamsE,"",@"SHT_CUDA_INFO"
	.sectionflags	@""
	.align	4


	//----- nvinfo : EIATTR_CUDA_API_VERSION
	.align		4
        /*0000*/ 	.byte	0x04, 0x37
        /*0002*/ 	.short	(.L_1327 - .L_1326)
.L_1326:
        /*0004*/ 	.word	0x00000082


	//----- nvinfo : EIATTR_KPARAM_INFO
	.align		4
.L_1327:
        /*0008*/ 	.byte	0x04, 0x17
        /*000a*/ 	.short	(.L_1329 - .L_1328)
.L_1328:
        /*000c*/ 	.word	0x00000000
        /*0010*/ 	.short	0x0000
        /*0012*/ 	.short	0x0000
        /*0014*/ 	.byte	0x00, 0xf0, 0x01, 0x02


	//----- nvinfo : EIATTR_SPARSE_MMA_MASK
	.align		4
.L_1329:
        /*0018*/ 	.byte	0x03, 0x50
        /*001a*/ 	.short	0x0000


	//----- nvinfo : EIATTR_MAXREG_COUNT
	.align		4
        /*001c*/ 	.byte	0x03, 0x1b
        /*001e*/ 	.short	0x00ff


	//----- nvinfo : EIATTR_NUM_BARRIERS
	.align		4
        /*0020*/ 	.byte	0x02, 0x4c
        /*0022*/ 	.byte	0x01
	.zero		1


	//----- nvinfo : EIATTR_MERCURY_ISA_VERSION
	.align		4
        /*0024*/ 	.byte	0x03, 0x5f
        /*0026*/ 	.short	0x0101


	//----- nvinfo : EIATTR_COOP_GROUP_MASK_REGIDS
	.align		4
        /*0028*/ 	.byte	0x04, 0x29
        /*002a*/ 	.short	(.L_1331 - .L_1330)


	//   ....[0]....
.L_1330:
        /*002c*/ 	.word	0xffffffff


	//   ....[1]....
        /*0030*/ 	.word	0xffffffff


	//   ....[2]....
        /*0034*/ 	.word	0xffffffff


	//   ....[3]....
        /*0038*/ 	.word	0xffffffff


	//   ....[4]....
        /*003c*/ 	.word	0xffffffff


	//----- nvinfo : EIATTR_COOP_GROUP_INSTR_OFFSETS
	.align		4
.L_1331:
        /*0040*/ 	.byte	0x04, 0x28
        /*0042*/ 	.short	(.L_1333 - .L_1332)


	//   ....[0]....
.L_1332:
        /*0044*/ 	.word	0x000007e0


	//   ....[1]....
        /*0048*/ 	.word	0x00000800


	//   ....[2]....
        /*004c*/ 	.word	0x00000820


	//   ....[3]....
        /*0050*/ 	.word	0x00000840


	//   ....[4]....
        /*0054*/ 	.word	0x00000870


	//----- nvinfo : EIATTR_VRC_CTA_INIT_COUNT
	.align		4
.L_1333:
        /*0058*/ 	.byte	0x02, 0x4a
	.zero		1
	.zero		1


	//----- nvinfo : EIATTR_EXIT_INSTR_OFFSETS
	.align		4
        /*005c*/ 	.byte	0x04, 0x1c
        /*005e*/ 	.short	(.L_1335 - .L_1334)


	//   ....[0]....
.L_1334:
        /*0060*/ 	.word	0x00000f90


	//----- nvinfo : EIATTR_MAX_THREADS
	.align		4
.L_1335:
        /*0064*/ 	.byte	0x04, 0x05
        /*0066*/ 	.short	(.L_1337 - .L_1336)
.L_1336:
        /*0068*/ 	.word	0x00000080
        /*006c*/ 	.word	0x00000001
        /*0070*/ 	.word	0x00000001


	//----- nvinfo : EIATTR_CBANK_PARAM_SIZE
	.align		4
.L_1337:
        /*0074*/ 	.byte	0x03, 0x19
        /*0076*/ 	.short	0x0080


	//----- nvinfo : EIATTR_PARAM_CBANK
	.align		4
        /*0078*/ 	.byte	0x04, 0x0a
        /*007a*/ 	.short	(.L_1339 - .L_1338)
	.align		4
.L_1338:
        /*007c*/ 	.word	index@(.nv.constant0._ZN18transformer_engine13normalization24rmsnorm_bwd_tuned_kernelINS0_13Kernel_traitsIffffjLj2048ELj1ELj1ELj4ELj16ENS0_18Kernel_traits_baseILj2048EffffjLj128EEEEELb1EEEvNS0_20BackwardKernelParamsE)
        /*0080*/ 	.short	0x0380
        /*0082*/ 	.short	0x0080


	//----- nvinfo : EIATTR_SW_WAR
	.align		4
.L_1339:
        /*0084*/ 	.byte	0x04, 0x36
        /*0086*/ 	.short	(.L_1341 - .L_1340)
.L_1340:
        /*0088*/ 	.word	0x00000008
.L_1341:


//--------------------- .nv.info._ZN18transformer_engine13normalization24rmsnorm_bwd_tuned_kernelINS0_13Kernel_traitsI13__nv_bfloat16S3_S3_fjLj1024ELj1ELj4ELj1ELj16ENS0_18Kernel_traits_baseILj1024ES3_S3_S3_fjLj128EEEEELb1EEEvNS0_20BackwardKernelParamsE --------------------------
	.section	.nv.info._ZN18transformer_engine13normalization24rmsnorm_bwd_tuned_kernelINS0_13Kernel_traitsI13__nv_bfloat16S3_S3_fjLj1024ELj1ELj4ELj1ELj16ENS0_18Kernel_traits_baseILj1024ES3_S3_S3_fjLj128EEEEELb1EEEvNS0_20BackwardKernelParamsE,"",@"SHT_CUDA_INFO"
	.sectionflags	@""
	.align	4


	//----- nvinfo : EIATTR_CUDA_API_VERSION
	.align		4
        /*0000*/ 	.byte	0x04, 0x37
        /*0002*/ 	.short	(.L_1343 - .L_1342)
.L_1342:
        /*0004*/ 	.word	0x00000082


	//----- nvinfo : EIATTR_KPARAM_INFO
	.align		4
.L_1343:
        /*0008*/ 	.byte	0x04, 0x17
        /*000a*/ 	.short	(.L_1345 - .L_1344)
.L_1344:
        /*000c*/ 	.word	0x00000000
        /*0010*/ 	.short	0x0000
        /*0012*/ 	.short	0x0000
        /*0014*/ 	.byte	0x00, 0xf0, 0x01, 0x02


	//----- nvinfo : EIATTR_SPARSE_MMA_MASK
	.align		4
.L_1345:
        /*0018*/ 	.byte	0x03, 0x50
        /*001a*/ 	.short	0x0000


	//----- nvinfo : EIATTR_MAXREG_COUNT
	.align		4
        /*001c*/ 	.byte	0x03, 0x1b
        /*001e*/ 	.short	0x00ff


	//----- nvinfo : EIATTR_NUM_BARRIERS
	.align		4
        /*0020*/ 	.byte	0x02, 0x4c
        /*0022*/ 	.byte	0x01
	.zero		1


	//----- nvinfo : EIATTR_MERCURY_ISA_VERSION
	.align		4
        /*0024*/ 	.byte	0x03, 0x5f
        /*0026*/ 	.short	0x0101


	//----- nvinfo : EIATTR_COOP_GROUP_MASK_REGIDS
	.align		4
        /*0028*/ 	.byte	0x04, 0x29
        /*002a*/ 	.short	(.L_1347 - .L_1346)


	//   ....[0]....
.L_1346:
        /*002c*/ 	.word	0xffffffff


	//   ....[1]....
        /*0030*/ 	.word	0xffffffff


	//   ....[2]....
        /*0034*/ 	.word	0xffffffff


	//   ....[3]....
        /*0038*/ 	.word	0xffffffff


	//   ....[4]....
        /*003c*/ 	.word	0xffffffff


	//   ....[5]....
        /*0040*/ 	.word	0xffffffff


	//   ....[6]....
        /*0044*/ 	.word	0xffffffff


	//   ....[7]....
        /*0048*/ 	.word	0xffffffff


	//   ....[8]....
        /*004c*/ 	.word	0x05000099


	//   ....[9]....
        /*0050*/ 	.word	0x05000099


	//   ....[10]....
        /*0054*/ 	.word	0x05000099


	//   ....[11]....
        /*0058*/ 	.word	0x05000099


	//   ....[12]....
        /*005c*/ 	.word	0x05000099


	//   ....[13]....
        /*0060*/ 	.word	0x05000099


	//   ....[14]....
        /*0064*/ 	.word	0x05000099


	//   ....[15]....
        /*0068*/ 	.word	0x05000099


	//   ....[16]....
        /*006c*/ 	.word	0x05000099


	//   ....[17]....
        /*0070*/ 	.word	0x05000099


	//----- nvinfo : EIATTR_COOP_GROUP_INSTR_OFFSETS
	.align		4
.L_1347:
        /*0074*/ 	.byte	0x04, 0x28
        /*0076*/ 	.short	(.L_1349 - .L_1348)


	//   ....[0]....
.L_1348:
        /*0078*/ 	.word	0x000017e0


	//   ....[1]....
        /*007c*/ 	.word	0x00001820


	//   ....[2]....
        /*0080*/ 	.word	0x00001830


	//   ....[3]....
        /*0084*/ 	.word	0x00001860


	//   ....[4]....
        /*0088*/ 	.word	0x00001870


	//   ....[5]....
        /*008c*/ 	.word	0x000018a0


	//   ....[6]....
        /*0090*/ 	.word	0x000018b0


	//   ....[7]....
        /*0094*/ 	.word	0x00001920


	//   ....[8]....
        /*0098*/ 	.word	0x00002a80


	//   ....[9]....
        /*009c*/ 	.word	0x00002b10


	//   ....[10]....
        /*00a0*/ 	.word	0x00002b80


	//   ....[11]....
        /*00a4*/ 	.word	0x00002bd0


	//   ....[12]....
        /*00a8*/ 	.word	0x00002c30


	//   ....[13]....
        /*00ac*/ 	.word	0x00002c90


	//   ....[14]....
        /*00b0*/ 	.word	0x00002cf0


	//   ....[15]....
        /*00b4*/ 	.word	0x00002d50


	//   ....[16]....
        /*00b8*/ 	.word	0x00002de0


	//   ....[17]....
        /*00bc*/ 	.word	0x00002e70


	//----- nvinfo : EIATTR_VRC_CTA_INIT_COUNT
	.align		4
.L_1349:
        /*00c0*/ 	.byte	0x02, 0x4a
	.zero		1
	.zero		1


	//----- nvinfo : EIATTR_EXIT_INSTR_OFFSETS
	.align		4
        /*00c4*/ 	.byte	0x04, 0x1c
        /*00c6*/ 	.short	(.L_1351 - .L_1350)


	//   ....[0]....
.L_1350:
        /*00c8*/ 	.word	0x00002a10


	//----- nvinfo : EIATTR_MAX_THREADS
	.align		4
.L_1351:
        /*00cc*/ 	.byte	0x04, 0x05
        /*00ce*/ 	.short	(.L_1353 - .L_1352)
.L_1352:
        /*00d0*/ 	.word	0x00000080
        /*00d4*/ 	.word	0x00000001
        /*00d8*/ 	.word	0x00000001


	//----- nvinfo : EIATTR_CRS_STACK_SIZE
	.align		4
.L_1353:
        /*00dc*/ 	.byte	0x04, 0x1e
        /*00de*/ 	.short	(.L_1355 - .L_1354)
.L_1354:
        /*00e0*/ 	.word	0x00000000


	//----- nvinfo : EIATTR_CBANK_PARAM_SIZE
	.align		4
.L_1355:
        /*00e4*/ 	.byte	0x03, 0x19
        /*00e6*/ 	.short	0x0080


	//----- nvinfo : EIATTR_PARAM_CBANK
	.align		4
        /*00e8*/ 	.byte	0x04, 0x0a
        /*00ea*/ 	.short	(.L_1357 - .L_1356)
	.align		4
.L_1356:
        /*00ec*/ 	.word	index@(.nv.constant0._ZN18transformer_engine13normalization24rmsnorm_bwd_tuned_kernelINS0_13Kernel_traitsI13__nv_bfloat16S3_S3_fjLj1024ELj1ELj4ELj1ELj16ENS0_18Kernel_traits_baseILj1024ES3_S3_S3_fjLj128EEEEELb1EEEvNS0_20BackwardKernelParamsE)
        /*00f0*/ 	.short	0x0380
        /*00f2*/ 	.short	0x0080


	//----- nvinfo : EIATTR_SW_WAR
	.align		4
.L_1357:
        /*00f4*/ 	.byte	0x04, 0x36
        /*00f6*/ 	.short	(.L_1359 - .L_1358)
.L_1358:
        /*00f8*/ 	.word	0x00000008
.L_1359:


//--------------------- .nv.info._ZN18transformer_engine13normalization24rmsnorm_bwd_tuned_kernelINS0_13Kernel_traitsI6__halfS3_S3_fjLj1024ELj1ELj4ELj1ELj16ENS0_18Kernel_traits_baseILj1024ES3_S3_S3_fjLj128EEEEELb1EEEvNS0_20BackwardKernelParamsE --------------------------
	.section	.nv.info._ZN18transformer_engine13normalization24rmsnorm_bwd_tuned_kernelINS0_13Kernel_traitsI6__halfS3_S3_fjLj1024ELj1ELj4ELj1ELj16ENS0_18Kernel_traits_baseILj1024ES3_S3_S3_fjLj128EEEEELb1EEEvNS0_20BackwardKernelParamsE,"",@"SHT_CUDA_INFO"
	.sectionflags	@""
	.align	4


	//----- nvinfo : EIATTR_CUDA_API_VERSION
	.align		4
        /*0000*/ 	.byte	0x04, 0x37
        /*0002*/ 	.short	(.L_1361 - .L_1360)
.L_1360:
        /*0004*/ 	.word	0x00000082


	//----- nvinfo : EIATTR_KPARAM_INFO
	.align		4
.L_1361:
        /*0008*/ 	.byte	0x04, 0x17
        /*000a*/ 	.short	(.L_1363 - .L_1362)
.L_1362:
        /*000c*/ 	.word	0x00000000
        /*0010*/ 	.short	0x0000
        /*0012*/ 	.short	0x0000
        /*0014*/ 	.byte	0x00, 0xf0, 0x01, 0x02


	//----- nvinfo : EIATTR_SPARSE_MMA_MASK
	.align		4
.L_1363:
        /*0018*/ 	.byte	0x03, 0x50
        /*001a*/ 	.short	0x0000


	//----- nvinfo : EIATTR_MAXREG_COUNT
	.align		4
        /*001c*/ 	.byte	0x03, 0x1b
        /*001e*/ 	.short	0x00ff


	//----- nvinfo : EIATTR_NUM_BARRIERS
	.align		4
        /*0020*/ 	.byte	0x02, 0x4c
        /*0022*/ 	.byte	0x01
	.zero		1


	//----- nvinfo : EIATTR_MERCURY_ISA_VERSION
	.align		4
        /*0024*/ 	.byte	0x03, 0x5f
        /*0026*/ 	.short	0x0101


	//----- nvinfo : EIATTR_COOP_GROUP_MASK_REGIDS
	.align		4
        /*0028*/ 	.byte	0x04, 0x29
        /*002a*/ 	.short	(.L_1365 - .L_1364)


	//   ....[0]....
.L_1364:
        /*002c*/ 	.word	0xffffffff


	//   ....[1]....
        /*0030*/ 	.word	0xffffffff


	//   ....[2]....
        /*0034*/ 	.word	0xffffffff


	//   ....[3]....
        /*0038*/ 	.word	0xffffffff


	//   ....[4]....
        /*003c*/ 	.word	0xffffffff


	//   ....[5]....
        /*0040*/ 	.word	0xffffffff


	//   ....[6]....
        /*0044*/ 	.word	0xffffffff


	//   ....[7]....
        /*0048*/ 	.word	0xffffffff


	//   ....[8]....
        /*004c*/ 	.word	0x05000092


	//   ....[9]....
        /*0050*/ 	.word	0x05000092


	//   ....[10]....
        /*0054*/ 	.word	0x05000092


	//   ....[11]....
        /*0058*/ 	.word	0x05000092


	//   ....[12]....
        /*005c*/ 	.word	0x05000092


	//   ....[13]....
        /*0060*/ 	.word	0x05000092


	//   ....[14]....
        /*0064*/ 	.word	0x05000092


	//   ....[15]....
        /*0068*/ 	.word	0x05000092


	//   ....[16]....
        /*006c*/ 	.word	0x05000092


	//   ....[17]....
        /*0070*/ 	.word	0x05000092


	//----- nvinfo : EIATTR_COOP_GROUP_INSTR_OFFSETS
	.align		4
.L_1365:
        /*0074*/ 	.byte	0x04, 0x28
        /*0076*/ 	.short	(.L_1367 - .L_1366)


	//   ....[0]....
.L_1366:
        /*0078*/ 	.word	0x000014e0


	//   ....[1]....
        /*007c*/ 	.word	0x00001520


	//   ....[2]....
        /*0080*/ 	.word	0x00001530


	//   ....[3]....
        /*0084*/ 	.word	0x00001560


	//   ....[4]....
        /*0088*/ 	.word	0x00001570


	//   ....[5]....
        /*008c*/ 	.word	0x000015a0


	//   ....[6]....
        /*0090*/ 	.word	0x000015b0


	//   ....[7]....
        /*0094*/ 	.word	0x00001620


	//   ....[8]....
        /*0098*/ 	.word	0x00002680


	//   ....[9]....
        /*009c*/ 	.word	0x00002710


	//   ....[10]....
        /*00a0*/ 	.word	0x00002780


	//   ....[11]....
        /*00a4*/ 	.word	0x000027d0


	//   ....[12]....
        /*00a8*/ 	.word	0x00002830


	//   ....[13]....
        /*00ac*/ 	.word	0x00002890


	//   ....[14]....
        /*00b0*/ 	.word	0x000028f0


	//   ....[15]....
        /*00b4*/ 	.word	0x00002950


	//   ....[16]....
        /*00b8*/ 	.word	0x000029e0


	//   ....[17]....
        /*00bc*/ 	.word	0x00002a70


	//----- nvinfo : EIATTR_VRC_CTA_INIT_COUNT
	.align		4
.L_1367:
        /*00c0*/ 	.byte	0x02, 0x4a
	.zero		1
	.zero		1


	//----- nvinfo : EIATTR_EXIT_INSTR_OFFSETS
	.align		4
        /*00c4*/ 	.byte	0x04, 0x1c
        /*00c6*/ 	.short	(.L_1369 - .L_1368)


	//   ....[0]....
.L_1368:
        /*00c8*/ 	.word	0x00002610


	//----- nvinfo : EIATTR_MAX_THREADS
	.align		4
.L_1369:
        /*00cc*/ 	.byte	0x04, 0x05
        /*00ce*/ 	.short	(.L_1371 - .L_1370)
.L_1370:
        /*00d0*/ 	.word	0x00000080
        /*00d4*/ 	.word	0x00000001
        /*00d8*/ 	.word	0x00000001


	//----- nvinfo : EIATTR_CRS_STACK_SIZE
	.align		4
.L_1371:
        /*00dc*/ 	.byte	0x04, 0x1e
        /*00de*/ 	.short	(.L_1373 - .L_1372)
.L_1372:
        /*00e0*/ 	.word	0x00000000


	//----- nvinfo : EIATTR_CBANK_PARAM_SIZE
	.align		4
.L_1373:
        /*00e4*/ 	.byte	0x03, 0x19
        /*00e6*/ 	.short	0x0080


	//----- nvinfo : EIATTR_PARAM_CBANK
	.align		4
        /*00e8*/ 	.byte	0x04, 0x0a
        /*00ea*/ 	.short	(.L_1375 - .L_1374)
	.align		4
.L_1374:
        /*00ec*/ 	.word	index@(.nv.constant0._ZN18transformer_engine13normalization24rmsnorm_bwd_tuned_kernelINS0_13Kernel_traitsI6__halfS3_S3_fjLj1024ELj1ELj4ELj1ELj16ENS0_18Kernel_traits_baseILj1024ES3_S3_S3_fjLj128EEEEELb1EEEvNS0_20BackwardKernelParamsE)
        /*00f0*/ 	.short	0x0380
        /*00f2*/ 	.short	0x0080


	//----- nvinfo : EIATTR_SW_WAR
	.align		4
.L_1375:
        /*00f4*/ 	.byte	0x04, 0x36
        /*00f6*/ 	.short	(.L_1377 - .L_1376)
.L_1376:
        /*00f8*/ 	.word	0x00000008
.L_1377:


//--------------------- .nv.info._ZN18transformer_engine13normalization24rmsnorm_bwd_tuned_kernelINS0_13Kernel_traitsIffffjLj1024ELj1ELj4ELj1ELj16ENS0_18Kernel_traits_baseILj1024EffffjLj128EEEEELb1EEEvNS0_20BackwardKernelParamsE --------------------------
	.section	.nv.info._ZN18transformer_engine13normalization24rmsnorm_bwd_tuned_kernelINS0_13Kernel_traitsIffffjLj1024ELj1ELj4ELj1ELj16ENS0_18Kernel_traits_baseILj1024EffffjLj128EEEEELb1EEEvNS0_20BackwardKernelParamsE,"",@"SHT_CUDA_INFO"
	.sectionflags	@""
	.align	4


	//----- nvinfo : EIATTR_CUDA_API_VERSION
	.align		4
        /*0000*/ 	.byte	0x04, 0x37
        /*0002*/ 	.short	(.L_1379 - .L_1378)
.L_1378:
        /*0004*/ 	.word	0x00000082


	//----- nvinfo : EIATTR_KPARAM_INFO
	.align		4
.L_1379:
        /*0008*/ 	.byte	0x04, 0x17
        /*000a*/ 	.short	(.L_1381 - .L_1380)
.L_1380:
        /*000c*/ 	.word	0x00000000
        /*0010*/ 	.short	0x0000
        /*0012*/ 	.short	0x0000
        /*0014*/ 	.byte	0x00, 0xf0, 0x01, 0x02


	//----- nvinfo : EIATTR_SPARSE_MMA_MASK
	.align		4
.L_1381:
        /*0018*/ 	.byte	0x03, 0x50
        /*001a*/ 	.short	0x0000


	//----- nvinfo : EIATTR_MAXREG_COUNT
	.align		4
        /*001c*/ 	.byte	0x03, 0x1b
        /*001e*/ 	.short	0x00ff


	//----- nvinfo : EIATTR_NUM_BARRIERS
	.align		4
        /*0020*/ 	.byte	0x02, 0x4c
        /*0022*/ 	.byte	0x01
	.zero		1


	//----- nvinfo : EIATTR_MERCURY_ISA_VERSION
	.align		4
        /*0024*/ 	.byte	0x03, 0x5f
        /*0026*/ 	.short	0x0101


	//----- nvinfo : EIATTR_COOP_GROUP_MASK_REGIDS
	.align		4
        /*0028*/ 	.byte	0x04, 0x29
        /*002a*/ 	.short	(.L_1383 - .L_1382)


	//   ....[0]....
.L_1382:
        /*002c*/ 	.word	0xffffffff


	//   ....[1]....
        /*0030*/ 	.word	0xffffffff


	//   ....[2]....
        /*0034*/ 	.word	0xffffffff


	//   ....[3]....
        /*0038*/ 	.word	0xffffffff


	//   ....[4]....
        /*003c*/ 	.word	0xffffffff


	//   ....[5]....
        /*0040*/ 	.word	0xffffffff


	//   ....[6]....
        /*0044*/ 	.word	0xffffffff


	//   ....[7]....
        /*0048*/ 	.word	0xffffffff


	//   ....[8]....
        /*004c*/ 	.word	0x050000aa


	//   ....[9]....
        /*0050*/ 	.word	0x050000aa


	//   ....[10]....
        /*0054*/ 	.word	0x050000aa


	//   ....[11]....
        /*0058*/ 	.word	0x050000aa


	//   ....[12]....
        /*005c*/ 	.word	0x050000aa


	//   ....[13]....
        /*0060*/ 	.word	0x050000aa


	//   ....[14]....
        /*0064*/ 	.word	0x050000aa


	//   ....[15]....
        /*0068*/ 	.word	0x050000aa


	//   ....[16]....
        /*006c*/ 	.word	0x050000aa


	//   ....[17]....
        /*0070*/ 	.word	0x050000aa


	//----- nvinfo : EIATTR_COOP_GROUP_INSTR_OFFSETS
	.align		4
.L_1383:
        /*0074*/ 	.byte	0x04, 0x28
        /*0076*/ 	.short	(.L_1385 - .L_1384)


	//   ....[0]....
.L_1384:
        /*0078*/ 	.word	0x00001030


	//   ....[1]....
        /*007c*/ 	.word	0x00001060


	//   ....[2]....
        /*0080*/ 	.word	0x00001080


	//   ....[3]....
        /*0084*/ 	.word	0x000010a0


	//   ....[4]....
        /*0088*/ 	.word	0x000010c0


	//   ....[5]....
        /*008c*/ 	.word	0x000010e0


	//   ....[6]....
        /*0090*/ 	.word	0x00001100


	//   ....[7]....
        /*0094*/ 	.word	0x00001170


	//   ....[8]....
        /*0098*/ 	.word	0x00001f10


	//   ....[9]....
        /*009c*/ 	.word	0x00001fa0


	//   ....[10]....
        /*00a0*/ 	.word	0x00002010


	//   ....[11]....
        /*00a4*/ 	.word	0x00002070


	//   ....[12]....
        /*00a8*/ 	.word	0x000020e0


	//   ....[13]....
        /*00ac*/ 	.word	0x00002140


	//   ....[14]....
        /*00b0*/ 	.word	0x000021b0


	//   ....[15]....
        /*00b4*/ 	.word	0x00002210


	//   ....[16]....
        /*00b8*/ 	.word	0x000022b0


	//   ....[17]....
        /*00bc*/ 	.word	0x00002350


	//----- nvinfo : EIATTR_VRC_CTA_INIT_COUNT
	.align		4
.L_1385:
        /*00c0*/ 	.byte	0x02, 0x4a
	.zero		1
	.zero		1


	//----- nvinfo : EIATTR_EXIT_INSTR_OFFSETS
	.align		4
        /*00c4*/ 	.byte	0x04, 0x1c
        /*00c6*/ 	.short	(.L_1387 - .L_1386)


	//   ....[0]....
.L_1386:
        /*00c8*/ 	.word	0x00001ea0


	//----- nvinfo : EIATTR_MAX_THREADS
	.align		4
.L_1387:
        /*00cc*/ 	.byte	0x04, 0x05
        /*00ce*/ 	.short	(.L_1389 - .L_1388)
.L_1388:
        /*00d0*/ 	.word	0x00000080
        /*00d4*/ 	.word	0x00000001
        /*00d8*/ 	.word	0x00000001


	//----- nvinfo : EIATTR_CRS_STACK_SIZE
	.align		4
.L_1389:
        /*00dc*/ 	.byte	0x04, 0x1e
        /*00de*/ 	.short	(.L_1391 - .L_1390)
.L_1390:
        /*00e0*/ 	.word	0x00000000


	//----- nvinfo : EIATTR_CBANK_PARAM_SIZE
	.align		4
.L_1391:
        /*00e4*/ 	.byte	0x03, 0x19
        /*00e6*/ 	.short	0x0080


	//----- nvinfo : EIATTR_PARAM_CBANK
	.align		4
        /*00e8*/ 	.byte	0x04, 0x0a
        /*00ea*/ 	.short	(.L_1393 - .L_1392)
	.align		4
.L_1392:
        /*00ec*/ 	.word	index@(.nv.constant0._ZN18transformer_engine13normalization24rmsnorm_bwd_tuned_kernelINS0_13Kernel_traitsIffffjLj1024ELj1ELj4ELj1ELj16ENS0_18Kernel_traits_baseILj1024EffffjLj128EEEEELb1EEEvNS0_20BackwardKernelParamsE)
        /*00f0*/ 	.short	0x0380
        /*00f2*/ 	.short	0x0080


	//----- nvinfo : EIATTR_SW_WAR
	.align		4
.L_1393:
        /*00f4*/ 	.byte	0x04, 0x36
        /*00f6*/ 	.short	(.L_1395 - .L_1394)
.L_1394:
        /*00f8*/ 	.word	0x00000008
.L_1395:


//--------------------- .nv.info._ZN18transformer_engine13normalization24rmsnorm_bwd_tuned_kernelINS0_13Kernel_traitsI13__nv_bfloat16S3_S3_fjLj768ELj1ELj4ELj1ELj16ENS0_18Kernel_traits_baseILj768ES3_S3_S3_fjLj128EEEEELb1EEEvNS0_20BackwardKernelParamsE --------------------------
	.section	.nv.info._ZN18transformer_engine13normalization24rmsnorm_bwd_tuned_kernelINS0_13Kernel_traitsI13__nv_bfloat16S3_S3_fjLj768ELj1ELj4ELj1ELj16ENS0_18Kernel_traits_baseILj768ES3_S3_S3_fjLj128EEEEELb1EEEvNS0_20BackwardKernelParamsE,"",@"SHT_CUDA_INFO"
	.sectionflags	@""
	.align	4


	//----- nvinfo : EIATTR_CUDA_API_VERSION
	.align		4
        /*0000*/ 	.byte	0x04, 0x37
        /*0002*/ 	.short	(.L_1397 - .L_1396)
.L_1396:
        /*0004*/ 	.word	0x00000082


	//----- nvinfo : EIATTR_KPARAM_INFO
	.align		4
.L_1397:
        /*0008*/ 	.byte	0x04, 0x17
        /*000a*/ 	.short	(.L_1399 - .L_1398)
.L_1398:
        /*000c*/ 	.word	0x00000000
        /*0010*/ 	.short	0x0000
        /*0012*/ 	.short	0x0000
        /*0014*/ 	.byte	0x00, 0xf0, 0x01, 0x02


	//----- nvinfo : EIATTR_SPARSE_MMA_MASK
	.align		4
.L_1399:
        /*0018*/ 	.byte	0x03, 0x50
        /*001a*/ 	.short	0x0000


	//----- nvinfo : EIATTR_MAXREG_COUNT
	.align		4
        /*001c*/ 	.byte	0x03, 0x1b
        /*001e*/ 	.short	0x00ff


	//----- nvinfo : EIATTR_NUM_BARRIERS
	.align		4
        /*0020*/ 	.byte	0x02, 0x4c
        /*0022*/ 	.byte	0x01
	.zero		1


	//----- nvinfo : EIATTR_MERCURY_ISA_VERSION
	.align		4
        /*0024*/ 	.byte	0x03, 0x5f
        /*0026*/ 	.short	0x0101


	//----- nvinfo : EIATTR_COOP_GROUP_MASK_REGIDS
	.align		4
        /*0028*/ 	.byte	0x04, 0x29
        /*002a*/ 	.short	(.L_1401 - .L_1400)


	//   ....[0]....
.L_1400:
        /*002c*/ 	.word	0xffffffff


	//   ....[1]....
        /*0030*/ 	.word	0xffffffff


	//   ....[2]....
        /*0034*/ 	.word	0xffffffff


	//   ....[3]....
        /*0038*/ 	.word	0xffffffff


	//   ....[4]....
        /*003c*/ 	.word	0xffffffff


	//   ....[5]....
        /*0040*/ 	.word	0xffffffff


	//   ....[6]....
        /*0044*/ 	.word	0xffffffff


	//   ....[7]....
        /*0048*/ 	.word	0xffffffff


	//   ....[8]....
        /*004c*/ 	.word	0x05000077


	//   ....[9]....
        /*0050*/ 	.word	0x05000077


	//   ....[10]....
        /*0054*/ 	.word	0x05000077


	//   ....[11]....
        /*0058*/ 	.word	0x05000077


	//   ....[12]....
        /*005c*/ 	.word	0x05000077


	//   ....[13]....
        /*0060*/ 	.word	0x05000077


	//   ....[14]....
        /*0064*/ 	.word	0x05000077


	//   ....[15]....
        /*0068*/ 	.word	0x05000077


	//   ....[16]....
        /*006c*/ 	.word	0x05000077


	//   ....[17]....
        /*0070*/ 	.word	0x05000077


	//----- nvinfo : EIATTR_COOP_GROUP_INSTR_OFFSETS
	.align		4
.L_1401:
        /*0074*/ 	.byte	0x04, 0x28
        /*0076*/ 	.short	(.L_1403 - .L_1402)


	//   ....[0]....
.L_1402:
        /*0078*/ 	.word	0x000012e0


	//   ....[1]....
        /*007c*/ 	.word	0x00001320


	//   ....[2]....
        /*0080*/ 	.word	0x00001330


	//   ....[3]....
        /*0084*/ 	.word	0x00001360


	//   ....[4]....
        /*0088*/ 	.word	0x00001370


	//   ....[5]....
        /*008c*/ 	.word	0x000013a0


	//   ....[6]....
        /*0090*/ 	.word	0x000013b0


	//   ....[7]....
        /*0094*/ 	.word	0x00001420


	//   ....[8]....
        /*0098*/ 	.word	0x000021b0


	//   ....[9]....
        /*009c*/ 	.word	0x00002250


	//   ....[10]....
        /*00a0*/ 	.word	0x000022b0


	//   ....[11]....
        /*00a4*/ 	.word	0x00002300


	//   ....[12]....
        /*00a8*/ 	.word	0x00002360


	//   ....[13]....
        /*00ac*/ 	.word	0x000023c0


	//   ....[14]....
        /*00b0*/ 	.word	0x00002420


	//   ....[15]....
        /*00b4*/ 	.word	0x00002480


	//   ....[16]....
        /*00b8*/ 	.word	0x00002510


	//   ....[17]....
        /*00bc*/ 	.word	0x000025a0


	//----- nvinfo : EIATTR_VRC_CTA_INIT_COUNT
	.align		4
.L_1403:
        /*00c0*/ 	.byte	0x02, 0x4a
	.zero		1
	.zero		1


	//----- nvinfo : EIATTR_EXIT_INSTR_OFFSETS
	.align		4
        /*00c4*/ 	.byte	0x04, 0x1c
        /*00c6*/ 	.short	(.L_1405 - .L_1404)


	//   ....[0]....
.L_1404:
        /*00c8*/ 	.word	0x00002140


	//----- nvinfo : EIATTR_MAX_THREADS
	.align		4
.L_1405:
        /*00cc*/ 	.byte	0x04, 0x05
        /*00ce*/ 	.short	(.L_1407 - .L_1406)
.L_1406:
        /*00d0*/ 	.word	0x00000080
        /*00d4*/ 	.word	0x00000001
        /*00d8*/ 	.word	0x00000001


	//----- nvinfo : EIATTR_CRS_STACK_SIZE
	.align		4
.L_1407:
        /*00dc*/ 	.byte	0x04, 0x1e
        /*00de*/ 	.short	(.L_1409 - .L_1408)
.L_1408:
        /*00e0*/ 	.word	0x00000000


	//----- nvinfo : EIATTR_CBANK_PARAM_SIZE
	.align		4
.L_1409:
        /*00e4*/ 	.byte	0x03, 0x19
        /*00e6*/ 	.short	0x0080


	//----- nvinfo : EIATTR_PARAM_CBANK
	.align		4
        /*00e8*/ 	.byte	0x04, 0x0a
        /*00ea*/ 	.short	(.L_1411 - .L_1410)
	.align		4
.L_1410:
        /*00ec*/ 	.word	index@(.nv.constant0._ZN18transformer_engine13normalization24rmsnorm_bwd_tuned_kernelINS0_13Kernel_traitsI13__nv_bfloat16S3_S3_fjLj768ELj1ELj4ELj1ELj16ENS0_18Kernel_traits_baseILj768ES3_S3_S3_fjLj128EEEEELb1EEEvNS0_20BackwardKernelParamsE)
        /*00f0*/ 	.short	0x0380
        /*00f2*/ 	.short	0x0080


	//----- nvinfo : EIATTR_SW_WAR
	.align		4
.L_1411:
        /*00f4*/ 	.byte	0x04, 0x36
        /*00f6*/ 	.short	(.L_1413 - .L_1412)
.L_1412:
        /*00f8*/ 	.word	0x00000008
.L_1413:


//--------------------- .nv.info._ZN18transformer_engine13normalization24rmsnorm_bwd_tuned_kernelINS0_13Kernel_traitsI6__halfS3_S3_fjLj768ELj1ELj4ELj1ELj16ENS0_18Kernel_traits_baseILj768ES3_S3_S3_fjLj128EEEEELb1EEEvNS0_20BackwardKernelParamsE --------------------------
	.section	.nv.info._ZN18transformer_engine13normalization24rmsnorm_bwd_tuned_kernelINS0_13Kernel_traitsI6__halfS3_S3_fjLj768ELj1ELj4ELj1ELj16ENS0_18Kernel_traits_baseILj768ES3_S3_S3_fjLj128EEEEELb1EEEvNS0_20BackwardKernelParamsE,"",@"SHT_CUDA_INFO"
	.sectionflags	@""
	.align	4


	//----- nvinfo : EIATTR_CUDA_API_VERSION
	.align		4
        /*0000*/ 	.byte	0x04, 0x37
        /*0002*/ 	.short	(.L_1415 - .L_1414)
.L_1414:
        /*0004*/ 	.word	0x00000082


	//----- nvinfo : EIATTR_KPARAM_INFO
	.align		4
.L_1415:
        /*0008*/ 	.byte	0x04, 0x17
        /*000a*/ 	.short	(.L_1417 - .L_1416)
.L_1416:
        /*000c*/ 	.word	0x00000000
        /*0010*/ 	.short	0x0000
        /*0012*/ 	.short	0x0000
        /*0014*/ 	.byte	0x00, 0xf0, 0x01, 0x02


	//----- nvinfo : EIATTR_SPARSE_MMA_MASK
	.align		4
.L_1417:
        /*0018*/ 	.byte	0x03, 0x50
        /*001a*/ 	.short	0x0000


	//----- nvinfo : EIATTR_MAXREG_COUNT
	.align		4
        /*001c*/ 	.byte	0x03, 0x1b
        /*001e*/ 	.short	0x00ff


	//----- nvinfo : EIATTR_NUM_BARRIERS
	.align		4
        /*0020*/ 	.byte	0x02, 0x4c
        /*0022*/ 	.byte	0x01
	.zero		1


	//----- nvinfo : EIATTR_MERCURY_ISA_VERSION
	.align		4
        /*0024*/ 	.byte	0x03, 0x5f
        /*0026*/ 	.short	0x0101


	//----- nvinfo : EIATTR_COOP_GROUP_MASK_REGIDS
	.align		4
        /*0028*/ 	.byte	0x04, 0x29
        /*002a*/ 	.short	(.L_1419 - .L_1418)


	//   ....[0]....
.L_1418:
        /*002c*/ 	.word	0xffffffff


	//   ....[1]....
        /*0030*/ 	.word	0xffffffff


	//   ....[2]....
        /*0034*/ 	.word	0xffffffff


	//   ....[3]....
        /*0038*/ 	.word	0xffffffff


	//   ....[4]....
        /*003c*/ 	.word	0xffffffff


	//   ....[5]....
        /*0040*/ 	.word	0xffffffff


	//   ....[6]....
        /*0044*/ 	.word	0xffffffff


	//   ....[7]....
        /*0048*/ 	.word	0xffffffff


	//   ....[8]....
        /*004c*/ 	.word	0x05000077


	//   ....[9]....
        /*0050*/ 	.word	0x05000077


	//   ....[10]....
        /*0054*/ 	.word	0x05000077


	//   ....[11]....
        /*0058*/ 	.word	0x05000077


	//   ....[12]....
        /*005c*/ 	.word	0x05000077


	//   ....[13]....
        /*0060*/ 	.word	0x05000077


	//   ....[14]....
        /*0064*/ 	.word	0x05000077


	//   ....[15]....
        /*0068*/ 	.word	0x05000077


	//   ....[16]....
        /*006c*/ 	.word	0x05000077


	//   ....[17]....
        /*0070*/ 	.word	0x05000077


	//----- nvinfo : EIATTR_COOP_GROUP_INSTR_OFFSETS
	.align		4
.L_1419:
        /*0074*/ 	.byte	0x04, 0x28
        /*0076*/ 	.short	(.L_1421 - .L_1420)


	//   ....[0]....
.L_1420:
        /*0078*/ 	.word	0x000010a0


	//   ....[1]....
        /*007c*/ 	.word	0x000010e0


	//   ....[2]....
        /*0080*/ 	.word	0x000010f0


	//   ....[3]....
        /*0084*/ 	.word	0x00001120


	//   ....[4]....
        /*0088*/ 	.word	0x00001130


	//   ....[5]....
        /*008c*/ 	.word	0x00001160


	//   ....[6]....
        /*0090*/ 	.word	0x00001170


	//   ....[7]....
        /*0094*/ 	.word	0x000011e0


	//   ....[8]....
        /*0098*/ 	.word	0x00001eb0


	//   ....[9]....
        /*009c*/ 	.word	0x00001f40


	//   ....[10]....
        /*00a0*/ 	.word	0x00001fb0


	//   ....[11]....
        /*00a4*/ 	.word	0x00002000


	//   ....[12]....
        /*00a8*/ 	.word	0x00002060


	//   ....[13]....
        /*00ac*/ 	.word	0x000020c0


	//   ....[14]....
        /*00b0*/ 	.word	0x00002120


	//   ....[15]....
        /*00b4*/ 	.word	0x00002180


	//   ....[16]....
        /*00b8*/ 	.word	0x00002210


	//   ....[17]....
        /*00bc*/ 	.word	0x000022a0


	//----- nvinfo : EIATTR_VRC_CTA_INIT_COUNT
	.align		4
.L_1421:
        /*00c0*/ 	.byte	0x02, 0x4a
	.zero		1
	.zero		1


	//----- nvinfo : EIATTR_EXIT_INSTR_OFFSETS
	.align		4
        /*00c4*/ 	.byte	0x04, 0x1c
        /*00c6*/ 	.short	(.L_1423 - .L_1422)


	//   ....[0]....
.L_1422:
        /*00c8*/ 	.word	0x00001e40


	//----- nvinfo : EIATTR_MAX_THREADS
	.align		4
.L_1423:
        /*00cc*/ 	.byte	0x04, 0x05
        /*00ce*/ 	.short	(.L_1425 - .L_1424)
.L_1424:
        /*00d0*/ 	.word	0x00000080
        /*00d4*/ 	.word	0x00000001
        /*00d8*/ 	.word	0x00000001


	//----- nvinfo : EIATTR_CRS_STACK_SIZE
	.align		4
.L_1425:
        /*00dc*/ 	.byte	0x04, 0x1e
        /*00de*/ 	.short	(.L_1427 - .L_1426)
.L_1426:
        /*00e0*/ 	.word	0x00000000


	//----- nvinfo : EIATTR_CBANK_PARAM_SIZE
	.align		4
.L_1427:
        /*00e4*/ 	.byte	0x03, 0x19
        /*00e6*/ 	.short	0x0080


	//----- nvinfo : EIATTR_PARAM_CBANK
	.align		4
        /*00e8*/ 	.byte	0x04, 0x0a
        /*00ea*/ 	.short	(.L_1429 - .L_1428)
	.align		4
.L_1428:
        /*00ec*/ 	.word	index@(.nv.constant0._ZN18transformer_engine13normalization24rmsnorm_bwd_tuned_kernelINS0_13Kernel_traitsI6__halfS3_S3_fjLj768ELj1ELj4ELj1ELj16ENS0_18Kernel_traits_baseILj768ES3_S3_S3_fjLj128EEEEELb1EEEvNS0_20BackwardKernelParamsE)
        /*00f0*/ 	.short	0x0380
        /*00f2*/ 	.short	0x0080


	//----- nvinfo : EIATTR_SW_WAR
	.align		4
.L_1429:
        /*00f4*/ 	.byte	0x04, 0x36
        /*00f6*/ 	.short	(.L_1431 - .L_1430)
.L_1430:
        /*00f8*/ 	.word	0x00000008
.L_1431:


//--------------------- .nv.info._ZN18transformer_engine13normalization24rmsnorm_bwd_tuned_kernelINS0_13Kernel_traitsIffffjLj768ELj1ELj4ELj1ELj16ENS0_18Kernel_traits_baseILj768EffffjLj128EEEEELb1EEEvNS0_20BackwardKernelParamsE --------------------------
	.section	.nv.info._ZN18transformer_engine13normalization24rmsnorm_bwd_tuned_kernelINS0_13Kernel_traitsIffffjLj768ELj1ELj4ELj1ELj16ENS0_18Kernel_traits_baseILj768EffffjLj128EEEEELb1EEEvNS0_20BackwardKernelParamsE,"",@"SHT_CUDA_INFO"
	.sectionflags	@""
	.align	4


	//----- nvinfo : EIATTR_CUDA_API_VERSION
	.align		4
        /*0000*/ 	.byte	0x04, 0x37
        /*0002*/ 	.short	(.L_1433 - .L_1432)
.L_1432:
        /*0004*/ 	.word	0x00000082


	//----- nvinfo : EIATTR_KPARAM_INFO
	.align		4
.L_1433:
        /*0008*/ 	.byte	0x04, 0x17
        /*000a*/ 	.short	(.L_1435 - .L_1434)
.L_1434:
        /*000c*/ 	.word	0x00000000
        /*0010*/ 	.short	0x0000
        /*0012*/ 	.short	0x0000
        /*0014*/ 	.byte	0x00, 0xf0, 0x01, 0x02


	//----- nvinfo : EIATTR_SPARSE_MMA_MASK
	.align		4
.L_1435:
        /*0018*/ 	.byte	0x03, 0x50
        /*001a*/ 	.short	0x0000


	//----- nvinfo : EIATTR_MAXREG_COUNT
	.align		4
        /*001c*/ 	.byte	0x03, 0x1b
        /*001e*/ 	.short	0x00ff


	//----- nvinfo : EIATTR_NUM_BARRIERS
	.align		4
        /*0020*/ 	.byte	0x02, 0x4c
        /*0022*/ 	.byte	0x01
	.zero		1


	//----- nvinfo : EIATTR_MERCURY_ISA_VERSION
	.align		4
        /*0024*/ 	.byte	0x03, 0x5f
        /*0026*/ 	.short	0x0101


	//----- nvinfo : EIATTR_COOP_GROUP_MASK_REGIDS
	.align		4
        /*0028*/ 	.byte	0x04, 0x29
        /*002a*/ 	.short	(.L_1437 - .L_1436)


	//   ....[0]....
.L_1436:
        /*002c*/ 	.word	0xffffffff


	//   ....[1]....
        /*0030*/ 	.word	0xffffffff


	//   ....[2]....
        /*0034*/ 	.word	0xffffffff


	//   ....[3]....
        /*0038*/ 	.word	0xffffffff


	//   ....[4]....
        /*003c*/ 	.word	0xffffffff


	//   ....[5]....
        /*0040*/ 	.word	0xffffffff


	//   ....[6]....
        /*0044*/ 	.word	0xffffffff


	//   ....[7]....
        /*0048*/ 	.word	0xffffffff


	//   ....[8]....
        /*004c*/ 	.word	0x05000031


	//   ....[9]....
        /*0050*/ 	.word	0x05000031


	//   ....[10]....
        /*0054*/ 	.word	0x05000031


	//   ....[11]....
        /*0058*/ 	.word	0x05000031


	//   ....[12]....
        /*005c*/ 	.word	0x05000031


	//   ....[13]....
        /*0060*/ 	.word	0x05000031


	//   ....[14]....
        /*0064*/ 	.word	0x05000031


	//   ....[15]....
        /*0068*/ 	.word	0x05000031


	//   ....[16]....
        /*006c*/ 	.word	0x05000031


	//   ....[17]....
        /*0070*/ 	.word	0x05000031


	//----- nvinfo : EIATTR_COOP_GROUP_INSTR_OFFSETS
	.align		4
.L_1437:
        /*0074*/ 	.byte	0x04, 0x28
        /*0076*/ 	.short	(.L_1439 - .L_1438)


	//   ....[0]....
.L_1438:
        /*0078*/ 	.word	0x00000dd0


	//   ....[1]....
        /*007c*/ 	.word	0x00000e00


	//   ....[2]....
        /*0080*/ 	.word	0x00000e20


	//   ....[3]....
        /*0084*/ 	.word	0x00000e40


	//   ....[4]....
        /*0088*/ 	.word	0x00000e60


	//   ....[5]....
        /*008c*/ 	.word	0x00000e80


	//   ....[6]....
        /*0090*/ 	.word	0x00000ea0


	//   ....[7]....
        /*0094*/ 	.word	0x00000f10


	//   ....[8]....
        /*0098*/ 	.word	0x000019f0


	//   ....[9]....
        /*009c*/ 	.word	0x00001a80


	//   ....[10]....
        /*00a0*/ 	.word	0x00001af0


	//   ....[11]....
        /*00a4*/ 	.word	0x00001b40


	//   ....[12]....
        /*00a8*/ 	.word	0x00001bb0


	//   ....[13]....
        /*00ac*/ 	.word	0x00001c00


	//   ....[14]....
        /*00b0*/ 	.word	0x00001c70


	//   ....[15]....
        /*00b4*/ 	.word	0x00001cc0


	//   ....[16]....
        /*00b8*/ 	.word	0x00001d50


	//   ....[17]....
        /*00bc*/ 	.word	0x00001de0


	//----- nvinfo : EIATTR_VRC_CTA_INIT_COUNT
	.align		4
.L_1439:
        /*00c0*/ 	.byte	0x02, 0x4a
	.zero		1
	.zero		1


	//----- nvinfo : EIATTR_EXIT_INSTR_OFFSETS
	.align		4
        /*00c4*/ 	.byte	0x04, 0x1c
        /*00c6*/ 	.short	(.L_1441 - .L_1440)


	//   ....[0]....
.L_1440:
        /*00c8*/ 	.word	0x00001980


	//----- nvinfo : EIATTR_MAX_THREADS
	.align		4
.L_1441:
        /*00cc*/ 	.byte	0x04, 0x05
        /*00ce*/ 	.short	(.L_1443 - .L_1442)
.L_1442:
        /*00d0*/ 	.word	0x00000080
        /*00d4*/ 	.word	0x00000001
        /*00d8*/ 	.word	0x00000001


	//----- nvinfo : EIATTR_CRS_STACK_SIZE
	.align		4
.L_1443:
        /*00dc*/ 	.byte	0x04, 0x1e
        /*00de*/ 	.short	(.L_1445 - .L_1444)
.L_1444:
        /*00e0*/ 	.word	0x00000000


	//----- nvinfo : EIATTR_CBANK_PARAM_SIZE
	.align		4
.L_1445:
        /*00e4*/ 	.byte	0x03, 0x19
        /*00e6*/ 	.short	0x0080


	//----- nvinfo : EIATTR_PARAM_CBANK
	.align		4
        /*00e8*/ 	.byte	0x04, 0x0a
        /*00ea*/ 	.short	(.L_1447 - .L_1446)
	.align		4
.L_1446:
        /*00ec*/ 	.word	index@(.nv.constant0._ZN18transformer_engine13normalization24rmsnorm_bwd_tuned_kernelINS0_13Kernel_traitsIffffjLj768ELj1ELj4ELj1ELj16ENS0_18Kernel_traits_baseILj768EffffjLj128EEEEELb1EEEvNS0_20BackwardKernelParamsE)
        /*00f0*/ 	.short	0x0380
        /*00f2*/ 	.short	0x0080


	//----- nvinfo : EIATTR_SW_WAR
	.align		4
.L_1447:
        /*00f4*/ 	.byte	0x04, 0x36
        /*00f6*/ 	.short	(.L_1449 - .L_1448)
.L_1448:
        /*00f8*/ 	.word	0x00000008
.L_1449:


//--------------------- .nv.info._ZN18transformer_engine13normalization24rmsnorm_bwd_tuned_kernelINS0_13Kernel_traitsI13__nv_bfloat16S3_S3_fjLj512ELj1ELj4ELj1ELj16ENS0_18Kernel_traits_baseILj512ES3_S3_S3_fjLj128EEEEELb1EEEvNS0_20BackwardKernelParamsE --------------------------
	.section	.nv.info._ZN18transformer_engine13normalization24rmsnorm_bwd_tuned_kernelINS0_13Kernel_traitsI13__nv_bfloat16S3_S3_fjLj512ELj1ELj4ELj1ELj16ENS0_18Kernel_traits_baseILj512ES3_S3_S3_fjLj128EEEEELb1EEEvNS0_20BackwardKernelParamsE,"",@"SHT_CUDA_INFO"
	.sectionflags	@""
	.align	4


	//----- nvinfo : EIATTR_CUDA_API_VERSION
	.align		4
        /*0000*/ 	.byte	0x04, 0x37
        /*0002*/ 	.short	(.L_1451 - .L_1450)
.L_1450:
        /*0004*/ 	.word	0x00000082


	//----- nvinfo : EIATTR_KPARAM_INFO
	.align		4
.L_1451:
        /*0008*/ 	.byte	0x04, 0x17
        /*000a*/ 	.short	(.L_1453 - .L_1452)
.L_1452:
        /*000c*/ 	.word	0x00000000
        /*0010*/ 	.short	0x0000
        /*0012*/ 	.short	0x0000
        /*0014*/ 	.byte	0x00, 0xf0, 0x01, 0x02


	//----- nvinfo : EIATTR_SPARSE_MMA_MASK
	.align		4
.L_1453:
        /*0018*/ 	.byte	0x03, 0x50
        /*001a*/ 	.short	0x0000


	//----- nvinfo : EIATTR_MAXREG_COUNT
	.align		4
        /*001c*/ 	.byte	0x03, 0x1b
        /*001e*/ 	.short	0x00ff


	//----- nvinfo : EIATTR_NUM_BARRIERS
	.align		4
        /*0020*/ 	.byte	0x02, 0x4c
        /*0022*/ 	.byte	0x01
	.zero		1


	//----- nvinfo : EIATTR_MERCURY_ISA_VERSION
	.align		4
        /*0024*/ 	.byte	0x03, 0x5f
        /*0026*/ 	.short	0x0101


	//----- nvinfo : EIATTR_COOP_GROUP_MASK_REGIDS
	.align		4
        /*0028*/ 	.byte	0x04, 0x29
        /*002a*/ 	.short	(.L_1455 - .L_1454)


	//   ....[0]....
.L_1454:
        /*002c*/ 	.word	0xffffffff


	//   ....[1]....
        /*0030*/ 	.word	0xffffffff


	//   ....[2]....
        /*0034*/ 	.word	0xffffffff


	//   ....[3]....
        /*0038*/ 	.word	0xffffffff


	//   ....[4]....
        /*003c*/ 	.word	0xffffffff


	//   ....[5]....
        /*0040*/ 	.word	0xffffffff


	//   ....[6]....
        /*0044*/ 	.word	0xffffffff


	//   ....[7]....
        /*0048*/ 	.word	0xffffffff


	//   ....[8]....
        /*004c*/ 	.word	0x05000051


	//   ....[9]....
        /*0050*/ 	.word	0x05000051


	//   ....[10]....
        /*0054*/ 	.word	0x05000051


	//   ....[11]....
        /*0058*/ 	.word	0x05000051


	//   ....[12]....
        /*005c*/ 	.word	0x05000051


	//   ....[13]....
        /*0060*/ 	.word	0x05000051


	//   ....[14]....
        /*0064*/ 	.word	0x05000051


	//   ....[15]....
        /*0068*/ 	.word	0x05000051


	//   ....[16]....
        /*006c*/ 	.word	0x05000051


	//   ....[17]....
        /*0070*/ 	.word	0x05000051


	//----- nvinfo : EIATTR_COOP_GROUP_INSTR_OFFSETS
	.align		4
.L_1455:
        /*0074*/ 	.byte	0x04, 0x28
        /*0076*/ 	.short	(.L_1457 - .L_1456)


	//   ....[0]....
.L_1456:
        /*0078*/ 	.word	0x00000ce0


	//   ....[1]....
        /*007c*/ 	.word	0x00000d20


	//   ....[2]....
        /*0080*/ 	.word	0x00000d30


	//   ....[3]....
        /*0084*/ 	.word	0x00000d60


	//   ....[4]....
        /*0088*/ 	.word	0x00000d70


	//   ....[5]....
        /*008c*/ 	.word	0x00000da0


	//   ....[6]....
        /*0090*/ 	.word	0x00000db0


	//   ....[7]....
        /*0094*/ 	.word	0x00000e20


	//   ....[8]....
        /*0098*/ 	.word	0x000017e0


	//   ....[9]....
        /*009c*/ 	.word	0x00001870


	//   ....[10]....
        /*00a0*/ 	.word	0x000018e0


	//   ....[11]....
        /*00a4*/ 	.word	0x00001930


	//   ....[12]....
        /*00a8*/ 	.word	0x00001990


	//   ....[13]....
        /*00ac*/ 	.word	0x000019f0


	//   ....[14]....
        /*00b0*/ 	.word	0x00001a50


	//   ....[15]....
        /*00b4*/ 	.word	0x00001ab0


	//   ....[16]....
        /*00b8*/ 	.word	0x00001b40


	//   ....[17]....
        /*00bc*/ 	.word	0x00001bd0


	//----- nvinfo : EIATTR_VRC_CTA_INIT_COUNT
	.align		4
.L_1457:
        /*00c0*/ 	.byte	0x02, 0x4a
	.zero		1
	.zero		1


	//----- nvinfo : EIATTR_EXIT_INSTR_OFFSETS
	.align		4
        /*00c4*/ 	.byte	0x04, 0x1c
        /*00c6*/ 	.short	(.L_1459 - .L_1458)


	//   ....[0]....
.L_1458:
        /*00c8*/ 	.word	0x00001770


	//----- nvinfo : EIATTR_MAX_THREADS
	.align		4
.L_1459:
        /*00cc*/ 	.byte	0x04, 0x05
        /*00ce*/ 	.short	(.L_1461 - .L_1460)
.L_1460:
        /*00d0*/ 	.word	0x00000080
        /*00d4*/ 	.word	0x00000001
        /*00d8*/ 	.word	0x00000001


	//----- nvinfo : EIATTR_CRS_STACK_SIZE
	.align		4
.L_1461:
        /*00dc*/ 	.byte	0x04, 0x1e
        /*00de*/ 	.short	(.L_1463 - .L_1462)
.L_1462:
        /*00e0*/ 	.word	0x00000000


	//----- nvinfo : EIATTR_CBANK_PARAM_SIZE
	.align		4
.L_1463:
        /*00e4*/ 	.byte	0x03, 0x19
        /*00e6*/ 	.short	0x0080


	//----- nvinfo : EIATTR_PARAM_CBANK
	.align		4
        /*00e8*/ 	.byte	0x04, 0x0a
        /*00ea*/ 	.short	(.L_1465 - .L_1464)
	.align		4
.L_1464:
        /*00ec*/ 	.word	index@(.nv.constant0._ZN18transformer_engine13normalization24rmsnorm_bwd_tuned_kernelINS0_13Kernel_traitsI13__nv_bfloat16S3_S3_fjLj512ELj1ELj4ELj1ELj16ENS0_18Kernel_traits_baseILj512ES3_S3_S3_fjLj128EEEEELb1EEEvNS0_20BackwardKernelParamsE)
        /*00f0*/ 	.short	0x0380
        /*00f2*/ 	.short	0x0080


	//----- nvinfo : EIATTR_SW_WAR
	.align		4
.L_1465:
        /*00f4*/ 	.byte	0x04, 0x36
        /*00f6*/ 	.short	(.L_1467 - .L_1466)
.L_1466:
        /*00f8*/ 	.word	0x00000008
.L_1467:


//--------------------- .nv.info._ZN18transformer_engine13normalization24rmsnorm_bwd_tuned_kernelINS0_13Kernel_traitsI6__halfS3_S3_fjLj512ELj1ELj4ELj1ELj16ENS0_18Kernel_traits_baseILj512ES3_S3_S3_fjLj128EEEEELb1EEEvNS0_20BackwardKernelParamsE --------------------------
	.section	.nv.info._ZN18transformer_engine13normalization24rmsnorm_bwd_tuned_kernelINS0_13Kernel_traitsI6__halfS3_S3_fjLj512ELj1ELj4ELj1ELj16ENS0_18Kernel_traits_baseILj512ES3_S3_S3_fjLj128EEEEELb1EEEvNS0_20BackwardKernelParamsE,"",@"SHT_CUDA_INFO"
	.sectionflags	@""
	.align	4


	//----- nvinfo : EIATTR_CUDA_API_VERSION
	.align		4
        /*0000*/ 	.byte	0x04, 0x37
        /*0002*/ 	.short	(.L_1469 - .L_1468)
.L_1468:
        /*0004*/ 	.word	0x00000082


	//----- nvinfo : EIATTR_KPARAM_INFO
	.align		4
.L_1469:
        /*0008*/ 	.byte	0x04, 0x17
        /*000a*/ 	.short	(.L_1471 - .L_1470)
.L_1470:
        /*000c*/ 	.word	0x00000000
        /*0010*/ 	.short	0x0000
        /*0012*/ 	.short	0x0000
        /*0014*/ 	.byte	0x00, 0xf0, 0x01, 0x02


	//----- nvinfo : EIATTR_SPARSE_MMA_MASK
	.align		4
.L_1471:
        /*0018*/ 	.byte	0x03, 0x50
        /*001a*/ 	.short	0x0000


	//----- nvinfo : EIATTR_MAXREG_COUNT
	.align		4
        /*001c*/ 	.byte	0x03, 0x1b
        /*001e*/ 	.short	0x00ff


	//----- nvinfo : EIATTR_NUM_BARRIERS
	.align		4
        /*0020*/ 	.byte	0x02, 0x4c
        /*0022*/ 	.byte	0x01
	.zero		1


	//----- nvinfo : EIATTR_MERCURY_ISA_VERSION
	.align		4
        /*0024*/ 	.byte	0x03, 0x5f
        /*0026*/ 	.short	0x0101


	//----- nvinfo : EIATTR_COOP_GROUP_MASK_REGIDS
	.align		4
        /*0028*/ 	.byte	0x04, 0x29
        /*002a*/ 	.short	(.L_1473 - .L_1472)


	//   ....[0]....
.L_1472:
        /*002c*/ 	.word	0xffffffff


	//   ....[1]....
        /*0030*/ 	.word	0xffffffff


	//   ....[2]....
        /*0034*/ 	.word	0xffffffff


	//   ....[3]....
        /*0038*/ 	.word	0xffffffff


	//   ....[4]....
        /*003c*/ 	.word	0xffffffff


	//   ....[5]....
        /*0040*/ 	.word	0xffffffff


	//   ....[6]....
        /*0044*/ 	.word	0xffffffff


	//   ....[7]....
        /*0048*/ 	.word	0xffffffff


	//   ....[8]....
        /*004c*/ 	.word	0x05000051


	//   ....[9]....
        /*0050*/ 	.word	0x05000051


	//   ....[10]....
        /*0054*/ 	.word	0x05000051


	//   ....[11]....
        /*0058*/ 	.word	0x05000051


	//   ....[12]....
        /*005c*/ 	.word	0x05000051


	//   ....[13]....
        /*0060*/ 	.word	0x05000051


	//   ....[14]....
        /*0064*/ 	.word	0x05000051


	//   ....[15]....
        /*0068*/ 	.word	0x05000051


	//   ....[16]....
        /*006c*/ 	.word	0x05000051


	//   ....[17]....
        /*0070*/ 	.word	0x05000051


	//----- nvinfo : EIATTR_COOP_GROUP_INSTR_OFFSETS
	.align		4
.L_1473:
        /*0074*/ 	.byte	0x04, 0x28
        /*0076*/ 	.short	(.L_1475 - .L_1474)


	//   ....[0]....
.L_1474:
        /*0078*/ 	.word	0x00000b60


	//   ....[1]....
        /*007c*/ 	.word	0x00000ba0


	//   ....[2]....
        /*0080*/ 	.word	0x00000bb0


	//   ....[3]....
        /*0084*/ 	.word	0x00000be0


	//   ....[4]....
        /*0088*/ 	.word	0x00000bf0


	//   ....[5]....
        /*008c*/ 	.word	0x00000c20


	//   ....[6]....
        /*0090*/ 	.word	0x00000c30


	//   ....[7]....
        /*0094*/ 	.word	0x00000ca0


	//   ....[8]....
        /*0098*/ 	.word	0x00001500


	//   ....[9]....
        /*009c*/ 	.word	0x00001590


	//   ....[10]....
        /*00a0*/ 	.word	0x00001600


	//   ....[11]....
        /*00a4*/ 	.word	0x00001650


	//   ....[12]....
        /*00a8*/ 	.word	0x000016b0


	//   ....[13]....
        /*00ac*/ 	.word	0x00001710


	//   ....[14]....
        /*00b0*/ 	.word	0x00001770


	//   ....[15]....
        /*00b4*/ 	.word	0x000017d0


	//   ....[16]....
        /*00b8*/ 	.word	0x00001860


	//   ....[17]....
        /*00bc*/ 	.word	0x000018f0


	//----- nvinfo : EIATTR_VRC_CTA_INIT_COUNT
	.align		4
.L_1475:
        /*00c0*/ 	.byte	0x02, 0x4a
	.zero		1
	.zero		1


	//----- nvinfo : EIATTR_EXIT_INSTR_OFFSETS
	.align		4
        /*00c4*/ 	.byte	0x04, 0x1c
        /*00c6*/ 	.short	(.L_1477 - .L_1476)


	//   ....[0]....
.L_1476:
        /*00c8*/ 	.word	0x00001490


	//----- nvinfo : EIATTR_MAX_THREADS
	.align		4
.L_1477:
        /*00cc*/ 	.byte	0x04, 0x05
        /*00ce*/ 	.short	(.L_1479 - .L_1478)
.L_1478:
        /*00d0*/ 	.word	0x00000080
        /*00d4*/ 	.word	0x00000001
        /*00d8*/ 	.word	0x00000001


	//----- nvinfo : EIATTR_CRS_STACK_SIZE
	.align		4
.L_1479:
        /*00dc*/ 	.byte	0x04, 0x1e
        /*00de*/ 	.short	(.L_1481 - .L_1480)
.L_1480:
        /*00e0*/ 	.word	0x00000000


	//----- nvinfo : EIATTR_CBANK_PARAM_SIZE
	.align		4
.L_1481:
        /*00e4*/ 	.byte	0x03, 0x19
        /*00e6*/ 	.short	0x0080


	//----- nvinfo : EIATTR_PARAM_CBANK
	.align		4
        /*00e8*/ 	.byte	0x04, 0x0a
        /*00ea*/ 	.short	(.L_1483 - .L_1482)
	.align		4
.L_1482:
        /*00ec*/ 	.word	index@(.nv.constant0._ZN18transformer_engine13normalization24rmsnorm_bwd_tuned_kernelINS0_13Kernel_traitsI6__halfS3_S3_fjLj512ELj1ELj4ELj1ELj16ENS0_18Kernel_traits_baseILj512ES3_S3_S3_fjLj128EEEEELb1EEEvNS0_20BackwardKernelParamsE)
        /*00f0*/ 	.short	0x0380
        /*00f2*/ 	.short	0x0080


	//----- nvinfo : EIATTR_SW_WAR
	.align		4
.L_1483:
        /*00f4*/ 	.byte	0x04, 0x36
        /*00f6*/ 	.short	(.L_1485 - .L_1484)
.L_1484:
        /*00f8*/ 	.word	0x00000008
.L_1485:


//--------------------- .nv.info._ZN18transformer_engine13normalization24rmsnorm_bwd_tuned_kernelINS0_13Kernel_traitsIffffjLj512ELj1ELj4ELj1ELj16ENS0_18Kernel_traits_baseILj512EffffjLj128EEEEELb1EEEvNS0_20BackwardKernelParamsE --------------------------
	.section	.nv.info._ZN18transformer_engine13normalization24rmsnorm_bwd_tuned_kernelINS0_13Kernel_traitsIffffjLj512ELj1ELj4ELj1ELj16ENS0_18Kernel_traits_baseILj512EffffjLj128EEEEELb1EEEvNS0_20BackwardKernelParamsE,"",@"SHT_CUDA_INFO"
	.sectionflags	@""
	.align	4


	//----- nvinfo : EIATTR_CUDA_API_VERSION
	.align		4
        /*0000*/ 	.byte	0x04, 0x37
        /*0002*/ 	.short	(.L_1487 - .L_1486)
.L_1486:
        /*0004*/ 	.word	0x00000082


	//----- nvinfo : EIATTR_KPARAM_INFO
	.align		4
.L_1487:
        /*0008*/ 	.byte	0x04, 0x17
        /*000a*/ 	.short	(.L_1489 - .L_1488)
.L_1488:
        /*000c*/ 	.word	0x00000000
        /*0010*/ 	.short	0x0000
        /*0012*/ 	.short	0x0000
        /*0014*/ 	.byte	0x00, 0xf0, 0x01, 0x02


	//----- nvinfo : EIATTR_SPARSE_MMA_MASK
	.align		4
.L_1489:
        /*0018*/ 	.byte	0x03, 0x50
        /*001a*/ 	.short	0x0000


	//----- nvinfo : EIATTR_MAXREG_COUNT
	.align		4
        /*001c*/ 	.byte	0x03, 0x1b
        /*001e*/ 	.short	0x00ff


	//----- nvinfo : EIATTR_NUM_BARRIERS
	.align		4
        /*0020*/ 	.byte	0x02, 0x4c
        /*0022*/ 	.byte	0x01
	.zero		1


	//----- nvinfo : EIATTR_MERCURY_ISA_VERSION
	.align		4
        /*0024*/ 	.byte	0x03, 0x5f
        /*0026*/ 	.short	0x0101


	//----- nvinfo : EIATTR_COOP_GROUP_MASK_REGIDS
	.align		4
        /*0028*/ 	.byte	0x04, 0x29
        /*002a*/ 	.short	(.L_1491 - .L_1490)


	//   ....[0]....
.L_1490:
        /*002c*/ 	.word	0xffffffff


	//   ....[1]....
        /*0030*/ 	.word	0xffffffff


	//   ....[2]....
        /*0034*/ 	.word	0xffffffff


	//   ....[3]....
        /*0038*/ 	.word	0xffffffff


	//   ....[4]....
        /*003c*/ 	.word	0xffffffff


	//   ....[5]....
        /*0040*/ 	.word	0xffffffff


	//   ....[6]....
        /*0044*/ 	.word	0xffffffff


	//   ....[7]....
        /*0048*/ 	.word	0xffffffff


	//   ....[8]....
        /*004c*/ 	.word	0x05000059


	//   ....[9]....
        /*0050*/ 	.word	0x05000059


	//   ....[10]....
        /*0054*/ 	.word	0x05000059


	//   ....[11]....
        /*0058*/ 	.word	0x05000059


	//   ....[12]....
        /*005c*/ 	.word	0x05000059


	//   ....[13]....
        /*0060*/ 	.word	0x05000059


	//   ....[14]....
        /*0064*/ 	.word	0x05000059


	//   ....[15]....
        /*0068*/ 	.word	0x05000059


	//   ....[16]....
        /*006c*/ 	.word	0x05000059


	//   ....[17]....
        /*0070*/ 	.word	0x05000059


	//----- nvinfo : EIATTR_COOP_GROUP_INSTR_OFFSETS
	.align		4
.L_1491:
        /*0074*/ 	.byte	0x04, 0x28
        /*0076*/ 	.short	(.L_1493 - .L_1492)


	//   ....[0]....
.L_1492:
        /*0078*/ 	.word	0x000008e0


	//   ....[1]....
        /*007c*/ 	.word	0x00000920


	//   ....[2]....
        /*0080*/ 	.word	0x00000930


	//   ....[3]....
        /*0084*/ 	.word	0x00000960


	//   ....[4]....
        /*0088*/ 	.word	0x00000970


	//   ....[5]....
        /*008c*/ 	.word	0x000009a0


	//   ....[6]....
        /*0090*/ 	.word	0x000009b0


	//   ....[7]....
        /*0094*/ 	.word	0x00000a20


	//   ....[8]....
        /*0098*/ 	.word	0x000011e0


	//   ....[9]....
        /*009c*/ 	.word	0x00001270


	//   ....[10]....
        /*00a0*/ 	.word	0x000012d0


	//   ....[11]....
        /*00a4*/ 	.word	0x00001320


	//   ....[12]....
        /*00a8*/ 	.word	0x00001380


	//   ....[13]....
        /*00ac*/ 	.word	0x000013e0


	//   ....[14]....
        /*00b0*/ 	.word	0x00001440


	//   ....[15]....
        /*00b4*/ 	.word	0x000014a0


	//   ....[16]....
        /*00b8*/ 	.word	0x00001530


	//   ....[17]....
        /*00bc*/ 	.word	0x000015c0


	//----- nvinfo : EIATTR_VRC_CTA_INIT_COUNT
	.align		4
.L_1493:
        /*00c0*/ 	.byte	0x02, 0x4a
	.zero		1
	.zero		1


	//----- nvinfo : EIATTR_EXIT_INSTR_OFFSETS
	.align		4
        /*00c4*/ 	.byte	0x04, 0x1c
        /*00c6*/ 	.short	(.L_1495 - .L_1494)


	//   ....[0]....
.L_1494:
        /*00c8*/ 	.word	0x00001170


	//----- nvinfo : EIATTR_MAX_THREADS
	.align		4
.L_1495:
        /*00cc*/ 	.byte	0x04, 0x05
        /*00ce*/ 	.short	(.L_1497 - .L_1496)
.L_1496:
        /*00d0*/ 	.word	0x00000080
        /*00d4*/ 	.word	0x00000001
        /*00d8*/ 	.word	0x00000001


	//----- nvinfo : EIATTR_CRS_STACK_SIZE
	.align		4
.L_1497:
        /*00dc*/ 	.byte	0x04, 0x1e
        /*00de*/ 	.short	(.L_1499 - .L_1498)
.L_1498:
        /*00e0*/ 	.word	0x00000000


	//----- nvinfo : EIATTR_CBANK_PARAM_SIZE
	.align		4
.L_1499:
        /*00e4*/ 	.byte	0x03, 0x19
        /*00e6*/ 	.short	0x0080


	//----- nvinfo : EIATTR_PARAM_CBANK
	.align		4
        /*00e8*/ 	.byte	0x04, 0x0a
        /*00ea*/ 	.short	(.L_1501 - .L_1500)
	.align		4
.L_1500:
        /*00ec*/ 	.word	index@(.nv.constant0._ZN18transformer_engine13normalization24rmsnorm_bwd_tuned_kernelINS0_13Kernel_traitsIffffjLj512ELj1ELj4ELj1ELj16ENS0_18Kernel_traits_baseILj512EffffjLj128EEEEELb1EEEvNS0_20BackwardKernelParamsE)
        /*00f0*/ 	.short	0x0380
        /*00f2*/ 	.short	0x0080


	//----- nvinfo : EIATTR_SW_WAR
	.align		4
.L_1501:
        /*00f4*/ 	.byte	0x04, 0x36
        /*00f6*/ 	.short	(.L_1503 - .L_1502)
.L_1502:
        /*00f8*/ 	.word	0x00000008
.L_1503:


//--------------------- .nv.info._ZN18transformer_engine13normalization26rmsnorm_bwd_general_kernelINS0_13Kernel_traitsI13__nv_bfloat16fS3_fjLj4096ELj1ELj1ELj4ELj16ENS0_18Kernel_traits_baseILj4096ES3_fS3_fjLj128EEEEELb0EEEvNS0_20BackwardKernelParamsE --------------------------
	.section	.nv.info._ZN18transformer_engine13normalization26rmsnorm_bwd_general_kernelINS0_13Kernel_traitsI13__nv_bfloat16fS3_fjLj4096ELj1ELj1ELj4ELj16ENS0_18Kernel_traits_baseILj4096ES3_fS3_fjLj128EEEEELb0EEEvNS0_20BackwardKernelParamsE,"",@"SHT_CUDA_INFO"
	.sectionflags	@""
	.align	4


	//----- nvinfo : EIATTR_CUDA_API_VERSION
	.align		4
        /*0000*/ 	.byte	0x04, 0x37
        /*0002*/ 	.short	(.L_1505 - .L_1504)
.L_1504:
        /*0004*/ 	.word	0x00000082


	//----- nvinfo : EIATTR_KPARAM_INFO
	.align		4
.L_1505:
        /*0008*/ 	.byte	0x04, 0x17
        /*000a*/ 	.short	(.L_1507 - .L_1506)
.L_1506:
        /*000c*/ 	.word	0x00000000
        /*0010*/ 	.short	0x0000
        /*0012*/ 	.short	0x0000
        /*0014*/ 	.byte	0x00, 0xf0, 0x01, 0x02


	//----- nvinfo : EIATTR_SPARSE_MMA_MASK
	.align		4
.L_1507:
        /*0018*/ 	.byte	0x03, 0x50
        /*001a*/ 	.short	0x0000


	//----- nvinfo : EIATTR_MAXREG_COUNT
	.align		4
        /*001c*/ 	.byte	0x03, 0x1b
        /*001e*/ 	.short	0x00ff


	//----- nvinfo : EIATTR_NUM_BARRIERS
	.align		4
        /*0020*/ 	.byte	0x02, 0x4c
        /*0022*/ 	.byte	0x01
	.zero		1


	//----- nvinfo : EIATTR_MERCURY_ISA_VERSION
	.align		4
        /*0024*/ 	.byte	0x03, 0x5f
        /*0026*/ 	.short	0x0101


	//----- nvinfo : EIATTR_COOP_GROUP_MASK_REGIDS
	.align		4
        /*0028*/ 	.byte	0x04, 0x29
        /*002a*/ 	.short	(.L_1509 - .L_1508)


	//   ....[0]....
.L_1508:
        /*002c*/ 	.word	0xffffffff


	//   ....[1]....
        /*0030*/ 	.word	0xffffffff


	//   ....[2]....
        /*0034*/ 	.word	0xffffffff


	//   ....[3]....
        /*0038*/ 	.word	0xffffffff


	//   ....[4]....
        /*003c*/ 	.word	0xffffffff


	//   ....[5]....
        /*0040*/ 	.word	0xffffffff


	//   ....[6]....
        /*0044*/ 	.word	0xffffffff


	//   ....[7]....
        /*0048*/ 	.word	0xffffffff


	//   ....[8]....
        /*004c*/ 	.word	0xffffffff


	//   ....[9]....
        /*0050*/ 	.word	0xffffffff


	//   ....[10]....
        /*0054*/ 	.word	0xffffffff


	//   ....[11]....
        /*0058*/ 	.word	0xffffffff


	//   ....[12]....
        /*005c*/ 	.word	0xffffffff


	//   ....[13]....
        /*0060*/ 	.word	0xffffffff


	//   ....[14]....
        /*0064*/ 	.word	0xffffffff


	//   ....[15]....
        /*0068*/ 	.word	0xffffffff


	//   ....[16]....
        /*006c*/ 	.word	0xffffffff


	//   ....[17]....
        /*0070*/ 	.word	0xffffffff


	//   ....[18]....
        /*0074*/ 	.word	0xffffffff


	//   ....[19]....
        /*0078*/ 	.word	0xffffffff


	//   ....[20]....
        /*007c*/ 	.word	0xffffffff


	//   ....[21]....
        /*0080*/ 	.word	0xffffffff


	//   ....[22]....
        /*0084*/ 	.word	0xffffffff


	//   ....[23]....
        /*0088*/ 	.word	0xffffffff


	//   ....[24]....
        /*008c*/ 	.word	0xffffffff


	//----- nvinfo : EIATTR_COOP_GROUP_INSTR_OFFSETS
	.align		4
.L_1509:
        /*0090*/ 	.byte	0x04, 0x28
        /*0092*/ 	.short	(.L_1511 - .L_1510)


	//   ....[0]....
.L_1510:
        /*0094*/ 	.word	0x00003a50


	//   ....[1]....
        /*0098*/ 	.word	0x00003a80


	//   ....[2]....
        /*009c*/ 	.word	0x00003ab0


	//   ....[3]....
        /*00a0*/ 	.word	0x00003ac0


	//   ....[4]....
        /*00a4*/ 	.word	0x00003af0


	//   ....[5]....
        /*00a8*/ 	.word	0x00003b00


	//   ....[6]....
        /*00ac*/ 	.word	0x00003b30


	//   ....[7]....
        /*00b0*/ 	.word	0x00003b40


	//   ....[8]....
        /*00b4*/ 	.word	0x00003b70


	//   ....[9]....
        /*00b8*/ 	.word	0x00003b80


	//   ....[10]....
        /*00bc*/ 	.word	0x00003d90


	//   ....[11]....
        /*00c0*/ 	.word	0x00003dd0


	//   ....[12]....
        /*00c4*/ 	.word	0x00003e20


	//   ....[13]....
        /*00c8*/ 	.word	0x00003e40


	//   ....[14]....
        /*00cc*/ 	.word	0x00003e80


	//   ....[15]....
        /*00d0*/ 	.word	0x00003e90


	//   ....[16]....
        /*00d4*/ 	.word	0x00003ec0


	//   ....[17]....
        /*00d8*/ 	.word	0x00003ee0


	//   ....[18]....
        /*00dc*/ 	.word	0x00003f20


	//   ....[19]....
        /*00e0*/ 	.word	0x00003f30


	//   ....[20]....
        /*00e4*/ 	.word	0x00004a60


	//   ....[21]....
        /*00e8*/ 	.word	0x00004aa0


	//   ....[22]....
        /*00ec*/ 	.word	0x00004ac0


	//   ....[23]....
        /*00f0*/ 	.word	0x00004ae0


	//   ....[24]....
        /*00f4*/ 	.word	0x00004b00


	//----- nvinfo : EIATTR_VRC_CTA_INIT_COUNT
	.align		4
.L_1511:
        /*00f8*/ 	.byte	0x02, 0x4a
	.zero		1
	.zero		1


	//----- nvinfo : EIATTR_EXIT_INSTR_OFFSETS
	.align		4
        /*00fc*/ 	.byte	0x04, 0x1c
        /*00fe*/ 	.short	(.L_1513 - .L_1512)


	//   ....[0]....
.L_1512:
        /*0100*/ 	.word	0x000058e0


	//   ....[1]....
        /*0104*/ 	.word	0x00005a30


	//   ....[2]....
        /*0108*/ 	.word	0x00005b70


	//   ....[3]....
        /*010c*/ 	.word	0x00005cb0


	//   ....[4]....
        /*0110*/ 	.word	0x00005df0


	//   ....[5]....
        /*0114*/ 	.word	0x00005f30


	//   ....[6]....
        /*0118*/ 	.word	0x00006070


	//   ....[7]....
        /*011c*/ 	.word	0x000061b0


	//   ....[8]....
        /*0120*/ 	.word	0x00006220


	//   ....[9]....
        /*0124*/ 	.word	0x000062a0


	//   ....[10]....
        /*0128*/ 	.word	0x000062c0


	//----- nvinfo : EIATTR_MAX_THREADS
	.align		4
.L_1513:
        /*012c*/ 	.byte	0x04, 0x05
        /*012e*/ 	.short	(.L_1515 - .L_1514)
.L_1514:
        /*0130*/ 	.word	0x00000080
        /*0134*/ 	.word	0x00000001
        /*0138*/ 	.word	0x00000001


	//----- nvinfo : EIATTR_CRS_STACK_SIZE
	.align		4
.L_1515:
        /*013c*/ 	.byte	0x04, 0x1e
        /*013e*/ 	.short	(.L_1517 - .L_1516)
.L_1516:
        /*0140*/ 	.word	0x00000000


	//----- nvinfo : EIATTR_CBANK_PARAM_SIZE
	.align		4
.L_1517:
        /*0144*/ 	.byte	0x03, 0x19
        /*0146*/ 	.short	0x0080


	//----- nvinfo : EIATTR_PARAM_CBANK
	.align		4
        /*0148*/ 	.byte	0x04, 0x0a
        /*014a*/ 	.short	(.L_1519 - .L_1518)
	.align		4
.L_1518:
        /*014c*/ 	.word	index@(.nv.constant0._ZN18transformer_engine13normalization26rmsnorm_bwd_general_kernelINS0_13Kernel_traitsI13__nv_bfloat16fS3_fjLj4096ELj1ELj1ELj4ELj16ENS0_18Kernel_traits_baseILj4096ES3_fS3_fjLj128EEEEELb0EEEvNS0_20BackwardKernelParamsE)
        /*0150*/ 	.short	0x0380
        /*0152*/ 	.short	0x0080


	//----- nvinfo : EIATTR_SW_WAR
	.align		4
.L_1519:
        /*0154*/ 	.byte	0x04, 0x36
        /*0156*/ 	.short	(.L_1521 - .L_1520)
.L_1520:
        /*0158*/ 	.word	0x00000008
.L_1521:


//--------------------- .nv.info._ZN18transformer_engine13normalization26rmsnorm_bwd_general_kernelINS0_13Kernel_traitsI13__nv_bfloat16S3_S3_fjLj4096ELj1ELj1ELj4ELj16ENS0_18Kernel_traits_baseILj4096ES3_S3_S3_fjLj128EEEEELb0EEEvNS0_20BackwardKernelParamsE --------------------------
	.section	.nv.info._ZN18transformer_engine13normalization26rmsnorm_bwd_general_kernelINS0_13Kernel_traitsI13__nv_bfloat16S3_S3_fjLj4096ELj1ELj1ELj4ELj16ENS0_18Kernel_traits_baseILj4096ES3_S3_S3_fjLj128EEEEELb0EEEvNS0_20BackwardKernelParamsE,"",@"SHT_CUDA_INFO"
	.sectionflags	@""
	.align	4


	//----- nvinfo : EIATTR_CUDA_API_VERSION
	.align		4
        /*0000*/ 	.byte	0x04, 0x37
        /*0002*/ 	.short	(.L_1523 - .L_1522)
.L_1522:
        /*0004*/ 	.word	0x00000082


	//----- nvinfo : EIATTR_KPARAM_INFO
	.align		4
.L_1523:
        /*0008*/ 	.byte	0x04, 0x17
        /*000a*/ 	.short	(.L_1525 - .L_1524)
.L_1524:
        /*000c*/ 	.word	0x00000000
        /*0010*/ 	.short	0x0000
        /*0012*/ 	.short	0x0000
        /*0014*/ 	.byte	0x00, 0xf0, 0x01, 0x02


	//----- nvinfo : EIATTR_SPARSE_MMA_MASK
	.align		4
.L_1525:
        /*0018*/ 	.byte	0x03, 0x50
        /*001a*/ 	.short	0x0000


	//----- nvinfo : EIATTR_MAXREG_COUNT
	.align		4
        /*001c*/ 	.byte	0x03, 0x1b
        /*001e*/ 	.short	0x00ff


	//----- nvinfo : EIATTR_NUM_BARRIERS
	.align		4
        /*0020*/ 	.byte	0x02, 0x4c
        /*0022*/ 	.byte	0x01
	.zero		1


	//----- nvinfo : EIATTR_MERCURY_ISA_VERSION
	.align		4
        /*0024*/ 	.byte	0x03, 0x5f
        /*0026*/ 	.short	0x0101


	//----- nvinfo : EIATTR_COOP_GROUP_MASK_REGIDS
	.align		4
        /*0028*/ 	.byte	0x04, 0x29
        /*002a*/ 	.short	(.L_1527 - .L_1526)


	//   ....[0]....
.L_1526:
        /*002c*/ 	.word	0xffffffff


	//   ....[1]....
        /*0030*/ 	.word	0xffffffff


	//   ....[2]....
        /*0034*/ 	.word	0xffffffff


	//   ....[3]....
        /*0038*/ 	.word	0xffffffff


	//   ....[4]....
        /*003c*/ 	.word	0xffffffff


	//   ....[5]....
        /*0040*/ 	.word	0xffffffff


	//   ....[6]....
        /*0044*/ 	.word	0xffffffff


	//   ....[7]....
        /*0048*/ 	.word	0xffffffff


	//   ....[8]....
        /*004c*/ 	.word	0xffffffff


	//   ....[9]....
        /*0050*/ 	.word	0xffffffff


	//   ....[10]....
        /*0054*/ 	.word	0xffffffff


	//   ....[11]....
        /*0058*/ 	.word	0xffffffff


	//   ....[12]....
        /*005c*/ 	.word	0xffffffff


	//   ....[13]....
        /*0060*/ 	.word	0xffffffff


	//   ....[14]....
        /*0064*/ 	.word	0xffffffff


	//   ....[15]....
        /*0068*/ 	.word	0xffffffff


	//   ....[16]....
        /*006c*/ 	.word	0xffffffff


	//   ....[17]....
        /*0070*/ 	.word	0xffffffff


	//   ....[18]....
        /*0074*/ 	.word	0xffffffff


	//   ....[19]....
        /*0078*/ 	.word	0xffffffff


	//   ....[20]....
        /*007c*/ 	.word	0xffffffff


	//   ....[21]....
        /*0080*/ 	.word	0xffffffff


	//   ....[22]....
        /*0084*/ 	.word	0xffffffff


	//   ....[23]....
        /*0088*/ 	.word	0xffffffff


	//   ....[24]....
        /*008c*/ 	.word	0xffffffff


	//----- nvinfo : EIATTR_COOP_GROUP_INSTR_OFFSETS
	.align		4
.L_1527:
        /*0090*/ 	.byte	0x04, 0x28
        /*0092*/ 	.short	(.L_1529 - .L_1528)


	//   ....[0]....
.L_1528:
        /*0094*/ 	.word	0x000037c0


	//   ....[1]....
        /*0098*/ 	.word	0x000037f0


	//   ....[2]....
        /*009c*/ 	.word	0x00003820


	//   ....[3]....
        /*00a0*/ 	.word	0x00003830


	//   ....[4]....
        /*00a4*/ 	.word	0x00003860


	//   ....[5]....
        /*00a8*/ 	.word	0x00003870


	//   ....[6]....
        /*00ac*/ 	.word	0x000038a0


	//   ....[7]....
        /*00b0*/ 	.word	0x000038b0


	//   ....[8]....
        /*00b4*/ 	.word	0x000038e0


	//   ....[9]....
        /*00b8*/ 	.word	0x000038f0


	//   ....[10]....
        /*00bc*/ 	.word	0x00003b00


	//   ....[11]....
        /*00c0*/ 	.word	0x00003b40


	//   ....[12]....
        /*00c4*/ 	.word	0x00003bb0


	//   ....[13]....
        /*00c8*/ 	.word	0x00003bd0


	//   ....[14]....
        /*00cc*/ 	.word	0x00003c10


	//   ....[15]....
        /*00d0*/ 	.word	0x00003c20


	//   ....[16]....
        /*00d4*/ 	.word	0x00003c50


	//   ....[17]....
        /*00d8*/ 	.word	0x00003c60


	//   ....[18]....
        /*00dc*/ 	.word	0x00003c90


	//   ....[19]....
        /*00e0*/ 	.word	0x00003cb0


	//   ....[20]....
        /*00e4*/ 	.word	0x000047c0


	//   ....[21]....
        /*00e8*/ 	.word	0x00004800


	//   ....[22]....
        /*00ec*/ 	.word	0x00004820


	//   ....[23]....
        /*00f0*/ 	.word	0x00004840


	//   ....[24]....
        /*00f4*/ 	.word	0x00004860


	//----- nvinfo : EIATTR_VRC_CTA_INIT_COUNT
	.align		4
.L_1529:
        /*00f8*/ 	.byte	0x02, 0x4a
	.zero		1
	.zero		1


	//----- nvinfo : EIATTR_EXIT_INSTR_OFFSETS
	.align		4
        /*00fc*/ 	.byte	0x04, 0x1c
        /*00fe*/ 	.short	(.L_1531 - .L_1530)


	//   ....[0]....
.L_1530:
        /*0100*/ 	.word	0x00005690


	//   ....[1]....
        /*0104*/ 	.word	0x00005870


	//   ....[2]....
        /*0108*/ 	.word	0x00005a40


	//   ....[3]....
        /*010c*/ 	.word	0x00005c10


	//   ....[4]....
        /*0110*/ 	.word	0x00005c90


	//   ....[5]....
        /*0114*/ 	.word	0x00005d90


	//   ....[6]....
        /*0118*/ 	.word	0x00005db0


	//----- nvinfo : EIATTR_MAX_THREADS
	.align		4
.L_1531:
        /*011c*/ 	.byte	0x04, 0x05
        /*011e*/ 	.short	(.L_1533 - .L_1532)
.L_1532:
        /*0120*/ 	.word	0x00000080
        /*0124*/ 	.word	0x00000001
        /*0128*/ 	.word	0x00000001


	//----- nvinfo : EIATTR_CRS_STACK_SIZE
	.align		4
.L_1533:
        /*012c*/ 	.byte	0x04, 0x1e
        /*012e*/ 	.short	(.L_1535 - .L_1534)
.L_1534:
        /*0130*/ 	.word	0x00000000


	//----- nvinfo : EIATTR_CBANK_PARAM_SIZE
	.align		4
.L_1535:
        /*0134*/ 	.byte	0x03, 0x19
        /*0136*/ 	.short	0x0080


	//----- nvinfo : EIATTR_PARAM_CBANK
	.align		4
        /*0138*/ 	.byte	0x04, 0x0a
        /*013a*/ 	.short	(.L_1537 - .L_1536)
	.align		4
.L_1536:
        /*013c*/ 	.word	index@(.nv.constant0._ZN18transformer_engine13normalization26rmsnorm_bwd_general_kernelINS0_13Kernel_traitsI13__nv_bfloat16S3_S3_fjLj4096ELj1ELj1ELj4ELj16ENS0_18Kernel_traits_baseILj4096ES3_S3_S3_fjLj128EEEEELb0EEEvNS0_20BackwardKernelParamsE)
        /*0140*/ 	.short	0x0380
        /*0142*/ 	.short	0x0080


	//----- nvinfo : EIATTR_SW_WAR
	.align		4
.L_1537:
        /*0144*/ 	.byte	0x04, 0x36
        /*0146*/ 	.short	(.L_1539 - .L_1538)
.L_1538:
        /*0148*/ 	.word	0x00000008
.L_1539:


//--------------------- .nv.info._ZN18transformer_engine13normalization26rmsnorm_bwd_general_kernelINS0_13Kernel_traitsI6__halffS3_fjLj4096ELj1ELj1ELj4ELj16ENS0_18Kernel_traits_baseILj4096ES3_fS3_fjLj128EEEEELb0EEEvNS0_20BackwardKernelParamsE --------------------------
	.section	.nv.info._ZN18transformer_engine13normalization26rmsnorm_bwd_general_kernelINS0_13Kernel_traitsI6__halffS3_fjLj4096ELj1ELj1ELj4ELj16ENS0_18Kernel_traits_baseILj4096ES3_fS3_fjLj128EEEEELb0EEEvNS0_20BackwardKernelParamsE,"",@"SHT_CUDA_INFO"
	.sectionflags	@""
	.align	4


	//----- nvinfo : EIATTR_CUDA_API_VERSION
	.align		4
        /*0000*/ 	.byte	0x04, 0x37
        /*0002*/ 	.short	(.L_1541 - .L_1540)
.L_1540:
        /*0004*/ 	.word	0x00000082


	//----- nvinfo : EIATTR_KPARAM_INFO
	.align		4
.L_1541:
        /*0008*/ 	.byte	0x04, 0x17
        /*000a*/ 	.short	(.L_1543 - .L_1542)
.L_1542:
        /*000c*/ 	.word	0x00000000
        /*0010*/ 	.short	0x0000
        /*0012*/ 	.short	0x0000
        /*0014*/ 	.byte	0x00, 0xf0, 0x01, 0x02


	//----- nvinfo : EIATTR_SPARSE_MMA_MASK
	.align		4
.L_1543:
        /*0018*/ 	.byte	0x03, 0x50
        /*001a*/ 	.short	0x0000


	//----- nvinfo : EIATTR_MAXREG_COUNT
	.align		4
        /*001c*/ 	.byte	0x03, 0x1b
        /*001e*/ 	.short	0x00ff


	//----- nvinfo : EIATTR_NUM_BARRIERS
	.align		4
        /*0020*/ 	.byte	0x02, 0x4c
        /*0022*/ 	.byte	0x01
	.zero		1


	//----- nvinfo : EIATTR_MERCURY_ISA_VERSION
	.align		4
        /*0024*/ 	.byte	0x03, 0x5f
        /*0026*/ 	.short	0x0101


	//----- nvinfo : EIATTR_COOP_GROUP_MASK_REGIDS
	.align		4
        /*0028*/ 	.byte	0x04, 0x29
        /*002a*/ 	.short	(.L_1545 - .L_1544)


	//   ....[0]....
.L_1544:
        /*002c*/ 	.word	0xffffffff


	//   ....[1]....
        /*0030*/ 	.word	0xffffffff


	//   ....[2]....
        /*0034*/ 	.word	0xffffffff


	//   ....[3]....
        /*0038*/ 	.word	0xffffffff


	//   ....[4]....
        /*003c*/ 	.word	0xffffffff


	//   ....[5]....
        /*0040*/ 	.word	0xffffffff


	//   ....[6]....
        /*0044*/ 	.word	0xffffffff


	//   ....[7]....
        /*0048*/ 	.word	0xffffffff


	//   ....[8]....
        /*004c*/ 	.word	0xffffffff


	//   ....[9]....
        /*0050*/ 	.word	0xffffffff


	//   ....[10]....
        /*0054*/ 	.word	0xffffffff


	//   ....[11]....
        /*0058*/ 	.word	0xffffffff


	//   ....[12]....
        /*005c*/ 	.word	0xffffffff


	//   ....[13]....
        /*0060*/ 	.word	0xffffffff


	//   ....[14]....
        /*0064*/ 	.word	0xffffffff


	//   ....[15]....
        /*0068*/ 	.word	0xffffffff


	//   ....[16]....
        /*006c*/ 	.word	0xffffffff


	//   ....[17]....
        /*0070*/ 	.word	0xffffffff


	//   ....[18]....
        /*0074*/ 	.word	0xffffffff


	//   ....[19]....
        /*0078*/ 	.word	0xffffffff


	//   ....[20]....
        /*007c*/ 	.word	0xffffffff


	//   ....[21]....
        /*0080*/ 	.word	0xffffffff


	//   ....[22]....
        /*0084*/ 	.word	0xffffffff


	//   ....[23]....
        /*0088*/ 	.word	0xffffffff


	//   ....[24]....
        /*008c*/ 	.word	0xffffffff


	//----- nvinfo : EIATTR_COOP_GROUP_INSTR_OFFSETS
	.align		4
.L_1545:
        /*0090*/ 	.byte	0x04, 0x28
        /*0092*/ 	.short	(.L_1547 - .L_1546)


	//   ....[0]....
.L_1546:
        /*0094*/ 	.word	0x00003a50


	//   ....[1]....
        /*0098*/ 	.word	0x00003a80


	//   ....[2]....
        /*009c*/ 	.word	0x00003ab0


	//   ....[3]....
        /*00a0*/ 	.word	0x00003ac0


	//   ....[4]....
        /*00a4*/ 	.word	0x00003af0


	//   ....[5]....
        /*00a8*/ 	.word	0x00003b00


	//   ....[6]....
        /*00ac*/ 	.word	0x00003b30


	//   ....[7]....
        /*00b0*/ 	.word	0x00003b40


	//   ....[8]....
        /*00b4*/ 	.word	0x00003b70


	//   ....[9]....
        /*00b8*/ 	.word	0x00003b80


	//   ....[10]....
        /*00bc*/ 	.word	0x00003d90


	//   ....[11]....
        /*00c0*/ 	.word	0x00003dd0


	//   ....[12]....
        /*00c4*/ 	.word	0x00003e20


	//   ....[13]....
        /*00c8*/ 	.word	0x00003e40


	//   ....[14]....
        /*00cc*/ 	.word	0x00003e80


	//   ....[15]....
        /*00d0*/ 	.word	0x00003e90


	//   ....[16]....
        /*00d4*/ 	.word	0x00003ec0


	//   ....[17]....
        /*00d8*/ 	.word	0x00003ee0


	//   ....[18]....
        /*00dc*/ 	.word	0x00003f20


	//   ....[19]....
        /*00e0*/ 	.word	0x00003f30


	//   ....[20]....
        /*00e4*/ 	.word	0x00004a60


	//   ....[21]....
        /*00e8*/ 	.word	0x00004aa0


	//   ....[22]....
        /*00ec*/ 	.word	0x00004ac0


	//   ....[23]....
        /*00f0*/ 	.word	0x00004ae0


	//   ....[24]....
        /*00f4*/ 	.word	0x00004b00


	//----- nvinfo : EIATTR_VRC_CTA_INIT_COUNT
	.align		4
.L_1547:
        /*00f8*/ 	.byte	0x02, 0x4a
	.zero		1
	.zero		1


	//----- nvinfo : EIATTR_EXIT_INSTR_OFFSETS
	.align		4
        /*00fc*/ 	.byte	0x04, 0x1c
        /*00fe*/ 	.short	(.L_1549 - .L_1548)


	//   ....[0]....
.L_1548:
        /*0100*/ 	.word	0x000058e0


	//   ....[1]....
        /*0104*/ 	.word	0x00005a30


	//   ....[2]....
        /*0108*/ 	.word	0x00005b70


	//   ....[3]....
        /*010c*/ 	.word	0x00005cb0


	//   ....[4]....
        /*0110*/ 	.word	0x00005df0


	//   ....[5]....
        /*0114*/ 	.word	0x00005f30


	//   ....[6]....
        /*0118*/ 	.word	0x00006070


	//   ....[7]....
        /*011c*/ 	.word	0x000061b0


	//   ....[8]....
        /*0120*/ 	.word	0x00006220


	//   ....[9]....
        /*0124*/ 	.word	0x000062a0


	//   ....[10]....
        /*0128*/ 	.word	0x000062c0


	//----- nvinfo : EIATTR_MAX_THREADS
	.align		4
.L_1549:
        /*012c*/ 	.byte	0x04, 0x05
        /*012e*/ 	.short	(.L_1551 - .L_1550)
.L_1550:
        /*0130*/ 	.word	0x00000080
        /*0134*/ 	.word	0x00000001
        /*0138*/ 	.word	0x00000001


	//----- nvinfo : EIATTR_CRS_STACK_SIZE
	.align		4
.L_1551:
        /*013c*/ 	.byte	0x04, 0x1e
        /*013e*/ 	.short	(.L_1553 - .L_1552)
.L_1552:
        /*0140*/ 	.word	0x00000000


	//----- nvinfo : EIATTR_CBANK_PARAM_SIZE
	.align		4
.L_1553:
        /*0144*/ 	.byte	0x03, 0x19
        /*0146*/ 	.short	0x0080


	//----- nvinfo : EIATTR_PARAM_CBANK
	.align		4
        /*0148*/ 	.byte	0x04, 0x0a
        /*014a*/ 	.short	(.L_1555 - .L_1554)
	.align		4
.L_1554:
        /*014c*/ 	.word	index@(.nv.constant0._ZN18transformer_engine13normalization26rmsnorm_bwd_general_kernelINS0_13Kernel_traitsI6__halffS3_fjLj4096ELj1ELj1ELj4ELj16ENS0_18Kernel_traits_baseILj4096ES3_fS3_fjLj128EEEEELb0EEEvNS0_20BackwardKernelParamsE)
        /*0150*/ 	.short	0x0380
        /*0152*/ 	.short	0x0080


	//----- nvinfo : EIATTR_SW_WAR
	.align		4
.L_1555:
        /*0154*/ 	.byte	0x04, 0x36
        /*0156*/ 	.short	(.L_1557 - .L_1556)
.L_1556:
        /*0158*/ 	.word	0x00000008
.L_1557:


//--------------------- .nv.info._ZN18transformer_engine13normalization26rmsnorm_bwd_general_kernelINS0_13Kernel_traitsI6__halfS3_S3_fjLj4096ELj1ELj1ELj4ELj16ENS0_18Kernel_traits_baseILj4096ES3_S3_S3_fjLj128EEEEELb0EEEvNS0_20BackwardKernelParamsE --------------------------
	.section	.nv.info._ZN18transformer_engine13normalization26rmsnorm_bwd_general_kernelINS0_13Kernel_traitsI6__halfS3_S3_fjLj4096ELj1ELj1ELj4ELj16ENS0_18Kernel_traits_baseILj4096ES3_S3_S3_fjLj128EEEEELb0EEEvNS0_20BackwardKernelParamsE,"",@"SHT_CUDA_INFO"
	.sectionflags	@""
	.align	4


	//----- nvinfo : EIATTR_CUDA_API_VERSION
	.align		4
        /*0000*/ 	.byte	0x04, 0x37
        /*0002*/ 	.short	(.L_1559 - .L_1558)
.L_1558:
        /*0004*/ 	.word	0x00000082


	//----- nvinfo : EIATTR_KPARAM_INFO
	.align		4
.L_1559:
        /*0008*/ 	.byte	0x04, 0x17
        /*000a*/ 	.short	(.L_1561 - .L_1560)
.L_1560:
        /*000c*/ 	.word	0x00000000
        /*0010*/ 	.short	0x0000
        /*0012*/ 	.short	0x0000
        /*0014*/ 	.byte	0x00, 0xf0, 0x01, 0x02


	//----- nvinfo : EIATTR_SPARSE_MMA_MASK
	.align		4
.L_1561:
        /*0018*/ 	.byte	0x03, 0x50
        /*001a*/ 	.short	0x0000


	//----- nvinfo : EIATTR_MAXREG_COUNT
	.align		4
        /*001c*/ 	.byte	0x03, 0x1b
        /*001e*/ 	.short	0x00ff


	//----- nvinfo : EIATTR_NUM_BARRIERS
	.align		4
        /*0020*/ 	.byte	0x02, 0x4c
        /*0022*/ 	.byte	0x01
	.zero		1


	//----- nvinfo : EIATTR_MERCURY_ISA_VERSION
	.align		4
        /*0024*/ 	.byte	0x03, 0x5f
        /*0026*/ 	.short	0x0101


	//----- nvinfo : EIATTR_COOP_GROUP_MASK_REGIDS
	.align		4
        /*0028*/ 	.byte	0x04, 0x29
        /*002a*/ 	.short	(.L_1563 - .L_1562)


	//   ....[0]....
.L_1562:
        /*002c*/ 	.word	0xffffffff


	//   ....[1]....
        /*0030*/ 	.word	0xffffffff


	//   ....[2]....
        /*0034*/ 	.word	0xffffffff


	//   ....[3]....
        /*0038*/ 	.word	0xffffffff


	//   ....[4]....
        /*003c*/ 	.word	0xffffffff


	//   ....[5]....
        /*0040*/ 	.word	0xffffffff


	//   ....[6]....
        /*0044*/ 	.word	0xffffffff


	//   ....[7]....
        /*0048*/ 	.word	0xffffffff


	//   ....[8]....
        /*004c*/ 	.word	0xffffffff


	//   ....[9]....
        /*0050*/ 	.word	0xffffffff


	//   ....[10]....
        /*0054*/ 	.word	0xffffffff


	//   ....[11]....
        /*0058*/ 	.word	0xffffffff


	//   ....[12]....
        /*005c*/ 	.word	0xffffffff


	//   ....[13]....
        /*0060*/ 	.word	0xffffffff


	//   ....[14]....
        /*0064*/ 	.word	0xffffffff


	//   ....[15]....
        /*0068*/ 	.word	0xffffffff


	//   ....[16]....
        /*006c*/ 	.word	0xffffffff


	//   ....[17]....
        /*0070*/ 	.word	0xffffffff


	//   ....[18]....
        /*0074*/ 	.word	0xffffffff


	//   ....[19]....
        /*0078*/ 	.word	0xffffffff


	//   ....[20]....
        /*007c*/ 	.word	0xffffffff


	//   ....[21]....
        /*0080*/ 	.word	0xffffffff


	//   ....[22]....
        /*0084*/ 	.word	0xffffffff


	//   ....[23]....
        /*0088*/ 	.word	0xffffffff


	//   ....[24]....
        /*008c*/ 	.word	0xffffffff


	//----- nvinfo : EIATTR_COOP_GROUP_INSTR_OFFSETS
	.align		4
.L_1563:
        /*0090*/ 	.byte	0x04, 0x28
        /*0092*/ 	.short	(.L_1565 - .L_1564)


	//   ....[0]....
.L_1564:
        /*0094*/ 	.word	0x000034b0


	//   ....[1]....
        /*0098*/ 	.word	0x000034e0


	//   ....[2]....
        /*009c*/ 	.word	0x00003510


	//   ....[3]....
        /*00a0*/ 	.word	0x00003520


	//   ....[4]....
        /*00a4*/ 	.word	0x00003550


	//   ....[5]....
        /*00a8*/ 	.word	0x00003560


	//   ....[6]....
        /*00ac*/ 	.word	0x00003590


	//   ....[7]....
        /*00b0*/ 	.word	0x000035a0


	//   ....[8]....
        /*00b4*/ 	.word	0x000035d0


	//   ....[9]....
        /*00b8*/ 	.word	0x000035e0


	//   ....[10]....
        /*00bc*/ 	.word	0x000037f0


	//   ....[11]....
        /*00c0*/ 	.word	0x00003830


	//   ....[12]....
        /*00c4*/ 	.word	0x000038a0


	//   ....[13]....
        /*00c8*/ 	.word	0x000038d0


	//   ....[14]....
        /*00cc*/ 	.word	0x00003910


	//   ....[15]....
        /*00d0*/ 	.word	0x00003920


	//   ....[16]....
        /*00d4*/ 	.word	0x00003950


	//   ....[17]....
        /*00d8*/ 	.word	0x00003960


	//   ....[18]....
        /*00dc*/ 	.word	0x000039a0


	//   ....[19]....
        /*00e0*/ 	.word	0x000039c0


	//   ....[20]....
        /*00e4*/ 	.word	0x000044b0


	//   ....[21]....
        /*00e8*/ 	.word	0x000044f0


	//   ....[22]....
        /*00ec*/ 	.word	0x00004510


	//   ....[23]....
        /*00f0*/ 	.word	0x00004530


	//   ....[24]....
        /*00f4*/ 	.word	0x00004550


	//----- nvinfo : EIATTR_VRC_CTA_INIT_COUNT
	.align		4
.L_1565:
        /*00f8*/ 	.byte	0x02, 0x4a
	.zero		1
	.zero		1


	//----- nvinfo : EIATTR_EXIT_INSTR_OFFSETS
	.align		4
        /*00fc*/ 	.byte	0x04, 0x1c
        /*00fe*/ 	.short	(.L_1567 - .L_1566)


	//   ....[0]....
.L_1566:
        /*0100*/ 	.word	0x00005380


	//   ....[1]....
        /*0104*/ 	.word	0x00005560


	//   ....[2]....
        /*0108*/ 	.word	0x00005730


	//   ....[3]....
        /*010c*/ 	.word	0x00005900


	//   ....[4]....
        /*0110*/ 	.word	0x00005980


	//   ....[5]....
        /*0114*/ 	.word	0x00005a80


	//   ....[6]....
        /*0118*/ 	.word	0x00005aa0


	//----- nvinfo : EIATTR_MAX_THREADS
	.align		4
.L_1567:
        /*011c*/ 	.byte	0x04, 0x05
        /*011e*/ 	.short	(.L_1569 - .L_1568)
.L_1568:
        /*0120*/ 	.word	0x00000080
        /*0124*/ 	.word	0x00000001
        /*0128*/ 	.word	0x00000001


	//----- nvinfo : EIATTR_CRS_STACK_SIZE
	.align		4
.L_1569:
        /*012c*/ 	.byte	0x04, 0x1e
        /*012e*/ 	.short	(.L_1571 - .L_1570)
.L_1570:
        /*0130*/ 	.word	0x00000000


	//----- nvinfo : EIATTR_CBANK_PARAM_SIZE
	.align		4
.L_1571:
        /*0134*/ 	.byte	0x03, 0x19
        /*0136*/ 	.short	0x0080


	//----- nvinfo : EIATTR_PARAM_CBANK
	.align		4
        /*0138*/ 	.byte	0x04, 0x0a
        /*013a*/ 	.short	(.L_1573 - .L_1572)
	.align		4
.L_1572:
        /*013c*/ 	.word	index@(.nv.constant0._ZN18transformer_engine13normalization26rmsnorm_bwd_general_kernelINS0_13Kernel_traitsI6__halfS3_S3_fjLj4096ELj1ELj1ELj4ELj16ENS0_18Kernel_traits_baseILj4096ES3_S3_S3_fjLj128EEEEELb0EEEvNS0_20BackwardKernelParamsE)
        /*0140*/ 	.short	0x0380
        /*0142*/ 	.short	0x0080


	//----- nvinfo : EIATTR_SW_WAR
	.align		4
.L_1573:
        /*0144*/ 	.byte	0x04, 0x36
        /*0146*/ 	.short	(.L_1575 - .L_1574)
.L_1574:
        /*0148*/ 	.word	0x00000008
.L_1575:


//--------------------- .nv.info._ZN18transformer_engine13normalization26rmsnorm_bwd_general_kernelINS0_13Kernel_traitsIffffjLj4096ELj1ELj1ELj4ELj16ENS0_18Kernel_traits_baseILj4096EffffjLj128EEEEELb0EEEvNS0_20BackwardKernelParamsE --------------------------
	.section	.nv.info._ZN18transformer_engine13normalization26rmsnorm_bwd_general_kernelINS0_13Kernel_traitsIffffjLj4096ELj1ELj1ELj4ELj16ENS0_18Kernel_traits_baseILj4096EffffjLj128EEEEELb0EEEvNS0_20BackwardKernelParamsE,"",@"SHT_CUDA_INFO"
	.sectionflags	@""
	.align	4


	//----- nvinfo : EIATTR_CUDA_API_VERSION
	.align		4
        /*0000*/ 	.byte	0x04, 0x37
        /*0002*/ 	.short	(.L_1577 - .L_1576)
.L_1576:
        /*0004*/ 	.word	0x00000082


	//----- nvinfo : EIATTR_KPARAM_INFO
	.align		4
.L_1577:
        /*0008*/ 	.byte	0x04, 0x17
        /*000a*/ 	.short	(.L_1579 - .L_1578)
.L_1578:
        /*000c*/ 	.word	0x00000000
        /*0010*/ 	.short	0x0000
        /*0012*/ 	.short	0x0000
        /*0014*/ 	.byte	0x00, 0xf0, 0x01, 0x02


	//----- nvinfo : EIATTR_SPARSE_MMA_MASK
	.align		4
.L_1579:
        /*0018*/ 	.byte	0x03, 0x50
        /*001a*/ 	.short	0x0000


	//----- nvinfo : EIATTR_MAXREG_COUNT
	.align		4
        /*001c*/ 	.byte	0x03, 0x1b
        /*001e*/ 	.short	0x00ff


	//----- nvinfo : EIATTR_NUM_BARRIERS
	.align		4
        /*0020*/ 	.byte	0x02, 0x4c
        /*0022*/ 	.byte	0x01
	.zero		1


	//----- nvinfo : EIATTR_MERCURY_ISA_VERSION
	.align		4
        /*0024*/ 	.byte	0x03, 0x5f
        /*0026*/ 	.short	0x0101


	//----- nvinfo : EIATTR_COOP_GROUP_MASK_REGIDS
	.align		4
        /*0028*/ 	.byte	0x04, 0x29
        /*002a*/ 	.short	(.L_1581 - .L_1580)


	//   ....[0]....
.L_1580:
        /*002c*/ 	.word	0xffffffff


	//   ....[1]....
        /*0030*/ 	.word	0xffffffff


	//   ....[2]....
        /*0034*/ 	.word	0xffffffff


	//   ....[3]....
        /*0038*/ 	.word	0xffffffff


	//   ....[4]....
        /*003c*/ 	.word	0xffffffff


	//   ....[5]....
        /*0040*/ 	.word	0xffffffff


	//   ....[6]....
        /*0044*/ 	.word	0xffffffff


	//   ....[7]....
        /*0048*/ 	.word	0xffffffff


	//   ....[8]....
        /*004c*/ 	.word	0xffffffff


	//   ....[9]....
        /*0050*/ 	.word	0xffffffff


	//   ....[10]....
        /*0054*/ 	.word	0xffffffff


	//   ....[11]....
        /*0058*/ 	.word	0xffffffff


	//   ....[12]....
        /*005c*/ 	.word	0xffffffff


	//   ....[13]....
        /*0060*/ 	.word	0xffffffff


	//   ....[14]....
        /*0064*/ 	.word	0xffffffff


	//   ....[15]....
        /*0068*/ 	.word	0xffffffff


	//   ....[16]....
        /*006c*/ 	.word	0xffffffff


	//   ....[17]....
        /*0070*/ 	.word	0xffffffff


	//   ....[18]....
        /*0074*/ 	.word	0xffffffff


	//   ....[19]....
        /*0078*/ 	.word	0xffffffff


	//   ....[20]....
        /*007c*/ 	.word	0xffffffff


	//   ....[21]....
        /*0080*/ 	.word	0xffffffff


	//   ....[22]....
        /*0084*/ 	.word	0xffffffff


	//   ....[23]....
        /*0088*/ 	.word	0xffffffff


	//   ....[24]....
        /*008c*/ 	.word	0xffffffff


	//----- nvinfo : EIATTR_COOP_GROUP_INSTR_OFFSETS
	.align		4
.L_1581:
        /*0090*/ 	.byte	0x04, 0x28
        /*0092*/ 	.short	(.L_1583 - .L_1582)


	//   ....[0]....
.L_1582:
        /*0094*/ 	.word	0x000030a0


	//   ....[1]....
        /*0098*/ 	.word	0x000030d0


	//   ....[2]....
        /*009c*/ 	.word	0x00003100


	//   ....[3]....
        /*00a0*/ 	.word	0x00003110


	//   ....[4]....
        /*00a4*/ 	.word	0x00003140


	//   ....[5]....
        /*00a8*/ 	.word	0x00003150


	//   ....[6]....
        /*00ac*/ 	.word	0x00003180


	//   ....[7]....
        /*00b0*/ 	.word	0x00003190


	//   ....[8]....
        /*00b4*/ 	.word	0x000031c0


	//   ....[9]....
        /*00b8*/ 	.word	0x000031d0


	//   ....[10]....
        /*00bc*/ 	.word	0x000033f0


	//   ....[11]....
        /*00c0*/ 	.word	0x00003430


	//   ....[12]....
        /*00c4*/ 	.word	0x00003490


	//   ....[13]....
        /*00c8*/ 	.word	0x000034b0


	//   ....[14]....
        /*00cc*/ 	.word	0x000034f0


	//   ....[15]....
        /*00d0*/ 	.word	0x00003500


	//   ....[16]....
        /*00d4*/ 	.word	0x00003530


	//   ....[17]....
        /*00d8*/ 	.word	0x00003550


	//   ....[18]....
        /*00dc*/ 	.word	0x00003590


	//   ....[19]....
        /*00e0*/ 	.word	0x000035a0


	//   ....[20]....
        /*00e4*/ 	.word	0x000040d0


	//   ....[21]....
        /*00e8*/ 	.word	0x00004110


	//   ....[22]....
        /*00ec*/ 	.word	0x00004130


	//   ....[23]....
        /*00f0*/ 	.word	0x00004150


	//   ....[24]....
        /*00f4*/ 	.word	0x00004170


	//----- nvinfo : EIATTR_VRC_CTA_INIT_COUNT
	.align		4
.L_1583:
        /*00f8*/ 	.byte	0x02, 0x4a
	.zero		1
	.zero		1


	//----- nvinfo : EIATTR_EXIT_INSTR_OFFSETS
	.align		4
        /*00fc*/ 	.byte	0x04, 0x1c
        /*00fe*/ 	.short	(.L_1585 - .L_1584)


	//   ....[0]....
.L_1584:
        /*0100*/ 	.word	0x00004f50


	//   ....[1]....
        /*0104*/ 	.word	0x000050a0


	//   ....[2]....
        /*0108*/ 	.word	0x000051e0


	//   ....[3]....
        /*010c*/ 	.word	0x00005320


	//   ....[4]....
        /*0110*/ 	.word	0x00005460


	//   ....[5]....
        /*0114*/ 	.word	0x000055a0


	//   ....[6]....
        /*0118*/ 	.word	0x000056e0


	//   ....[7]....
        /*011c*/ 	.word	0x00005820


	//   ....[8]....
        /*0120*/ 	.word	0x00005890


	//   ....[9]....
        /*0124*/ 	.word	0x00005910


	//   ....[10]....
        /*0128*/ 	.word	0x00005930


	//----- nvinfo : EIATTR_MAX_THREADS
	.align		4
.L_1585:
        /*012c*/ 	.byte	0x04, 0x05
        /*012e*/ 	.short	(.L_1587 - .L_1586)
.L_1586:
        /*0130*/ 	.word	0x00000080
        /*0134*/ 	.word	0x00000001
        /*0138*/ 	.word	0x00000001


	//----- nvinfo : EIATTR_CRS_STACK_SIZE
	.align		4
.L_1587:
        /*013c*/ 	.byte	0x04, 0x1e
        /*013e*/ 	.short	(.L_1589 - .L_1588)
.L_1588:
        /*0140*/ 	.word	0x00000000


	//----- nvinfo : EIATTR_CBANK_PARAM_SIZE
	.align		4
.L_1589:
        /*0144*/ 	.byte	0x03, 0x19
        /*0146*/ 	.short	0x0080


	//----- nvinfo : EIATTR_PARAM_CBANK
	.align		4
        /*0148*/ 	.byte	0x04, 0x0a
        /*014a*/ 	.short	(.L_1591 - .L_1590)
	.align		4
.L_1590:
        /*014c*/ 	.word	index@(.nv.constant0._ZN18transformer_engine13normalization26rmsnorm_bwd_general_kernelINS0_13Kernel_traitsIffffjLj4096ELj1ELj1ELj4ELj16ENS0_18Kernel_traits_baseILj4096EffffjLj128EEEEELb0EEEvNS0_20BackwardKernelParamsE)
        /*0150*/ 	.short	0x0380
        /*0152*/ 	.short	0x0080


	//----- nvinfo : EIATTR_SW_WAR
	.align		4
.L_1591:
        /*0154*/ 	.byte	0x04, 0x36
        /*0156*/ 	.short	(.L_1593 - .L_1592)
.L_1592:
        /*0158*/ 	.word	0x00000008
.L_1593:


//--------------------- .nv.info._ZN18transformer_engine13normalization26rmsnorm_bwd_general_kernelINS0_13Kernel_traitsI13__nv_bfloat16fS3_fjLj2048ELj1ELj1ELj4ELj16ENS0_18Kernel_traits_baseILj2048ES3_fS3_fjLj128EEEEELb0EEEvNS0_20BackwardKernelParamsE --------------------------
	.section	.nv.info._ZN18transformer_engine13normalization26rmsnorm_bwd_general_kernelINS0_13Kernel_traitsI13__nv_bfloat16fS3_fjLj2048ELj1ELj1ELj4ELj16ENS0_18Kernel_traits_baseILj2048ES3_fS3_fjLj128EEEEELb0EEEvNS0_20BackwardKernelParamsE,"",@"SHT_CUDA_INFO"
	.sectionflags	@""
	.align	4


	//----- nvinfo : EIATTR_CUDA_API_VERSION
	.align		4
        /*0000*/ 	.byte	0x04, 0x37
        /*0002*/ 	.short	(.L_1595 - .L_1594)
.L_1594:
        /*0004*/ 	.word	0x00000082


	//----- nvinfo : EIATTR_KPARAM_INFO
	.align		4
.L_1595:
        /*0008*/ 	.byte	0x04, 0x17
        /*000a*/ 	.short	(.L_1597 - .L_1596)
.L_1596:
        /*000c*/ 	.word	0x00000000
        /*0010*/ 	.short	0x0000
        /*0012*/ 	.short	0x0000
        /*0014*/ 	.byte	0x00, 0xf0, 0x01, 0x02


	//----- nvinfo : EIATTR_SPARSE_MMA_MASK
	.align		4
.L_1597:
        /*0018*/ 	.byte	0x03, 0x50
        /*001a*/ 	.short	0x0000


	//----- nvinfo : EIATTR_MAXREG_COUNT
	.align		4
        /*001c*/ 	.byte	0x03, 0x1b
        /*001e*/ 	.short	0x00ff


	//----- nvinfo : EIATTR_NUM_BARRIERS
	.align		4
        /*0020*/ 	.byte	0x02, 0x4c
        /*0022*/ 	.byte	0x01
	.zero		1


	//----- nvinfo : EIATTR_MERCURY_ISA_VERSION
	.align		4
        /*0024*/ 	.byte	0x03, 0x5f
        /*0026*/ 	.short	0x0101


	//----- nvinfo : EIATTR_COOP_GROUP_MASK_REGIDS
	.align		4
        /*0028*/ 	.byte	0x04, 0x29
        /*002a*/ 	.short	(.L_1599 - .L_1598)


	//   ....[0]....
.L_1598:
        /*002c*/ 	.word	0xffffffff


	//   ....[1]....
        /*0030*/ 	.word	0xffffffff


	//   ....[2]....
        /*0034*/ 	.word	0xffffffff


	//   ....[3]....
        /*0038*/ 	.word	0xffffffff


	//   ....[4]....
        /*003c*/ 	.word	0xffffffff


	//   ....[5]....
        /*0040*/ 	.word	0xffffffff


	//   ....[6]....
        /*0044*/ 	.word	0xffffffff


	//   ....[7]....
        /*0048*/ 	.word	0xffffffff


	//   ....[8]....
        /*004c*/ 	.word	0xffffffff


	//   ....[9]....
        /*0050*/ 	.word	0xffffffff


	//   ....[10]....
        /*0054*/ 	.word	0xffffffff


	//   ....[11]....
        /*0058*/ 	.word	0xffffffff


	//   ....[12]....
        /*005c*/ 	.word	0xffffffff


	//   ....[13]....
        /*0060*/ 	.word	0xffffffff


	//   ....[14]....
        /*0064*/ 	.word	0xffffffff


	//   ....[15]....
        /*0068*/ 	.word	0xffffffff


	//   ....[16]....
        /*006c*/ 	.word	0xffffffff


	//   ....[17]....
        /*0070*/ 	.word	0xffffffff


	//   ....[18]....
        /*0074*/ 	.word	0xffffffff


	//   ....[19]....
        /*0078*/ 	.word	0xffffffff


	//   ....[20]....
        /*007c*/ 	.word	0xffffffff


	//   ....[21]....
        /*0080*/ 	.word	0xffffffff


	//   ....[22]....
        /*0084*/ 	.word	0xffffffff


	//   ....[23]....
        /*0088*/ 	.word	0xffffffff


	//   ....[24]....
        /*008c*/ 	.word	0xffffffff


	//----- nvinfo : EIATTR_COOP_GROUP_INSTR_OFFSETS
	.align		4
.L_1599:
        /*0090*/ 	.byte	0x04, 0x28
        /*0092*/ 	.short	(.L_1601 - .L_1600)


	//   ....[0]....
.L_1600:
        /*0094*/ 	.word	0x00002040


	//   ....[1]....
        /*0098*/ 	.word	0x00002080


	//   ....[2]....
        /*009c*/ 	.word	0x000020e0


	//   ....[3]....
        /*00a0*/ 	.word	0x000020f0


	//   ....[4]....
        /*00a4*/ 	.word	0x00002120


	//   ....[5]....
        /*00a8*/ 	.word	0x00002130


	//   ....[6]....
        /*00ac*/ 	.word	0x00002180


	//   ....[7]....
        /*00b0*/ 	.word	0x000021b0


	//   ....[8]....
        /*00b4*/ 	.word	0x00002270


	//   ....[9]....
        /*00b8*/ 	.word	0x00002280


	//   ....[10]....
        /*00bc*/ 	.word	0x00002360


	//   ....[11]....
        /*00c0*/ 	.word	0x000023a0


	//   ....[12]....
        /*00c4*/ 	.word	0x00002400


	//   ....[13]....
        /*00c8*/ 	.word	0x00002420


	//   ....[14]....
        /*00cc*/ 	.word	0x00002460


	//   ....[15]....
        /*00d0*/ 	.word	0x00002480


	//   ....[16]....
        /*00d4*/ 	.word	0x000024b0


	//   ....[17]....
        /*00d8*/ 	.word	0x000024c0


	//   ....[18]....
        /*00dc*/ 	.word	0x00002500


	//   ....[19]....
        /*00e0*/ 	.word	0x00002510


	//   ....[20]....
        /*00e4*/ 	.word	0x00002f60


	//   ....[21]....
        /*00e8*/ 	.word	0x00002fa0


	//   ....[22]....
        /*00ec*/ 	.word	0x00002fc0


	//   ....[23]....
        /*00f0*/ 	.word	0x00002fe0


	//   ....[24]....
        /*00f4*/ 	.word	0x00003000


	//----- nvinfo : EIATTR_VRC_CTA_INIT_COUNT
	.align		4
.L_1601:
        /*00f8*/ 	.byte	0x02, 0x4a
	.zero		1
	.zero		1


	//----- nvinfo : EIATTR_EXIT_INSTR_OFFSETS
	.align		4
        /*00fc*/ 	.byte	0x04, 0x1c
        /*00fe*/ 	.short	(.L_1603 - .L_1602)


	//   ....[0]....
.L_1602:
        /*0100*/ 	.word	0x00003730


	//   ....[1]....
        /*0104*/ 	.word	0x00003880


	//   ....[2]....
        /*0108*/ 	.word	0x000039c0


	//   ....[3]....
        /*010c*/ 	.word	0x00003b00


	//   ....[4]....
        /*0110*/ 	.word	0x00003b70


	//   ....[5]....
        /*0114*/ 	.word	0x00003bf0


	//   ....[6]....
        /*0118*/ 	.word	0x00003c10


	//----- nvinfo : EIATTR_MAX_THREADS
	.align		4
.L_1603:
        /*011c*/ 	.byte	0x04, 0x05
        /*011e*/ 	.short	(.L_1605 - .L_1604)
.L_1604:
        /*0120*/ 	.word	0x00000080
        /*0124*/ 	.word	0x00000001
        /*0128*/ 	.word	0x00000001


	//----- nvinfo : EIATTR_CRS_STACK_SIZE
	.align		4
.L_1605:
        /*012c*/ 	.byte	0x04, 0x1e
        /*012e*/ 	.short	(.L_1607 - .L_1606)
.L_1606:
        /*0130*/ 	.word	0x00000000


	//----- nvinfo : EIATTR_CBANK_PARAM_SIZE
	.align		4
.L_1607:
        /*0134*/ 	.byte	0x03, 0x19
        /*0136*/ 	.short	0x0080


	//----- nvinfo : EIATTR_PARAM_CBANK
	.align		4
        /*0138*/ 	.byte	0x04, 0x0a
        /*013a*/ 	.short	(.L_1609 - .L_1608)
	.align		4
.L_1608:
        /*013c*/ 	.word	index@(.nv.constant0._ZN18transformer_engine13normalization26rmsnorm_bwd_general_kernelINS0_13Kernel_traitsI13__nv_bfloat16fS3_fjLj2048ELj1ELj1ELj4ELj16ENS0_18Kernel_traits_baseILj2048ES3_fS3_fjLj128EEEEELb0EEEvNS0_20BackwardKernelParamsE)
        /*0140*/ 	.short	0x0380
        /*0142*/ 	.short	0x0080


	//----- nvinfo : EIATTR_SW_WAR
	.align		4
.L_1609:
        /*0144*/ 	.byte	0x04, 0x36
        /*0146*/ 	.short	(.L_1611 - .L_1610)
.L_1610:
        /*0148*/ 	.word	0x00000008
.L_1611:


//--------------------- .nv.info._ZN18transformer_engine13normalization26rmsnorm_bwd_general_kernelINS0_13Kernel_traitsI13__nv_bfloat16S3_S3_fjLj2048ELj1ELj1ELj4ELj16ENS0_18Kernel_traits_baseILj2048ES3_S3_S3_fjLj128EEEEELb0EEEvNS0_20BackwardKernelParamsE --------------------------
	.section	.nv.info._ZN18transformer_engine13normalization26rmsnorm_bwd_general_kernelINS0_13Kernel_traitsI13__nv_bfloat16S3_S3_fjLj2048ELj1ELj1ELj4ELj16ENS0_18Kernel_traits_baseILj2048ES3_S3_S3_fjLj128EEEEELb0EEEvNS0_20BackwardKernelParamsE,"",@"SHT_CUDA_INFO"
	.sectionflags	@""
	.align	4


	//----- nvinfo : EIATTR_CUDA_API_VERSION
	.align		4
        /*0000*/ 	.byte	0x04, 0x37
        /*0002*/ 	.short	(.L_1613 - .L_1612)
.L_1612:
        /*0004*/ 	.word	0x00000082


	//----- nvinfo : EIATTR_KPARAM_INFO
	.align		4
.L_1613:
        /*0008*/ 	.byte	0x04, 0x17
        /*000a*/ 	.short	(.L_1615 - .L_1614)
.L_1614:
        /*000c*/ 	.word	0x00000000
        /*0010*/ 	.short	0x0000
        /*0012*/ 	.short	0x0000
        /*0014*/ 	.byte	0x00, 0xf0, 0x01, 0x02


	//----- nvinfo : EIATTR_SPARSE_MMA_MASK
	.align		4
.L_1615:
        /*0018*/ 	.byte	0x03, 0x50
        /*001a*/ 	.short	0x0000


	//----- nvinfo : EIATTR_MAXREG_COUNT
	.align		4
        /*001c*/ 	.byte	0x03, 0x1b
        /*001e*/ 	.short	0x00ff


	//----- nvinfo : EIATTR_NUM_BARRIERS
	.align		4
        /*0020*/ 	.byte	0x02, 0x4c
        /*0022*/ 	.byte	0x01
	.zero		1


	//----- nvinfo : EIATTR_MERCURY_ISA_VERSION
	.align		4
        /*0024*/ 	.byte	0x03, 0x5f
        /*0026*/ 	.short	0x0101


	//----- nvinfo : EIATTR_COOP_GROUP_MASK_REGIDS
	.align		4
        /*0028*/ 	.byte	0x04, 0x29
        /*002a*/ 	.short	(.L_1617 - .L_1616)


	//   ....[0]....
.L_1616:
        /*002c*/ 	.word	0xffffffff


	//   ....[1]....
        /*0030*/ 	.word	0xffffffff


	//   ....[2]....
        /*0034*/ 	.word	0xffffffff


	//   ....[3]....
        /*0038*/ 	.word	0xffffffff


	//   ....[4]....
        /*003c*/ 	.word	0xffffffff


	//   ....[5]....
        /*0040*/ 	.word	0xffffffff


	//   ....[6]....
        /*0044*/ 	.word	0xffffffff


	//   ....[7]....
        /*0048*/ 	.word	0xffffffff


	//   ....[8]....
        /*004c*/ 	.word	0xffffffff


	//   ....[9]....
        /*0050*/ 	.word	0xffffffff


	//   ....[10]....
        /*0054*/ 	.word	0xffffffff


	//   ....[11]....
        /*0058*/ 	.word	0xffffffff


	//   ....[12]....
        /*005c*/ 	.word	0xffffffff


	//   ....[13]....
        /*0060*/ 	.word	0xffffffff


	//   ....[14]....
        /*0064*/ 	.word	0xffffffff


	//   ....[15]....
        /*0068*/ 	.word	0xffffffff


	//   ....[16]....
        /*006c*/ 	.word	0xffffffff


	//   ....[17]....
        /*0070*/ 	.word	0xffffffff


	//   ....[18]....
        /*0074*/ 	.word	0xffffffff


	//   ....[19]....
        /*0078*/ 	.word	0xffffffff


	//   ....[20]....
        /*007c*/ 	.word	0xffffffff


	//   ....[21]....
        /*0080*/ 	.word	0xffffffff


	//   ....[22]....
        /*0084*/ 	.word	0xffffffff


	//   ....[23]....
        /*0088*/ 	.word	0xffffffff


	//   ....[24]....
        /*008c*/ 	.word	0xffffffff


	//----- nvinfo : EIATTR_COOP_GROUP_INSTR_OFFSETS
	.align		4
.L_1617:
        /*0090*/ 	.byte	0x04, 0x28
        /*0092*/ 	.short	(.L_1619 - .L_1618)


	//   ....[0]....
.L_1618:
        /*0094*/ 	.word	0x00001f40


	//   ....[1]....
        /*0098*/ 	.word	0x00001f80


	//   ....[2]....
        /*009c*/ 	.word	0x00001fe0


	//   ....[3]....
        /*00a0*/ 	.word	0x00001ff0


	//   ....[4]....
        /*00a4*/ 	.word	0x00002020


	//   ....[5]....
        /*00a8*/ 	.word	0x00002030


	//   ....[6]....
        /*00ac*/ 	.word	0x00002080


	//   ....[7]....
        /*00b0*/ 	.word	0x000020b0


	//   ....[8]....
        /*00b4*/ 	.word	0x00002170


	//   ....[9]....
        /*00b8*/ 	.word	0x00002180


	//   ....[10]....
        /*00bc*/ 	.word	0x00002260


	//   ....[11]....
        /*00c0*/ 	.word	0x000022a0


	//   ....[12]....
        /*00c4*/ 	.word	0x00002300


	//   ....[13]....
        /*00c8*/ 	.word	0x00002320


	//   ....[14]....
        /*00cc*/ 	.word	0x00002360


	//   ....[15]....
        /*00d0*/ 	.word	0x00002370


	//   ....[16]....
        /*00d4*/ 	.word	0x000023a0


	//   ....[17]....
        /*00d8*/ 	.word	0x000023c0


	//   ....[18]....
        /*00dc*/ 	.word	0x000023f0


	//   ....[19]....
        /*00e0*/ 	.word	0x00002400


	//   ....[20]....
        /*00e4*/ 	.word	0x00002e90


	//   ....[21]....
        /*00e8*/ 	.word	0x00002ed0


	//   ....[22]....
        /*00ec*/ 	.word	0x00002ef0


	//   ....[23]....
        /*00f0*/ 	.word	0x00002f10


	//   ....[24]....
        /*00f4*/ 	.word	0x00002f30


	//----- nvinfo : EIATTR_VRC_CTA_INIT_COUNT
	.align		4
.L_1619:
        /*00f8*/ 	.byte	0x02, 0x4a
	.zero		1
	.zero		1


	//----- nvinfo : EIATTR_EXIT_INSTR_OFFSETS
	.align		4
        /*00fc*/ 	.byte	0x04, 0x1c
        /*00fe*/ 	.short	(.L_1621 - .L_1620)


	//   ....[0]....
.L_1620:
        /*0100*/ 	.word	0x000036c0


	//   ....[1]....
        /*0104*/ 	.word	0x000038c0


	//   ....[2]....
        /*0108*/ 	.word	0x00003950


	//   ....[3]....
        /*010c*/ 	.word	0x00003a50


	//   ....[4]....
        /*0110*/ 	.word	0x00003a70


	//----- nvinfo : EIATTR_MAX_THREADS
	.align		4
.L_1621:
        /*0114*/ 	.byte	0x04, 0x05
        /*0116*/ 	.short	(.L_1623 - .L_1622)
.L_1622:
        /*0118*/ 	.word	0x00000080
        /*011c*/ 	.word	0x00000001
        /*0120*/ 	.word	0x00000001


	//----- nvinfo : EIATTR_CRS_STACK_SIZE
	.align		4
.L_1623:
        /*0124*/ 	.byte	0x04, 0x1e
        /*0126*/ 	.short	(.L_1625 - .L_1624)
.L_1624:
        /*0128*/ 	.word	0x00000000


	//----- nvinfo : EIATTR_CBANK_PARAM_SIZE
	.align		4
.L_1625:
        /*012c*/ 	.byte	0x03, 0x19
        /*012e*/ 	.short	0x0080


	//----- nvinfo : EIATTR_PARAM_CBANK
	.align		4
        /*0130*/ 	.byte	0x04, 0x0a
        /*0132*/ 	.short	(.L_1627 - .L_1626)
	.align		4
.L_1626:
        /*0134*/ 	.word	index@(.nv.constant0._ZN18transformer_engine13normalization26rmsnorm_bwd_general_kernelINS0_13Kernel_traitsI13__nv_bfloat16S3_S3_fjLj2048ELj1ELj1ELj4ELj16ENS0_18Kernel_traits_baseILj2048ES3_S3_S3_fjLj128EEEEELb0EEEvNS0_20BackwardKernelParamsE)
        /*0138*/ 	.short	0x0380
        /*013a*/ 	.short	0x0080


	//----- nvinfo : EIATTR_SW_WAR
	.align		4
.L_1627:
        /*013c*/ 	.byte	0x04, 0x36
        /*013e*/ 	.short	(.L_1629 - .L_1628)
.L_1628:
        /*0140*/ 	.word	0x00000008
.L_1629:


//--------------------- .nv.info._ZN18transformer_engine13normalization26rmsnorm_bwd_general_kernelINS0_13Kernel_traitsI6__halffS3_fjLj2048ELj1ELj1ELj4ELj16ENS0_18Kernel_traits_baseILj2048ES3_fS3_fjLj128EEEEELb0EEEvNS0_20BackwardKernelParamsE --------------------------
	.section	.nv.info._ZN18transformer_engine13normalization26rmsnorm_bwd_general_kernelINS0_13Kernel_traitsI6__halffS3_fjLj2048ELj1ELj1ELj4ELj16ENS0_18Kernel_traits_baseILj2048ES3_fS3_fjLj128EEEEELb0EEEvNS0_20BackwardKernelParamsE,"",@"SHT_CUDA_INFO"
	.sectionflags	@""
	.align	4


	//----- nvinfo : EIATTR_CUDA_API_VERSION
	.align		4
        /*0000*/ 	.byte	0x04, 0x37
        /*0002*/ 	.short	(.L_1631 - .L_1630)
.L_1630:
        /*0004*/ 	.word	0x00000082


	//----- nvinfo : EIATTR_KPARAM_INFO
	.align		4
.L_1631:
        /*0008*/ 	.byte	0x04, 0x17
        /*000a*/ 	.short	(.L_1633 - .L_1632)
.L_1632:
        /*000c*/ 	.word	0x00000000
        /*0010*/ 	.short	0x0000
        /*0012*/ 	.short	0x0000
        /*0014*/ 	.byte	0x00, 0xf0, 0x01, 0x02


	//----- nvinfo : EIATTR_SPARSE_MMA_MASK
	.align		4
.L_1633:
        /*0018*/ 	.byte	0x03, 0x50
        /*001a*/ 	.short	0x0000


	//----- nvinfo : EIATTR_MAXREG_COUNT
	.align		4
        /*001c*/ 	.byte	0x03, 0x1b
        /*001e*/ 	.short	0x00ff


	//----- nvinfo : EIATTR_NUM_BARRIERS
	.align		4
        /*0020*/ 	.byte	0x02, 0x4c
        /*0022*/ 	.byte	0x01
	.zero		1


	//----- nvinfo : EIATTR_MERCURY_ISA_VERSION
	.align		4
        /*0024*/ 	.byte	0x03, 0x5f
        /*0026*/ 	.short	0x0101


	//----- nvinfo : EIATTR_COOP_GROUP_MASK_REGIDS
	.align		4
        /*0028*/ 	.byte	0x04, 0x29
        /*002a*/ 	.short	(.L_1635 - .L_1634)


	//   ....[0]....
.L_1634:
        /*002c*/ 	.word	0xffffffff


	//   ....[1]....
        /*0030*/ 	.word	0xffffffff


	//   ....[2]....
        /*0034*/ 	.word	0xffffffff


	//   ....[3]....
        /*0038*/ 	.word	0xffffffff


	//   ....[4]....
        /*003c*/ 	.word	0xffffffff


	//   ....[5]....
        /*0040*/ 	.word	0xffffffff


	//   ....[6]....
        /*0044*/ 	.word	0xffffffff


	//   ....[7]....
        /*0048*/ 	.word	0xffffffff


	//   ....[8]....
        /*004c*/ 	.word	0xffffffff


	//   ....[9]....
        /*0050*/ 	.word	0xffffffff


	//   ....[10]....
        /*0054*/ 	.word	0xffffffff


	//   ....[11]....
        /*0058*/ 	.word	0xffffffff


	//   ....[12]....
        /*005c*/ 	.word	0xffffffff


	//   ....[13]....
        /*0060*/ 	.word	0xffffffff


	//   ....[14]....
        /*0064*/ 	.word	0xffffffff


	//   ....[15]....
        /*0068*/ 	.word	0xffffffff


	//   ....[16]....
        /*006c*/ 	.word	0xffffffff


	//   ....[17]....
        /*0070*/ 	.word	0xffffffff


	//   ....[18]....
        /*0074*/ 	.word	0xffffffff


	//   ....[19]....
        /*0078*/ 	.word	0xffffffff


	//   ....[20]....
        /*007c*/ 	.word	0xffffffff


	//   ....[21]....
        /*0080*/ 	.word	0xffffffff


	//   ....[22]....
        /*0084*/ 	.word	0xffffffff


	//   ....[23]....
        /*0088*/ 	.word	0xffffffff


	//   ....[24]....
        /*008c*/ 	.word	0xffffffff


	//----- nvinfo : EIATTR_COOP_GROUP_INSTR_OFFSETS
	.align		4
.L_1635:
        /*0090*/ 	.byte	0x04, 0x28
        /*0092*/ 	.short	(.L_1637 - .L_1636)


	//   ....[0]....
.L_1636:
        /*0094*/ 	.word	0x00002040


	//   ....[1]....
        /*0098*/ 	.word	0x00002080


	//   ....[2]....
        /*009c*/ 	.word	0x000020e0


	//   ....[3]....
        /*00a0*/ 	.word	0x000020f0


	//   ....[4]....
        /*00a4*/ 	.word	0x00002120


	//   ....[5]....
        /*00a8*/ 	.word	0x00002130


	//   ....[6]....
        /*00ac*/ 	.word	0x00002180


	//   ....[7]....
        /*00b0*/ 	.word	0x000021b0


	//   ....[8]....
        /*00b4*/ 	.word	0x00002270


	//   ....[9]....
        /*00b8*/ 	.word	0x00002280


	//   ....[10]....
        /*00bc*/ 	.word	0x00002360


	//   ....[11]....
        /*00c0*/ 	.word	0x000023a0


	//   ....[12]....
        /*00c4*/ 	.word	0x00002400


	//   ....[13]....
        /*00c8*/ 	.word	0x00002420


	//   ....[14]....
        /*00cc*/ 	.word	0x00002460


	//   ....[15]....
        /*00d0*/ 	.word	0x00002480


	//   ....[16]....
        /*00d4*/ 	.word	0x000024b0


	//   ....[17]....
        /*00d8*/ 	.word	0x000024c0


	//   ....[18]....
        /*00dc*/ 	.word	0x00002500


	//   ....[19]....
        /*00e0*/ 	.word	0x00002510


	//   ....[20]....
        /*00e4*/ 	.word	0x00002f60


	//   ....[21]....
        /*00e8*/ 	.word	0x00002fa0


	//   ....[22]....
        /*00ec*/ 	.word	0x00002fc0


	//   ....[23]....
        /*00f0*/ 	.word	0x00002fe0


	//   ....[24]....
        /*00f4*/ 	.word	0x00003000


	//----- nvinfo : EIATTR_VRC_CTA_INIT_COUNT
	.align		4
.L_1637:
        /*00f8*/ 	.byte	0x02, 0x4a
	.zero		1
	.zero		1


	//----- nvinfo : EIATTR_EXIT_INSTR_OFFSETS
	.align		4
        /*00fc*/ 	.byte	0x04, 0x1c
        /*00fe*/ 	.short	(.L_1639 - .L_1638)


	//   ....[0]....
.L_1638:
        /*0100*/ 	.word	0x00003730


	//   ....[1]....
        /*0104*/ 	.word	0x00003880


	//   ....[2]....
        /*0108*/ 	.word	0x000039c0


	//   ....[3]....
        /*010c*/ 	.word	0x00003b00


	//   ....[4]....
        /*0110*/ 	.word	0x00003b70


	//   ....[5]....
        /*0114*/ 	.word	0x00003bf0


	//   ....[6]....
        /*0118*/ 	.word	0x00003c10


	//----- nvinfo : EIATTR_MAX_THREADS
	.align		4
.L_1639:
        /*011c*/ 	.byte	0x04, 0x05
        /*011e*/ 	.short	(.L_1641 - .L_1640)
.L_1640:
        /*0120*/ 	.word	0x00000080
        /*0124*/ 	.word	0x00000001
        /*0128*/ 	.word	0x00000001


	//----- nvinfo : EIATTR_CRS_STACK_SIZE
	.align		4
.L_1641:
        /*012c*/ 	.byte	0x04, 0x1e
        /*012e*/ 	.short	(.L_1643 - .L_1642)
.L_1642:
        /*0130*/ 	.word	0x00000000


	//----- nvinfo : EIATTR_CBANK_PARAM_SIZE
	.align		4
.L_1643:
        /*0134*/ 	.byte	0x03, 0x19
        /*0136*/ 	.short	0x0080


	//----- nvinfo : EIATTR_PARAM_CBANK
	.align		4
        /*0138*/ 	.byte	0x04, 0x0a
        /*013a*/ 	.short	(.L_1645 - .L_1644)
	.align		4
.L_1644:
        /*013c*/ 	.word	index@(.nv.constant0._ZN18transformer_engine13normalization26rmsnorm_bwd_general_kernelINS0_13Kernel_traitsI6__halffS3_fjLj2048ELj1ELj1ELj4ELj16ENS0_18Kernel_traits_baseILj2048ES3_fS3_fjLj128EEEEELb0EEEvNS0_20BackwardKernelParamsE)
        /*0140*/ 	.short	0x0380
        /*0142*/ 	.short	0x0080


	//----- nvinfo : EIATTR_SW_WAR
	.align		4
.L_1645:
        /*0144*/ 	.byte	0x04, 0x36
        /*0146*/ 	.short	(.L_1647 - .L_1646)
.L_1646:
        /*0148*/ 	.word	0x00000008
.L_1647:


//--------------------- .nv.info._ZN18transformer_engine13normalization26rmsnorm_bwd_general_kernelINS0_13Kernel_traitsI6__halfS3_S3_fjLj2048ELj1ELj1ELj4ELj16ENS0_18Kernel_traits_baseILj2048ES3_S3_S3_fjLj128EEEEELb0EEEvNS0_20BackwardKernelParamsE --------------------------
	.section	.nv.info._ZN18transformer_engine13normalization26rmsnorm_bwd_general_kernelINS0_13Kernel_traitsI6__halfS3_S3_fjLj2048ELj1ELj1ELj4ELj16ENS0_18Kernel_traits_baseILj2048ES3_S3_S3_fjLj128EEEEELb0EEEvNS0_20BackwardKernelParamsE,"",@"SHT_CUDA_INFO"
	.sectionflags	@""
	.align	4


	//----- nvinfo : EIATTR_CUDA_API_VERSION
	.align		4
        /*0000*/ 	.byte	0x04, 0x37
        /*0002*/ 	.short	(.L_1649 - .L_1648)
.L_1648:
        /*0004*/ 	.word	0x00000082


	//----- nvinfo : EIATTR_KPARAM_INFO
	.align		4
.L_1649:
        /*0008*/ 	.byte	0x04, 0x17
        /*000a*/ 	.short	(.L_1651 - .L_1650)
.L_1650:
        /*000c*/ 	.word	0x00000000
        /*0010*/ 	.short	0x0000
        /*0012*/ 	.short	0x0000
        /*0014*/ 	.byte	0x00, 0xf0, 0x01, 0x02


	//----- nvinfo : EIATTR_SPARSE_MMA_MASK
	.align		4
.L_1651:
        /*0018*/ 	.byte	0x03, 0x50
        /*001a*/ 	.short	0x0000


	//----- nvinfo : EIATTR_MAXREG_COUNT
	.align		4
        /*001c*/ 	.byte	0x03, 0x1b
        /*001e*/ 	.short	0x00ff


	//----- nvinfo : EIATTR_NUM_BARRIERS
	.align		4
        /*0020*/ 	.byte	0x02, 0x4c
        /*0022*/ 	.byte	0x01
	.zero		1


	//----- nvinfo : EIATTR_MERCURY_ISA_VERSION
	.align		4
        /*0024*/ 	.byte	0x03, 0x5f
        /*0026*/ 	.short	0x0101


	//----- nvinfo : EIATTR_COOP_GROUP_MASK_REGIDS
	.align		4
        /*0028*/ 	.byte	0x04, 0x29
        /*002a*/ 	.short	(.L_1653 - .L_1652)


	//   ....[0]....
.L_1652:
        /*002c*/ 	.word	0xffffffff


	//   ....[1]....
        /*0030*/ 	.word	0xffffffff


	//   ....[2]....
        /*0034*/ 	.word	0xffffffff


	//   ....[3]....
        /*0038*/ 	.word	0xffffffff


	//   ....[4]....
        /*003c*/ 	.word	0xffffffff


	//   ....[5]....
        /*0040*/ 	.word	0xffffffff


	//   ....[6]....
        /*0044*/ 	.word	0xffffffff


	//   ....[7]....
        /*0048*/ 	.word	0xffffffff


	//   ....[8]....
        /*004c*/ 	.word	0xffffffff


	//   ....[9]....
        /*0050*/ 	.word	0xffffffff


	//   ....[10]....
        /*0054*/ 	.word	0xffffffff


	//   ....[11]....
        /*0058*/ 	.word	0xffffffff


	//   ....[12]....
        /*005c*/ 	.word	0xffffffff


	//   ....[13]....
        /*0060*/ 	.word	0xffffffff


	//   ....[14]....
        /*0064*/ 	.word	0xffffffff


	//   ....[15]....
        /*0068*/ 	.word	0xffffffff


	//   ....[16]....
        /*006c*/ 	.word	0xffffffff


	//   ....[17]....
        /*0070*/ 	.word	0xffffffff


	//   ....[18]....
        /*0074*/ 	.word	0xffffffff


	//   ....[19]....
        /*0078*/ 	.word	0xffffffff


	//   ....[20]....
        /*007c*/ 	.word	0xffffffff


	//   ....[21]....
        /*0080*/ 	.word	0xffffffff


	//   ....[22]....
        /*0084*/ 	.word	0xffffffff


	//   ....[23]....
        /*0088*/ 	.word	0xffffffff


	//   ....[24]....
        /*008c*/ 	.word	0xffffffff


	//----- nvinfo : EIATTR_COOP_GROUP_INSTR_OFFSETS
	.align		4
.L_1653:
        /*0090*/ 	.byte	0x04, 0x28
        /*0092*/ 	.short	(.L_1655 - .L_1654)


	//   ....[0]....
.L_1654:
        /*0094*/ 	.word	0x00001dd0


	//   ....[1]....
        /*0098*/ 	.word	0x00001e10


	//   ....[2]....
        /*009c*/ 	.word	0x00001e70


	//   ....[3]....
        /*00a0*/ 	.word	0x00001e80


	//   ....[4]....
        /*00a4*/ 	.word	0x00001eb0


	//   ....[5]....
        /*00a8*/ 	.word	0x00001ec0


	//   ....[6]....
        /*00ac*/ 	.word	0x00001ef0


	//   ....[7]....
        /*00b0*/ 	.word	0x00001f20


	//   ....[8]....
        /*00b4*/ 	.word	0x00002000


	//   ....[9]....
        /*00b8*/ 	.word	0x00002010


	//   ....[10]....
        /*00bc*/ 	.word	0x000020f0


	//   ....[11]....
        /*00c0*/ 	.word	0x00002130


	//   ....[12]....
        /*00c4*/ 	.word	0x00002190


	//   ....[13]....
        /*00c8*/ 	.word	0x000021b0


	//   ....[14]....
        /*00cc*/ 	.word	0x000021f0


	//   ....[15]....
        /*00d0*/ 	.word	0x00002200


	//   ....[16]....
        /*00d4*/ 	.word	0x00002230


	//   ....[17]....
        /*00d8*/ 	.word	0x00002250


	//   ....[18]....
        /*00dc*/ 	.word	0x00002280


	//   ....[19]....
        /*00e0*/ 	.word	0x00002290


	//   ....[20]....
        /*00e4*/ 	.word	0x00002d20


	//   ....[21]....
        /*00e8*/ 	.word	0x00002d60


	//   ....[22]....
        /*00ec*/ 	.word	0x00002d80


	//   ....[23]....
        /*00f0*/ 	.word	0x00002da0


	//   ....[24]....
        /*00f4*/ 	.word	0x00002dc0


	//----- nvinfo : EIATTR_VRC_CTA_INIT_COUNT
	.align		4
.L_1655:
        /*00f8*/ 	.byte	0x02, 0x4a
	.zero		1
	.zero		1


	//----- nvinfo : EIATTR_EXIT_INSTR_OFFSETS
	.align		4
        /*00fc*/ 	.byte	0x04, 0x1c
        /*00fe*/ 	.short	(.L_1657 - .L_1656)


	//   ....[0]....
.L_1656:
        /*0100*/ 	.word	0x00003550


	//   ....[1]....
        /*0104*/ 	.word	0x00003750


	//   ....[2]....
        /*0108*/ 	.word	0x000037e0


	//   ....[3]....
        /*010c*/ 	.word	0x000038e0


	//   ....[4]....
        /*0110*/ 	.word	0x00003900


	//----- nvinfo : EIATTR_MAX_THREADS
	.align		4
.L_1657:
        /*0114*/ 	.byte	0x04, 0x05
        /*0116*/ 	.short	(.L_1659 - .L_1658)
.L_1658:
        /*0118*/ 	.word	0x00000080
        /*011c*/ 	.word	0x00000001
        /*0120*/ 	.word	0x00000001


	//----- nvinfo : EIATTR_CRS_STACK_SIZE
	.align		4
.L_1659:
        /*0124*/ 	.byte	0x04, 0x1e
        /*0126*/ 	.short	(.L_1661 - .L_1660)
.L_1660:
        /*0128*/ 	.word	0x00000000


	//----- nvinfo : EIATTR_CBANK_PARAM_SIZE
	.align		4
.L_1661:
        /*012c*/ 	.byte	0x03, 0x19
        /*012e*/ 	.short	0x0080


	//----- nvinfo : EIATTR_PARAM_CBANK
	.align		4
        /*0130*/ 	.byte	0x04, 0x0a
        /*0132*/ 	.short	(.L_1663 - .L_1662)
	.align		4
.L_1662:
        /*0134*/ 	.word	index@(.nv.constant0._ZN18transformer_engine13normalization26rmsnorm_bwd_general_kernelINS0_13Kernel_traitsI6__halfS3_S3_fjLj2048ELj1ELj1ELj4ELj16ENS0_18Kernel_traits_baseILj2048ES3_S3_S3_fjLj128EEEEELb0EEEvNS0_20BackwardKernelParamsE)
        /*0138*/ 	.short	0x0380
        /*013a*/ 	.short	0x0080


	//----- nvinfo : EIATTR_SW_WAR
	.align		4
.L_1663:
        /*013c*/ 	.byte	0x04, 0x36
        /*013e*/ 	.short	(.L_1665 - .L_1664)
.L_1664:
        /*0140*/ 	.word	0x00000008
.L_1665:


//--------------------- .nv.info._ZN18transformer_engine13normalization26rmsnorm_bwd_general_kernelINS0_13Kernel_traitsIffffjLj2048ELj1ELj1ELj4ELj16ENS0_18Kernel_traits_baseILj2048EffffjLj128EEEEELb0EEEvNS0_20BackwardKernelParamsE --------------------------
	.section	.nv.info._ZN18transformer_engine13normalization26rmsnorm_bwd_general_kernelINS0_13Kernel_traitsIffffjLj2048ELj1ELj1ELj4ELj16ENS0_18Kernel_traits_baseILj2048EffffjLj128EEEEELb0EEEvNS0_20BackwardKernelParamsE,"",@"SHT_CUDA_INFO"
	.sectionflags	@""
	.align	4


	//----- nvinfo : EIATTR_CUDA_API_VERSION
	.align		4
        /*0000*/ 	.byte	0x04, 0x37
        /*0002*/ 	.short	(.L_1667 - .L_1666)
.L_1666:
        /*0004*/ 	.word	0x00000082


	//----- nvinfo : EIATTR_KPARAM_INFO
	.align		4
.L_1667:
        /*0008*/ 	.byte	0x04, 0x17
        /*000a*/ 	.short	(.L_1669 - .L_1668)
.L_1668:
        /*000c*/ 	.word	0x00000000
        /*0010*/ 	.short	0x0000
        /*0012*/ 	.short	0x0000
        /*0014*/ 	.byte	0x00, 0xf0, 0x01, 0x02


	//----- nvinfo : EIATTR_SPARSE_MMA_MASK
	.align		4
.L_1669:
        /*0018*/ 	.byte	0x03, 0x50
        /*001a*/ 	.short	0x0000


	//----- nvinfo : EIATTR_MAXREG_COUNT
	.align		4
        /*001c*/ 	.byte	0x03, 0x1b
        /*001e*/ 	.short	0x00ff


	//----- nvinfo : EIATTR_NUM_BARRIERS
	.align		4
        /*0020*/ 	.byte	0x02, 0x4c
        /*0022*/ 	.byte	0x01
	.zero		1


	//----- nvinfo : EIATTR_MERCURY_ISA_VERSION
	.align		4
        /*0024*/ 	.byte	0x03, 0x5f
        /*0026*/ 	.short	0x0101


	//----- nvinfo : EIATTR_COOP_GROUP_MASK_REGIDS
	.align		4
        /*0028*/ 	.byte	0x04, 0x29
        /*002a*/ 	.short	(.L_1671 - .L_1670)


	//   ....[0]....
.L_1670:
        /*002c*/ 	.word	0xffffffff


	//   ....[1]....
        /*0030*/ 	.word	0xffffffff


	//   ....[2]....
        /*0034*/ 	.word	0xffffffff


	//   ....[3]....
        /*0038*/ 	.word	0xffffffff


	//   ....[4]....
        /*003c*/ 	.word	0xffffffff


	//   ....[5]....
        /*0040*/ 	.word	0xffffffff


	//   ....[6]....
        /*0044*/ 	.word	0xffffffff


	//   ....[7]....
        /*0048*/ 	.word	0xffffffff


	//   ....[8]....
        /*004c*/ 	.word	0xffffffff


	//   ....[9]....
        /*0050*/ 	.word	0xffffffff


	//   ....[10]....
        /*0054*/ 	.word	0xffffffff


	//   ....[11]....
        /*0058*/ 	.word	0xffffffff


	//   ....[12]....
        /*005c*/ 	.word	0xffffffff


	//   ....[13]....
        /*0060*/ 	.word	0xffffffff


	//   ....[14]....
        /*0064*/ 	.word	0xffffffff


	//   ....[15]....
        /*0068*/ 	.word	0xffffffff


	//   ....[16]....
        /*006c*/ 	.word	0xffffffff


	//   ....[17]....
        /*0070*/ 	.word	0xffffffff


	//   ....[18]....
        /*0074*/ 	.word	0xffffffff


	//   ....[19]....
        /*0078*/ 	.word	0xffffffff


	//   ....[20]....
        /*007c*/ 	.word	0xffffffff


	//   ....[21]....
        /*0080*/ 	.word	0xffffffff


	//   ....[22]....
        /*0084*/ 	.word	0xffffffff


	//   ....[23]....
        /*0088*/ 	.word	0xffffffff


	//   ....[24]....
        /*008c*/ 	.word	0xffffffff


	//----- nvinfo : EIATTR_COOP_GROUP_INSTR_OFFSETS
	.align		4
.L_1671:
        /*0090*/ 	.byte	0x04, 0x28
        /*0092*/ 	.short	(.L_1673 - .L_1672)


	//   ....[0]....
.L_1672:
        /*0094*/ 	.word	0x00001b50


	//   ....[1]....
        /*0098*/ 	.word	0x00001b90


	//   ....[2]....
        /*009c*/ 	.word	0x00001bf0


	//   ....[3]....
        /*00a0*/ 	.word	0x00001c00


	//   ....[4]....
        /*00a4*/ 	.word	0x00001c30


	//   ....[5]....
        /*00a8*/ 	.word	0x00001c40


	//   ....[6]....
        /*00ac*/ 	.word	0x00001c70


	//   ....[7]....
        /*00b0*/ 	.word	0x00001ca0


	//   ....[8]....
        /*00b4*/ 	.word	0x00001d80


	//   ....[9]....
        /*00b8*/ 	.word	0x00001d90


	//   ....[10]....
        /*00bc*/ 	.word	0x00001e70


	//   ....[11]....
        /*00c0*/ 	.word	0x00001eb0


	//   ....[12]....
        /*00c4*/ 	.word	0x00001f10


	//   ....[13]....
        /*00c8*/ 	.word	0x00001f30


	//   ....[14]....
        /*00cc*/ 	.word	0x00001f70


	//   ....[15]....
        /*00d0*/ 	.word	0x00001f80


	//   ....[16]....
        /*00d4*/ 	.word	0x00001fc0


	//   ....[17]....
        /*00d8*/ 	.word	0x00001fd0


	//   ....[18]....
        /*00dc*/ 	.word	0x00002010


	//   ....[19]....
        /*00e0*/ 	.word	0x00002020


	//   ....[20]....
        /*00e4*/ 	.word	0x00002a70


	//   ....[21]....
        /*00e8*/ 	.word	0x00002ab0


	//   ....[22]....
        /*00ec*/ 	.word	0x00002ad0


	//   ....[23]....
        /*00f0*/ 	.word	0x00002af0


	//   ....[24]....
        /*00f4*/ 	.word	0x00002b10


	//----- nvinfo : EIATTR_VRC_CTA_INIT_COUNT
	.align		4
.L_1673:
        /*00f8*/ 	.byte	0x02, 0x4a
	.zero		1
	.zero		1


	//----- nvinfo : EIATTR_EXIT_INSTR_OFFSETS
	.align		4
        /*00fc*/ 	.byte	0x04, 0x1c
        /*00fe*/ 	.short	(.L_1675 - .L_1674)


	//   ....[0]....
.L_1674:
        /*0100*/ 	.word	0x00003240


	//   ....[1]....
        /*0104*/ 	.word	0x00003390


	//   ....[2]....
        /*0108*/ 	.word	0x000034d0


	//   ....[3]....
        /*010c*/ 	.word	0x00003610


	//   ....[4]....
        /*0110*/ 	.word	0x00003680


	//   ....[5]....
        /*0114*/ 	.word	0x00003700


	//   ....[6]....
        /*0118*/ 	.word	0x00003720


	//----- nvinfo : EIATTR_MAX_THREADS
	.align		4
.L_1675:
        /*011c*/ 	.byte	0x04, 0x05
        /*011e*/ 	.short	(.L_1677 - .L_1676)
.L_1676:
        /*0120*/ 	.word	0x00000080
        /*0124*/ 	.word	0x00000001
        /*0128*/ 	.word	0x00000001


	//----- nvinfo : EIATTR_CRS_STACK_SIZE
	.align		4
.L_1677:
        /*012c*/ 	.byte	0x04, 0x1e
        /*012e*/ 	.short	(.L_1679 - .L_1678)
.L_1678:
        /*0130*/ 	.word	0x00000000


	//----- nvinfo : EIATTR_CBANK_PARAM_SIZE
	.align		4
.L_1679:
        /*0134*/ 	.byte	0x03, 0x19
        /*0136*/ 	.short	0x0080


	//----- nvinfo : EIATTR_PARAM_CBANK
	.align		4
        /*0138*/ 	.byte	0x04, 0x0a
        /*013a*/ 	.short	(.L_1681 - .L_1680)
	.align		4
.L_1680:
        /*013c*/ 	.word	index@(.nv.constant0._ZN18transformer_engine13normalization26rmsnorm_bwd_general_kernelINS0_13Kernel_traitsIffffjLj2048ELj1ELj1ELj4ELj16ENS0_18Kernel_traits_baseILj2048EffffjLj128EEEEELb0EEEvNS0_20BackwardKernelParamsE)
        /*0140*/ 	.short	0x0380
        /*0142*/ 	.short	0x0080


	//----- nvinfo : EIATTR_SW_WAR
	.align		4
.L_1681:
        /*0144*/ 	.byte	0x04, 0x36
        /*0146*/ 	.short	(.L_1683 - .L_1682)
.L_1682:
        /*0148*/ 	.word	0x00000008
.L_1683:


//--------------------- .nv.info._ZN18transformer_engine13normalization26rmsnorm_bwd_general_kernelINS0_13Kernel_traitsI13__nv_bfloat16fS3_fjLj1024ELj1ELj4ELj1ELj16ENS0_18Kernel_traits_baseILj1024ES3_fS3_fjLj128EEEEELb0EEEvNS0_20BackwardKernelParamsE --------------------------
	.section	.nv.info._ZN18transformer_engine13normalization26rmsnorm_bwd_general_kernelINS0_13Kernel_traitsI13__nv_bfloat16fS3_fjLj1024ELj1ELj4ELj1ELj16ENS0_18Kernel_traits_baseILj1024ES3_fS3_fjLj128EEEEELb0EEEvNS0_20BackwardKernelParamsE,"",@"SHT_CUDA_INFO"
	.sectionflags	@""
	.align	4


	//----- nvinfo : EIATTR_CUDA_API_VERSION
	.align		4
        /*0000*/ 	.byte	0x04, 0x37
        /*0002*/ 	.short	(.L_1685 - .L_1684)
.L_1684:
        /*0004*/ 	.word	0x00000082


	//----- nvinfo : EIATTR_KPARAM_INFO
	.align		4
.L_1685:
        /*0008*/ 	.byte	0x04, 0x17
        /*000a*/ 	.short	(.L_1687 - .L_1686)
.L_1686:
        /*000c*/ 	.word	0x00000000
        /*0010*/ 	.short	0x0000
        /*0012*/ 	.short	0x0000
        /*0014*/ 	.byte	0x00, 0xf0, 0x01, 0x02


	//----- nvinfo : EIATTR_SPARSE_MMA_MASK
	.align		4
.L_1687:
        /*0018*/ 	.byte	0x03, 0x50
        /*001a*/ 	.short	0x0000


	//----- nvinfo : EIATTR_MAXREG_COUNT
	.align		4
        /*001c*/ 	.byte	0x03, 0x1b
        /*001e*/ 	.short	0x00ff


	//----- nvinfo : EIATTR_NUM_BARRIERS
	.align		4
        /*0020*/ 	.byte	0x02, 0x4c
        /*0022*/ 	.byte	0x01
	.zero		1


	//----- nvinfo : EIATTR_MERCURY_ISA_VERSION
	.align		4
        /*0024*/ 	.byte	0x03, 0x5f
        /*0026*/ 	.short	0x0101


	//----- nvinfo : EIATTR_COOP_GROUP_MASK_REGIDS
	.align		4
        /*0028*/ 	.byte	0x04, 0x29
        /*002a*/ 	.short	(.L_1689 - .L_1688)


	//   ....[0]....
.L_1688:
        /*002c*/ 	.word	0xffffffff


	//   ....[1]....
        /*0030*/ 	.word	0xffffffff


	//   ....[2]....
        /*0034*/ 	.word	0xffffffff


	//   ....[3]....
        /*0038*/ 	.word	0xffffffff


	//   ....[4]....
        /*003c*/ 	.word	0xffffffff


	//   ....[5]....
        /*0040*/ 	.word	0xffffffff


	//   ....[6]....
        /*0044*/ 	.word	0xffffffff


	//   ....[7]....
        /*0048*/ 	.word	0xffffffff


	//   ....[8]....
        /*004c*/ 	.word	0xffffffff


	//   ....[9]....
        /*0050*/ 	.word	0xffffffff


	//   ....[10]....
        /*0054*/ 	.word	0xffffffff


	//   ....[11]....
        /*0058*/ 	.word	0xffffffff


	//   ....[12]....
        /*005c*/ 	.word	0xffffffff


	//   ....[13]....
        /*0060*/ 	.word	0xffffffff


	//   ....[14]....
        /*0064*/ 	.word	0xffffffff


	//   ....[15]....
        /*0068*/ 	.word	0xffffffff


	//   ....[16]....
        /*006c*/ 	.word	0xffffffff


	//   ....[17]....
        /*0070*/ 	.word	0xffffffff


	//   ....[18]....
        /*0074*/ 	.word	0xffffffff


	//   ....[19]....
        /*0078*/ 	.word	0xffffffff


	//----- nvinfo : EIATTR_COOP_GROUP_INSTR_OFFSETS
	.align		4
.L_1689:
        /*007c*/ 	.byte	0x04, 0x28
        /*007e*/ 	.short	(.L_1691 - .L_1690)


	//   ....[0]....
.L_1690:
        /*0080*/ 	.word	0x00003bb0


	//   ....[1]....
        /*0084*/ 	.word	0x00003bd0


	//   ....[2]....
        /*0088*/ 	.word	0x00003bf0


	//   ....[3]....
        /*008c*/ 	.word	0x00003c10


	//   ....[4]....
        /*0090*/ 	.word	0x00003c30


	//   ....[5]....
        /*0094*/ 	.word	0x00003c60


	//   ....[6]....
        /*0098*/ 	.word	0x00003c90


	//   ....[7]....
        /*009c*/ 	.word	0x00003ce0


	//   ....[8]....
        /*00a0*/ 	.word	0x00003cf0


	//   ....[9]....
        /*00a4*/ 	.word	0x00003d20


	//   ....[10]....
        /*00a8*/ 	.word	0x00003d30


	//   ....[11]....
        /*00ac*/ 	.word	0x00003d70


	//   ....[12]....
        /*00b0*/ 	.word	0x00003d90


	//   ....[13]....
        /*00b4*/ 	.word	0x00003de0


	//   ....[14]....
        /*00b8*/ 	.word	0x00003e10


	//   ....[15]....
        /*00bc*/ 	.word	0x00004670


	//   ....[16]....
        /*00c0*/ 	.word	0x000046b0


	//   ....[17]....
        /*00c4*/ 	.word	0x000046d0


	//   ....[18]....
        /*00c8*/ 	.word	0x000046f0


	//   ....[19]....
        /*00cc*/ 	.word	0x00004710


	//----- nvinfo : EIATTR_VRC_CTA_INIT_COUNT
	.align		4
.L_1691:
        /*00d0*/ 	.byte	0x02, 0x4a
	.zero		1
	.zero		1


	//----- nvinfo : EIATTR_EXIT_INSTR_OFFSETS
	.align		4
        /*00d4*/ 	.byte	0x04, 0x1c
        /*00d6*/ 	.short	(.L_1693 - .L_1692)


	//   ....[0]....
.L_1692:
        /*00d8*/ 	.word	0x00005950


	//   ....[1]....
        /*00dc*/ 	.word	0x00005e30


	//   ....[2]....
        /*00e0*/ 	.word	0x00006190


	//   ....[3]....
        /*00e4*/ 	.word	0x00006210


	//   ....[4]....
        /*00e8*/ 	.word	0x00006230


	//----- nvinfo : EIATTR_MAX_THREADS
	.align		4
.L_1693:
        /*00ec*/ 	.byte	0x04, 0x05
        /*00ee*/ 	.short	(.L_1695 - .L_1694)
.L_1694:
        /*00f0*/ 	.word	0x00000080
        /*00f4*/ 	.word	0x00000001
        /*00f8*/ 	.word	0x00000001


	//----- nvinfo : EIATTR_CRS_STACK_SIZE
	.align		4
.L_1695:
        /*00fc*/ 	.byte	0x04, 0x1e
        /*00fe*/ 	.short	(.L_1697 - .L_1696)
.L_1696:
        /*0100*/ 	.word	0x00000000


	//----- nvinfo : EIATTR_CBANK_PARAM_SIZE
	.align		4
.L_1697:
        /*0104*/ 	.byte	0x03, 0x19
        /*0106*/ 	.short	0x0080


	//----- nvinfo : EIATTR_PARAM_CBANK
	.align		4
        /*0108*/ 	.byte	0x04, 0x0a
        /*010a*/ 	.short	(.L_1699 - .L_1698)
	.align		4
.L_1698:
        /*010c*/ 	.word	index@(.nv.constant0._ZN18transformer_engine13normalization26rmsnorm_bwd_general_kernelINS0_13Kernel_traitsI13__nv_bfloat16fS3_fjLj1024ELj1ELj4ELj1ELj16ENS0_18Kernel_traits_baseILj1024ES3_fS3_fjLj128EEEEELb0EEEvNS0_20BackwardKernelParamsE)
        /*0110*/ 	.short	0x0380
        /*0112*/ 	.short	0x0080


	//----- nvinfo : EIATTR_SW_WAR
	.align		4
.L_1699:
        /*0114*/ 	.byte	0x04, 0x36
        /*0116*/ 	.short	(.L_1701 - .L_1700)
.L_1700:
        /*0118*/ 	.word	0x00000008
.L_1701:


//--------------------- .nv.info._ZN18transformer_engine13normalization26rmsnorm_bwd_general_kernelINS0_13Kernel_traitsI13__nv_bfloat16S3_S3_fjLj1024ELj1ELj4ELj1ELj16ENS0_18Kernel_traits_baseILj1024ES3_S3_S3_fjLj128EEEEELb0EEEvNS0_20BackwardKernelParamsE --------------------------
	.section	.nv.info._ZN18transformer_engine13normalization26rmsnorm_bwd_general_kernelINS0_13Kernel_traitsI13__nv_bfloat16S3_S3_fjLj1024ELj1ELj4ELj1ELj16ENS0_18Kernel_traits_baseILj1024ES3_S3_S3_fjLj128EEEEELb0EEEvNS0_20BackwardKernelParamsE,"",@"SHT_CUDA_INFO"
	.sectionflags	@""
	.align	4


	//----- nvinfo : EIATTR_CUDA_API_VERSION
	.align		4
        /*0000*/ 	.byte	0x04, 0x37
        /*0002*/ 	.short	(.L_1703 - .L_1702)
.L_1702:
        /*0004*/ 	.word	0x00000082


	//----- nvinfo : EIATTR_KPARAM_INFO
	.align		4
.L_1703:
        /*0008*/ 	.byte	0x04, 0x17
        /*000a*/ 	.short	(.L_1705 - .L_1704)
.L_1704:
        /*000c*/ 	.word	0x00000000
        /*0010*/ 	.short	0x0000
        /*0012*/ 	.short	0x0000
        /*0014*/ 	.byte	0x00, 0xf0, 0x01, 0x02


	//----- nvinfo : EIATTR_SPARSE_MMA_MASK
	.align		4
.L_1705:
        /*0018*/ 	.byte	0x03, 0x50
        /*001a*/ 	.short	0x0000


	//----- nvinfo : EIATTR_MAXREG_COUNT
	.align		4
        /*001c*/ 	.byte	0x03, 0x1b
        /*001e*/ 	.short	0x00ff


	//----- nvinfo : EIATTR_NUM_BARRIERS
	.align		4
        /*0020*/ 	.byte	0x02, 0x4c
        /*0022*/ 	.byte	0x01
	.zero		1


	//----- nvinfo : EIATTR_MERCURY_ISA_VERSION
	.align		4
        /*0024*/ 	.byte	0x03, 0x5f
        /*0026*/ 	.short	0x0101


	//----- nvinfo : EIATTR_COOP_GROUP_MASK_REGIDS
	.align		4
        /*0028*/ 	.byte	0x04, 0x29
        /*002a*/ 	.short	(.L_1707 - .L_1706)


	//   ....[0]....
.L_1706:
        /*002c*/ 	.word	0xffffffff


	//   ....[1]....
        /*0030*/ 	.word	0xffffffff


	//   ....[2]....
        /*0034*/ 	.word	0xffffffff


	//   ....[3]....
        /*0038*/ 	.word	0xffffffff


	//   ....[4]....
        /*003c*/ 	.word	0xffffffff


	//   ....[5]....
        /*0040*/ 	.word	0xffffffff


	//   ....[6]....
        /*0044*/ 	.word	0xffffffff


	//   ....[7]....
        /*0048*/ 	.word	0xffffffff


	//   ....[8]....
        /*004c*/ 	.word	0xffffffff


	//   ....[9]....
        /*0050*/ 	.word	0xffffffff


	//   ....[10]....
        /*0054*/ 	.word	0xffffffff


	//   ....[11]....
        /*0058*/ 	.word	0xffffffff


	//   ....[12]....
        /*005c*/ 	.word	0xffffffff


	//   ....[13]....
        /*0060*/ 	.word	0xffffffff


	//   ....[14]....
        /*0064*/ 	.word	0xffffffff


	//   ....[15]....
        /*0068*/ 	.word	0xffffffff


	//   ....[16]....
        /*006c*/ 	.word	0xffffffff


	//   ....[17]....
        /*0070*/ 	.word	0xffffffff


	//   ....[18]....
        /*0074*/ 	.word	0xffffffff


	//   ....[19]....
        /*0078*/ 	.word	0xffffffff


	//----- nvinfo : EIATTR_COOP_GROUP_INSTR_OFFSETS
	.align		4
.L_1707:
        /*007c*/ 	.byte	0x04, 0x28
        /*007e*/ 	.short	(.L_1709 - .L_1708)


	//   ....[0]....
.L_1708:
        /*0080*/ 	.word	0x00003aa0


	//   ....[1]....
        /*0084*/ 	.word	0x00003ac0


	//   ....[2]....
        /*0088*/ 	.word	0x00003ae0


	//   ....[3]....
        /*008c*/ 	.word	0x00003b00


	//   ....[4]....
        /*0090*/ 	.word	0x00003b20


	//   ....[5]....
        /*0094*/ 	.word	0x00003b50


	//   ....[6]....
        /*0098*/ 	.word	0x00003b80


	//   ....[7]....
        /*009c*/ 	.word	0x00003c00


	//   ....[8]....
        /*00a0*/ 	.word	0x00003c10


	//   ....[9]....
        /*00a4*/ 	.word	0x00003c40


	//   ....[10]....
        /*00a8*/ 	.word	0x00003c50


	//   ....[11]....
        /*00ac*/ 	.word	0x00003c90


	//   ....[12]....
        /*00b0*/ 	.word	0x00003cc0


	//   ....[13]....
        /*00b4*/ 	.word	0x00003cf0


	//   ....[14]....
        /*00b8*/ 	.word	0x00003d20


	//   ....[15]....
        /*00bc*/ 	.word	0x00004670


	//   ....[16]....
        /*00c0*/ 	.word	0x000046b0


	//   ....[17]....
        /*00c4*/ 	.word	0x000046d0


	//   ....[18]....
        /*00c8*/ 	.word	0x000046f0


	//   ....[19]....
        /*00cc*/ 	.word	0x00004710


	//----- nvinfo : EIATTR_VRC_CTA_INIT_COUNT
	.align		4
.L_1709:
        /*00d0*/ 	.byte	0x02, 0x4a
	.zero		1
	.zero		1


	//----- nvinfo : EIATTR_EXIT_INSTR_OFFSETS
	.align		4
        /*00d4*/ 	.byte	0x04, 0x1c
        /*00d6*/ 	.short	(.L_1711 - .L_1710)


	//   ....[0]....
.L_1710:
        /*00d8*/ 	.word	0x000057c0


	//   ....[1]....
        /*00dc*/ 	.word	0x00005dc0


	//   ....[2]....
        /*00e0*/ 	.word	0x00005de0


	//   ....[3]....
        /*00e4*/ 	.word	0x00005e30


	//----- nvinfo : EIATTR_MAX_THREADS
	.align		4
.L_1711:
        /*00e8*/ 	.byte	0x04, 0x05
        /*00ea*/ 	.short	(.L_1713 - .L_1712)
.L_1712:
        /*00ec*/ 	.word	0x00000080
        /*00f0*/ 	.word	0x00000001
        /*00f4*/ 	.word	0x00000001


	//----- nvinfo : EIATTR_CRS_STACK_SIZE
	.align		4
.L_1713:
        /*00f8*/ 	.byte	0x04, 0x1e
        /*00fa*/ 	.short	(.L_1715 - .L_1714)
.L_1714:
        /*00fc*/ 	.word	0x00000000


	//----- nvinfo : EIATTR_CBANK_PARAM_SIZE
	.align		4
.L_1715:
        /*0100*/ 	.byte	0x03, 0x19
        /*0102*/ 	.short	0x0080


	//----- nvinfo : EIATTR_PARAM_CBANK
	.align		4
        /*0104*/ 	.byte	0x04, 0x0a
        /*0106*/ 	.short	(.L_1717 - .L_1716)
	.align		4
.L_1716:
        /*0108*/ 	.word	index@(.nv.constant0._ZN18transformer_engine13normalization26rmsnorm_bwd_general_kernelINS0_13Kernel_traitsI13__nv_bfloat16S3_S3_fjLj1024ELj1ELj4ELj1ELj16ENS0_18Kernel_traits_baseILj1024ES3_S3_S3_fjLj128EEEEELb0EEEvNS0_20BackwardKernelParamsE)
        /*010c*/ 	.short	0x0380
        /*010e*/ 	.short	0x0080


	//----- nvinfo : EIATTR_SW_WAR
	.align		4
.L_1717:
        /*0110*/ 	.byte	0x04, 0x36
        /*0112*/ 	.short	(.L_1719 - .L_1718)
.L_1718:
        /*0114*/ 	.word	0x00000008
.L_1719:


//--------------------- .nv.info._ZN18transformer_engine13normalization26rmsnorm_bwd_general_kernelINS0_13Kernel_traitsI6__halffS3_fjLj1024ELj1ELj4ELj1ELj16ENS0_18Kernel_traits_baseILj1024ES3_fS3_fjLj128EEEEELb0EEEvNS0_20BackwardKernelParamsE --------------------------
	.section	.nv.info._ZN18transformer_engine13normalization26rmsnorm_bwd_general_kernelINS0_13Kernel_traitsI6__halffS3_fjLj1024ELj1ELj4ELj1ELj16ENS0_18Kernel_traits_baseILj1024ES3_fS3_fjLj128EEEEELb0EEEvNS0_20BackwardKernelParamsE,"",@"SHT_CUDA_INFO"
	.sectionflags	@""
	.align	4


	//----- nvinfo : EIATTR_CUDA_API_VERSION
	.align		4
        /*0000*/ 	.byte	0x04, 0x37
        /*0002*/ 	.short	(.L_1721 - .L_1720)
.L_1720:
        /*0004*/ 	.word	0x00000082


	//----- nvinfo : EIATTR_KPARAM_INFO
	.align		4
.L_1721:
        /*0008*/ 	.byte	0x04, 0x17
        /*000a*/ 	.short	(.L_1723 - .L_1722)
.L_1722:
        /*000c*/ 	.word	0x00000000
        /*0010*/ 	.short	0x0000
        /*0012*/ 	.short	0x0000
        /*0014*/ 	.byte	0x00, 0xf0, 0x01, 0x02


	//----- nvinfo : EIATTR_SPARSE_MMA_MASK
	.align		4
.L_1723:
        /*0018*/ 	.byte	0x03, 0x50
        /*001a*/ 	.short	0x0000


	//----- nvinfo : EIATTR_MAXREG_COUNT
	.align		4
        /*001c*/ 	.byte	0x03, 0x1b
        /*001e*/ 	.short	0x00ff


	//----- nvinfo : EIATTR_NUM_BARRIERS
	.align		4
        /*0020*/ 	.byte	0x02, 0x4c
        /*0022*/ 	.byte	0x01
	.zero		1


	//----- nvinfo : EIATTR_MERCURY_ISA_VERSION
	.align		4
        /*0024*/ 	.byte	0x03, 0x5f
        /*0026*/ 	.short	0x0101


	//----- nvinfo : EIATTR_COOP_GROUP_MASK_REGIDS
	.align		4
        /*0028*/ 	.byte	0x04, 0x29
        /*002a*/ 	.short	(.L_1725 - .L_1724)


	//   ....[0]....
.L_1724:
        /*002c*/ 	.word	0xffffffff


	//   ....[1]....
        /*0030*/ 	.word	0xffffffff


	//   ....[2]....
        /*0034*/ 	.word	0xffffffff


	//   ....[3]....
        /*0038*/ 	.word	0xffffffff


	//   ....[4]....
        /*003c*/ 	.word	0xffffffff


	//   ....[5]....
        /*0040*/ 	.word	0xffffffff


	//   ....[6]....
        /*0044*/ 	.word	0xffffffff


	//   ....[7]....
        /*0048*/ 	.word	0xffffffff


	//   ....[8]....
        /*004c*/ 	.word	0xffffffff


	//   ....[9]....
        /*0050*/ 	.word	0xffffffff


	//   ....[10]....
        /*0054*/ 	.word	0xffffffff


	//   ....[11]....
        /*0058*/ 	.word	0xffffffff


	//   ....[12]....
        /*005c*/ 	.word	0xffffffff


	//   ....[13]....
        /*0060*/ 	.word	0xffffffff


	//   ....[14]....
        /*0064*/ 	.word	0xffffffff


	//   ....[15]....
        /*0068*/ 	.word	0xffffffff


	//   ....[16]....
        /*006c*/ 	.word	0xffffffff


	//   ....[17]....
        /*0070*/ 	.word	0xffffffff


	//   ....[18]....
        /*0074*/ 	.word	0xffffffff


	//   ....[19]....
        /*0078*/ 	.word	0xffffffff


	//----- nvinfo : EIATTR_COOP_GROUP_INSTR_OFFSETS
	.align		4
.L_1725:
        /*007c*/ 	.byte	0x04, 0x28
        /*007e*/ 	.short	(.L_1727 - .L_1726)


	//   ....[0]....
.L_1726:
        /*0080*/ 	.word	0x00003bb0


	//   ....[1]....
        /*0084*/ 	.word	0x00003bd0


	//   ....[2]....
        /*0088*/ 	.word	0x00003bf0


	//   ....[3]....
        /*008c*/ 	.word	0x00003c10


	//   ....[4]....
        /*0090*/ 	.word	0x00003c30


	//   ....[5]....
        /*0094*/ 	.word	0x00003c60


	//   ....[6]....
        /*0098*/ 	.word	0x00003c90


	//   ....[7]....
        /*009c*/ 	.word	0x00003ce0


	//   ....[8]....
        /*00a0*/ 	.word	0x00003cf0


	//   ....[9]....
        /*00a4*/ 	.word	0x00003d20


	//   ....[10]....
        /*00a8*/ 	.word	0x00003d30


	//   ....[11]....
        /*00ac*/ 	.word	0x00003d70


	//   ....[12]....
        /*00b0*/ 	.word	0x00003d90


	//   ....[13]....
        /*00b4*/ 	.word	0x00003de0


	//   ....[14]....
        /*00b8*/ 	.word	0x00003e10


	//   ....[15]....
        /*00bc*/ 	.word	0x00004670


	//   ....[16]....
        /*00c0*/ 	.word	0x000046b0


	//   ....[17]....
        /*00c4*/ 	.word	0x000046d0


	//   ....[18]....
        /*00c8*/ 	.word	0x000046f0


	//   ....[19]....
        /*00cc*/ 	.word	0x00004710


	//----- nvinfo : EIATTR_VRC_CTA_INIT_COUNT
	.align		4
.L_1727:
        /*00d0*/ 	.byte	0x02, 0x4a
	.zero		1
	.zero		1


	//----- nvinfo : EIATTR_EXIT_INSTR_OFFSETS
	.align		4
        /*00d4*/ 	.byte	0x04, 0x1c
        /*00d6*/ 	.short	(.L_1729 - .L_1728)


	//   ....[0]....
.L_1728:
        /*00d8*/ 	.word	0x00005950


	//   ....[1]....
        /*00dc*/ 	.word	0x00005e30


	//   ....[2]....
        /*00e0*/ 	.word	0x00006190


	//   ....[3]....
        /*00e4*/ 	.word	0x00006210


	//   ....[4]....
        /*00e8*/ 	.word	0x00006230


	//----- nvinfo : EIATTR_MAX_THREADS
	.align		4
.L_1729:
        /*00ec*/ 	.byte	0x04, 0x05
        /*00ee*/ 	.short	(.L_1731 - .L_1730)
.L_1730:
        /*00f0*/ 	.word	0x00000080
        /*00f4*/ 	.word	0x00000001
        /*00f8*/ 	.word	0x00000001


	//----- nvinfo : EIATTR_CRS_STACK_SIZE
	.align		4
.L_1731:
        /*00fc*/ 	.byte	0x04, 0x1e
        /*00fe*/ 	.short	(.L_1733 - .L_1732)
.L_1732:
        /*0100*/ 	.word	0x00000000


	//----- nvinfo : EIATTR_CBANK_PARAM_SIZE
	.align		4
.L_1733:
        /*0104*/ 	.byte	0x03, 0x19
        /*0106*/ 	.short	0x0080


	//----- nvinfo : EIATTR_PARAM_CBANK
	.align		4
        /*0108*/ 	.byte	0x04, 0x0a
        /*010a*/ 	.short	(.L_1735 - .L_1734)
	.align		4
.L_1734:
        /*010c*/ 	.word	index@(.nv.constant0._ZN18transformer_engine13normalization26rmsnorm_bwd_general_kernelINS0_13Kernel_traitsI6__halffS3_fjLj1024ELj1ELj4ELj1ELj16ENS0_18Kernel_traits_baseILj1024ES3_fS3_fjLj128EEEEELb0EEEvNS0_20BackwardKernelParamsE)
        /*0110*/ 	.short	0x0380
        /*0112*/ 	.short	0x0080


	//----- nvinfo : EIATTR_SW_WAR
	.align		4
.L_1735:
        /*0114*/ 	.byte	0x04, 0x36
        /*0116*/ 	.short	(.L_1737 - .L_1736)
.L_1736:
        /*0118*/ 	.word	0x00000008
.L_1737:


//--------------------- .nv.info._ZN18transformer_engine13normalization26rmsnorm_bwd_general_kernelINS0_13Kernel_traitsI6__halfS3_S3_fjLj1024ELj1ELj4ELj1ELj16ENS0_18Kernel_traits_baseILj1024ES3_S3_S3_fjLj128EEEEELb0EEEvNS0_20BackwardKernelParamsE --------------------------
	.section	.nv.info._ZN18transformer_engine13normalization26rmsnorm_bwd_general_kernelINS0_13Kernel_traitsI6__halfS3_S3_fjLj1024ELj1ELj4ELj1ELj16ENS0_18Kernel_traits_baseILj1024ES3_S3_S3_fjLj128EEEEELb0EEEvNS0_20BackwardKernelParamsE,"",@"SHT_CUDA_INFO"
	.sectionflags	@""
	.align	4


	//----- nvinfo : EIATTR_CUDA_API_VERSION
	.align		4
        /*0000*/ 	.byte	0x04, 0x37
        /*0002*/ 	.short	(.L_1739 - .L_1738)
.L_1738:
        /*0004*/ 	.word	0x00000082


	//----- nvinfo : EIATTR_KPARAM_INFO
	.align		4
.L_1739:
        /*0008*/ 	.byte	0x04, 0x17
        /*000a*/ 	.short	(.L_1741 - .L_1740)
.L_1740:
        /*000c*/ 	.word	0x00000000
        /*0010*/ 	.short	0x0000
        /*0012*/ 	.short	0x0000
        /*0014*/ 	.byte	0x00, 0xf0, 0x01, 0x02


	//----- nvinfo : EIATTR_SPARSE_MMA_MASK
	.align		4
.L_1741:
        /*0018*/ 	.byte	0x03, 0x50
        /*001a*/ 	.short	0x0000


	//----- nvinfo : EIATTR_MAXREG_COUNT
	.align		4
        /*001c*/ 	.byte	0x03, 0x1b
        /*001e*/ 	.short	0x00ff


	//----- nvinfo : EIATTR_NUM_BARRIERS
	.align		4
        /*0020*/ 	.byte	0x02, 0x4c
        /*0022*/ 	.byte	0x01
	.zero		1


	//----- nvinfo : EIATTR_MERCURY_ISA_VERSION
	.align		4
        /*0024*/ 	.byte	0x03, 0x5f
        /*0026*/ 	.short	0x0101


	//----- nvinfo : EIATTR_COOP_GROUP_MASK_REGIDS
	.align		4
        /*0028*/ 	.byte	0x04, 0x29
        /*002a*/ 	.short	(.L_1743 - .L_1742)


	//   ....[0]....
.L_1742:
        /*002c*/ 	.word	0xffffffff


	//   ....[1]....
        /*0030*/ 	.word	0xffffffff


	//   ....[2]....
        /*0034*/ 	.word	0xffffffff


	//   ....[3]....
        /*0038*/ 	.word	0xffffffff


	//   ....[4]....
        /*003c*/ 	.word	0xffffffff


	//   ....[5]....
        /*0040*/ 	.word	0xffffffff


	//   ....[6]....
        /*0044*/ 	.word	0xffffffff


	//   ....[7]....
        /*0048*/ 	.word	0xffffffff


	//   ....[8]....
        /*004c*/ 	.word	0xffffffff


	//   ....[9]....
        /*0050*/ 	.word	0xffffffff


	//   ....[10]....
        /*0054*/ 	.word	0xffffffff


	//   ....[11]....
        /*0058*/ 	.word	0xffffffff


	//   ....[12]....
        /*005c*/ 	.word	0xffffffff


	//   ....[13]....
        /*0060*/ 	.word	0xffffffff


	//   ....[14]....
        /*0064*/ 	.word	0xffffffff


	//   ....[15]....
        /*0068*/ 	.word	0xffffffff


	//   ....[16]....
        /*006c*/ 	.word	0xffffffff


	//   ....[17]....
        /*0070*/ 	.word	0xffffffff


	//   ....[18]....
        /*0074*/ 	.word	0xffffffff


	//   ....[19]....
        /*0078*/ 	.word	0xffffffff


	//----- nvinfo : EIATTR_COOP_GROUP_INSTR_OFFSETS
	.align		4
.L_1743:
        /*007c*/ 	.byte	0x04, 0x28
        /*007e*/ 	.short	(.L_1745 - .L_1744)


	//   ....[0]....
.L_1744:
        /*0080*/ 	.word	0x000037a0


	//   ....[1]....
        /*0084*/ 	.word	0x000037c0


	//   ....[2]....
        /*0088*/ 	.word	0x000037e0


	//   ....[3]....
        /*008c*/ 	.word	0x00003800


	//   ....[4]....
        /*0090*/ 	.word	0x00003820


	//   ....[5]....
        /*0094*/ 	.word	0x00003850


	//   ....[6]....
        /*0098*/ 	.word	0x00003880


	//   ....[7]....
        /*009c*/ 	.word	0x00003900


	//   ....[8]....
        /*00a0*/ 	.word	0x00003910


	//   ....[9]....
        /*00a4*/ 	.word	0x00003940


	//   ....[10]....
        /*00a8*/ 	.word	0x00003950


	//   ....[11]....
        /*00ac*/ 	.word	0x00003990


	//   ....[12]....
        /*00b0*/ 	.word	0x000039c0


	//   ....[13]....
        /*00b4*/ 	.word	0x000039f0


	//   ....[14]....
        /*00b8*/ 	.word	0x00003a20


	//   ....[15]....
        /*00bc*/ 	.word	0x00004370


	//   ....[16]....
        /*00c0*/ 	.word	0x000043b0


	//   ....[17]....
        /*00c4*/ 	.word	0x000043d0


	//   ....[18]....
        /*00c8*/ 	.word	0x000043f0


	//   ....[19]....
        /*00cc*/ 	.word	0x00004410


	//----- nvinfo : EIATTR_VRC_CTA_INIT_COUNT
	.align		4
.L_1745:
        /*00d0*/ 	.byte	0x02, 0x4a
	.zero		1
	.zero		1


	//----- nvinfo : EIATTR_EXIT_INSTR_OFFSETS
	.align		4
        /*00d4*/ 	.byte	0x04, 0x1c
        /*00d6*/ 	.short	(.L_1747 - .L_1746)


	//   ....[0]....
.L_1746:
        /*00d8*/ 	.word	0x000054c0


	//   ....[1]....
        /*00dc*/ 	.word	0x00005ac0


	//   ....[2]....
        /*00e0*/ 	.word	0x00005ae0


	//   ....[3]....
        /*00e4*/ 	.word	0x00005b30


	//----- nvinfo : EIATTR_MAX_THREADS
	.align		4
.L_1747:
        /*00e8*/ 	.byte	0x04, 0x05
        /*00ea*/ 	.short	(.L_1749 - .L_1748)
.L_1748:
        /*00ec*/ 	.word	0x00000080
        /*00f0*/ 	.word	0x00000001
        /*00f4*/ 	.word	0x00000001


	//----- nvinfo : EIATTR_CRS_STACK_SIZE
	.align		4
.L_1749:
        /*00f8*/ 	.byte	0x04, 0x1e
        /*00fa*/ 	.short	(.L_1751 - .L_1750)
.L_1750:
        /*00fc*/ 	.word	0x00000000


	//----- nvinfo : EIATTR_CBANK_PARAM_SIZE
	.align		4
.L_1751:
        /*0100*/ 	.byte	0x03, 0x19
        /*0102*/ 	.short	0x0080


	//----- nvinfo : EIATTR_PARAM_CBANK
	.align		4
        /*0104*/ 	.byte	0x04, 0x0a
        /*0106*/ 	.short	(.L_1753 - .L_1752)
	.align		4
.L_1752:
        /*0108*/ 	.word	index@(.nv.constant0._ZN18transformer_engine13normalization26rmsnorm_bwd_general_kernelINS0_13Kernel_traitsI6__halfS3_S3_fjLj1024ELj1ELj4ELj1ELj16ENS0_18Kernel_traits_baseILj1024ES3_S3_S3_fjLj128EEEEELb0EEEvNS0_20BackwardKernelParamsE)
        /*010c*/ 	.short	0x0380
        /*010e*/ 	.short	0x0080


	//----- nvinfo : EIATTR_SW_WAR
	.align		4
.L_1753:
        /*0110*/ 	.byte	0x04, 0x36
        /*0112*/ 	.short	(.L_1755 - .L_1754)
.L_1754:
        /*0114*/ 	.word	0x00000008
.L_1755:


//--------------------- .nv.info._ZN18transformer_engine13normalization26rmsnorm_bwd_general_kernelINS0_13Kernel_traitsIffffjLj1024ELj1ELj4ELj1ELj16ENS0_18Kernel_traits_baseILj1024EffffjLj128EEEEELb0EEEvNS0_20BackwardKernelParamsE --------------------------
	.section	.nv.info._ZN18transformer_engine13normalization26rmsnorm_bwd_general_kernelINS0_13Kernel_traitsIffffjLj1024ELj1ELj4ELj1ELj16ENS0_18Kernel_traits_baseILj1024EffffjLj128EEEEELb0EEEvNS0_20BackwardKernelParamsE,"",@"SHT_CUDA_INFO"
	.sectionflags	@""
	.align	4


	//----- nvinfo : EIATTR_CUDA_API_VERSION
	.align		4
        /*0000*/ 	.byte	0x04, 0x37
        /*0002*/ 	.short	(.L_1757 - .L_1756)
.L_1756:
        /*0004*/ 	.word	0x00000082


	//----- nvinfo : EIATTR_KPARAM_INFO
	.align		4
.L_1757:
        /*0008*/ 	.byte	0x04, 0x17
        /*000a*/ 	.short	(.L_1759 - .L_1758)
.L_1758:
        /*000c*/ 	.word	0x00000000
        /*0010*/ 	.short	0x0000
        /*0012*/ 	.short	0x0000
        /*0014*/ 	.byte	0x00, 0xf0, 0x01, 0x02


	//----- nvinfo : EIATTR_SPARSE_MMA_MASK
	.align		4
.L_1759:
        /*0018*/ 	.byte	0x03, 0x50
        /*001a*/ 	.short	0x0000


	//----- nvinfo : EIATTR_MAXREG_COUNT
	.align		4
        /*001c*/ 	.byte	0x03, 0x1b
        /*001e*/ 	.short	0x00ff


	//----- nvinfo : EIATTR_NUM_BARRIERS
	.align		4
        /*0020*/ 	.byte	0x02, 0x4c
        /*0022*/ 	.byte	0x01
	.zero		1


	//----- nvinfo : EIATTR_MERCURY_ISA_VERSION
	.align		4
        /*0024*/ 	.byte	0x03, 0x5f
        /*0026*/ 	.short	0x0101


	//----- nvinfo : EIATTR_COOP_GROUP_MASK_REGIDS
	.align		4
        /*0028*/ 	.byte	0x04, 0x29
        /*002a*/ 	.short	(.L_1761 - .L_1760)


	//   ....[0]....
.L_1760:
        /*002c*/ 	.word	0xffffffff


	//   ....[1]....
        /*0030*/ 	.word	0xffffffff


	//   ....[2]....
        /*0034*/ 	.word	0xffffffff


	//   ....[3]....
        /*0038*/ 	.word	0xffffffff


	//   ....[4]....
        /*003c*/ 	.word	0xffffffff


	//   ....[5]....
        /*0040*/ 	.word	0xffffffff


	//   ....[6]....
        /*0044*/ 	.word	0xffffffff


	//   ....[7]....
        /*0048*/ 	.word	0xffffffff


	//   ....[8]....
        /*004c*/ 	.word	0xffffffff


	//   ....[9]....
        /*0050*/ 	.word	0xffffffff


	//   ....[10]....
        /*0054*/ 	.word	0xffffffff


	//   ....[11]....
        /*0058*/ 	.word	0xffffffff


	//   ....[12]....
        /*005c*/ 	.word	0xffffffff


	//   ....[13]....
        /*0060*/ 	.word	0xffffffff


	//   ....[14]....
        /*0064*/ 	.word	0xffffffff


	//   ....[15]....
        /*0068*/ 	.word	0xffffffff


	//   ....[16]....
        /*006c*/ 	.word	0xffffffff


	//   ....[17]....
        /*0070*/ 	.word	0xffffffff


	//   ....[18]....
        /*0074*/ 	.word	0xffffffff


	//   ....[19]....
        /*0078*/ 	.word	0xffffffff


	//----- nvinfo : EIATTR_COOP_GROUP_INSTR_OFFSETS
	.align		4
.L_1761:
        /*007c*/ 	.byte	0x04, 0x28
        /*007e*/ 	.short	(.L_1763 - .L_1762)


	//   ....[0]....
.L_1762:
        /*0080*/ 	.word	0x00003750


	//   ....[1]....
        /*0084*/ 	.word	0x00003770


	//   ....[2]....
        /*0088*/ 	.word	0x00003790


	//   ....[3]....
        /*008c*/ 	.word	0x000037b0


	//   ....[4]....
        /*0090*/ 	.word	0x000037d0


	//   ....[5]....
        /*0094*/ 	.word	0x00003800


	//   ....[6]....
        /*0098*/ 	.word	0x00003840


	//   ....[7]....
        /*009c*/ 	.word	0x00003870


	//   ....[8]....
        /*00a0*/ 	.word	0x00003880


	//   ....[9]....
        /*00a4*/ 	.word	0x000038b0


	//   ....[10]....
        /*00a8*/ 	.word	0x000038c0


	//   ....[11]....
        /*00ac*/ 	.word	0x000038f0


	//   ....[12]....
        /*00b0*/ 	.word	0x00003900


	//   ....[13]....
        /*00b4*/ 	.word	0x00003930


	//   ....[14]....
        /*00b8*/ 	.word	0x00003940


	//   ....[15]....
        /*00bc*/ 	.word	0x00004750


	//   ....[16]....
        /*00c0*/ 	.word	0x00004790


	//   ....[17]....
        /*00c4*/ 	.word	0x000047b0


	//   ....[18]....
        /*00c8*/ 	.word	0x000047d0


	//   ....[19]....
        /*00cc*/ 	.word	0x000047f0


	//----- nvinfo : EIATTR_VRC_CTA_INIT_COUNT
	.align		4
.L_1763:
        /*00d0*/ 	.byte	0x02, 0x4a
	.zero		1
	.zero		1


	//----- nvinfo : EIATTR_EXIT_INSTR_OFFSETS
	.align		4
        /*00d4*/ 	.byte	0x04, 0x1c
        /*00d6*/ 	.short	(.L_1765 - .L_1764)


	//   ....[0]....
.L_1764:
        /*00d8*/ 	.word	0x00005e40


	//   ....[1]....
        /*00dc*/ 	.word	0x00006320


	//   ....[2]....
        /*00e0*/ 	.word	0x00006680


	//   ....[3]....
        /*00e4*/ 	.word	0x00006700


	//   ....[4]....
        /*00e8*/ 	.word	0x00006720


	//----- nvinfo : EIATTR_MAX_THREADS
	.align		4
.L_1765:
        /*00ec*/ 	.byte	0x04, 0x05
        /*00ee*/ 	.short	(.L_1767 - .L_1766)
.L_1766:
        /*00f0*/ 	.word	0x00000080
        /*00f4*/ 	.word	0x00000001
        /*00f8*/ 	.word	0x00000001


	//----- nvinfo : EIATTR_CRS_STACK_SIZE
	.align		4
.L_1767:
        /*00fc*/ 	.byte	0x04, 0x1e
        /*00fe*/ 	.short	(.L_1769 - .L_1768)
.L_1768:
        /*0100*/ 	.word	0x00000000


	//----- nvinfo : EIATTR_CBANK_PARAM_SIZE
	.align		4
.L_1769:
        /*0104*/ 	.byte	0x03, 0x19
        /*0106*/ 	.short	0x0080


	//----- nvinfo : EIATTR_PARAM_CBANK
	.align		4
        /*0108*/ 	.byte	0x04, 0x0a
        /*010a*/ 	.short	(.L_1771 - .L_1770)
	.align		4
.L_1770:
        /*010c*/ 	.word	index@(.nv.constant0._ZN18transformer_engine13normalization26rmsnorm_bwd_general_kernelINS0_13Kernel_traitsIffffjLj1024ELj1ELj4ELj1ELj16ENS0_18Kernel_traits_baseILj1024EffffjLj128EEEEELb0EEEvNS0_20BackwardKernelParamsE)
        /*0110*/ 	.short	0x0380
        /*0112*/ 	.short	0x0080


	//----- nvinfo : EIATTR_SW_WAR
	.align		4
.L_1771:
        /*0114*/ 	.byte	0x04, 0x36
        /*0116*/ 	.short	(.L_1773 - .L_1772)
.L_1772:
        /*0118*/ 	.word	0x00000008
.L_1773:


//--------------------- .nv.info._ZN18transformer_engine13normalization26rmsnorm_bwd_general_kernelINS0_13Kernel_traitsI13__nv_bfloat16fS3_fjLj512ELj1ELj4ELj1ELj16ENS0_18Kernel_traits_baseILj512ES3_fS3_fjLj128EEEEELb0EEEvNS0_20BackwardKernelParamsE --------------------------
	.section	.nv.info._ZN18transformer_engine13normalization26rmsnorm_bwd_general_kernelINS0_13Kernel_traitsI13__nv_bfloat16fS3_fjLj512ELj1ELj4ELj1ELj16ENS0_18Kernel_traits_baseILj512ES3_fS3_fjLj128EEEEELb0EEEvNS0_20BackwardKernelParamsE,"",@"SHT_CUDA_INFO"
	.sectionflags	@""
	.align	4


	//----- nvinfo : EIATTR_CUDA_API_VERSION
	.align		4
        /*0000*/ 	.byte	0x04, 0x37
        /*0002*/ 	.short	(.L_1775 - .L_1774)
.L_1774:
        /*0004*/ 	.word	0x00000082


	//----- nvinfo : EIATTR_KPARAM_INFO
	.align		4
.L_1775:
        /*0008*/ 	.byte	0x04, 0x17
        /*000a*/ 	.short	(.L_1777 - .L_1776)
.L_1776:
        /*000c*/ 	.word	0x00000000
        /*0010*/ 	.short	0x0000
        /*0012*/ 	.short	0x0000
        /*0014*/ 	.byte	0x00, 0xf0, 0x01, 0x02


	//----- nvinfo : EIATTR_SPARSE_MMA_MASK
	.align		4
.L_1777:
        /*0018*/ 	.byte	0x03, 0x50
        /*001a*/ 	.short	0x0000


	//----- nvinfo : EIATTR_MAXREG_COUNT
	.align		4
        /*001c*/ 	.byte	0x03, 0x1b
        /*001e*/ 	.short	0x00ff


	//----- nvinfo : EIATTR_NUM_BARRIERS
	.align		4
        /*0020*/ 	.byte	0x02, 0x4c
        /*0022*/ 	.byte	0x01
	.zero		1


	//----- nvinfo : EIATTR_MERCURY_ISA_VERSION
	.align		4
        /*0024*/ 	.byte	0x03, 0x5f
        /*0026*/ 	.short	0x0101


	//----- nvinfo : EIATTR_COOP_GROUP_MASK_REGIDS
	.align		4
        /*0028*/ 	.byte	0x04, 0x29
        /*002a*/ 	.short	(.L_1779 - .L_1778)


	//   ....[0]....
.L_1778:
        /*002c*/ 	.word	0xffffffff


	//   ....[1]....
        /*0030*/ 	.word	0xffffffff


	//   ....[2]....
        /*0034*/ 	.word	0xffffffff


	//   ....[3]....
        /*0038*/ 	.word	0xffffffff


	//   ....[4]....
        /*003c*/ 	.word	0xffffffff


	//   ....[5]....
        /*0040*/ 	.word	0xffffffff


	//   ....[6]....
        /*0044*/ 	.word	0xffffffff


	//   ....[7]....
        /*0048*/ 	.word	0xffffffff


	//   ....[8]....
        /*004c*/ 	.word	0xffffffff


	//   ....[9]....
        /*0050*/ 	.word	0xffffffff


	//   ....[10]....
        /*0054*/ 	.word	0xffffffff


	//   ....[11]....
        /*0058*/ 	.word	0xffffffff


	//   ....[12]....
        /*005c*/ 	.word	0xffffffff


	//   ....[13]....
        /*0060*/ 	.word	0xffffffff


	//   ....[14]....
        /*0064*/ 	.word	0xffffffff


	//   ....[15]....
        /*0068*/ 	.word	0xffffffff


	//   ....[16]....
        /*006c*/ 	.word	0xffffffff


	//   ....[17]....
        /*0070*/ 	.word	0xffffffff


	//   ....[18]....
        /*0074*/ 	.word	0xffffffff


	//   ....[19]....
        /*0078*/ 	.word	0xffffffff


	//----- nvinfo : EIATTR_COOP_GROUP_INSTR_OFFSETS
	.align		4
.L_1779:
        /*007c*/ 	.byte	0x04, 0x28
        /*007e*/ 	.short	(.L_1781 - .L_1780)


	//   ....[0]....
.L_1780:
        /*0080*/ 	.word	0x000021a0


	//   ....[1]....
        /*0084*/ 	.word	0x000021c0


	//   ....[2]....
        /*0088*/ 	.word	0x000021e0


	//   ....[3]....
        /*008c*/ 	.word	0x00002200


	//   ....[4]....
        /*0090*/ 	.word	0x00002220


	//   ....[5]....
        /*0094*/ 	.word	0x00002250


	//   ....[6]....
        /*0098*/ 	.word	0x00002280


	//   ....[7]....
        /*009c*/ 	.word	0x000022d0


	//   ....[8]....
        /*00a0*/ 	.word	0x000022e0


	//   ....[9]....
        /*00a4*/ 	.word	0x00002310


	//   ....[10]....
        /*00a8*/ 	.word	0x00002330


	//   ....[11]....
        /*00ac*/ 	.word	0x00002380


	//   ....[12]....
        /*00b0*/ 	.word	0x000023b0


	//   ....[13]....
        /*00b4*/ 	.word	0x00002440


	//   ....[14]....
        /*00b8*/ 	.word	0x00002450


	//   ....[15]....
        /*00bc*/ 	.word	0x00002d40


	//   ....[16]....
        /*00c0*/ 	.word	0x00002d80


	//   ....[17]....
        /*00c4*/ 	.word	0x00002da0


	//   ....[18]....
        /*00c8*/ 	.word	0x00002dc0


	//   ....[19]....
        /*00cc*/ 	.word	0x00002de0


	//----- nvinfo : EIATTR_VRC_CTA_INIT_COUNT
	.align		4
.L_1781:
        /*00d0*/ 	.byte	0x02, 0x4a
	.zero		1
	.zero		1


	//----- nvinfo : EIATTR_EXIT_INSTR_OFFSETS
	.align		4
        /*00d4*/ 	.byte	0x04, 0x1c
        /*00d6*/ 	.short	(.L_1783 - .L_1782)


	//   ....[0]....
.L_1782:
        /*00d8*/ 	.word	0x000038d0


	//   ....[1]....
        /*00dc*/ 	.word	0x00003fc0


	//   ....[2]....
        /*00e0*/ 	.word	0x00003fe0


	//   ....[3]....
        /*00e4*/ 	.word	0x00004000


	//----- nvinfo : EIATTR_MAX_THREADS
	.align		4
.L_1783:
        /*00e8*/ 	.byte	0x04, 0x05
        /*00ea*/ 	.short	(.L_1785 - .L_1784)
.L_1784:
        /*00ec*/ 	.word	0x00000080
        /*00f0*/ 	.word	0x00000001
        /*00f4*/ 	.word	0x00000001


	//----- nvinfo : EIATTR_CRS_STACK_SIZE
	.align		4
.L_1785:
        /*00f8*/ 	.byte	0x04, 0x1e
        /*00fa*/ 	.short	(.L_1787 - .L_1786)
.L_1786:
        /*00fc*/ 	.word	0x00000000


	//----- nvinfo : EIATTR_CBANK_PARAM_SIZE
	.align		4
.L_1787:
        /*0100*/ 	.byte	0x03, 0x19
        /*0102*/ 	.short	0x0080


	//----- nvinfo : EIATTR_PARAM_CBANK
	.align		4
        /*0104*/ 	.byte	0x04, 0x0a
        /*0106*/ 	.short	(.L_1789 - .L_1788)
	.align		4
.L_1788:
        /*0108*/ 	.word	index@(.nv.constant0._ZN18transformer_engine13normalization26rmsnorm_bwd_general_kernelINS0_13Kernel_traitsI13__nv_bfloat16fS3_fjLj512ELj1ELj4ELj1ELj16ENS0_18Kernel_traits_baseILj512ES3_fS3_fjLj128EEEEELb0EEEvNS0_20BackwardKernelParamsE)
        /*010c*/ 	.short	0x0380
        /*010e*/ 	.short	0x0080


	//----- nvinfo : EIATTR_SW_WAR
	.align		4
.L_1789:
        /*0110*/ 	.byte	0x04, 0x36
        /*0112*/ 	.short	(.L_1791 - .L_1790)
.L_1790:
        /*0114*/ 	.word	0x00000008
.L_1791:


//--------------------- .nv.info._ZN18transformer_engine13normalization26rmsnorm_bwd_general_kernelINS0_13Kernel_traitsI13__nv_bfloat16S3_S3_fjLj512ELj1ELj4ELj1ELj16ENS0_18Kernel_traits_baseILj512ES3_S3_S3_fjLj128EEEEELb0EEEvNS0_20BackwardKernelParamsE --------------------------
	.section	.nv.info._ZN18transformer_engine13normalization26rmsnorm_bwd_general_kernelINS0_13Kernel_traitsI13__nv_bfloat16S3_S3_fjLj512ELj1ELj4ELj1ELj16ENS0_18Kernel_traits_baseILj512ES3_S3_S3_fjLj128EEEEELb0EEEvNS0_20BackwardKernelParamsE,"",@"SHT_CUDA_INFO"
	.sectionflags	@""
	.align	4


	//----- nvinfo : EIATTR_CUDA_API_VERSION
	.align		4
        /*0000*/ 	.byte	0x04, 0x37
        /*0002*/ 	.short	(.L_1793 - .L_1792)
.L_1792:
        /*0004*/ 	.word	0x00000082


	//----- nvinfo : EIATTR_KPARAM_INFO
	.align		4
.L_1793:
        /*0008*/ 	.byte	0x04, 0x17
        /*000a*/ 	.short	(.L_1795 - .L_1794)
.L_1794:
        /*000c*/ 	.word	0x00000000
        /*0010*/ 	.short	0x0000
        /*0012*/ 	.short	0x0000
        /*0014*/ 	.byte	0x00, 0xf0, 0x01, 0x02


	//----- nvinfo : EIATTR_SPARSE_MMA_MASK
	.align		4
.L_1795:
        /*0018*/ 	.byte	0x03, 0x50
        /*001a*/ 	.short	0x0000


	//----- nvinfo : EIATTR_MAXREG_COUNT
	.align		4
        /*001c*/ 	.byte	0x03, 0x1b
        /*001e*/ 	.short	0x00ff


	//----- nvinfo : EIATTR_NUM_BARRIERS
	.align		4
        /*0020*/ 	.byte	0x02, 0x4c
        /*0022*/ 	.byte	0x01
	.zero		1


	//----- nvinfo : EIATTR_MERCURY_ISA_VERSION
	.align		4
        /*0024*/ 	.byte	0x03, 0x5f
        /*0026*/ 	.short	0x0101


	//----- nvinfo : EIATTR_COOP_GROUP_MASK_REGIDS
	.align		4
        /*0028*/ 	.byte	0x04, 0x29
        /*002a*/ 	.short	(.L_1797 - .L_1796)


	//   ....[0]....
.L_1796:
        /*002c*/ 	.word	0xffffffff


	//   ....[1]....
        /*0030*/ 	.word	0xffffffff


	//   ....[2]....
        /*0034*/ 	.word	0xffffffff


	//   ....[3]....
        /*0038*/ 	.word	0xffffffff


	//   ....[4]....
        /*003c*/ 	.word	0xffffffff


	//   ....[5]....
        /*0040*/ 	.word	0xffffffff


	//   ....[6]....
        /*0044*/ 	.word	0xffffffff


	//   ....[7]....
        /*0048*/ 	.word	0xffffffff


	//   ....[8]....
        /*004c*/ 	.word	0xffffffff


	//   ....[9]....
        /*0050*/ 	.word	0xffffffff


	//   ....[10]....
        /*0054*/ 	.word	0xffffffff


	//   ....[11]....
        /*0058*/ 	.word	0xffffffff


	//   ....[12]....
        /*005c*/ 	.word	0xffffffff


	//   ....[13]....
        /*0060*/ 	.word	0xffffffff


	//   ....[14]....
        /*0064*/ 	.word	0xffffffff


	//   ....[15]....
        /*0068*/ 	.word	0xffffffff


	//   ....[16]....
        /*006c*/ 	.word	0xffffffff


	//   ....[17]....
        /*0070*/ 	.word	0xffffffff


	//   ....[18]....
        /*0074*/ 	.word	0xffffffff


	//   ....[19]....
        /*0078*/ 	.word	0xffffffff


	//----- nvinfo : EIATTR_COOP_GROUP_INSTR_OFFSETS
	.align		4
.L_1797:
        /*007c*/ 	.byte	0x04, 0x28
        /*007e*/ 	.short	(.L_1799 - .L_1798)


	//   ....[0]....
.L_1798:
        /*0080*/ 	.word	0x00001fc0


	//   ....[1]....
        /*0084*/ 	.word	0x00001fe0


	//   ....[2]....
        /*0088*/ 	.word	0x00002000


	//   ....[3]....
        /*008c*/ 	.word	0x00002020


	//   ....[4]....
        /*0090*/ 	.word	0x00002040


	//   ....[5]....
        /*0094*/ 	.word	0x00002070


	//   ....[6]....
        /*0098*/ 	.word	0x000020a0


	//   ....[7]....
        /*009c*/ 	.word	0x000020f0


	//   ....[8]....
        /*00a0*/ 	.word	0x00002100


	//   ....[9]....
        /*00a4*/ 	.word	0x00002140


	//   ....[10]....
        /*00a8*/ 	.word	0x00002170


	//   ....[11]....
        /*00ac*/ 	.word	0x000021b0


	//   ....[12]....
        /*00b0*/ 	.word	0x000021d0


	//   ....[13]....
        /*00b4*/ 	.word	0x00002200


	//   ....[14]....
        /*00b8*/ 	.word	0x00002220


	//   ....[15]....
        /*00bc*/ 	.word	0x00002b70


	//   ....[16]....
        /*00c0*/ 	.word	0x00002bb0


	//   ....[17]....
        /*00c4*/ 	.word	0x00002bd0


	//   ....[18]....
        /*00c8*/ 	.word	0x00002bf0


	//   ....[19]....
        /*00cc*/ 	.word	0x00002c10


	//----- nvinfo : EIATTR_VRC_CTA_INIT_COUNT
	.align		4
.L_1799:
        /*00d0*/ 	.byte	0x02, 0x4a
	.zero		1
	.zero		1


	//----- nvinfo : EIATTR_EXIT_INSTR_OFFSETS
	.align		4
        /*00d4*/ 	.byte	0x04, 0x1c
        /*00d6*/ 	.short	(.L_1801 - .L_1800)


	//   ....[0]....
.L_1800:
        /*00d8*/ 	.word	0x00003540


	//   ....[1]....
        /*00dc*/ 	.word	0x00003a40


	//   ....[2]....
        /*00e0*/ 	.word	0x00003a60


	//   ....[3]....
        /*00e4*/ 	.word	0x00003a90


	//----- nvinfo : EIATTR_MAX_THREADS
	.align		4
.L_1801:
        /*00e8*/ 	.byte	0x04, 0x05
        /*00ea*/ 	.short	(.L_1803 - .L_1802)
.L_1802:
        /*00ec*/ 	.word	0x00000080
        /*00f0*/ 	.word	0x00000001
        /*00f4*/ 	.word	0x00000001


	//----- nvinfo : EIATTR_CRS_STACK_SIZE
	.align		4
.L_1803:
        /*00f8*/ 	.byte	0x04, 0x1e
        /*00fa*/ 	.short	(.L_1805 - .L_1804)
.L_1804:
        /*00fc*/ 	.word	0x00000000


	//----- nvinfo : EIATTR_CBANK_PARAM_SIZE
	.align		4
.L_1805:
        /*0100*/ 	.byte	0x03, 0x19
        /*0102*/ 	.short	0x0080


	//----- nvinfo : EIATTR_PARAM_CBANK
	.align		4
        /*0104*/ 	.byte	0x04, 0x0a
        /*0106*/ 	.short	(.L_1807 - .L_1806)
	.align		4
.L_1806:
        /*0108*/ 	.word	index@(.nv.constant0._ZN18transformer_engine13normalization26rmsnorm_bwd_general_kernelINS0_13Kernel_traitsI13__nv_bfloat16S3_S3_fjLj512ELj1ELj4ELj1ELj16ENS0_18Kernel_traits_baseILj512ES3_S3_S3_fjLj128EEEEELb0EEEvNS0_20BackwardKernelParamsE)
        /*010c*/ 	.short	0x0380
        /*010e*/ 	.short	0x0080


	//----- nvinfo : EIATTR_SW_WAR
	.align		4
.L_1807:
        /*0110*/ 	.byte	0x04, 0x36
        /*0112*/ 	.short	(.L_1809 - .L_1808)
.L_1808:
        /*0114*/ 	.word	0x00000008
.L_1809:


//--------------------- .nv.info._ZN18transformer_engine13normalization26rmsnorm_bwd_general_kernelINS0_13Kernel_traitsI6__halffS3_fjLj512ELj1ELj4ELj1ELj16ENS0_18Kernel_traits_baseILj512ES3_fS3_fjLj128EEEEELb0EEEvNS0_20BackwardKernelParamsE --------------------------
	.section	.nv.info._ZN18transformer_engine13normalization26rmsnorm_bwd_general_kernelINS0_13Kernel_traitsI6__halffS3_fjLj512ELj1ELj4ELj1ELj16ENS0_18Kernel_traits_baseILj512ES3_fS3_fjLj128EEEEELb0EEEvNS0_20BackwardKernelParamsE,"",@"SHT_CUDA_INFO"
	.sectionflags	@""
	.align	4


	//----- nvinfo : EIATTR_CUDA_API_VERSION
	.align		4
        /*0000*/ 	.byte	0x04, 0x37
        /*0002*/ 	.short	(.L_1811 - .L_1810)
.L_1810:
        /*0004*/ 	.word	0x00000082


	//----- nvinfo : EIATTR_KPARAM_INFO
	.align		4
.L_1811:
        /*0008*/ 	.byte	0x04, 0x17
        /*000a*/ 	.short	(.L_1813 - .L_1812)
.L_1812:
        /*000c*/ 	.word	0x00000000
        /*0010*/ 	.short	0x0000
        /*0012*/ 	.short	0x0000
        /*0014*/ 	.byte	0x00, 0xf0, 0x01, 0x02


	//----- nvinfo : EIATTR_SPARSE_MMA_MASK
	.align		4
.L_1813:
        /*0018*/ 	.byte	0x03, 0x50
        /*001a*/ 	.short	0x0000


	//----- nvinfo : EIATTR_MAXREG_COUNT
	.align		4
        /*001c*/ 	.byte	0x03, 0x1b
        /*001e*/ 	.short	0x00ff


	//----- nvinfo : EIATTR_NUM_BARRIERS
	.align		4
        /*0020*/ 	.byte	0x02, 0x4c
        /*0022*/ 	.byte	0x01
	.zero		1


	//----- nvinfo : EIATTR_MERCURY_ISA_VERSION
	.align		4
        /*0024*/ 	.byte	0x03, 0x5f
        /*0026*/ 	.short	0x0101


	//----- nvinfo : EIATTR_COOP_GROUP_MASK_REGIDS
	.align		4
        /*0028*/ 	.byte	0x04, 0x29
        /*002a*/ 	.short	(.L_1815 - .L_1814)


	//   ....[0]....
.L_1814:
        /*002c*/ 	.word	0xffffffff


	//   ....[1]....
        /*0030*/ 	.word	0xffffffff


	//   ....[2]....
        /*0034*/ 	.word	0xffffffff


	//   ....[3]....
        /*0038*/ 	.word	0xffffffff


	//   ....[4]....
        /*003c*/ 	.word	0xffffffff


	//   ....[5]....
        /*0040*/ 	.word	0xffffffff


	//   ....[6]....
        /*0044*/ 	.word	0xffffffff


	//   ....[7]....
        /*0048*/ 	.word	0xffffffff


	//   ....[8]....
        /*004c*/ 	.word	0xffffffff


	//   ....[9]....
        /*0050*/ 	.word	0xffffffff


	//   ....[10]....
        /*0054*/ 	.word	0xffffffff


	//   ....[11]....
        /*0058*/ 	.word	0xffffffff


	//   ....[12]....
        /*005c*/ 	.word	0xffffffff


	//   ....[13]....
        /*0060*/ 	.word	0xffffffff


	//   ....[14]....
        /*0064*/ 	.word	0xffffffff


	//   ....[15]....
        /*0068*/ 	.word	0xffffffff


	//   ....[16]....
        /*006c*/ 	.word	0xffffffff


	//   ....[17]....
        /*0070*/ 	.word	0xffffffff


	//   ....[18]....
        /*0074*/ 	.word	0xffffffff


	//   ....[19]....
        /*0078*/ 	.word	0xffffffff


	//----- nvinfo : EIATTR_COOP_GROUP_INSTR_OFFSETS
	.align		4
.L_1815:
        /*007c*/ 	.byte	0x04, 0x28
        /*007e*/ 	.short	(.L_1817 - .L_1816)


	//   ....[0]....
.L_1816:
        /*0080*/ 	.word	0x000021a0


	//   ....[1]....
        /*0084*/ 	.word	0x000021c0


	//   ....[2]....
        /*0088*/ 	.word	0x000021e0


	//   ....[3]....
        /*008c*/ 	.word	0x00002200


	//   ....[4]....
        /*0090*/ 	.word	0x00002220


	//   ....[5]....
        /*0094*/ 	.word	0x00002250


	//   ....[6]....
        /*0098*/ 	.word	0x00002290


	//   ....[7]....
        /*009c*/ 	.word	0x000022d0


	//   ....[8]....
        /*00a0*/ 	.word	0x000022e0


	//   ....[9]....
        /*00a4*/ 	.word	0x00002310


	//   ....[10]....
        /*00a8*/ 	.word	0x00002330


	//   ....[11]....
        /*00ac*/ 	.word	0x00002380


	//   ....[12]....
        /*00b0*/ 	.word	0x000023b0


	//   ....[13]....
        /*00b4*/ 	.word	0x00002440


	//   ....[14]....
        /*00b8*/ 	.word	0x00002450


	//   ....[15]....
        /*00bc*/ 	.word	0x00002d40


	//   ....[16]....
        /*00c0*/ 	.word	0x00002d80


	//   ....[17]....
        /*00c4*/ 	.word	0x00002da0


	//   ....[18]....
        /*00c8*/ 	.word	0x00002dc0


	//   ....[19]....
        /*00cc*/ 	.word	0x00002de0


	//----- nvinfo : EIATTR_VRC_CTA_INIT_COUNT
	.align		4
.L_1817:
        /*00d0*/ 	.byte	0x02, 0x4a
	.zero		1
	.zero		1


	//----- nvinfo : EIATTR_EXIT_INSTR_OFFSETS
	.align		4
        /*00d4*/ 	.byte	0x04, 0x1c
        /*00d6*/ 	.short	(.L_1819 - .L_1818)


	//   ....[0]....
.L_1818:
        /*00d8*/ 	.word	0x000038d0


	//   ....[1]....
        /*00dc*/ 	.word	0x00003fc0


	//   ....[2]....
        /*00e0*/ 	.word	0x00003fe0


	//   ....[3]....
        /*00e4*/ 	.word	0x00004000


	//----- nvinfo : EIATTR_MAX_THREADS
	.align		4
.L_1819:
        /*00e8*/ 	.byte	0x04, 0x05
        /*00ea*/ 	.short	(.L_1821 - .L_1820)
.L_1820:
        /*00ec*/ 	.word	0x00000080
        /*00f0*/ 	.word	0x00000001
        /*00f4*/ 	.word	0x00000001


	//----- nvinfo : EIATTR_CRS_STACK_SIZE
	.align		4
.L_1821:
        /*00f8*/ 	.byte	0x04, 0x1e
        /*00fa*/ 	.short	(.L_1823 - .L_1822)
.L_1822:
        /*00fc*/ 	.word	0x00000000


	//----- nvinfo : EIATTR_CBANK_PARAM_SIZE
	.align		4
.L_1823:
        /*0100*/ 	.byte	0x03, 0x19
        /*0102*/ 	.short	0x0080


	//----- nvinfo : EIATTR_PARAM_CBANK
	.align		4
        /*0104*/ 	.byte	0x04, 0x0a
        /*0106*/ 	.short	(.L_1825 - .L_1824)
	.align		4
.L_1824:
        /*0108*/ 	.word	index@(.nv.constant0._ZN18transformer_engine13normalization26rmsnorm_bwd_general_kernelINS0_13Kernel_traitsI6__halffS3_fjLj512ELj1ELj4ELj1ELj16ENS0_18Kernel_traits_baseILj512ES3_fS3_fjLj128EEEEELb0EEEvNS0_20BackwardKernelParamsE)
        /*010c*/ 	.short	0x0380
        /*010e*/ 	.short	0x0080


	//----- nvinfo : EIATTR_SW_WAR
	.align		4
.L_1825:
        /*0110*/ 	.byte	0x04, 0x36
        /*0112*/ 	.short	(.L_1827 - .L_1826)
.L_1826:
        /*0114*/ 	.word	0x00000008
.L_1827:


//--------------------- .nv.info._ZN18transformer_engine13normalization26rmsnorm_bwd_general_kernelINS0_13Kernel_traitsI6__halfS3_S3_fjLj512ELj1ELj4ELj1ELj16ENS0_18Kernel_traits_baseILj512ES3_S3_S3_fjLj128EEEEELb0EEEvNS0_20BackwardKernelParamsE --------------------------
	.section	.nv.info._ZN18transformer_engine13normalization26rmsnorm_bwd_general_kernelINS0_13Kernel_traitsI6__halfS3_S3_fjLj512ELj1ELj4ELj1ELj16ENS0_18Kernel_traits_baseILj512ES3_S3_S3_fjLj128EEEEELb0EEEvNS0_20BackwardKernelParamsE,"",@"SHT_CUDA_INFO"
	.sectionflags	@""
	.align	4


	//----- nvinfo : EIATTR_CUDA_API_VERSION
	.align		4
        /*0000*/ 	.byte	0x04, 0x37
        /*0002*/ 	.short	(.L_1829 - .L_1828)
.L_1828:
        /*0004*/ 	.word	0x00000082


	//----- nvinfo : EIATTR_KPARAM_INFO
	.align		4
.L_1829:
        /*0008*/ 	.byte	0x04, 0x17
        /*000a*/ 	.short	(.L_1831 - .L_1830)
.L_1830:
        /*000c*/ 	.word	0x00000000
        /*0010*/ 	.short	0x0000
        /*0012*/ 	.short	0x0000
        /*0014*/ 	.byte	0x00, 0xf0, 0x01, 0x02


	//----- nvinfo : EIATTR_SPARSE_MMA_MASK
	.align		4
.L_1831:
        /*0018*/ 	.byte	0x03, 0x50
        /*001a*/ 	.short	0x0000


	//----- nvinfo : EIATTR_MAXREG_COUNT
	.align		4
        /*001c*/ 	.byte	0x03, 0x1b
        /*001e*/ 	.short	0x00ff


	//----- nvinfo : EIATTR_NUM_BARRIERS
	.align		4
        /*0020*/ 	.byte	0x02, 0x4c
        /*0022*/ 	.byte	0x01
	.zero		1


	//----- nvinfo : EIATTR_MERCURY_ISA_VERSION
	.align		4
        /*0024*/ 	.byte	0x03, 0x5f
        /*0026*/ 	.short	0x0101


	//----- nvinfo : EIATTR_COOP_GROUP_MASK_REGIDS
	.align		4
        /*0028*/ 	.byte	0x04, 0x29
        /*002a*/ 	.short	(.L_1833 - .L_1832)


	//   ....[0]....
.L_1832:
        /*002c*/ 	.word	0xffffffff


	//   ....[1]....
        /*0030*/ 	.word	0xffffffff


	//   ....[2]....
        /*0034*/ 	.word	0xffffffff


	//   ....[3]....
        /*0038*/ 	.word	0xffffffff


	//   ....[4]....
        /*003c*/ 	.word	0xffffffff


	//   ....[5]....
        /*0040*/ 	.word	0xffffffff


	//   ....[6]....
        /*0044*/ 	.word	0xffffffff


	//   ....[7]....
        /*0048*/ 	.word	0xffffffff


	//   ....[8]....
        /*004c*/ 	.word	0xffffffff


	//   ....[9]....
        /*0050*/ 	.word	0xffffffff


	//   ....[10]....
        /*0054*/ 	.word	0xffffffff


	//   ....[11]....
        /*0058*/ 	.word	0xffffffff


	//   ....[12]....
        /*005c*/ 	.word	0xffffffff


	//   ....[13]....
        /*0060*/ 	.word	0xffffffff


	//   ....[14]....
        /*0064*/ 	.word	0xffffffff


	//   ....[15]....
        /*0068*/ 	.word	0xffffffff


	//   ....[16]....
        /*006c*/ 	.word	0xffffffff


	//   ....[17]....
        /*0070*/ 	.word	0xffffffff


	//   ....[18]....
        /*0074*/ 	.word	0xffffffff


	//   ....[19]....
        /*0078*/ 	.word	0xffffffff


	//----- nvinfo : EIATTR_COOP_GROUP_INSTR_OFFSETS
	.align		4
.L_1833:
        /*007c*/ 	.byte	0x04, 0x28
        /*007e*/ 	.short	(.L_1835 - .L_1834)


	//   ....[0]....
.L_1834:
        /*0080*/ 	.word	0x00001e40


	//   ....[1]....
        /*0084*/ 	.word	0x00001e60


	//   ....[2]....
        /*0088*/ 	.word	0x00001e80


	//   ....[3]....
        /*008c*/ 	.word	0x00001ea0


	//   ....[4]....
        /*0090*/ 	.word	0x00001ec0


	//   ....[5]....
        /*0094*/ 	.word	0x00001ef0


	//   ....[6]....
        /*0098*/ 	.word	0x00001f20


	//   ....[7]....
        /*009c*/ 	.word	0x00001f70


	//   ....[8]....
        /*00a0*/ 	.word	0x00001f80


	//   ....[9]....
        /*00a4*/ 	.word	0x00001fc0


	//   ....[10]....
        /*00a8*/ 	.word	0x00001ff0


	//   ....[11]....
        /*00ac*/ 	.word	0x00002040


	//   ....[12]....
        /*00b0*/ 	.word	0x00002050


	//   ....[13]....
        /*00b4*/ 	.word	0x00002090


	//   ....[14]....
        /*00b8*/ 	.word	0x000020b0


	//   ....[15]....
        /*00bc*/ 	.word	0x000029f0


	//   ....[16]....
        /*00c0*/ 	.word	0x00002a30


	//   ....[17]....
        /*00c4*/ 	.word	0x00002a50


	//   ....[18]....
        /*00c8*/ 	.word	0x00002a70


	//   ....[19]....
        /*00cc*/ 	.word	0x00002a90


	//----- nvinfo : EIATTR_VRC_CTA_INIT_COUNT
	.align		4
.L_1835:
        /*00d0*/ 	.byte	0x02, 0x4a
	.zero		1
	.zero		1


	//----- nvinfo : EIATTR_EXIT_INSTR_OFFSETS
	.align		4
        /*00d4*/ 	.byte	0x04, 0x1c
        /*00d6*/ 	.short	(.L_1837 - .L_1836)


	//   ....[0]....
.L_1836:
        /*00d8*/ 	.word	0x000033c0


	//   ....[1]....
        /*00dc*/ 	.word	0x000038c0


	//   ....[2]....
        /*00e0*/ 	.word	0x000038e0


	//   ....[3]....
        /*00e4*/ 	.word	0x00003910


	//----- nvinfo : EIATTR_MAX_THREADS
	.align		4
.L_1837:
        /*00e8*/ 	.byte	0x04, 0x05
        /*00ea*/ 	.short	(.L_1839 - .L_1838)
.L_1838:
        /*00ec*/ 	.word	0x00000080
        /*00f0*/ 	.word	0x00000001
        /*00f4*/ 	.word	0x00000001


	//----- nvinfo : EIATTR_CRS_STACK_SIZE
	.align		4
.L_1839:
        /*00f8*/ 	.byte	0x04, 0x1e
        /*00fa*/ 	.short	(.L_1841 - .L_1840)
.L_1840:
        /*00fc*/ 	.word	0x00000000


	//----- nvinfo : EIATTR_CBANK_PARAM_SIZE
	.align		4
.L_1841:
        /*0100*/ 	.byte	0x03, 0x19
        /*0102*/ 	.short	0x0080


	//----- nvinfo : EIATTR_PARAM_CBANK
	.align		4
        /*0104*/ 	.byte	0x04, 0x0a
        /*0106*/ 	.short	(.L_1843 - .L_1842)
	.align		4
.L_1842:
        /*0108*/ 	.word	index@(.nv.constant0._ZN18transformer_engine13normalization26rmsnorm_bwd_general_kernelINS0_13Kernel_traitsI6__halfS3_S3_fjLj512ELj1ELj4ELj1ELj16ENS0_18Kernel_traits_baseILj512ES3_S3_S3_fjLj128EEEEELb0EEEvNS0_20BackwardKernelParamsE)
        /*010c*/ 	.short	0x0380
        /*010e*/ 	.short	0x0080


	//----- nvinfo : EIATTR_SW_WAR
	.align		4
.L_1843:
        /*0110*/ 	.byte	0x04, 0x36
        /*0112*/ 	.short	(.L_1845 - .L_1844)
.L_1844:
        /*0114*/ 	.word	0x00000008
.L_1845:


//--------------------- .nv.info._ZN18transformer_engine13normalization26rmsnorm_bwd_general_kernelINS0_13Kernel_traitsIffffjLj512ELj1ELj4ELj1ELj16ENS0_18Kernel_traits_baseILj512EffffjLj128EEEEELb0EEEvNS0_20BackwardKernelParamsE --------------------------
	.section	.nv.info._ZN18transformer_engine13normalization26rmsnorm_bwd_general_kernelINS0_13Kernel_traitsIffffjLj512ELj1ELj4ELj1ELj16ENS0_18Kernel_traits_baseILj512EffffjLj128EEEEELb0EEEvNS0_20BackwardKernelParamsE,"",@"SHT_CUDA_INFO"
	.sectionflags	@""
	.align	4


	//----- nvinfo : EIATTR_CUDA_API_VERSION
	.align		4
        /*0000*/ 	.byte	0x04, 0x37
        /*0002*/ 	.short	(.L_1847 - .L_1846)
.L_1846:
        /*0004*/ 	.word	0x00000082


	//----- nvinfo : EIATTR_KPARAM_INFO
	.align		4
.L_1847:
        /*0008*/ 	.byte	0x04, 0x17
        /*000a*/ 	.short	(.L_1849 - .L_1848)
.L_1848:
        /*000c*/ 	.word	0x00000000
        /*0010*/ 	.short	0x0000
        /*0012*/ 	.short	0x0000
        /*0014*/ 	.byte	0x00, 0xf0, 0x01, 0x02


	//----- nvinfo : EIATTR_SPARSE_MMA_MASK
	.align		4
.L_1849:
        /*0018*/ 	.byte	0x03, 0x50
        /*001a*/ 	.short	0x0000


	//----- nvinfo : EIATTR_MAXREG_COUNT
	.align		4
        /*001c*/ 	.byte	0x03, 0x1b
        /*001e*/ 	.short	0x00ff


	//----- nvinfo : EIATTR_NUM_BARRIERS
	.align		4
        /*0020*/ 	.byte	0x02, 0x4c
        /*0022*/ 	.byte	0x01
	.zero		1


	//----- nvinfo : EIATTR_MERCURY_ISA_VERSION
	.align		4
        /*0024*/ 	.byte	0x03, 0x5f
        /*0026*/ 	.short	0x0101


	//----- nvinfo : EIATTR_COOP_GROUP_MASK_REGIDS
	.align		4
        /*0028*/ 	.byte	0x04, 0x29
        /*002a*/ 	.short	(.L_1851 - .L_1850)


	//   ....[0]....
.L_1850:
        /*002c*/ 	.word	0xffffffff


	//   ....[1]....
        /*0030*/ 	.word	0xffffffff


	//   ....[2]....
        /*0034*/ 	.word	0xffffffff


	//   ....[3]....
        /*0038*/ 	.word	0xffffffff


	//   ....[4]....
        /*003c*/ 	.word	0xffffffff


	//   ....[5]....
        /*0040*/ 	.word	0xffffffff


	//   ....[6]....
        /*0044*/ 	.word	0xffffffff


	//   ....[7]....
        /*0048*/ 	.word	0xffffffff


	//   ....[8]....
        /*004c*/ 	.word	0xffffffff


	//   ....[9]....
        /*0050*/ 	.word	0xffffffff


	//   ....[10]....
        /*0054*/ 	.word	0xffffffff


	//   ....[11]....
        /*0058*/ 	.word	0xffffffff


	//   ....[12]....
        /*005c*/ 	.word	0xffffffff


	//   ....[13]....
        /*0060*/ 	.word	0xffffffff


	//   ....[14]....
        /*0064*/ 	.word	0xffffffff


	//   ....[15]....
        /*0068*/ 	.word	0xffffffff


	//   ....[16]....
        /*006c*/ 	.word	0xffffffff


	//   ....[17]....
        /*0070*/ 	.word	0xffffffff


	//   ....[18]....
        /*0074*/ 	.word	0xffffffff


	//   ....[19]....
        /*0078*/ 	.word	0xffffffff


	//----- nvinfo : EIATTR_COOP_GROUP_INSTR_OFFSETS
	.align		4
.L_1851:
        /*007c*/ 	.byte	0x04, 0x28
        /*007e*/ 	.short	(.L_1853 - .L_1852)


	//   ....[0]....
.L_1852:
        /*0080*/ 	.word	0x00001ca0


	//   ....[1]....
        /*0084*/ 	.word	0x00001cc0


	//   ....[2]....
        /*0088*/ 	.word	0x00001ce0


	//   ....[3]....
        /*008c*/ 	.word	0x00001d00


	//   ....[4]....
        /*0090*/ 	.word	0x00001d20


	//   ....[5]....
        /*0094*/ 	.word	0x00001d50


	//   ....[6]....
        /*0098*/ 	.word	0x00001d80


	//   ....[7]....
        /*009c*/ 	.word	0x00001dd0


	//   ....[8]....
        /*00a0*/ 	.word	0x00001de0


	//   ....[9]....
        /*00a4*/ 	.word	0x00001e10


	//   ....[10]....
        /*00a8*/ 	.word	0x00001e30


	//   ....[11]....
        /*00ac*/ 	.word	0x00001e80


	//   ....[12]....
        /*00b0*/ 	.word	0x00001eb0


	//   ....[13]....
        /*00b4*/ 	.word	0x00001f40


	//   ....[14]....
        /*00b8*/ 	.word	0x00001f60


	//   ....[15]....
        /*00bc*/ 	.word	0x00002840


	//   ....[16]....
        /*00c0*/ 	.word	0x00002880


	//   ....[17]....
        /*00c4*/ 	.word	0x000028a0


	//   ....[18]....
        /*00c8*/ 	.word	0x000028c0


	//   ....[19]....
        /*00cc*/ 	.word	0x000028e0


	//----- nvinfo : EIATTR_VRC_CTA_INIT_COUNT
	.align		4
.L_1853:
        /*00d0*/ 	.byte	0x02, 0x4a
	.zero		1
	.zero		1


	//----- nvinfo : EIATTR_EXIT_INSTR_OFFSETS
	.align		4
        /*00d4*/ 	.byte	0x04, 0x1c
        /*00d6*/ 	.short	(.L_1855 - .L_1854)


	//   ....[0]....
.L_1854:
        /*00d8*/ 	.word	0x000034b0


	//   ....[1]....
        /*00dc*/ 	.word	0x00003ba0


	//   ....[2]....
        /*00e0*/ 	.word	0x00003bc0


	//   ....[3]....
        /*00e4*/ 	.word	0x00003be0


	//----- nvinfo : EIATTR_MAX_THREADS
	.align		4
.L_1855:
        /*00e8*/ 	.byte	0x04, 0x05
        /*00ea*/ 	.short	(.L_1857 - .L_1856)
.L_1856:
        /*00ec*/ 	.word	0x00000080
        /*00f0*/ 	.word	0x00000001
        /*00f4*/ 	.word	0x00000001


	//----- nvinfo : EIATTR_CRS_STACK_SIZE
	.align		4
.L_1857:
        /*00f8*/ 	.byte	0x04, 0x1e
        /*00fa*/ 	.short	(.L_1859 - .L_1858)
.L_1858:
        /*00fc*/ 	.word	0x00000000


	//----- nvinfo : EIATTR_CBANK_PARAM_SIZE
	.align		4
.L_1859:
        /*0100*/ 	.byte	0x03, 0x19
        /*0102*/ 	.short	0x0080


	//----- nvinfo : EIATTR_PARAM_CBANK
	.align		4
        /*0104*/ 	.byte	0x04, 0x0a
        /*0106*/ 	.short	(.L_1861 - .L_1860)
	.align		4
.L_1860:
        /*0108*/ 	.word	index@(.nv.constant0._ZN18transformer_engine13normalization26rmsnorm_bwd_general_kernelINS0_13Kernel_traitsIffffjLj512ELj1ELj4ELj1ELj16ENS0_18Kernel_traits_baseILj512EffffjLj128EEEEELb0EEEvNS0_20BackwardKernelParamsE)
        /*010c*/ 	.short	0x0380
        /*010e*/ 	.short	0x0080


	//----- nvinfo : EIATTR_SW_WAR
	.align		4
.L_1861:
        /*0110*/ 	.byte	0x04, 0x36
        /*0112*/ 	.short	(.L_1863 - .L_1862)
.L_1862:
        /*0114*/ 	.word	0x00000008
.L_1863:


//--------------------- .nv.info._ZN18transformer_engine13normalization26rmsnorm_bwd_general_kernelINS0_13Kernel_traitsI13__nv_bfloat16fS3_fjLj128ELj1ELj4ELj1ELj8ENS0_18Kernel_traits_baseILj128ES3_fS3_fjLj128EEEEELb0EEEvNS0_20BackwardKernelParamsE --------------------------
	.section	.nv.info._ZN18transformer_engine13normalization26rmsnorm_bwd_general_kernelINS0_13Kernel_traitsI13__nv_bfloat16fS3_fjLj128ELj1ELj4ELj1ELj8ENS0_18Kernel_traits_baseILj128ES3_fS3_fjLj128EEEEELb0EEEvNS0_20BackwardKernelParamsE,"",@"SHT_CUDA_INFO"
	.sectionflags	@""
	.align	4


	//----- nvinfo : EIATTR_CUDA_API_VERSION
	.align		4
        /*0000*/ 	.byte	0x04, 0x37
        /*0002*/ 	.short	(.L_1865 - .L_1864)
.L_1864:
        /*0004*/ 	.word	0x00000082


	//----- nvinfo : EIATTR_KPARAM_INFO
	.align		4
.L_1865:
        /*0008*/ 	.byte	0x04, 0x17
        /*000a*/ 	.short	(.L_1867 - .L_1866)
.L_1866:
        /*000c*/ 	.word	0x00000000
        /*0010*/ 	.short	0x0000
        /*0012*/ 	.short	0x0000
        /*0014*/ 	.byte	0x00, 0xf0, 0x01, 0x02


	//----- nvinfo : EIATTR_SPARSE_MMA_MASK
	.align		4
.L_1867:
        /*0018*/ 	.byte	0x03, 0x50
        /*001a*/ 	.short	0x0000


	//----- nvinfo : EIATTR_MAXREG_COUNT
	.align		4
        /*001c*/ 	.byte	0x03, 0x1b
        /*001e*/ 	.short	0x00ff


	//----- nvinfo : EIATTR_NUM_BARRIERS
	.align		4
        /*0020*/ 	.byte	0x02, 0x4c
        /*0022*/ 	.byte	0x01
	.zero		1


	//----- nvinfo : EIATTR_MERCURY_ISA_VERSION
	.align		4
        /*0024*/ 	.byte	0x03, 0x5f
        /*0026*/ 	.short	0x0101


	//----- nvinfo : EIATTR_COOP_GROUP_MASK_REGIDS
	.align		4
        /*0028*/ 	.byte	0x04, 0x29
        /*002a*/ 	.short	(.L_1869 - .L_1868)


	//   ....[0]....
.L_1868:
        /*002c*/ 	.word	0xffffffff


	//   ....[1]....
        /*0030*/ 	.word	0xffffffff


	//   ....[2]....
        /*0034*/ 	.word	0xffffffff


	//   ....[3]....
        /*0038*/ 	.word	0xffffffff


	//   ....[4]....
        /*003c*/ 	.word	0xffffffff


	//   ....[5]....
        /*0040*/ 	.word	0xffffffff


	//   ....[6]....
        /*0044*/ 	.word	0xffffffff


	//   ....[7]....
        /*0048*/ 	.word	0xffffffff


	//   ....[8]....
        /*004c*/ 	.word	0xffffffff


	//   ....[9]....
        /*0050*/ 	.word	0xffffffff


	//   ....[10]....
        /*0054*/ 	.word	0xffffffff


	//   ....[11]....
        /*0058*/ 	.word	0xffffffff


	//   ....[12]....
        /*005c*/ 	.word	0xffffffff


	//   ....[13]....
        /*0060*/ 	.word	0xffffffff


	//   ....[14]....
        /*0064*/ 	.word	0xffffffff


	//   ....[15]....
        /*0068*/ 	.word	0xffffffff


	//   ....[16]....
        /*006c*/ 	.word	0xffffffff


	//   ....[17]....
        /*0070*/ 	.word	0xffffffff


	//   ....[18]....
        /*0074*/ 	.word	0xffffffff


	//   ....[19]....
        /*0078*/ 	.word	0xffffffff


	//----- nvinfo : EIATTR_COOP_GROUP_INSTR_OFFSETS
	.align		4
.L_1869:
        /*007c*/ 	.byte	0x04, 0x28
        /*007e*/ 	.short	(.L_1871 - .L_1870)


	//   ....[0]....
.L_1870:
        /*0080*/ 	.word	0x00000f80


	//   ....[1]....
        /*0084*/ 	.word	0x00000fa0


	//   ....[2]....
        /*0088*/ 	.word	0x00000fc0


	//   ....[3]....
        /*008c*/ 	.word	0x00000fe0


	//   ....[4]....
        /*0090*/ 	.word	0x00001000


	//   ....[5]....
        /*0094*/ 	.word	0x00001030


	//   ....[6]....
        /*0098*/ 	.word	0x00001070


	//   ....[7]....
        /*009c*/ 	.word	0x000010d0


	//   ....[8]....
        /*00a0*/ 	.word	0x000010e0


	//   ....[9]....
        /*00a4*/ 	.word	0x00001110


	//   ....[10]....
        /*00a8*/ 	.word	0x00001120


	//   ....[11]....
        /*00ac*/ 	.word	0x00001160


	//   ....[12]....
        /*00b0*/ 	.word	0x00001170


	//   ....[13]....
        /*00b4*/ 	.word	0x000011c0


	//   ....[14]....
        /*00b8*/ 	.word	0x000011f0


	//   ....[15]....
        /*00bc*/ 	.word	0x00001a80


	//   ....[16]....
        /*00c0*/ 	.word	0x00001ac0


	//   ....[17]....
        /*00c4*/ 	.word	0x00001ae0


	//   ....[18]....
        /*00c8*/ 	.word	0x00001b00


	//   ....[19]....
        /*00cc*/ 	.word	0x00001b20


	//----- nvinfo : EIATTR_VRC_CTA_INIT_COUNT
	.align		4
.L_1871:
        /*00d0*/ 	.byte	0x02, 0x4a
	.zero		1
	.zero		1


	//----- nvinfo : EIATTR_EXIT_INSTR_OFFSETS
	.align		4
        /*00d4*/ 	.byte	0x04, 0x1c
        /*00d6*/ 	.short	(.L_1873 - .L_1872)


	//   ....[0]....
.L_1872:
        /*00d8*/ 	.word	0x00002040


	//   ....[1]....
        /*00dc*/ 	.word	0x00002340


	//   ....[2]....
        /*00e0*/ 	.word	0x00002360


	//   ....[3]....
        /*00e4*/ 	.word	0x00002380


	//----- nvinfo : EIATTR_MAX_THREADS
	.align		4
.L_1873:
        /*00e8*/ 	.byte	0x04, 0x05
        /*00ea*/ 	.short	(.L_1875 - .L_1874)
.L_1874:
        /*00ec*/ 	.word	0x00000080
        /*00f0*/ 	.word	0x00000001
        /*00f4*/ 	.word	0x00000001


	//----- nvinfo : EIATTR_CRS_STACK_SIZE
	.align		4
.L_1875:
        /*00f8*/ 	.byte	0x04, 0x1e
        /*00fa*/ 	.short	(.L_1877 - .L_1876)
.L_1876:
        /*00fc*/ 	.word	0x00000000


	//----- nvinfo : EIATTR_CBANK_PARAM_SIZE
	.align		4
.L_1877:
        /*0100*/ 	.byte	0x03, 0x19
        /*0102*/ 	.short	0x0080


	//----- nvinfo : EIATTR_PARAM_CBANK
	.align		4
        /*0104*/ 	.byte	0x04, 0x0a
        /*0106*/ 	.short	(.L_1879 - .L_1878)
	.align		4
.L_1878:
        /*0108*/ 	.word	index@(.nv.constant0._ZN18transformer_engine13normalization26rmsnorm_bwd_general_kernelINS0_13Kernel_traitsI13__nv_bfloat16fS3_fjLj128ELj1ELj4ELj1ELj8ENS0_18Kernel_traits_baseILj128ES3_fS3_fjLj128EEEEELb0EEEvNS0_20BackwardKernelParamsE)
        /*010c*/ 	.short	0x0380
        /*010e*/ 	.short	0x0080


	//----- nvinfo : EIATTR_SW_WAR
	.align		4
.L_1879:
        /*0110*/ 	.byte	0x04, 0x36
        /*0112*/ 	.short	(.L_1881 - .L_1880)
.L_1880:
        /*0114*/ 	.word	0x00000008
.L_1881:


//--------------------- .nv.info._ZN18transformer_engine13normalization35rmsnorm_bwd_finalize_general_kernelI13__nv_bfloat16fLj4ELj1ELj4ELj32EEEvNS0_20BackwardKernelParamsE --------------------------
	.section	.nv.info._ZN18transformer_engine13normalization35rmsnorm_bwd_finalize_general_kernelI13__nv_bfloat16fLj4ELj1ELj4ELj32EEEvNS0_20BackwardKernelParamsE,"",@"SHT_CUDA_INFO"
	.sectionflags	@""
	.align	4


	//----- nvinfo : EIATTR_CUDA_API_VERSION
	.align		4
        /*0000*/ 	.byte	0x04, 0x37
        /*0002*/ 	.short	(.L_1883 - .L_1882)
.L_1882:
        /*0004*/ 	.word	0x00000082


	//----- nvinfo : EIATTR_KPARAM_INFO
	.align		4
.L_1883:
        /*0008*/ 	.byte	0x04, 0x17
        /*000a*/ 	.short	(.L_1885 - .L_1884)
.L_1884:
        /*000c*/ 	.word	0x00000000
        /*0010*/ 	.short	0x0000
        /*0012*/ 	.short	0x0000
        /*0014*/ 	.byte	0x00, 0xf0, 0x01, 0x02


	//----- nvinfo : EIATTR_SPARSE_MMA_MASK
	.align		4
.L_1885:
        /*0018*/ 	.byte	0x03, 0x50
        /*001a*/ 	.short	0x0000


	//----- nvinfo : EIATTR_MAXREG_COUNT
	.align		4
        /*001c*/ 	.byte	0x03, 0x1b
        /*001e*/ 	.short	0x00ff


	//----- nvinfo : EIATTR_NUM_BARRIERS
	.align		4
        /*0020*/ 	.byte	0x02, 0x4c
        /*0022*/ 	.byte	0x01
	.zero		1


	//----- nvinfo : EIATTR_MERCURY_ISA_VERSION
	.align		4
        /*0024*/ 	.byte	0x03, 0x5f
        /*0026*/ 	.short	0x0101


	//----- nvinfo : EIATTR_VRC_CTA_INIT_COUNT
	.align		4
        /*0028*/ 	.byte	0x02, 0x4a
	.zero		1
	.zero		1


	//----- nvinfo : EIATTR_EXIT_INSTR_OFFSETS
	.align		4
        /*002c*/ 	.byte	0x04, 0x1c
        /*002e*/ 	.short	(.L_1887 - .L_1886)


	//   ....[0]....
.L_1886:
        /*0030*/ 	.word	0x000005e0


	//   ....[1]....
        /*0034*/ 	.word	0x00000640


	//----- nvinfo : EIATTR_MAX_THREADS
	.align		4
.L_1887:
        /*0038*/ 	.byte	0x04, 0x05
        /*003a*/ 	.short	(.L_1889 - .L_1888)
.L_1888:
        /*003c*/ 	.word	0x00000080
        /*0040*/ 	.word	0x00000001
        /*0044*/ 	.word	0x00000001


	//----- nvinfo : EIATTR_CRS_STACK_SIZE
	.align		4
.L_1889:
        /*0048*/ 	.byte	0x04, 0x1e
        /*004a*/ 	.short	(.L_1891 - .L_1890)
.L_1890:
        /*004c*/ 	.word	0x00000000


	//----- nvinfo : EIATTR_CBANK_PARAM_SIZE
	.align		4
.L_1891:
        /*0050*/ 	.byte	0x03, 0x19
        /*0052*/ 	.short	0x0080


	//----- nvinfo : EIATTR_PARAM_CBANK
	.align		4
        /*0054*/ 	.byte	0x04, 0x0a
        /*0056*/ 	.short	(.L_1893 - .L_1892)
	.align		4
.L_1892:
        /*0058*/ 	.word	index@(.nv.constant0._ZN18transformer_engine13normalization35rmsnorm_bwd_finalize_general_kernelI13__nv_bfloat16fLj4ELj1ELj4ELj32EEEvNS0_20BackwardKernelParamsE)
        /*005c*/ 	.short	0x0380
        /*005e*/ 	.short	0x0080


	//----- nvinfo : EIATTR_SW_WAR
	.align		4
.L_1893:
        /*0060*/ 	.byte	0x04, 0x36
        /*0062*/ 	.short	(.L_1895 - .L_1894)
.L_1894:
        /*0064*/ 	.word	0x00000008
.L_1895:


//--------------------- .nv.info._ZN18transformer_engine13normalization26rmsnorm_bwd_general_kernelINS0_13Kernel_traitsI13__nv_bfloat16S3_S3_fjLj128ELj1ELj4ELj1ELj8ENS0_18Kernel_traits_baseILj128ES3_S3_S3_fjLj128EEEEELb0EEEvNS0_20BackwardKernelParamsE --------------------------
	.section	.nv.info._ZN18transformer_engine13normalization26rmsnorm_bwd_general_kernelINS0_13Kernel_traitsI13__nv_bfloat16S3_S3_fjLj128ELj1ELj4ELj1ELj8ENS0_18Kernel_traits_baseILj128ES3_S3_S3_fjLj128EEEEELb0EEEvNS0_20BackwardKernelParamsE,"",@"SHT_CUDA_INFO"
	.sectionflags	@""
	.align	4


	//----- nvinfo : EIATTR_CUDA_API_VERSION
	.align		4
        /*0000*/ 	.byte	0x04, 0x37
        /*0002*/ 	.short	(.L_1897 - .L_1896)
.L_1896:
        /*0004*/ 	.word	0x00000082


	//----- nvinfo : EIATTR_KPARAM_INFO
	.align		4
.L_1897:
        /*0008*/ 	.byte	0x04, 0x17
        /*000a*/ 	.short	(.L_1899 - .L_1898)
.L_1898:
        /*000c*/ 	.word	0x00000000
        /*0010*/ 	.short	0x0000
        /*0012*/ 	.short	0x0000
        /*0014*/ 	.byte	0x00, 0xf0, 0x01, 0x02


	//----- nvinfo : EIATTR_SPARSE_MMA_MASK
	.align		4
.L_1899:
        /*0018*/ 	.byte	0x03, 0x50
        /*001a*/ 	.short	0x0000


	//----- nvinfo : EIATTR_MAXREG_COUNT
	.align		4
        /*001c*/ 	.byte	0x03, 0x1b
        /*001e*/ 	.short	0x00ff


	//----- nvinfo : EIATTR_NUM_BARRIERS
	.align		4
        /*0020*/ 	.byte	0x02, 0x4c
        /*0022*/ 	.byte	0x01
	.zero		1


	//----- nvinfo : EIATTR_MERCURY_ISA_VERSION
	.align		4
        /*0024*/ 	.byte	0x03, 0x5f
        /*0026*/ 	.short	0x0101


	//----- nvinfo : EIATTR_COOP_GROUP_MASK_REGIDS
	.align		4
        /*0028*/ 	.byte	0x04, 0x29
        /*002a*/ 	.short	(.L_1901 - .L_1900)


	//   ....[0]....
.L_1900:
        /*002c*/ 	.word	0xffffffff


	//   ....[1]....
        /*0030*/ 	.word	0xffffffff


	//   ....[2]....
        /*0034*/ 	.word	0xffffffff


	//   ....[3]....
        /*0038*/ 	.word	0xffffffff


	//   ....[4]....
        /*003c*/ 	.word	0xffffffff


	//   ....[5]....
        /*0040*/ 	.word	0xffffffff


	//   ....[6]....
        /*0044*/ 	.word	0xffffffff


	//   ....[7]....
        /*0048*/ 	.word	0xffffffff


	//   ....[8]....
        /*004c*/ 	.word	0xffffffff


	//   ....[9]....
        /*0050*/ 	.word	0xffffffff


	//   ....[10]....
        /*0054*/ 	.word	0xffffffff


	//   ....[11]....
        /*0058*/ 	.word	0xffffffff


	//   ....[12]....
        /*005c*/ 	.word	0xffffffff


	//   ....[13]....
        /*0060*/ 	.word	0xffffffff


	//   ....[14]....
        /*0064*/ 	.word	0xffffffff


	//   ....[15]....
        /*0068*/ 	.word	0xffffffff


	//   ....[16]....
        /*006c*/ 	.word	0xffffffff


	//   ....[17]....
        /*0070*/ 	.word	0xffffffff


	//   ....[18]....
        /*0074*/ 	.word	0xffffffff


	//   ....[19]....
        /*0078*/ 	.word	0xffffffff


	//----- nvinfo : EIATTR_COOP_GROUP_INSTR_OFFSETS
	.align		4
.L_1901:
        /*007c*/ 	.byte	0x04, 0x28
        /*007e*/ 	.short	(.L_1903 - .L_1902)


	//   ....[0]....
.L_1902:
        /*0080*/ 	.word	0x00000d30


	//   ....[1]....
        /*0084*/ 	.word	0x00000d50


	//   ....[2]....
        /*0088*/ 	.word	0x00000d70


	//   ....[3]....
        /*008c*/ 	.word	0x00000d90


	//   ....[4]....
        /*0090*/ 	.word	0x00000db0


	//   ....[5]....
        /*0094*/ 	.word	0x00000de0


	//   ....[6]....
        /*0098*/ 	.word	0x00000e20


	//   ....[7]....
        /*009c*/ 	.word	0x00000e80


	//   ....[8]....
        /*00a0*/ 	.word	0x00000e90


	//   ....[9]....
        /*00a4*/ 	.word	0x00000ec0


	//   ....[10]....
        /*00a8*/ 	.word	0x00000ee0


	//   ....[11]....
        /*00ac*/ 	.word	0x00000f20


	//   ....[12]....
        /*00b0*/ 	.word	0x00000f40


	//   ....[13]....
        /*00b4*/ 	.word	0x00000f90


	//   ....[14]....
        /*00b8*/ 	.word	0x00000fb0


	//   ....[15]....
        /*00bc*/ 	.word	0x00001850


	//   ....[16]....
        /*00c0*/ 	.word	0x00001890


	//   ....[17]....
        /*00c4*/ 	.word	0x000018b0


	//   ....[18]....
        /*00c8*/ 	.word	0x000018d0


	//   ....[19]....
        /*00cc*/ 	.word	0x000018f0


	//----- nvinfo : EIATTR_VRC_CTA_INIT_COUNT
	.align		4
.L_1903:
        /*00d0*/ 	.byte	0x02, 0x4a
	.zero		1
	.zero		1


	//----- nvinfo : EIATTR_EXIT_INSTR_OFFSETS
	.align		4
        /*00d4*/ 	.byte	0x04, 0x1c
        /*00d6*/ 	.short	(.L_1905 - .L_1904)


	//   ....[0]....
.L_1904:
        /*00d8*/ 	.word	0x00001d40


	//   ....[1]....
        /*00dc*/ 	.word	0x00001f70


	//   ....[2]....
        /*00e0*/ 	.word	0x00001f90


	//   ....[3]....
        /*00e4*/ 	.word	0x00001fb0


	//----- nvinfo : EIATTR_MAX_THREADS
	.align		4
.L_1905:
        /*00e8*/ 	.byte	0x04, 0x05
        /*00ea*/ 	.short	(.L_1907 - .L_1906)
.L_1906:
        /*00ec*/ 	.word	0x00000080
        /*00f0*/ 	.word	0x00000001
        /*00f4*/ 	.word	0x00000001


	//----- nvinfo : EIATTR_CRS_STACK_SIZE
	.align		4
.L_1907:
        /*00f8*/ 	.byte	0x04, 0x1e
        /*00fa*/ 	.short	(.L_1909 - .L_1908)
.L_1908:
        /*00fc*/ 	.word	0x00000000


	//----- nvinfo : EIATTR_CBANK_PARAM_SIZE
	.align		4
.L_1909:
        /*0100*/ 	.byte	0x03, 0x19
        /*0102*/ 	.short	0x0080


	//----- nvinfo : EIATTR_PARAM_CBANK
	.align		4
        /*0104*/ 	.byte	0x04, 0x0a
        /*0106*/ 	.short	(.L_1911 - .L_1910)
	.align		4
.L_1910:
        /*0108*/ 	.word	index@(.nv.constant0._ZN18transformer_engine13normalization26rmsnorm_bwd_general_kernelINS0_13Kernel_traitsI13__nv_bfloat16S3_S3_fjLj128ELj1ELj4ELj1ELj8ENS0_18Kernel_traits_baseILj128ES3_S3_S3_fjLj128EEEEELb0EEEvNS0_20BackwardKernelParamsE)
        /*010c*/ 	.short	0x0380
        /*010e*/ 	.short	0x0080


	//----- nvinfo : EIATTR_SW_WAR
	.align		4
.L_1911:
        /*0110*/ 	.byte	0x04, 0x36
        /*0112*/ 	.short	(.L_1913 - .L_1912)
.L_1912:
        /*0114*/ 	.word	0x00000008
.L_1913:


//--------------------- .nv.info._ZN18transformer_engine13normalization26rmsnorm_bwd_general_kernelINS0_13Kernel_traitsI6__halffS3_fjLj128ELj1ELj4ELj1ELj8ENS0_18Kernel_traits_baseILj128ES3_fS3_fjLj128EEEEELb0EEEvNS0_20BackwardKernelParamsE --------------------------
	.section	.nv.info._ZN18transformer_engine13normalization26rmsnorm_bwd_general_kernelINS0_13Kernel_traitsI6__halffS3_fjLj128ELj1ELj4ELj1ELj8ENS0_18Kernel_traits_baseILj128ES3_fS3_fjLj128EEEEELb0EEEvNS0_20BackwardKernelParamsE,"",@"SHT_CUDA_INFO"
	.sectionflags	@""
	.align	4


	//----- nvinfo : EIATTR_CUDA_API_VERSION
	.align		4
        /*0000*/ 	.byte	0x04, 0x37
        /*0002*/ 	.short	(.L_1915 - .L_1914)
.L_1914:
        /*0004*/ 	.word	0x00000082


	//----- nvinfo : EIATTR_KPARAM_INFO
	.align		4
.L_1915:
        /*0008*/ 	.byte	0x04, 0x17
        /*000a*/ 	.short	(.L_1917 - .L_1916)
.L_1916:
        /*000c*/ 	.word	0x00000000
        /*0010*/ 	.short	0x0000
        /*0012*/ 	.short	0x0000
        /*0014*/ 	.byte	0x00, 0xf0, 0x01, 0x02


	//----- nvinfo : EIATTR_SPARSE_MMA_MASK
	.align		4
.L_1917:
        /*0018*/ 	.byte	0x03, 0x50
        /*001a*/ 	.short	0x0000


	//----- nvinfo : EIATTR_MAXREG_COUNT
	.align		4
        /*001c*/ 	.byte	0x03, 0x1b
        /*001e*/ 	.short	0x00ff


	//----- nvinfo : EIATTR_NUM_BARRIERS
	.align		4
        /*0020*/ 	.byte	0x02, 0x4c
        /*0022*/ 	.byte	0x01
	.zero		1


	//----- nvinfo : EIATTR_MERCURY_ISA_VERSION
	.align		4
        /*0024*/ 	.byte	0x03, 0x5f
        /*0026*/ 	.short	0x0101


	//----- nvinfo : EIATTR_COOP_GROUP_MASK_REGIDS
	.align		4
        /*0028*/ 	.byte	0x04, 0x29
        /*002a*/ 	.short	(.L_1919 - .L_1918)


	//   ....[0]....
.L_1918:
        /*002c*/ 	.word	0xffffffff


	//   ....[1]....
        /*0030*/ 	.word	0xffffffff


	//   ....[2]....
        /*0034*/ 	.word	0xffffffff


	//   ....[3]....
        /*0038*/ 	.word	0xffffffff


	//   ....[4]....
        /*003c*/ 	.word	0xffffffff


	//   ....[5]....
        /*0040*/ 	.word	0xffffffff


	//   ....[6]....
        /*0044*/ 	.word	0xffffffff


	//   ....[7]....
        /*0048*/ 	.word	0xffffffff


	//   ....[8]....
        /*004c*/ 	.word	0xffffffff


	//   ....[9]....
        /*0050*/ 	.word	0xffffffff


	//   ....[10]....
        /*0054*/ 	.word	0xffffffff


	//   ....[11]....
        /*0058*/ 	.word	0xffffffff


	//   ....[12]....
        /*005c*/ 	.word	0xffffffff


	//   ....[13]....
        /*0060*/ 	.word	0xffffffff


	//   ....[14]....
        /*0064*/ 	.word	0xffffffff


	//   ....[15]....
        /*0068*/ 	.word	0xffffffff


	//   ....[16]....
        /*006c*/ 	.word	0xffffffff


	//   ....[17]....
        /*0070*/ 	.word	0xffffffff


	//   ....[18]....
        /*0074*/ 	.word	0xffffffff


	//   ....[19]....
        /*0078*/ 	.word	0xffffffff


	//----- nvinfo : EIATTR_COOP_GROUP_INSTR_OFFSETS
	.align		4
.L_1919:
        /*007c*/ 	.byte	0x04, 0x28
        /*007e*/ 	.short	(.L_1921 - .L_1920)


	//   ....[0]....
.L_1920:
        /*0080*/ 	.word	0x00000f80


	//   ....[1]....
        /*0084*/ 	.word	0x00000fa0


	//   ....[2]....
        /*0088*/ 	.word	0x00000fc0


	//   ....[3]....
        /*008c*/ 	.word	0x00000fe0


	//   ....[4]....
        /*0090*/ 	.word	0x00001000


	//   ....[5]....
        /*0094*/ 	.word	0x00001030


	//   ....[6]....
        /*0098*/ 	.word	0x00001070


	//   ....[7]....
        /*009c*/ 	.word	0x000010d0


	//   ....[8]....
        /*00a0*/ 	.word	0x000010e0


	//   ....[9]....
        /*00a4*/ 	.word	0x00001110


	//   ....[10]....
        /*00a8*/ 	.word	0x00001120


	//   ....[11]....
        /*00ac*/ 	.word	0x00001160


	//   ....[12]....
        /*00b0*/ 	.word	0x00001170


	//   ....[13]....
        /*00b4*/ 	.word	0x000011c0


	//   ....[14]....
        /*00b8*/ 	.word	0x00001200


	//   ....[15]....
        /*00bc*/ 	.word	0x00001a80


	//   ....[16]....
        /*00c0*/ 	.word	0x00001ac0


	//   ....[17]....
        /*00c4*/ 	.word	0x00001ae0


	//   ....[18]....
        /*00c8*/ 	.word	0x00001b00


	//   ....[19]....
        /*00cc*/ 	.word	0x00001b20


	//----- nvinfo : EIATTR_VRC_CTA_INIT_COUNT
	.align		4
.L_1921:
        /*00d0*/ 	.byte	0x02, 0x4a
	.zero		1
	.zero		1


	//----- nvinfo : EIATTR_EXIT_INSTR_OFFSETS
	.align		4
        /*00d4*/ 	.byte	0x04, 0x1c
        /*00d6*/ 	.short	(.L_1923 - .L_1922)


	//   ....[0]....
.L_1922:
        /*00d8*/ 	.word	0x00002040


	//   ....[1]....
        /*00dc*/ 	.word	0x00002340


	//   ....[2]....
        /*00e0*/ 	.word	0x00002360


	//   ....[3]....
        /*00e4*/ 	.word	0x00002380


	//----- nvinfo : EIATTR_MAX_THREADS
	.align		4
.L_1923:
        /*00e8*/ 	.byte	0x04, 0x05
        /*00ea*/ 	.short	(.L_1925 - .L_1924)
.L_1924:
        /*00ec*/ 	.word	0x00000080
        /*00f0*/ 	.word	0x00000001
        /*00f4*/ 	.word	0x00000001


	//----- nvinfo : EIATTR_CRS_STACK_SIZE
	.align		4
.L_1925:
        /*00f8*/ 	.byte	0x04, 0x1e
        /*00fa*/ 	.short	(.L_1927 - .L_1926)
.L_1926:
        /*00fc*/ 	.word	0x00000000


	//----- nvinfo : EIATTR_CBANK_PARAM_SIZE
	.align		4
.L_1927:
        /*0100*/ 	.byte	0x03, 0x19
        /*0102*/ 	.short	0x0080


	//----- nvinfo : EIATTR_PARAM_CBANK
	.align		4
        /*0104*/ 	.byte	0x04, 0x0a
        /*0106*/ 	.short	(.L_1929 - .L_1928)
	.align		4
.L_1928:
        /*0108*/ 	.word	index@(.nv.constant0._ZN18transformer_engine13normalization26rmsnorm_bwd_general_kernelINS0_13Kernel_traitsI6__halffS3_fjLj128ELj1ELj4ELj1ELj8ENS0_18Kernel_traits_baseILj128ES3_fS3_fjLj128EEEEELb0EEEvNS0_20BackwardKernelParamsE)
        /*010c*/ 	.short	0x0380
        /*010e*/ 	.short	0x0080


	//----- nvinfo : EIATTR_SW_WAR
	.align		4
.L_1929:
        /*0110*/ 	.byte	0x04, 0x36
        /*0112*/ 	.short	(.L_1931 - .L_1930)
.L_1930:
        /*0114*/ 	.word	0x00000008
.L_1931:


//--------------------- .nv.info._ZN18transformer_engine13normalization35rmsnorm_bwd_finalize_general_kernelI6__halffLj4ELj1ELj4ELj32EEEvNS0_20BackwardKernelParamsE --------------------------
	.section	.nv.info._ZN18transformer_engine13normalization35rmsnorm_bwd_finalize_general_kernelI6__halffLj4ELj1ELj4ELj32EEEvNS0_20BackwardKernelParamsE,"",@"SHT_CUDA_INFO"
	.sectionflags	@""
	.align	4


	//----- nvinfo : EIATTR_CUDA_API_VERSION
	.align		4
        /*0000*/ 	.byte	0x04, 0x37
        /*0002*/ 	.short	(.L_1933 - .L_1932)
.L_1932:
        /*0004*/ 	.word	0x00000082


	//----- nvinfo : EIATTR_KPARAM_INFO
	.align		4
.L_1933:
        /*0008*/ 	.byte	0x04, 0x17
        /*000a*/ 	.short	(.L_1935 - .L_1934)
.L_1934:
        /*000c*/ 	.word	0x00000000
        /*0010*/ 	.short	0x0000
        /*0012*/ 	.short	0x0000
        /*0014*/ 	.byte	0x00, 0xf0, 0x01, 0x02


	//----- nvinfo : EIATTR_SPARSE_MMA_MASK
	.align		4
.L_1935:
        /*0018*/ 	.byte	0x03, 0x50
        /*001a*/ 	.short	0x0000


	//----- nvinfo : EIATTR_MAXREG_COUNT
	.align		4
        /*001c*/ 	.byte	0x03, 0x1b
        /*001e*/ 	.short	0x00ff


	//----- nvinfo : EIATTR_NUM_BARRIERS
	.align		4
        /*0020*/ 	.byte	0x02, 0x4c
        /*0022*/ 	.byte	0x01
	.zero		1


	//----- nvinfo : EIATTR_MERCURY_ISA_VERSION
	.align		4
        /*0024*/ 	.byte	0x03, 0x5f
        /*0026*/ 	.short	0x0101


	//----- nvinfo : EIATTR_VRC_CTA_INIT_COUNT
	.align		4
        /*0028*/ 	.byte	0x02, 0x4a
	.zero		1
	.zero		1


	//----- nvinfo : EIATTR_EXIT_INSTR_OFFSETS
	.align		4
        /*002c*/ 	.byte	0x04, 0x1c
        /*002e*/ 	.short	(.L_1937 - .L_1936)


	//   ....[0]....
.L_1936:
        /*0030*/ 	.word	0x000005e0


	//   ....[1]....
        /*0034*/ 	.word	0x00000640


	//----- nvinfo : EIATTR_MAX_THREADS
	.align		4
.L_1937:
        /*0038*/ 	.byte	0x04, 0x05
        /*003a*/ 	.short	(.L_1939 - .L_1938)
.L_1938:
        /*003c*/ 	.word	0x00000080
        /*0040*/ 	.word	0x00000001
        /*0044*/ 	.word	0x00000001


	//----- nvinfo : EIATTR_CRS_STACK_SIZE
	.align		4
.L_1939:
        /*0048*/ 	.byte	0x04, 0x1e
        /*004a*/ 	.short	(.L_1941 - .L_1940)
.L_1940:
        /*004c*/ 	.word	0x00000000


	//----- nvinfo : EIATTR_CBANK_PARAM_SIZE
	.align		4
.L_1941:
        /*0050*/ 	.byte	0x03, 0x19
        /*0052*/ 	.short	0x0080


	//----- nvinfo : EIATTR_PARAM_CBANK
	.align		4
        /*0054*/ 	.byte	0x04, 0x0a
        /*0056*/ 	.short	(.L_1943 - .L_1942)
	.align		4
.L_1942:
        /*0058*/ 	.word	index@(.nv.constant0._ZN18transformer_engine13normalization35rmsnorm_bwd_finalize_general_kernelI6__halffLj4ELj1ELj4ELj32EEEvNS0_20BackwardKernelParamsE)
        /*005c*/ 	.short	0x0380
        /*005e*/ 	.short	0x0080


	//----- nvinfo : EIATTR_SW_WAR
	.align		4
.L_1943:
        /*0060*/ 	.byte	0x04, 0x36
        /*0062*/ 	.short	(.L_1945 - .L_1944)
.L_1944:
        /*0064*/ 	.word	0x00000008
.L_1945:


//--------------------- .nv.info._ZN18transformer_engine13normalization26rmsnorm_bwd_general_kernelINS0_13Kernel_traitsI6__halfS3_S3_fjLj128ELj1ELj4ELj1ELj8ENS0_18Kernel_traits_baseILj128ES3_S3_S3_fjLj128EEEEELb0EEEvNS0_20BackwardKernelParamsE --------------------------
	.section	.nv.info._ZN18transformer_engine13normalization26rmsnorm_bwd_general_kernelINS0_13Kernel_traitsI6__halfS3_S3_fjLj128ELj1ELj4ELj1ELj8ENS0_18Kernel_traits_baseILj128ES3_S3_S3_fjLj128EEEEELb0EEEvNS0_20BackwardKernelParamsE,"",@"SHT_CUDA_INFO"
	.sectionflags	@""
	.align	4


	//----- nvinfo : EIATTR_CUDA_API_VERSION
	.align		4
        /*0000*/ 	.byte	0x04, 0x37
        /*0002*/ 	.short	(.L_1947 - .L_1946)
.L_1946:
        /*0004*/ 	.word	0x00000082


	//----- nvinfo : EIATTR_KPARAM_INFO
	.align		4
.L_1947:
        /*0008*/ 	.byte	0x04, 0x17
        /*000a*/ 	.short	(.L_1949 - .L_1948)
.L_1948:
        /*000c*/ 	.word	0x00000000
        /*0010*/ 	.short	0x0000
        /*0012*/ 	.short	0x0000
        /*0014*/ 	.byte	0x00, 0xf0, 0x01, 0x02


	//----- nvinfo : EIATTR_SPARSE_MMA_MASK
	.align		4
.L_1949:
        /*0018*/ 	.byte	0x03, 0x50
        /*001a*/ 	.short	0x0000


	//----- nvinfo : EIATTR_MAXREG_COUNT
	.align		4
        /*001c*/ 	.byte	0x03, 0x1b
        /*001e*/ 	.short	0x00ff


	//----- nvinfo : EIATTR_NUM_BARRIERS
	.align		4
        /*0020*/ 	.byte	0x02, 0x4c
        /*0022*/ 	.byte	0x01
	.zero		1


	//----- nvinfo : EIATTR_MERCURY_ISA_VERSION
	.align		4
        /*0024*/ 	.byte	0x03, 0x5f
        /*0026*/ 	.short	0x0101


	//----- nvinfo : EIATTR_COOP_GROUP_MASK_REGIDS
	.align		4
        /*0028*/ 	.byte	0x04, 0x29
        /*002a*/ 	.short	(.L_1951 - .L_1950)


	//   ....[0]....
.L_1950:
        /*002c*/ 	.word	0xffffffff


	//   ....[1]....
        /*0030*/ 	.word	0xffffffff


	//   ....[2]....
        /*0034*/ 	.word	0xffffffff


	//   ....[3]....
        /*0038*/ 	.word	0xffffffff


	//   ....[4]....
        /*003c*/ 	.word	0xffffffff


	//   ....[5]....
        /*0040*/ 	.word	0xffffffff


	//   ....[6]....
        /*0044*/ 	.word	0xffffffff


	//   ....[7]....
        /*0048*/ 	.word	0xffffffff


	//   ....[8]....
        /*004c*/ 	.word	0xffffffff


	//   ....[9]....
        /*0050*/ 	.word	0xffffffff


	//   ....[10]....
        /*0054*/ 	.word	0xffffffff


	//   ....[11]....
        /*0058*/ 	.word	0xffffffff


	//   ....[12]....
        /*005c*/ 	.word	0xffffffff


	//   ....[13]....
        /*0060*/ 	.word	0xffffffff


	//   ....[14]....
        /*0064*/ 	.word	0xffffffff


	//   ....[15]....
        /*0068*/ 	.word	0xffffffff


	//   ....[16]....
        /*006c*/ 	.word	0xffffffff


	//   ....[17]....
        /*0070*/ 	.word	0xffffffff


	//   ....[18]....
        /*0074*/ 	.word	0xffffffff


	//   ....[19]....
        /*0078*/ 	.word	0xffffffff


	//----- nvinfo : EIATTR_COOP_GROUP_INSTR_OFFSETS
	.align		4
.L_1951:
        /*007c*/ 	.byte	0x04, 0x28
        /*007e*/ 	.short	(.L_1953 - .L_1952)


	//   ....[0]....
.L_1952:
        /*0080*/ 	.word	0x00000d30


	//   ....[1]....
        /*0084*/ 	.word	0x00000d50


	//   ....[2]....
        /*0088*/ 	.word	0x00000d70


	//   ....[3]....
        /*008c*/ 	.word	0x00000d90


	//   ....[4]....
        /*0090*/ 	.word	0x00000db0


	//   ....[5]....
        /*0094*/ 	.word	0x00000de0


	//   ....[6]....
        /*0098*/ 	.word	0x00000e20


	//   ....[7]....
        /*009c*/ 	.word	0x00000e80


	//   ....[8]....
        /*00a0*/ 	.word	0x00000e90


	//   ....[9]....
        /*00a4*/ 	.word	0x00000ec0


	//   ....[10]....
        /*00a8*/ 	.word	0x00000ee0


	//   ....[11]....
        /*00ac*/ 	.word	0x00000f20


	//   ....[12]....
        /*00b0*/ 	.word	0x00000f40


	//   ....[13]....
        /*00b4*/ 	.word	0x00000f90


	//   ....[14]....
        /*00b8*/ 	.word	0x00000fb0


	//   ....[15]....
        /*00bc*/ 	.word	0x00001850


	//   ....[16]....
        /*00c0*/ 	.word	0x00001890


	//   ....[17]....
        /*00c4*/ 	.word	0x000018b0


	//   ....[18]....
        /*00c8*/ 	.word	0x000018d0


	//   ....[19]....
        /*00cc*/ 	.word	0x000018f0


	//----- nvinfo : EIATTR_VRC_CTA_INIT_COUNT
	.align		4
.L_1953:
        /*00d0*/ 	.byte	0x02, 0x4a
	.zero		1
	.zero		1


	//----- nvinfo : EIATTR_EXIT_INSTR_OFFSETS
	.align		4
        /*00d4*/ 	.byte	0x04, 0x1c
        /*00d6*/ 	.short	(.L_1955 - .L_1954)


	//   ....[0]....
.L_1954:
        /*00d8*/ 	.word	0x00001d40


	//   ....[1]....
        /*00dc*/ 	.word	0x00001f70


	//   ....[2]....
        /*00e0*/ 	.word	0x00001f90


	//   ....[3]....
        /*00e4*/ 	.word	0x00001fb0


	//----- nvinfo : EIATTR_MAX_THREADS
	.align		4
.L_1955:
        /*00e8*/ 	.byte	0x04, 0x05
        /*00ea*/ 	.short	(.L_1957 - .L_1956)
.L_1956:
        /*00ec*/ 	.word	0x00000080
        /*00f0*/ 	.word	0x00000001
        /*00f4*/ 	.word	0x00000001


	//----- nvinfo : EIATTR_CRS_STACK_SIZE
	.align		4
.L_1957:
        /*00f8*/ 	.byte	0x04, 0x1e
        /*00fa*/ 	.short	(.L_1959 - .L_1958)
.L_1958:
        /*00fc*/ 	.word	0x00000000


	//----- nvinfo : EIATTR_CBANK_PARAM_SIZE
	.align		4
.L_1959:
        /*0100*/ 	.byte	0x03, 0x19
        /*0102*/ 	.short	0x0080


	//----- nvinfo : EIATTR_PARAM_CBANK
	.align		4
        /*0104*/ 	.byte	0x04, 0x0a
        /*0106*/ 	.short	(.L_1961 - .L_1960)
	.align		4
.L_1960:
        /*0108*/ 	.word	index@(.nv.constant0._ZN18transformer_engine13normalization26rmsnorm_bwd_general_kernelINS0_13Kernel_traitsI6__halfS3_S3_fjLj128ELj1ELj4ELj1ELj8ENS0_18Kernel_traits_baseILj128ES3_S3_S3_fjLj128EEEEELb0EEEvNS0_20BackwardKernelParamsE)
        /*010c*/ 	.short	0x0380
        /*010e*/ 	.short	0x0080


	//----- nvinfo : EIATTR_SW_WAR
	.align		4
.L_1961:
        /*0110*/ 	.byte	0x04, 0x36
        /*0112*/ 	.short	(.L_1963 - .L_1962)
.L_1962:
        /*0114*/ 	.word	0x00000008
.L_1963:


//--------------------- .nv.info._ZN18transformer_engine13normalization35rmsnorm_bwd_finalize_general_kernelIffLj4ELj1ELj4ELj32EEEvNS0_20BackwardKernelParamsE --------------------------
	.section	.nv.info._ZN18transformer_engine13normalization35rmsnorm_bwd_finalize_general_kernelIffLj4ELj1ELj4ELj32EEEvNS0_20BackwardKernelParamsE,"",@"SHT_CUDA_INFO"
	.sectionflags	@""
	.align	4


	//----- nvinfo : EIATTR_CUDA_API_VERSION
	.align		4
        /*0000*/ 	.byte	0x04, 0x37
        /*0002*/ 	.short	(.L_1965 - .L_1964)
.L_1964:
        /*0004*/ 	.word	0x00000082


	//----- nvinfo : EIATTR_KPARAM_INFO
	.align		4
.L_1965:
        /*0008*/ 	.byte	0x04, 0x17
        /*000a*/ 	.short	(.L_1967 - .L_1966)
.L_1966:
        /*000c*/ 	.word	0x00000000
        /*0010*/ 	.short	0x0000
        /*0012*/ 	.short	0x0000
        /*0014*/ 	.byte	0x00, 0xf0, 0x01, 0x02


	//----- nvinfo : EIATTR_SPARSE_MMA_MASK
	.align		4
.L_1967:
        /*0018*/ 	.byte	0x03, 0x50
        /*001a*/ 	.short	0x0000


	//----- nvinfo : EIATTR_MAXREG_COUNT
	.align		4
        /*001c*/ 	.byte	0x03, 0x1b
        /*001e*/ 	.short	0x00ff


	//----- nvinfo : EIATTR_NUM_BARRIERS
	.align		4
        /*0020*/ 	.byte	0x02, 0x4c
        /*0022*/ 	.byte	0x01
	.zero		1


	//----- nvinfo : EIATTR_MERCURY_ISA_VERSION
	.align		4
        /*0024*/ 	.byte	0x03, 0x5f
        /*0026*/ 	.short	0x0101


	//----- nvinfo : EIATTR_VRC_CTA_INIT_COUNT
	.align		4
        /*0028*/ 	.byte	0x02, 0x4a
	.zero		1
	.zero		1


	//----- nvinfo : EIATTR_EXIT_INSTR_OFFSETS
	.align		4
        /*002c*/ 	.byte	0x04, 0x1c
        /*002e*/ 	.short	(.L_1969 - .L_1968)


	//   ....[0]....
.L_1968:
        /*0030*/ 	.word	0x000005e0


	//   ....[1]....
        /*0034*/ 	.word	0x00000630


	//----- nvinfo : EIATTR_MAX_THREADS
	.align		4
.L_1969:
        /*0038*/ 	.byte	0x04, 0x05
        /*003a*/ 	.short	(.L_1971 - .L_1970)
.L_1970:
        /*003c*/ 	.word	0x00000080
        /*0040*/ 	.word	0x00000001
        /*0044*/ 	.word	0x00000001


	//----- nvinfo : EIATTR_CRS_STACK_SIZE
	.align		4
.L_1971:
        /*0048*/ 	.byte	0x04, 0x1e
        /*004a*/ 	.short	(.L_1973 - .L_1972)
.L_1972:
        /*004c*/ 	.word	0x00000000


	//----- nvinfo : EIATTR_CBANK_PARAM_SIZE
	.align		4
.L_1973:
        /*0050*/ 	.byte	0x03, 0x19
        /*0052*/ 	.short	0x0080


	//----- nvinfo : EIATTR_PARAM_CBANK
	.align		4
        /*0054*/ 	.byte	0x04, 0x0a
        /*0056*/ 	.short	(.L_1975 - .L_1974)
	.align		4
.L_1974:
        /*0058*/ 	.word	index@(.nv.constant0._ZN18transformer_engine13normalization35rmsnorm_bwd_finalize_general_kernelIffLj4ELj1ELj4ELj32EEEvNS0_20BackwardKernelParamsE)
        /*005c*/ 	.short	0x0380
        /*005e*/ 	.short	0x0080


	//----- nvinfo : EIATTR_SW_WAR
	.align		4
.L_1975:
        /*0060*/ 	.byte	0x04, 0x36
        /*0062*/ 	.short	(.L_1977 - .L_1976)
.L_1976:
        /*0064*/ 	.word	0x00000008
.L_1977:


//--------------------- .nv.info._ZN18transformer_engine13normalization26rmsnorm_bwd_general_kernelINS0_13Kernel_traitsIffffjLj128ELj1ELj4ELj1ELj16ENS0_18Kernel_traits_baseILj128EffffjLj128EEEEELb0EEEvNS0_20BackwardKernelParamsE --------------------------
	.section	.nv.info._ZN18transformer_engine13normalization26rmsnorm_bwd_general_kernelINS0_13Kernel_traitsIffffjLj128ELj1ELj4ELj1ELj16ENS0_18Kernel_traits_baseILj128EffffjLj128EEEEELb0EEEvNS0_20BackwardKernelParamsE,"",@"SHT_CUDA_INFO"
	.sectionflags	@""
	.align	4


	//----- nvinfo : EIATTR_CUDA_API_VERSION
	.align		4
        /*0000*/ 	.byte	0x04, 0x37
        /*0002*/ 	.short	(.L_1979 - .L_1978)
.L_1978:
        /*0004*/ 	.word	0x00000082


	//----- nvinfo : EIATTR_KPARAM_INFO
	.align		4
.L_1979:
        /*0008*/ 	.byte	0x04, 0x17
        /*000a*/ 	.short	(.L_1981 - .L_1980)
.L_1980:
        /*000c*/ 	.word	0x00000000
        /*0010*/ 	.short	0x0000
        /*0012*/ 	.short	0x0000
        /*0014*/ 	.byte	0x00, 0xf0, 0x01, 0x02


	//----- nvinfo : EIATTR_SPARSE_MMA_MASK
	.align		4
.L_1981:
        /*0018*/ 	.byte	0x03, 0x50
        /*001a*/ 	.short	0x0000


	//----- nvinfo : EIATTR_MAXREG_COUNT
	.align		4
        /*001c*/ 	.byte	0x03, 0x1b
        /*001e*/ 	.short	0x00ff


	//----- nvinfo : EIATTR_NUM_BARRIERS
	.align		4
        /*0020*/ 	.byte	0x02, 0x4c
        /*0022*/ 	.byte	0x01
	.zero		1


	//----- nvinfo : EIATTR_MERCURY_ISA_VERSION
	.align		4
        /*0024*/ 	.byte	0x03, 0x5f
        /*0026*/ 	.short	0x0101


	//----- nvinfo : EIATTR_COOP_GROUP_MASK_REGIDS
	.align		4
        /*0028*/ 	.byte	0x04, 0x29
        /*002a*/ 	.short	(.L_1983 - .L_1982)


	//   ....[0]....
.L_1982:
        /*002c*/ 	.word	0xffffffff


	//   ....[1]....
        /*0030*/ 	.word	0xffffffff


	//   ....[2]....
        /*0034*/ 	.word	0xffffffff


	//   ....[3]....
        /*0038*/ 	.word	0xffffffff


	//   ....[4]....
        /*003c*/ 	.word	0xffffffff


	//   ....[5]....
        /*0040*/ 	.word	0xffffffff


	//   ....[6]....
        /*0044*/ 	.word	0xffffffff


	//   ....[7]....
        /*0048*/ 	.word	0xffffffff


	//   ....[8]....
        /*004c*/ 	.word	0xffffffff


	//   ....[9]....
        /*0050*/ 	.word	0xffffffff


	//   ....[10]....
        /*0054*/ 	.word	0xffffffff


	//   ....[11]....
        /*0058*/ 	.word	0xffffffff


	//   ....[12]....
        /*005c*/ 	.word	0xffffffff


	//   ....[13]....
        /*0060*/ 	.word	0xffffffff


	//   ....[14]....
        /*0064*/ 	.word	0xffffffff


	//   ....[15]....
        /*0068*/ 	.word	0xffffffff


	//   ....[16]....
        /*006c*/ 	.word	0xffffffff


	//   ....[17]....
        /*0070*/ 	.word	0xffffffff


	//   ....[18]....
        /*0074*/ 	.word	0xffffffff


	//   ....[19]....
        /*0078*/ 	.word	0xffffffff


	//----- nvinfo : EIATTR_COOP_GROUP_INSTR_OFFSETS
	.align		4
.L_1983:
        /*007c*/ 	.byte	0x04, 0x28
        /*007e*/ 	.short	(.L_1985 - .L_1984)


	//   ....[0]....
.L_1984:
        /*0080*/ 	.word	0x00000b60


	//   ....[1]....
        /*0084*/ 	.word	0x00000b80


	//   ....[2]....
        /*0088*/ 	.word	0x00000ba0


	//   ....[3]....
        /*008c*/ 	.word	0x00000bc0


	//   ....[4]....
        /*0090*/ 	.word	0x00000be0


	//   ....[5]....
        /*0094*/ 	.word	0x00000c10


	//   ....[6]....
        /*0098*/ 	.word	0x00000c50


	//   ....[7]....
        /*009c*/ 	.word	0x00000cb0


	//   ....[8]....
        /*00a0*/ 	.word	0x00000cc0


	//   ....[9]....
        /*00a4*/ 	.word	0x00000cf0


	//   ....[10]....
        /*00a8*/ 	.word	0x00000d00


	//   ....[11]....
        /*00ac*/ 	.word	0x00000d30


	//   ....[12]....
        /*00b0*/ 	.word	0x00000d50


	//   ....[13]....
        /*00b4*/ 	.word	0x00000d90


	//   ....[14]....
        /*00b8*/ 	.word	0x00000dc0


	//   ....[15]....
        /*00bc*/ 	.word	0x00001680


	//   ....[16]....
        /*00c0*/ 	.word	0x000016c0


	//   ....[17]....
        /*00c4*/ 	.word	0x000016e0


	//   ....[18]....
        /*00c8*/ 	.word	0x00001700


	//   ....[19]....
        /*00cc*/ 	.word	0x00001720


	//----- nvinfo : EIATTR_VRC_CTA_INIT_COUNT
	.align		4
.L_1985:
        /*00d0*/ 	.byte	0x02, 0x4a
	.zero		1
	.zero		1


	//----- nvinfo : EIATTR_EXIT_INSTR_OFFSETS
	.align		4
        /*00d4*/ 	.byte	0x04, 0x1c
        /*00d6*/ 	.short	(.L_1987 - .L_1986)


	//   ....[0]....
.L_1986:
        /*00d8*/ 	.word	0x00001af0


	//   ....[1]....
        /*00dc*/ 	.word	0x00001d20


	//   ....[2]....
        /*00e0*/ 	.word	0x00001d40


	//   ....[3]....
        /*00e4*/ 	.word	0x00001d60


	//----- nvinfo : EIATTR_MAX_THREADS
	.align		4
.L_1987:
        /*00e8*/ 	.byte	0x04, 0x05
        /*00ea*/ 	.short	(.L_1989 - .L_1988)
.L_1988:
        /*00ec*/ 	.word	0x00000080
        /*00f0*/ 	.word	0x00000001
        /*00f4*/ 	.word	0x00000001


	//----- nvinfo : EIATTR_CRS_STACK_SIZE
	.align		4
.L_1989:
        /*00f8*/ 	.byte	0x04, 0x1e
        /*00fa*/ 	.short	(.L_1991 - .L_1990)
.L_1990:
        /*00fc*/ 	.word	0x00000000


	//----- nvinfo : EIATTR_CBANK_PARAM_SIZE
	.align		4
.L_1991:
        /*0100*/ 	.byte	0x03, 0x19
        /*0102*/ 	.short	0x0080


	//----- nvinfo : EIATTR_PARAM_CBANK
	.align		4
        /*0104*/ 	.byte	0x04, 0x0a
        /*0106*/ 	.short	(.L_1993 - .L_1992)
	.align		4
.L_1992:
        /*0108*/ 	.word	index@(.nv.constant0._ZN18transformer_engine13normalization26rmsnorm_bwd_general_kernelINS0_13Kernel_traitsIffffjLj128ELj1ELj4ELj1ELj16ENS0_18Kernel_traits_baseILj128EffffjLj128EEEEELb0EEEvNS0_20BackwardKernelParamsE)
        /*010c*/ 	.short	0x0380
        /*010e*/ 	.short	0x0080


	//----- nvinfo : EIATTR_SW_WAR
	.align		4
.L_1993:
        /*0110*/ 	.byte	0x04, 0x36
        /*0112*/ 	.short	(.L_1995 - .L_1994)
.L_1994:
        /*0114*/ 	.word	0x00000008
.L_1995:


//--------------------- .nv.info._ZN18transformer_engine13normalization33rmsnorm_bwd_finalize_tuned_kernelINS0_22Kernel_traits_finalizeILj8192E13__nv_bfloat16S3_S3_fjLj1024ELj4ENS0_18Kernel_traits_baseILj8192ES3_S3_S3_fjLj1024EEEEEEEvNS0_20BackwardKernelParamsE --------------------------
	.section	.nv.info._ZN18transformer_engine13normalization33rmsnorm_bwd_finalize_tuned_kernelINS0_22Kernel_traits_finalizeILj8192E13__nv_bfloat16S3_S3_fjLj1024ELj4ENS0_18Kernel_traits_baseILj8192ES3_S3_S3_fjLj1024EEEEEEEvNS0_20BackwardKernelParamsE,"",@"SHT_CUDA_INFO"
	.sectionflags	@""
	.align	4


	//----- nvinfo : EIATTR_CUDA_API_VERSION
	.align		4
        /*0000*/ 	.byte	0x04, 0x37
        /*0002*/ 	.short	(.L_1997 - .L_1996)
.L_1996:
        /*0004*/ 	.word	0x00000082


	//----- nvinfo : EIATTR_KPARAM_INFO
	.align		4
.L_1997:
        /*0008*/ 	.byte	0x04, 0x17
        /*000a*/ 	.short	(.L_1999 - .L_1998)
.L_1998:
        /*000c*/ 	.word	0x00000000
        /*0010*/ 	.short	0x0000
        /*0012*/ 	.short	0x0000
        /*0014*/ 	.byte	0x00, 0xf0, 0x01, 0x02


	//----- nvinfo : EIATTR_SPARSE_MMA_MASK
	.align		4
.L_1999:
        /*0018*/ 	.byte	0x03, 0x50
        /*001a*/ 	.short	0x0000


	//----- nvinfo : EIATTR_MAXREG_COUNT
	.align		4
        /*001c*/ 	.byte	0x03, 0x1b
        /*001e*/ 	.short	0x0040


	//----- nvinfo : EIATTR_NUM_BARRIERS
	.align		4
        /*0020*/ 	.byte	0x02, 0x4c
        /*0022*/ 	.byte	0x01
	.zero		1


	//----- nvinfo : EIATTR_MERCURY_ISA_VERSION
	.align		4
        /*0024*/ 	.byte	0x03, 0x5f
        /*0026*/ 	.short	0x0101


	//----- nvinfo : EIATTR_COOP_GROUP_MASK_REGIDS
	.align		4
        /*0028*/ 	.byte	0x04, 0x29
        /*002a*/ 	.short	(.L_2001 - .L_2000)


	//   ....[0]....
.L_2000:
        /*002c*/ 	.word	0xffffffff


	//   ....[1]....
        /*0030*/ 	.word	0xffffffff


	//   ....[2]....
        /*0034*/ 	.word	0xffffffff


	//   ....[3]....
        /*0038*/ 	.word	0xffffffff


	//   ....[4]....
        /*003c*/ 	.word	0xffffffff


	//----- nvinfo : EIATTR_COOP_GROUP_INSTR_OFFSETS
	.align		4
.L_2001:
        /*0040*/ 	.byte	0x04, 0x28
        /*0042*/ 	.short	(.L_2003 - .L_2002)


	//   ....[0]....
.L_2002:
        /*0044*/ 	.word	0x00000c60


	//   ....[1]....
        /*0048*/ 	.word	0x00000c80


	//   ....[2]....
        /*004c*/ 	.word	0x00000ca0


	//   ....[3]....
        /*0050*/ 	.word	0x00000cc0


	//   ....[4]....
        /*0054*/ 	.word	0x00000ce0


	//----- nvinfo : EIATTR_VRC_CTA_INIT_COUNT
	.align		4
.L_2003:
        /*0058*/ 	.byte	0x02, 0x4a
	.zero		1
	.zero		1


	//----- nvinfo : EIATTR_EXIT_INSTR_OFFSETS
	.align		4
        /*005c*/ 	.byte	0x04, 0x1c
        /*005e*/ 	.short	(.L_2005 - .L_2004)


	//   ....[0]....
.L_2004:
        /*0060*/ 	.word	0x00000060


	//   ....[1]....
        /*0064*/ 	.word	0x00000d20


	//   ....[2]....
        /*0068*/ 	.word	0x00000da0


	//----- nvinfo : EIATTR_MAX_THREADS
	.align		4
.L_2005:
        /*006c*/ 	.byte	0x04, 0x05
        /*006e*/ 	.short	(.L_2007 - .L_2006)
.L_2006:
        /*0070*/ 	.word	0x00000400
        /*0074*/ 	.word	0x00000001
        /*0078*/ 	.word	0x00000001


	//----- nvinfo : EIATTR_CRS_STACK_SIZE
	.align		4
.L_2007:
        /*007c*/ 	.byte	0x04, 0x1e
        /*007e*/ 	.short	(.L_2009 - .L_2008)
.L_2008:
        /*0080*/ 	.word	0x00000000


	//----- nvinfo : EIATTR_CBANK_PARAM_SIZE
	.align		4
.L_2009:
        /*0084*/ 	.byte	0x03, 0x19
        /*0086*/ 	.short	0x0080


	//----- nvinfo : EIATTR_PARAM_CBANK
	.align		4
        /*0088*/ 	.byte	0x04, 0x0a
        /*008a*/ 	.short	(.L_2011 - .L_2010)
	.align		4
.L_2010:
        /*008c*/ 	.word	index@(.nv.constant0._ZN18transformer_engine13normalization33rmsnorm_bwd_finalize_tuned_kernelINS0_22Kernel_traits_finalizeILj8192E13__nv_bfloat16S3_S3_fjLj1024ELj4ENS0_18Kernel_traits_baseILj8192ES3_S3_S3_fjLj1024EEEEEEEvNS0_20BackwardKernelParamsE)
        /*0090*/ 	.short	0x0380
        /*0092*/ 	.short	0x0080


	//----- nvinfo : EIATTR_SW_WAR
	.align		4
.L_2011:
        /*0094*/ 	.byte	0x04, 0x36
        /*0096*/ 	.short	(.L_2013 - .L_2012)
.L_2012:
        /*0098*/ 	.word	0x00000008
.L_2013:


//--------------------- .nv.info._ZN18transformer_engine13normalization24rmsnorm_bwd_tuned_kernelINS0_13Kernel_traitsI13__nv_bfloat16S3_S3_fjLj8192ELj1ELj1ELj4ELj16ENS0_18Kernel_traits_baseILj8192ES3_S3_S3_fjLj128EEEEELb0EEEvNS0_20BackwardKernelParamsE --------------------------
	.section	.nv.info._ZN18transformer_engine13normalization24rmsnorm_bwd_tuned_kernelINS0_13Kernel_traitsI13__nv_bfloat16S3_S3_fjLj8192ELj1ELj1ELj4ELj16ENS0_18Kernel_traits_baseILj8192ES3_S3_S3_fjLj128EEEEELb0EEEvNS0_20BackwardKernelParamsE,"",@"SHT_CUDA_INFO"
	.sectionflags	@""
	.align	4


	//----- nvinfo : EIATTR_CUDA_API_VERSION
	.align		4
        /*0000*/ 	.byte	0x04, 0x37
        /*0002*/ 	.short	(.L_2015 - .L_2014)
.L_2014:
        /*0004*/ 	.word	0x00000082


	//----- nvinfo : EIATTR_KPARAM_INFO
	.align		4
.L_2015:
        /*0008*/ 	.byte	0x04, 0x17
        /*000a*/ 	.short	(.L_2017 - .L_2016)
.L_2016:
        /*000c*/ 	.word	0x00000000
        /*0010*/ 	.short	0x0000
        /*0012*/ 	.short	0x0000
        /*0014*/ 	.byte	0x00, 0xf0, 0x01, 0x02


	//----- nvinfo : EIATTR_SPARSE_MMA_MASK
	.align		4
.L_2017:
        /*0018*/ 	.byte	0x03, 0x50
        /*001a*/ 	.short	0x0000


	//----- nvinfo : EIATTR_MAXREG_COUNT
	.align		4
        /*001c*/ 	.byte	0x03, 0x1b
        /*001e*/ 	.short	0x00ff


	//----- nvinfo : EIATTR_NUM_BARRIERS
	.align		4
        /*0020*/ 	.byte	0x02, 0x4c
        /*0022*/ 	.byte	0x01
	.zero		1


	//----- nvinfo : EIATTR_ANNOTATIONS
	.align		4
        /*0024*/ 	.byte	0x04, 0x55
        /*0026*/ 	.short	(.L_2019 - .L_2018)


	//   ....[0]....
.L_2018:
        /* <DEDUP_REMOVED lines=19> */


	//----- nvinfo : EIATTR_MERCURY_ISA_VERSION
	.align		4
.L_2019:
        /*0148*/ 	.byte	0x03, 0x5f
        /*014a*/ 	.short	0x0101


	//----- nvinfo : EIATTR_COOP_GROUP_MASK_REGIDS
	.align		4
        /*014c*/ 	.byte	0x04, 0x29
        /*014e*/ 	.short	(.L_2021 - .L_2020)


	//   ....[0]....
.L_2020:
        /*0150*/ 	.word	0xffffffff


	//   ....[1]....
        /*0154*/ 	.word	0xffffffff


	//   ....[2]....
        /*0158*/ 	.word	0xffffffff


	//   ....[3]....
        /*015c*/ 	.word	0xffffffff


	//   ....[4]....
        /*0160*/ 	.word	0xffffffff


	//----- nvinfo : EIATTR_COOP_GROUP_INSTR_OFFSETS
	.align		4
.L_2021:
        /*0164*/ 	.byte	0x04, 0x28
        /*0166*/ 	.short	(.L_2023 - .L_2022)


	//   ....[0]....
.L_2022:
        /*0168*/ 	.word	0x00002f40


	//   ....[1]....
        /*016c*/ 	.word	0x00002f60


	//   ....[2]....
        /*0170*/ 	.word	0x00002f80


	//   ....[3]....
        /*0174*/ 	.word	0x00002fa0


	//   ....[4]....
        /*0178*/ 	.word	0x00002fc0


	//----- nvinfo : EIATTR_VRC_CTA_INIT_COUNT
	.align		4
.L_2023:
        /*017c*/ 	.byte	0x02, 0x4a
	.zero		1
	.zero		1


	//----- nvinfo : EIATTR_EXIT_INSTR_OFFSETS
	.align		4
        /*0180*/ 	.byte	0x04, 0x1c
        /*0182*/ 	.short	(.L_2025 - .L_2024)


	//   ....[0]....
.L_2024:
        /*0184*/ 	.word	0x00004280


	//----- nvinfo : EIATTR_MAX_THREADS
	.align		4
.L_2025:
        /*0188*/ 	.byte	0x04, 0x05
        /*018a*/ 	.short	(.L_2027 - .L_2026)
.L_2026:
        /*018c*/ 	.word	0x00000080
        /*0190*/ 	.word	0x00000001
        /*0194*/ 	.word	0x00000001


	//----- nvinfo : EIATTR_CRS_STACK_SIZE
	.align		4
.L_2027:
        /*0198*/ 	.byte	0x04, 0x1e
        /*019a*/ 	.short	(.L_2029 - .L_2028)
.L_2028:
        /*019c*/ 	.word	0x00000000


	//----- nvinfo : EIATTR_CBANK_PARAM_SIZE
	.align		4
.L_2029:
        /*01a0*/ 	.byte	0x03, 0x19
        /*01a2*/ 	.short	0x0080


	//----- nvinfo : EIATTR_PARAM_CBANK
	.align		4
        /*01a4*/ 	.byte	0x04, 0x0a
        /*01a6*/ 	.short	(.L_2031 - .L_2030)
	.align		4
.L_2030:
        /*01a8*/ 	.word	index@(.nv.constant0._ZN18transformer_engine13normalization24rmsnorm_bwd_tuned_kernelINS0_13Kernel_traitsI13__nv_bfloat16S3_S3_fjLj8192ELj1ELj1ELj4ELj16ENS0_18Kernel_traits_baseILj8192ES3_S3_S3_fjLj128EEEEELb0EEEvNS0_20BackwardKernelParamsE)
        /*01ac*/ 	.short	0x0380
        /*01ae*/ 	.short	0x0080


	//----- nvinfo : EIATTR_SW_WAR
	.align		4
.L_2031:
        /*01b0*/ 	.byte	0x04, 0x36
        /*01b2*/ 	.short	(.L_2033 - .L_2032)
.L_2032:
        /*01b4*/ 	.word	0x00000008
.L_2033:


//--------------------- .nv.info._ZN18transformer_engine13normalization33rmsnorm_bwd_finalize_tuned_kernelINS0_22Kernel_traits_finalizeILj8192E6__halfS3_S3_fjLj1024ELj4ENS0_18Kernel_traits_baseILj8192ES3_S3_S3_fjLj1024EEEEEEEvNS0_20BackwardKernelParamsE --------------------------
	.section	.nv.info._ZN18transformer_engine13normalization33rmsnorm_bwd_finalize_tuned_kernelINS0_22Kernel_traits_finalizeILj8192E6__halfS3_S3_fjLj1024ELj4ENS0_18Kernel_traits_baseILj8192ES3_S3_S3_fjLj1024EEEEEEEvNS0_20BackwardKernelParamsE,"",@"SHT_CUDA_INFO"
	.sectionflags	@""
	.align	4


	//----- nvinfo : EIATTR_CUDA_API_VERSION
	.align		4
        /*0000*/ 	.byte	0x04, 0x37
        /*0002*/ 	.short	(.L_2035 - .L_2034)
.L_2034:
        /*0004*/ 	.word	0x00000082


	//----- nvinfo : EIATTR_KPARAM_INFO
	.align		4
.L_2035:
        /*0008*/ 	.byte	0x04, 0x17
        /*000a*/ 	.short	(.L_2037 - .L_2036)
.L_2036:
        /*000c*/ 	.word	0x00000000
        /*0010*/ 	.short	0x0000
        /*0012*/ 	.short	0x0000
        /*0014*/ 	.byte	0x00, 0xf0, 0x01, 0x02


	//----- nvinfo : EIATTR_SPARSE_MMA_MASK
	.align		4
.L_2037:
        /*0018*/ 	.byte	0x03, 0x50
        /*001a*/ 	.short	0x0000


	//----- nvinfo : EIATTR_MAXREG_COUNT
	.align		4
        /*001c*/ 	.byte	0x03, 0x1b
        /*001e*/ 	.short	0x0040


	//----- nvinfo : EIATTR_NUM_BARRIERS
	.align		4
        /*0020*/ 	.byte	0x02, 0x4c
        /*0022*/ 	.byte	0x01
	.zero		1


	//----- nvinfo : EIATTR_MERCURY_ISA_VERSION
	.align		4
        /*0024*/ 	.byte	0x03, 0x5f
        /*0026*/ 	.short	0x0101


	//----- nvinfo : EIATTR_COOP_GROUP_MASK_REGIDS
	.align		4
        /*0028*/ 	.byte	0x04, 0x29
        /*002a*/ 	.short	(.L_2039 - .L_2038)


	//   ....[0]....
.L_2038:
        /*002c*/ 	.word	0xffffffff


	//   ....[1]....
        /*0030*/ 	.word	0xffffffff


	//   ....[2]....
        /*0034*/ 	.word	0xffffffff


	//   ....[3]....
        /*0038*/ 	.word	0xffffffff


	//   ....[4]....
        /*003c*/ 	.word	0xffffffff


	//----- nvinfo : EIATTR_COOP_GROUP_INSTR_OFFSETS
	.align		4
.L_2039:
        /*0040*/ 	.byte	0x04, 0x28
        /*0042*/ 	.short	(.L_2041 - .L_2040)


	//   ....[0]....
.L_2040:
        /*0044*/ 	.word	0x00000c60


	//   ....[1]....
        /*0048*/ 	.word	0x00000c80


	//   ....[2]....
        /*004c*/ 	.word	0x00000ca0


	//   ....[3]....
        /*0050*/ 	.word	0x00000cc0


	//   ....[4]....
        /*0054*/ 	.word	0x00000ce0


	//----- nvinfo : EIATTR_VRC_CTA_INIT_COUNT
	.align		4
.L_2041:
        /*0058*/ 	.byte	0x02, 0x4a
	.zero		1
	.zero		1


	//----- nvinfo : EIATTR_EXIT_INSTR_OFFSETS
	.align		4
        /*005c*/ 	.byte	0x04, 0x1c
        /*005e*/ 	.short	(.L_2043 - .L_2042)


	//   ....[0]....
.L_2042:
        /*0060*/ 	.word	0x00000060


	//   ....[1]....
        /*0064*/ 	.word	0x00000d20


	//   ....[2]....
        /*0068*/ 	.word	0x00000da0


	//----- nvinfo : EIATTR_MAX_THREADS
	.align		4
.L_2043:
        /*006c*/ 	.byte	0x04, 0x05
        /*006e*/ 	.short	(.L_2045 - .L_2044)
.L_2044:
        /*0070*/ 	.word	0x00000400
        /*0074*/ 	.word	0x00000001
        /*0078*/ 	.word	0x00000001


	//----- nvinfo : EIATTR_CRS_STACK_SIZE
	.align		4
.L_2045:
        /*007c*/ 	.byte	0x04, 0x1e
        /*007e*/ 	.short	(.L_2047 - .L_2046)
.L_2046:
        /*0080*/ 	.word	0x00000000


	//----- nvinfo : EIATTR_CBANK_PARAM_SIZE
	.align		4
.L_2047:
        /*0084*/ 	.byte	0x03, 0x19
        /*0086*/ 	.short	0x0080


	//----- nvinfo : EIATTR_PARAM_CBANK
	.align		4
        /*0088*/ 	.byte	0x04, 0x0a
        /*008a*/ 	.short	(.L_2049 - .L_2048)
	.align		4
.L_2048:
        /*008c*/ 	.word	index@(.nv.constant0._ZN18transformer_engine13normalization33rmsnorm_bwd_finalize_tuned_kernelINS0_22Kernel_traits_finalizeILj8192E6__halfS3_S3_fjLj1024ELj4ENS0_18Kernel_traits_baseILj8192ES3_S3_S3_fjLj1024EEEEEEEvNS0_20BackwardKernelParamsE)
        /*0090*/ 	.short	0x0380
        /*0092*/ 	.short	0x0080


	//----- nvinfo : EIATTR_SW_WAR
	.align		4
.L_2049:
        /*0094*/ 	.byte	0x04, 0x36
        /*0096*/ 	.short	(.L_2051 - .L_2050)
.L_2050:
        /*0098*/ 	.word	0x00000008
.L_2051:


//--------------------- .nv.info._ZN18transformer_engine13normalization24rmsnorm_bwd_tuned_kernelINS0_13Kernel_traitsI6__halfS3_S3_fjLj8192ELj1ELj1ELj4ELj16ENS0_18Kernel_traits_baseILj8192ES3_S3_S3_fjLj128EEEEELb0EEEvNS0_20BackwardKernelParamsE --------------------------
	.section	.nv.info._ZN18transformer_engine13normalization24rmsnorm_bwd_tuned_kernelINS0_13Kernel_traitsI6__halfS3_S3_fjLj8192ELj1ELj1ELj4ELj16ENS0_18Kernel_traits_baseILj8192ES3_S3_S3_fjLj128EEEEELb0EEEvNS0_20BackwardKernelParamsE,"",@"SHT_CUDA_INFO"
	.sectionflags	@""
	.align	4


	//----- nvinfo : EIATTR_CUDA_API_VERSION
	.align		4
        /*0000*/ 	.byte	0x04, 0x37
        /*0002*/ 	.short	(.L_2053 - .L_2052)
.L_2052:
        /*0004*/ 	.word	0x00000082


	//----- nvinfo : EIATTR_KPARAM_INFO
	.align		4
.L_2053:
        /*0008*/ 	.byte	0x04, 0x17
        /*000a*/ 	.short	(.L_2055 - .L_2054)
.L_2054:
        /*000c*/ 	.word	0x00000000
        /*0010*/ 	.short	0x0000
        /*0012*/ 	.short	0x0000
        /*0014*/ 	.byte	0x00, 0xf0, 0x01, 0x02


	//----- nvinfo : EIATTR_SPARSE_MMA_MASK
	.align		4
.L_2055:
        /*0018*/ 	.byte	0x03, 0x50
        /*001a*/ 	.short	0x0000


	//----- nvinfo : EIATTR_MAXREG_COUNT
	.align		4
        /*001c*/ 	.byte	0x03, 0x1b
        /*001e*/ 	.short	0x00ff


	//----- nvinfo : EIATTR_NUM_BARRIERS
	.align		4
        /*0020*/ 	.byte	0x02, 0x4c
        /*0022*/ 	.byte	0x01
	.zero		1


	//----- nvinfo : EIATTR_ANNOTATIONS
	.align		4
        /*0024*/ 	.byte	0x04, 0x55
        /*0026*/ 	.short	(.L_2057 - .L_2056)


	//   ....[0]....
.L_2056:
        /* <DEDUP_REMOVED lines=19> */


	//----- nvinfo : EIATTR_MERCURY_ISA_VERSION
	.align		4
.L_2057:
        /*0148*/ 	.byte	0x03, 0x5f
        /*014a*/ 	.short	0x0101


	//----- nvinfo : EIATTR_COOP_GROUP_MASK_REGIDS
	.align		4
        /*014c*/ 	.byte	0x04, 0x29
        /*014e*/ 	.short	(.L_2059 - .L_2058)


	//   ....[0]....
.L_2058:
        /*0150*/ 	.word	0xffffffff


	//   ....[1]....
        /*0154*/ 	.word	0xffffffff


	//   ....[2]....
        /*0158*/ 	.word	0xffffffff


	//   ....[3]....
        /*015c*/ 	.word	0xffffffff


	//   ....[4]....
        /*0160*/ 	.word	0xffffffff


	//----- nvinfo : EIATTR_COOP_GROUP_INSTR_OFFSETS
	.align		4
.L_2059:
        /*0164*/ 	.byte	0x04, 0x28
        /*0166*/ 	.short	(.L_2061 - .L_2060)


	//   ....[0]....
.L_2060:
        /*0168*/ 	.word	0x00002940


	//   ....[1]....
        /*016c*/ 	.word	0x00002960


	//   ....[2]....
        /*0170*/ 	.word	0x00002980


	//   ....[3]....
        /*0174*/ 	.word	0x000029a0


	//   ....[4]....
        /*0178*/ 	.word	0x000029c0


	//----- nvinfo : EIATTR_VRC_CTA_INIT_COUNT
	.align		4
.L_2061:
        /*017c*/ 	.byte	0x02, 0x4a
	.zero		1
	.zero		1


	//----- nvinfo : EIATTR_EXIT_INSTR_OFFSETS
	.align		4
        /*0180*/ 	.byte	0x04, 0x1c
        /*0182*/ 	.short	(.L_2063 - .L_2062)


	//   ....[0]....
.L_2062:
        /*0184*/ 	.word	0x00003c50


	//----- nvinfo : EIATTR_MAX_THREADS
	.align		4
.L_2063:
        /*0188*/ 	.byte	0x04, 0x05
        /*018a*/ 	.short	(.L_2065 - .L_2064)
.L_2064:
        /*018c*/ 	.word	0x00000080
        /*0190*/ 	.word	0x00000001
        /*0194*/ 	.word	0x00000001


	//----- nvinfo : EIATTR_CRS_STACK_SIZE
	.align		4
.L_2065:
        /*0198*/ 	.byte	0x04, 0x1e
        /*019a*/ 	.short	(.L_2067 - .L_2066)
.L_2066:
        /*019c*/ 	.word	0x00000000


	//----- nvinfo : EIATTR_CBANK_PARAM_SIZE
	.align		4
.L_2067:
        /*01a0*/ 	.byte	0x03, 0x19
        /*01a2*/ 	.short	0x0080


	//----- nvinfo : EIATTR_PARAM_CBANK
	.align		4
        /*01a4*/ 	.byte	0x04, 0x0a
        /*01a6*/ 	.short	(.L_2069 - .L_2068)
	.align		4
.L_2068:
        /*01a8*/ 	.word	index@(.nv.constant0._ZN18transformer_engine13normalization24rmsnorm_bwd_tuned_kernelINS0_13Kernel_traitsI6__halfS3_S3_fjLj8192ELj1ELj1ELj4ELj16ENS0_18Kernel_traits_baseILj8192ES3_S3_S3_fjLj128EEEEELb0EEEvNS0_20BackwardKernelParamsE)
        /*01ac*/ 	.short	0x0380
        /*01ae*/ 	.short	0x0080


	//----- nvinfo : EIATTR_SW_WAR
	.align		4
.L_2069:
        /*01b0*/ 	.byte	0x04, 0x36
        /*01b2*/ 	.short	(.L_2071 - .L_2070)
.L_2070:
        /*01b4*/ 	.word	0x00000008
.L_2071:


//--------------------- .nv.info._ZN18transformer_engine13normalization33rmsnorm_bwd_finalize_tuned_kernelINS0_22Kernel_traits_finalizeILj8192EffffjLj1024ELj4ENS0_18Kernel_traits_baseILj8192EffffjLj1024EEEEEEEvNS0_20BackwardKernelParamsE --------------------------
	.section	.nv.info._ZN18transformer_engine13normalization33rmsnorm_bwd_finalize_tuned_kernelINS0_22Kernel_traits_finalizeILj8192EffffjLj1024ELj4ENS0_18Kernel_traits_baseILj8192EffffjLj1024EEEEEEEvNS0_20BackwardKernelParamsE,"",@"SHT_CUDA_INFO"
	.sectionflags	@""
	.align	4


	//----- nvinfo : EIATTR_CUDA_API_VERSION
	.align		4
        /*0000*/ 	.byte	0x04, 0x37
        /*0002*/ 	.short	(.L_2073 - .L_2072)
.L_2072:
        /*0004*/ 	.word	0x00000082


	//----- nvinfo : EIATTR_KPARAM_INFO
	.align		4
.L_2073:
        /*0008*/ 	.byte	0x04, 0x17
        /*000a*/ 	.short	(.L_2075 - .L_2074)
.L_2074:
        /*000c*/ 	.word	0x00000000
        /*0010*/ 	.short	0x0000
        /*0012*/ 	.short	0x0000
        /*0014*/ 	.byte	0x00, 0xf0, 0x01, 0x02


	//----- nvinfo : EIATTR_SPARSE_MMA_MASK
	.align		4
.L_2075:
        /*0018*/ 	.byte	0x03, 0x50
        /*001a*/ 	.short	0x0000


	//----- nvinfo : EIATTR_MAXREG_COUNT
	.align		4
        /*001c*/ 	.byte	0x03, 0x1b
        /*001e*/ 	.short	0x0040


	//----- nvinfo : EIATTR_NUM_BARRIERS
	.align		4
        /*0020*/ 	.byte	0x02, 0x4c
        /*0022*/ 	.byte	0x01
	.zero		1


	//----- nvinfo : EIATTR_MERCURY_ISA_VERSION
	.align		4
        /*0024*/ 	.byte	0x03, 0x5f
        /*0026*/ 	.short	0x0101


	//----- nvinfo : EIATTR_COOP_GROUP_MASK_REGIDS
	.align		4
        /*0028*/ 	.byte	0x04, 0x29
        /*002a*/ 	.short	(.L_2077 - .L_2076)


	//   ....[0]....
.L_2076:
        /*002c*/ 	.word	0xffffffff


	//   ....[1]....
        /*0030*/ 	.word	0xffffffff


	//   ....[2]....
        /*0034*/ 	.word	0xffffffff


	//   ....[3]....
        /*0038*/ 	.word	0xffffffff


	//   ....[4]....
        /*003c*/ 	.word	0xffffffff


	//----- nvinfo : EIATTR_COOP_GROUP_INSTR_OFFSETS
	.align		4
.L_2077:
        /*0040*/ 	.byte	0x04, 0x28
        /*0042*/ 	.short	(.L_2079 - .L_2078)


	//   ....[0]....
.L_2078:
        /*0044*/ 	.word	0x00000c60


	//   ....[1]....
        /*0048*/ 	.word	0x00000c80


	//   ....[2]....
        /*004c*/ 	.word	0x00000ca0


	//   ....[3]....
        /*0050*/ 	.word	0x00000cc0


	//   ....[4]....
        /*0054*/ 	.word	0x00000ce0


	//----- nvinfo : EIATTR_VRC_CTA_INIT_COUNT
	.align		4
.L_2079:
        /*0058*/ 	.byte	0x02, 0x4a
	.zero		1
	.zero		1


	//----- nvinfo : EIATTR_EXIT_INSTR_OFFSETS
	.align		4
        /*005c*/ 	.byte	0x04, 0x1c
        /*005e*/ 	.short	(.L_2081 - .L_2080)


	//   ....[0]....
.L_2080:
        /*0060*/ 	.word	0x00000060


	//   ....[1]....
        /*0064*/ 	.word	0x00000d20


	//   ....[2]....
        /*0068*/ 	.word	0x00000d90


	//----- nvinfo : EIATTR_MAX_THREADS
	.align		4
.L_2081:
        /*006c*/ 	.byte	0x04, 0x05
        /*006e*/ 	.short	(.L_2083 - .L_2082)
.L_2082:
        /*0070*/ 	.word	0x00000400
        /*0074*/ 	.word	0x00000001
        /*0078*/ 	.word	0x00000001


	//----- nvinfo : EIATTR_CRS_STACK_SIZE
	.align		4
.L_2083:
        /*007c*/ 	.byte	0x04, 0x1e
        /*007e*/ 	.short	(.L_2085 - .L_2084)
.L_2084:
        /*0080*/ 	.word	0x00000000


	//----- nvinfo : EIATTR_CBANK_PARAM_SIZE
	.align		4
.L_2085:
        /*0084*/ 	.byte	0x03, 0x19
        /*0086*/ 	.short	0x0080


	//----- nvinfo : EIATTR_PARAM_CBANK
	.align		4
        /*0088*/ 	.byte	0x04, 0x0a
        /*008a*/ 	.short	(.L_2087 - .L_2086)
	.align		4
.L_2086:
        /*008c*/ 	.word	index@(.nv.constant0._ZN18transformer_engine13normalization33rmsnorm_bwd_finalize_tuned_kernelINS0_22Kernel_traits_finalizeILj8192EffffjLj1024ELj4ENS0_18Kernel_traits_baseILj8192EffffjLj1024EEEEEEEvNS0_20BackwardKernelParamsE)
        /*0090*/ 	.short	0x0380
        /*0092*/ 	.short	0x0080


	//----- nvinfo : EIATTR_SW_WAR
	.align		4
.L_2087:
        /*0094*/ 	.byte	0x04, 0x36
        /*0096*/ 	.short	(.L_2089 - .L_2088)
.L_2088:
        /*0098*/ 	.word	0x00000008
.L_2089:


//--------------------- .nv.info._ZN18transformer_engine13normalization24rmsnorm_bwd_tuned_kernelINS0_13Kernel_traitsIffffjLj8192ELj1ELj1ELj4ELj16ENS0_18Kernel_traits_baseILj8192EffffjLj128EEEEELb0EEEvNS0_20BackwardKernelParamsE --------------------------
	.section	.nv.info._ZN18transformer_engine13normalization24rmsnorm_bwd_tuned_kernelINS0_13Kernel_traitsIffffjLj8192ELj1ELj1ELj4ELj16ENS0_18Kernel_traits_baseILj8192EffffjLj128EEEEELb0EEEvNS0_20BackwardKernelParamsE,"",@"SHT_CUDA_INFO"
	.sectionflags	@""
	.align	4


	//----- nvinfo : EIATTR_CUDA_API_VERSION
	.align		4
        /*0000*/ 	.byte	0x04, 0x37
        /*0002*/ 	.short	(.L_2091 - .L_2090)
.L_2090:
        /*0004*/ 	.word	0x00000082


	//----- nvinfo : EIATTR_KPARAM_INFO
	.align		4
.L_2091:
        /*0008*/ 	.byte	0x04, 0x17
        /*000a*/ 	.short	(.L_2093 - .L_2092)
.L_2092:
        /*000c*/ 	.word	0x00000000
        /*0010*/ 	.short	0x0000
        /*0012*/ 	.short	0x0000
        /*0014*/ 	.byte	0x00, 0xf0, 0x01, 0x02


	//----- nvinfo : EIATTR_SPARSE_MMA_MASK
	.align		4
.L_2093:
        /*0018*/ 	.byte	0x03, 0x50
        /*001a*/ 	.short	0x0000


	//----- nvinfo : EIATTR_MAXREG_COUNT
	.align		4
        /*001c*/ 	.byte	0x03, 0x1b
        /*001e*/ 	.short	0x00ff


	//----- nvinfo : EIATTR_NUM_BARRIERS
	.align		4
        /*0020*/ 	.byte	0x02, 0x4c
        /*0022*/ 	.byte	0x01
	.zero		1


	//----- nvinfo : EIATTR_ANNOTATIONS
	.align		4
        /*0024*/ 	.byte	0x04, 0x55
        /*0026*/ 	.short	(.L_2095 - .L_2094)


	//   ....[0]....
.L_2094:
        /* <DEDUP_REMOVED lines=19> */


	//----- nvinfo : EIATTR_MERCURY_ISA_VERSION
	.align		4
.L_2095:
        /*0148*/ 	.byte	0x03, 0x5f
        /*014a*/ 	.short	0x0101


	//----- nvinfo : EIATTR_COOP_GROUP_MASK_REGIDS
	.align		4
        /*014c*/ 	.byte	0x04, 0x29
        /*014e*/ 	.short	(.L_2097 - .L_2096)


	//   ....[0]....
.L_2096:
        /*0150*/ 	.word	0xffffffff


	//   ....[1]....
        /*0154*/ 	.word	0xffffffff


	//   ....[2]....
        /*0158*/ 	.word	0xffffffff


	//   ....[3]....
        /*015c*/ 	.word	0xffffffff


	//   ....[4]....
        /*0160*/ 	.word	0xffffffff


	//----- nvinfo : EIATTR_COOP_GROUP_INSTR_OFFSETS
	.align		4
.L_2097:
        /*0164*/ 	.byte	0x04, 0x28
        /*0166*/ 	.short	(.L_2099 - .L_2098)


	//   ....[0]....
.L_2098:
        /*0168*/ 	.word	0x00001ea0


	//   ....[1]....
        /*016c*/ 	.word	0x00001ec0


	//   ....[2]....
        /*0170*/ 	.word	0x00001ee0


	//   ....[3]....
        /*0174*/ 	.word	0x00001f20


	//   ....[4]....
        /*0178*/ 	.word	0x00001f50


	//----- nvinfo : EIATTR_VRC_CTA_INIT_COUNT
	.align		4
.L_2099:
        /*017c*/ 	.byte	0x02, 0x4a
	.zero		1
	.zero		1


	//----- nvinfo : EIATTR_EXIT_INSTR_OFFSETS
	.align		4
        /*0180*/ 	.byte	0x04, 0x1c
        /*0182*/ 	.short	(.L_2101 - .L_2100)


	//   ....[0]....
.L_2100:
        /*0184*/ 	.word	0x00003050


	//----- nvinfo : EIATTR_MAX_THREADS
	.align		4
.L_2101:
        /*0188*/ 	.byte	0x04, 0x05
        /*018a*/ 	.short	(.L_2103 - .L_2102)
.L_2102:
        /*018c*/ 	.word	0x00000080
        /*0190*/ 	.word	0x00000001
        /*0194*/ 	.word	0x00000001


	//----- nvinfo : EIATTR_CRS_STACK_SIZE
	.align		4
.L_2103:
        /*0198*/ 	.byte	0x04, 0x1e
        /*019a*/ 	.short	(.L_2105 - .L_2104)
.L_2104:
        /*019c*/ 	.word	0x00000000


	//----- nvinfo : EIATTR_CBANK_PARAM_SIZE
	.align		4
.L_2105:
        /*01a0*/ 	.byte	0x03, 0x19
        /*01a2*/ 	.short	0x0080


	//----- nvinfo : EIATTR_PARAM_CBANK
	.align		4
        /*01a4*/ 	.byte	0x04, 0x0a
        /*01a6*/ 	.short	(.L_2107 - .L_2106)
	.align		4
.L_2106:
        /*01a8*/ 	.word	index@(.nv.constant0._ZN18transformer_engine13normalization24rmsnorm_bwd_tuned_kernelINS0_13Kernel_traitsIffffjLj8192ELj1ELj1ELj4ELj16ENS0_18Kernel_traits_baseILj8192EffffjLj128EEEEELb0EEEvNS0_20BackwardKernelParamsE)
        /*01ac*/ 	.short	0x0380
        /*01ae*/ 	.short	0x0080


	//----- nvinfo : EIATTR_SW_WAR
	.align		4
.L_2107:
        /*01b0*/ 	.byte	0x04, 0x36
        /*01b2*/ 	.short	(.L_2109 - .L_2108)
.L_2108:
        /*01b4*/ 	.word	0x00000008
.L_2109:


//--------------------- .nv.info._ZN18transformer_engine13normalization33rmsnorm_bwd_finalize_tuned_kernelINS0_22Kernel_traits_finalizeILj4096E13__nv_bfloat16S3_S3_fjLj1024ELj4ENS0_18Kernel_traits_baseILj4096ES3_S3_S3_fjLj1024EEEEEEEvNS0_20BackwardKernelParamsE --------------------------
	.section	.nv.info._ZN18transformer_engine13normalization33rmsnorm_bwd_finalize_tuned_kernelINS0_22Kernel_traits_finalizeILj4096E13__nv_bfloat16S3_S3_fjLj1024ELj4ENS0_18Kernel_traits_baseILj4096ES3_S3_S3_fjLj1024EEEEEEEvNS0_20BackwardKernelParamsE,"",@"SHT_CUDA_INFO"
	.sectionflags	@""
	.align	4


	//----- nvinfo : EIATTR_CUDA_API_VERSION
	.align		4
        /*0000*/ 	.byte	0x04, 0x37
        /*0002*/ 	.short	(.L_2111 - .L_2110)
.L_2110:
        /*0004*/ 	.word	0x00000082


	//----- nvinfo : EIATTR_KPARAM_INFO
	.align		4
.L_2111:
        /*0008*/ 	.byte	0x04, 0x17
        /*000a*/ 	.short	(.L_2113 - .L_2112)
.L_2112:
        /*000c*/ 	.word	0x00000000
        /*0010*/ 	.short	0x0000
        /*0012*/ 	.short	0x0000
        /*0014*/ 	.byte	0x00, 0xf0, 0x01, 0x02


	//----- nvinfo : EIATTR_SPARSE_MMA_MASK
	.align		4
.L_2113:
        /*0018*/ 	.byte	0x03, 0x50
        /*001a*/ 	.short	0x0000


	//----- nvinfo : EIATTR_MAXREG_COUNT
	.align		4
        /*001c*/ 	.byte	0x03, 0x1b
        /*001e*/ 	.short	0x0040


	//----- nvinfo : EIATTR_NUM_BARRIERS
	.align		4
        /*0020*/ 	.byte	0x02, 0x4c
        /*0022*/ 	.byte	0x01
	.zero		1


	//----- nvinfo : EIATTR_MERCURY_ISA_VERSION
	.align		4
        /*0024*/ 	.byte	0x03, 0x5f
        /*0026*/ 	.short	0x0101


	//----- nvinfo : EIATTR_COOP_GROUP_MASK_REGIDS
	.align		4
        /*0028*/ 	.byte	0x04, 0x29
        /*002a*/ 	.short	(.L_2115 - .L_2114)


	//   ....[0]....
.L_2114:
        /*002c*/ 	.word	0xffffffff


	//   ....[1]....
        /*0030*/ 	.word	0xffffffff


	//   ....[2]....
        /*0034*/ 	.word	0xffffffff


	//   ....[3]....
        /*0038*/ 	.word	0xffffffff


	//   ....[4]....
        /*003c*/ 	.word	0xffffffff


	//----- nvinfo : EIATTR_COOP_GROUP_INSTR_OFFSETS
	.align		4
.L_2115:
        /*0040*/ 	.byte	0x04, 0x28
        /*0042*/ 	.short	(.L_2117 - .L_2116)


	//   ....[0]....
.L_2116:
        /*0044*/ 	.word	0x00000c60


	//   ....[1]....
        /*0048*/ 	.word	0x00000c80


	//   ....[2]....
        /*004c*/ 	.word	0x00000ca0


	//   ....[3]....
        /*0050*/ 	.word	0x00000cc0


	//   ....[4]....
        /*0054*/ 	.word	0x00000ce0


	//----- nvinfo : EIATTR_VRC_CTA_INIT_COUNT
	.align		4
.L_2117:
        /*0058*/ 	.byte	0x02, 0x4a
	.zero		1
	.zero		1


	//----- nvinfo : EIATTR_EXIT_INSTR_OFFSETS
	.align		4
        /*005c*/ 	.byte	0x04, 0x1c
        /*005e*/ 	.short	(.L_2119 - .L_2118)


	//   ....[0]....
.L_2118:
        /*0060*/ 	.word	0x00000060


	//   ....[1]....
        /*0064*/ 	.word	0x00000d20


	//   ....[2]....
        /*0068*/ 	.word	0x00000da0


	//----- nvinfo : EIATTR_MAX_THREADS
	.align		4
.L_2119:
        /*006c*/ 	.byte	0x04, 0x05
        /*006e*/ 	.short	(.L_2121 - .L_2120)
.L_2120:
        /*0070*/ 	.word	0x00000400
        /*0074*/ 	.word	0x00000001
        /*0078*/ 	.word	0x00000001


	//----- nvinfo : EIATTR_CRS_STACK_SIZE
	.align		4
.L_2121:
        /*007c*/ 	.byte	0x04, 0x1e
        /*007e*/ 	.short	(.L_2123 - .L_2122)
.L_2122:
        /*0080*/ 	.word	0x00000000


	//----- nvinfo : EIATTR_CBANK_PARAM_SIZE
	.align		4
.L_2123:
        /*0084*/ 	.byte	0x03, 0x19
        /*0086*/ 	.short	0x0080


	//----- nvinfo : EIATTR_PARAM_CBANK
	.align		4
        /*0088*/ 	.byte	0x04, 0x0a
        /*008a*/ 	.short	(.L_2125 - .L_2124)
	.align		4
.L_2124:
        /*008c*/ 	.word	index@(.nv.constant0._ZN18transformer_engine13normalization33rmsnorm_bwd_finalize_tuned_kernelINS0_22Kernel_traits_finalizeILj4096E13__nv_bfloat16S3_S3_fjLj1024ELj4ENS0_18Kernel_traits_baseILj4096ES3_S3_S3_fjLj1024EEEEEEEvNS0_20BackwardKernelParamsE)
        /*0090*/ 	.short	0x0380
        /*0092*/ 	.short	0x0080


	//----- nvinfo : EIATTR_SW_WAR
	.align		4
.L_2125:
        /*0094*/ 	.byte	0x04, 0x36
        /*0096*/ 	.short	(.L_2127 - .L_2126)
.L_2126:
        /*0098*/ 	.word	0x00000008
.L_2127:


//--------------------- .nv.info._ZN18transformer_engine13normalization24rmsnorm_bwd_tuned_kernelINS0_13Kernel_traitsI13__nv_bfloat16S3_S3_fjLj4096ELj1ELj1ELj4ELj16ENS0_18Kernel_traits_baseILj4096ES3_S3_S3_fjLj128EEEEELb0EEEvNS0_20BackwardKernelParamsE --------------------------
	.section	.nv.info._ZN18transformer_engine13normalization24rmsnorm_bwd_tuned_kernelINS0_13Kernel_traitsI13__nv_bfloat16S3_S3_fjLj4096ELj1ELj1ELj4ELj16ENS0_18Kernel_traits_baseILj4096ES3_S3_S3_fjLj128EEEEELb0EEEvNS0_20BackwardKernelParamsE,"",@"SHT_CUDA_INFO"
	.sectionflags	@""
	.align	4


	//----- nvinfo : EIATTR_CUDA_API_VERSION
	.align		4
        /*0000*/ 	.byte	0x04, 0x37
        /*0002*/ 	.short	(.L_2129 - .L_2128)
.L_2128:
        /*0004*/ 	.word	0x00000082


	//----- nvinfo : EIATTR_KPARAM_INFO
	.align		4
.L_2129:
        /*0008*/ 	.byte	0x04, 0x17
        /*000a*/ 	.short	(.L_2131 - .L_2130)
.L_2130:
        /*000c*/ 	.word	0x00000000
        /*0010*/ 	.short	0x0000
        /*0012*/ 	.short	0x0000
        /*0014*/ 	.byte	0x00, 0xf0, 0x01, 0x02


	//----- nvinfo : EIATTR_SPARSE_MMA_MASK
	.align		4
.L_2131:
        /*0018*/ 	.byte	0x03, 0x50
        /*001a*/ 	.short	0x0000


	//----- nvinfo : EIATTR_MAXREG_COUNT
	.align		4
        /*001c*/ 	.byte	0x03, 0x1b
        /*001e*/ 	.short	0x00ff


	//----- nvinfo : EIATTR_NUM_BARRIERS
	.align		4
        /*0020*/ 	.byte	0x02, 0x4c
        /*0022*/ 	.byte	0x01
	.zero		1


	//----- nvinfo : EIATTR_MERCURY_ISA_VERSION
	.align		4
        /*0024*/ 	.byte	0x03, 0x5f
        /*0026*/ 	.short	0x0101


	//----- nvinfo : EIATTR_COOP_GROUP_MASK_REGIDS
	.align		4
        /*0028*/ 	.byte	0x04, 0x29
        /*002a*/ 	.short	(.L_2133 - .L_2132)


	//   ....[0]....
.L_2132:
        /*002c*/ 	.word	0xffffffff


	//   ....[1]....
        /*0030*/ 	.word	0xffffffff


	//   ....[2]....
        /*0034*/ 	.word	0xffffffff


	//   ....[3]....
        /*0038*/ 	.word	0xffffffff


	//   ....[4]....
        /*003c*/ 	.word	0xffffffff


	//----- nvinfo : EIATTR_COOP_GROUP_INSTR_OFFSETS
	.align		4
.L_2133:
        /*0040*/ 	.byte	0x04, 0x28
        /*0042*/ 	.short	(.L_2135 - .L_2134)


	//   ....[0]....
.L_2134:
        /*0044*/ 	.word	0x000015f0


	//   ....[1]....
        /*0048*/ 	.word	0x00001620


	//   ....[2]....
        /*004c*/ 	.word	0x00001640


	//   ....[3]....
        /*0050*/ 	.word	0x00001660


	//   ....[4]....
        /*0054*/ 	.word	0x00001690


	//----- nvinfo : EIATTR_VRC_CTA_INIT_COUNT
	.align		4
.L_2135:
        /*0058*/ 	.byte	0x02, 0x4a
	.zero		1
	.zero		1


	//----- nvinfo : EIATTR_EXIT_INSTR_OFFSETS
	.align		4
        /*005c*/ 	.byte	0x04, 0x1c
        /*005e*/ 	.short	(.L_2137 - .L_2136)


	//   ....[0]....
.L_2136:
        /*0060*/ 	.word	0x00002100


	//----- nvinfo : EIATTR_MAX_THREADS
	.align		4
.L_2137:
        /*0064*/ 	.byte	0x04, 0x05
        /*0066*/ 	.short	(.L_2139 - .L_2138)
.L_2138:
        /*0068*/ 	.word	0x00000080
        /*006c*/ 	.word	0x00000001
        /*0070*/ 	.word	0x00000001


	//----- nvinfo : EIATTR_CRS_STACK_SIZE
	.align		4
.L_2139:
        /*0074*/ 	.byte	0x04, 0x1e
        /*0076*/ 	.short	(.L_2141 - .L_2140)
.L_2140:
        /*0078*/ 	.word	0x00000000


	//----- nvinfo : EIATTR_CBANK_PARAM_SIZE
	.align		4
.L_2141:
        /*007c*/ 	.byte	0x03, 0x19
        /*007e*/ 	.short	0x0080


	//----- nvinfo : EIATTR_PARAM_CBANK
	.align		4
        /*0080*/ 	.byte	0x04, 0x0a
        /*0082*/ 	.short	(.L_2143 - .L_2142)
	.align		4
.L_2142:
        /*0084*/ 	.word	index@(.nv.constant0._ZN18transformer_engine13normalization24rmsnorm_bwd_tuned_kernelINS0_13Kernel_traitsI13__nv_bfloat16S3_S3_fjLj4096ELj1ELj1ELj4ELj16ENS0_18Kernel_traits_baseILj4096ES3_S3_S3_fjLj128EEEEELb0EEEvNS0_20BackwardKernelParamsE)
        /*0088*/ 	.short	0x0380
        /*008a*/ 	.short	0x0080


	//----- nvinfo : EIATTR_SW_WAR
	.align		4
.L_2143:
        /*008c*/ 	.byte	0x04, 0x36
        /*008e*/ 	.short	(.L_2145 - .L_2144)
.L_2144:
        /*0090*/ 	.word	0x00000008
.L_2145:


//--------------------- .nv.info._ZN18transformer_engine13normalization33rmsnorm_bwd_finalize_tuned_kernelINS0_22Kernel_traits_finalizeILj4096E6__halfS3_S3_fjLj1024ELj4ENS0_18Kernel_traits_baseILj4096ES3_S3_S3_fjLj1024EEEEEEEvNS0_20BackwardKernelParamsE --------------------------
	.section	.nv.info._ZN18transformer_engine13normalization33rmsnorm_bwd_finalize_tuned_kernelINS0_22Kernel_traits_finalizeILj4096E6__halfS3_S3_fjLj1024ELj4ENS0_18Kernel_traits_baseILj4096ES3_S3_S3_fjLj1024EEEEEEEvNS0_20BackwardKernelParamsE,"",@"SHT_CUDA_INFO"
	.sectionflags	@""
	.align	4


	//----- nvinfo : EIATTR_CUDA_API_VERSION
	.align		4
        /*0000*/ 	.byte	0x04, 0x37
        /*0002*/ 	.short	(.L_2147 - .L_2146)
.L_2146:
        /*0004*/ 	.word	0x00000082


	//----- nvinfo : EIATTR_KPARAM_INFO
	.align		4
.L_2147:
        /*0008*/ 	.byte	0x04, 0x17
        /*000a*/ 	.short	(.L_2149 - .L_2148)
.L_2148:
        /*000c*/ 	.word	0x00000000
        /*0010*/ 	.short	0x0000
        /*0012*/ 	.short	0x0000
        /*0014*/ 	.byte	0x00, 0xf0, 0x01, 0x02


	//----- nvinfo : EIATTR_SPARSE_MMA_MASK
	.align		4
.L_2149:
        /*0018*/ 	.byte	0x03, 0x50
        /*001a*/ 	.short	0x0000


	//----- nvinfo : EIATTR_MAXREG_COUNT
	.align		4
        /*001c*/ 	.byte	0x03, 0x1b
        /*001e*/ 	.short	0x0040


	//----- nvinfo : EIATTR_NUM_BARRIERS
	.align		4
        /*0020*/ 	.byte	0x02, 0x4c
        /*0022*/ 	.byte	0x01
	.zero		1


	//----- nvinfo : EIATTR_MERCURY_ISA_VERSION
	.align		4
        /*0024*/ 	.byte	0x03, 0x5f
        /*0026*/ 	.short	0x0101


	//----- nvinfo : EIATTR_COOP_GROUP_MASK_REGIDS
	.align		4
        /*0028*/ 	.byte	0x04, 0x29
        /*002a*/ 	.short	(.L_2151 - .L_2150)


	//   ....[0]....
.L_2150:
        /*002c*/ 	.word	0xffffffff


	//   ....[1]....
        /*0030*/ 	.word	0xffffffff


	//   ....[2]....
        /*0034*/ 	.word	0xffffffff


	//   ....[3]....
        /*0038*/ 	.word	0xffffffff


	//   ....[4]....
        /*003c*/ 	.word	0xffffffff


	//----- nvinfo : EIATTR_COOP_GROUP_INSTR_OFFSETS
	.align		4
.L_2151:
        /*0040*/ 	.byte	0x04, 0x28
        /*0042*/ 	.short	(.L_2153 - .L_2152)


	//   ....[0]....
.L_2152:
        /*0044*/ 	.word	0x00000c60


	//   ....[1]....
        /*0048*/ 	.word	0x00000c80


	//   ....[2]....
        /*004c*/ 	.word	0x00000ca0


	//   ....[3]....
        /*0050*/ 	.word	0x00000cc0


	//   ....[4]....
        /*0054*/ 	.word	0x00000ce0


	//----- nvinfo : EIATTR_VRC_CTA_INIT_COUNT
	.align		4
.L_2153:
        /*0058*/ 	.byte	0x02, 0x4a
	.zero		1
	.zero		1


	//----- nvinfo : EIATTR_EXIT_INSTR_OFFSETS
	.align		4
        /*005c*/ 	.byte	0x04, 0x1c
        /*005e*/ 	.short	(.L_2155 - .L_2154)


	//   ....[0]....
.L_2154:
        /*0060*/ 	.word	0x00000060


	//   ....[1]....
        /*0064*/ 	.word	0x00000d20


	//   ....[2]....
        /*0068*/ 	.word	0x00000da0


	//----- nvinfo : EIATTR_MAX_THREADS
	.align		4
.L_2155:
        /*006c*/ 	.byte	0x04, 0x05
        /*006e*/ 	.short	(.L_2157 - .L_2156)
.L_2156:
        /*0070*/ 	.word	0x00000400
        /*0074*/ 	.word	0x00000001
        /*0078*/ 	.word	0x00000001


	//----- nvinfo : EIATTR_CRS_STACK_SIZE
	.align		4
.L_2157:
        /*007c*/ 	.byte	0x04, 0x1e
        /*007e*/ 	.short	(.L_2159 - .L_2158)
.L_2158:
        /*0080*/ 	.word	0x00000000


	//----- nvinfo : EIATTR_CBANK_PARAM_SIZE
	.align		4
.L_2159:
        /*0084*/ 	.byte	0x03, 0x19
        /*0086*/ 	.short	0x0080


	//----- nvinfo : EIATTR_PARAM_CBANK
	.align		4
        /*0088*/ 	.byte	0x04, 0x0a
        /*008a*/ 	.short	(.L_2161 - .L_2160)
	.align		4
.L_2160:
        /*008c*/ 	.word	index@(.nv.constant0._ZN18transformer_engine13normalization33rmsnorm_bwd_finalize_tuned_kernelINS0_22Kernel_traits_finalizeILj4096E6__halfS3_S3_fjLj1024ELj4ENS0_18Kernel_traits_baseILj4096ES3_S3_S3_fjLj1024EEEEEEEvNS0_20BackwardKernelParamsE)
        /*0090*/ 	.short	0x0380
        /*0092*/ 	.short	0x0080


	//----- nvinfo : EIATTR_SW_WAR
	.align		4
.L_2161:
        /*0094*/ 	.byte	0x04, 0x36
        /*0096*/ 	.short	(.L_2163 - .L_2162)
.L_2162:
        /*0098*/ 	.word	0x00000008
.L_2163:


//--------------------- .nv.info._ZN18transformer_engine13normalization24rmsnorm_bwd_tuned_kernelINS0_13Kernel_traitsI6__halfS3_S3_fjLj4096ELj1ELj1ELj4ELj16ENS0_18Kernel_traits_baseILj4096ES3_S3_S3_fjLj128EEEEELb0EEEvNS0_20BackwardKernelParamsE --------------------------
	.section	.nv.info._ZN18transformer_engine13normalization24rmsnorm_bwd_tuned_kernelINS0_13Kernel_traitsI6__halfS3_S3_fjLj4096ELj1ELj1ELj4ELj16ENS0_18Kernel_traits_baseILj4096ES3_S3_S3_fjLj128EEEEELb0EEEvNS0_20BackwardKernelParamsE,"",@"SHT_CUDA_INFO"
	.sectionflags	@""
	.align	4


	//----- nvinfo : EIATTR_CUDA_API_VERSION
	.align		4
        /*0000*/ 	.byte	0x04, 0x37
        /*0002*/ 	.short	(.L_2165 - .L_2164)
.L_2164:
        /*0004*/ 	.word	0x00000082


	//----- nvinfo : EIATTR_KPARAM_INFO
	.align		4
.L_2165:
        /*0008*/ 	.byte	0x04, 0x17
        /*000a*/ 	.short	(.L_2167 - .L_2166)
.L_2166:
        /*000c*/ 	.word	0x00000000
        /*0010*/ 	.short	0x0000
        /*0012*/ 	.short	0x0000
        /*0014*/ 	.byte	0x00, 0xf0, 0x01, 0x02


	//----- nvinfo : EIATTR_SPARSE_MMA_MASK
	.align		4
.L_2167:
        /*0018*/ 	.byte	0x03, 0x50
        /*001a*/ 	.short	0x0000


	//----- nvinfo : EIATTR_MAXREG_COUNT
	.align		4
        /*001c*/ 	.byte	0x03, 0x1b
        /*001e*/ 	.short	0x00ff


	//----- nvinfo : EIATTR_NUM_BARRIERS
	.align		4
        /*0020*/ 	.byte	0x02, 0x4c
        /*0022*/ 	.byte	0x01
	.zero		1


	//----- nvinfo : EIATTR_MERCURY_ISA_VERSION
	.align		4
        /*0024*/ 	.byte	0x03, 0x5f
        /*0026*/ 	.short	0x0101


	//----- nvinfo : EIATTR_COOP_GROUP_MASK_REGIDS
	.align		4
        /*0028*/ 	.byte	0x04, 0x29
        /*002a*/ 	.short	(.L_2169 - .L_2168)


	//   ....[0]....
.L_2168:
        /*002c*/ 	.word	0xffffffff


	//   ....[1]....
        /*0030*/ 	.word	0xffffffff


	//   ....[2]....
        /*0034*/ 	.word	0xffffffff


	//   ....[3]....
        /*0038*/ 	.word	0xffffffff


	//   ....[4]....
        /*003c*/ 	.word	0xffffffff


	//----- nvinfo : EIATTR_COOP_GROUP_INSTR_OFFSETS
	.align		4
.L_2169:
        /*0040*/ 	.byte	0x04, 0x28
        /*0042*/ 	.short	(.L_2171 - .L_2170)


	//   ....[0]....
.L_2170:
        /*0044*/ 	.word	0x000012f0


	//   ....[1]....
        /*0048*/ 	.word	0x00001320


	//   ....[2]....
        /*004c*/ 	.word	0x00001340


	//   ....[3]....
        /*0050*/ 	.word	0x00001360


	//   ....[4]....
        /*0054*/ 	.word	0x00001390


	//----- nvinfo : EIATTR_VRC_CTA_INIT_COUNT
	.align		4
.L_2171:
        /*0058*/ 	.byte	0x02, 0x4a
	.zero		1
	.zero		1


	//----- nvinfo : EIATTR_EXIT_INSTR_OFFSETS
	.align		4
        /*005c*/ 	.byte	0x04, 0x1c
        /*005e*/ 	.short	(.L_2173 - .L_2172)


	//   ....[0]....
.L_2172:
        /*0060*/ 	.word	0x00001fc0


	//----- nvinfo : EIATTR_MAX_THREADS
	.align		4
.L_2173:
        /*0064*/ 	.byte	0x04, 0x05
        /*0066*/ 	.short	(.L_2175 - .L_2174)
.L_2174:
        /*0068*/ 	.word	0x00000080
        /*006c*/ 	.word	0x00000001
        /*0070*/ 	.word	0x00000001


	//----- nvinfo : EIATTR_CRS_STACK_SIZE
	.align		4
.L_2175:
        /*0074*/ 	.byte	0x04, 0x1e
        /*0076*/ 	.short	(.L_2177 - .L_2176)
.L_2176:
        /*0078*/ 	.word	0x00000000


	//----- nvinfo : EIATTR_CBANK_PARAM_SIZE
	.align		4
.L_2177:
        /*007c*/ 	.byte	0x03, 0x19
        /*007e*/ 	.short	0x0080


	//----- nvinfo : EIATTR_PARAM_CBANK
	.align		4
        /*0080*/ 	.byte	0x04, 0x0a
        /*0082*/ 	.short	(.L_2179 - .L_2178)
	.align		4
.L_2178:
        /*0084*/ 	.word	index@(.nv.constant0._ZN18transformer_engine13normalization24rmsnorm_bwd_tuned_kernelINS0_13Kernel_traitsI6__halfS3_S3_fjLj4096ELj1ELj1ELj4ELj16ENS0_18Kernel_traits_baseILj4096ES3_S3_S3_fjLj128EEEEELb0EEEvNS0_20BackwardKernelParamsE)
        /*0088*/ 	.short	0x0380
        /*008a*/ 	.short	0x0080


	//----- nvinfo : EIATTR_SW_WAR
	.align		4
.L_2179:
        /*008c*/ 	.byte	0x04, 0x36
        /*008e*/ 	.short	(.L_2181 - .L_2180)
.L_2180:
        /*0090*/ 	.word	0x00000008
.L_2181:


//--------------------- .nv.info._ZN18transformer_engine13normalization33rmsnorm_bwd_finalize_tuned_kernelINS0_22Kernel_traits_finalizeILj4096EffffjLj1024ELj4ENS0_18Kernel_traits_baseILj4096EffffjLj1024EEEEEEEvNS0_20BackwardKernelParamsE --------------------------
	.section	.nv.info._ZN18transformer_engine13normalization33rmsnorm_bwd_finalize_tuned_kernelINS0_22Kernel_traits_finalizeILj4096EffffjLj1024ELj4ENS0_18Kernel_traits_baseILj4096EffffjLj1024EEEEEEEvNS0_20BackwardKernelParamsE,"",@"SHT_CUDA_INFO"
	.sectionflags	@""
	.align	4


	//----- nvinfo : EIATTR_CUDA_API_VERSION
	.align		4
        /*0000*/ 	.byte	0x04, 0x37
        /*0002*/ 	.short	(.L_2183 - .L_2182)
.L_2182:
        /*0004*/ 	.word	0x00000082


	//----- nvinfo : EIATTR_KPARAM_INFO
	.align		4
.L_2183:
        /*0008*/ 	.byte	0x04, 0x17
        /*000a*/ 	.short	(.L_2185 - .L_2184)
.L_2184:
        /*000c*/ 	.word	0x00000000
        /*0010*/ 	.short	0x0000
        /*0012*/ 	.short	0x0000
        /*0014*/ 	.byte	0x00, 0xf0, 0x01, 0x02


	//----- nvinfo : EIATTR_SPARSE_MMA_MASK
	.align		4
.L_2185:
        /*0018*/ 	.byte	0x03, 0x50
        /*001a*/ 	.short	0x0000


	//----- nvinfo : EIATTR_MAXREG_COUNT
	.align		4
        /*001c*/ 	.byte	0x03, 0x1b
        /*001e*/ 	.short	0x0040


	//----- nvinfo : EIATTR_NUM_BARRIERS
	.align		4
        /*0020*/ 	.byte	0x02, 0x4c
        /*0022*/ 	.byte	0x01
	.zero		1


	//----- nvinfo : EIATTR_MERCURY_ISA_VERSION
	.align		4
        /*0024*/ 	.byte	0x03, 0x5f
        /*0026*/ 	.short	0x0101


	//----- nvinfo : EIATTR_COOP_GROUP_MASK_REGIDS
	.align		4
        /*0028*/ 	.byte	0x04, 0x29
        /*002a*/ 	.short	(.L_2187 - .L_2186)


	//   ....[0]....
.L_2186:
        /*002c*/ 	.word	0xffffffff


	//   ....[1]....
        /*0030*/ 	.word	0xffffffff


	//   ....[2]....
        /*0034*/ 	.word	0xffffffff


	//   ....[3]....
        /*0038*/ 	.word	0xffffffff


	//   ....[4]....
        /*003c*/ 	.word	0xffffffff


	//----- nvinfo : EIATTR_COOP_GROUP_INSTR_OFFSETS
	.align		4
.L_2187:
        /*0040*/ 	.byte	0x04, 0x28
        /*0042*/ 	.short	(.L_2189 - .L_2188)


	//   ....[0]....
.L_2188:
        /*0044*/ 	.word	0x00000c60


	//   ....[1]....
        /*0048*/ 	.word	0x00000c80


	//   ....[2]....
        /*004c*/ 	.word	0x00000ca0


	//   ....[3]....
        /*0050*/ 	.word	0x00000cc0


	//   ....[4]....
        /*0054*/ 	.word	0x00000ce0


	//----- nvinfo : EIATTR_VRC_CTA_INIT_COUNT
	.align		4
.L_2189:
        /*0058*/ 	.byte	0x02, 0x4a
	.zero		1
	.zero		1


	//----- nvinfo : EIATTR_EXIT_INSTR_OFFSETS
	.align		4
        /*005c*/ 	.byte	0x04, 0x1c
        /*005e*/ 	.short	(.L_2191 - .L_2190)


	//   ....[0]....
.L_2190:
        /*0060*/ 	.word	0x00000060


	//   ....[1]....
        /*0064*/ 	.word	0x00000d20


	//   ....[2]....
        /*0068*/ 	.word	0x00000d90


	//----- nvinfo : EIATTR_MAX_THREADS
	.align		4
.L_2191:
        /*006c*/ 	.byte	0x04, 0x05
        /*006e*/ 	.short	(.L_2193 - .L_2192)
.L_2192:
        /*0070*/ 	.word	0x00000400
        /*0074*/ 	.word	0x00000001
        /*0078*/ 	.word	0x00000001


	//----- nvinfo : EIATTR_CRS_STACK_SIZE
	.align		4
.L_2193:
        /*007c*/ 	.byte	0x04, 0x1e
        /*007e*/ 	.short	(.L_2195 - .L_2194)
.L_2194:
        /*0080*/ 	.word	0x00000000


	//----- nvinfo : EIATTR_CBANK_PARAM_SIZE
	.align		4
.L_2195:
        /*0084*/ 	.byte	0x03, 0x19
        /*0086*/ 	.short	0x0080


	//----- nvinfo : EIATTR_PARAM_CBANK
	.align		4
        /*0088*/ 	.byte	0x04, 0x0a
        /*008a*/ 	.short	(.L_2197 - .L_2196)
	.align		4
.L_2196:
        /*008c*/ 	.word	index@(.nv.constant0._ZN18transformer_engine13normalization33rmsnorm_bwd_finalize_tuned_kernelINS0_22Kernel_traits_finalizeILj4096EffffjLj1024ELj4ENS0_18Kernel_traits_baseILj4096EffffjLj1024EEEEEEEvNS0_20BackwardKernelParamsE)
        /*0090*/ 	.short	0x0380
        /*0092*/ 	.short	0x0080


	//----- nvinfo : EIATTR_SW_WAR
	.align		4
.L_2197:
        /*0094*/ 	.byte	0x04, 0x36
        /*0096*/ 	.short	(.L_2199 - .L_2198)
.L_2198:
        /*0098*/ 	.word	0x00000008
.L_2199:


//--------------------- .nv.info._ZN18transformer_engine13normalization24rmsnorm_bwd_tuned_kernelINS0_13Kernel_traitsIffffjLj4096ELj1ELj1ELj4ELj16ENS0_18Kernel_traits_baseILj4096EffffjLj128EEEEELb0EEEvNS0_20BackwardKernelParamsE --------------------------
	.section	.nv.info._ZN18transformer_engine13normalization24rmsnorm_bwd_tuned_kernelINS0_13Kernel_traitsIffffjLj4096ELj1ELj1ELj4ELj16ENS0_18Kernel_traits_baseILj4096EffffjLj128EEEEELb0EEEvNS0_20BackwardKernelParamsE,"",@"SHT_CUDA_INFO"
	.sectionflags	@""
	.align	4


	//----- nvinfo : EIATTR_CUDA_API_VERSION
	.align		4
        /*0000*/ 	.byte	0x04, 0x37
        /*0002*/ 	.short	(.L_2201 - .L_2200)
.L_2200:
        /*0004*/ 	.word	0x00000082


	//----- nvinfo : EIATTR_KPARAM_INFO
	.align		4
.L_2201:
        /*0008*/ 	.byte	0x04, 0x17
        /*000a*/ 	.short	(.L_2203 - .L_2202)
.L_2202:
        /*000c*/ 	.word	0x00000000
        /*0010*/ 	.short	0x0000
        /*0012*/ 	.short	0x0000
        /*0014*/ 	.byte	0x00, 0xf0, 0x01, 0x02


	//----- nvinfo : EIATTR_SPARSE_MMA_MASK
	.align		4
.L_2203:
        /*0018*/ 	.byte	0x03, 0x50
        /*001a*/ 	.short	0x0000


	//----- nvinfo : EIATTR_MAXREG_COUNT
	.align		4
        /*001c*/ 	.byte	0x03, 0x1b
        /*001e*/ 	.short	0x00ff


	//----- nvinfo : EIATTR_NUM_BARRIERS
	.align		4
        /*0020*/ 	.byte	0x02, 0x4c
        /*0022*/ 	.byte	0x01
	.zero		1


	//----- nvinfo : EIATTR_MERCURY_ISA_VERSION
	.align		4
        /*0024*/ 	.byte	0x03, 0x5f
        /*0026*/ 	.short	0x0101


	//----- nvinfo : EIATTR_COOP_GROUP_MASK_REGIDS
	.align		4
        /*0028*/ 	.byte	0x04, 0x29
        /*002a*/ 	.short	(.L_2205 - .L_2204)


	//   ....[0]....
.L_2204:
        /*002c*/ 	.word	0xffffffff


	//   ....[1]....
        /*0030*/ 	.word	0xffffffff


	//   ....[2]....
        /*0034*/ 	.word	0xffffffff


	//   ....[3]....
        /*0038*/ 	.word	0xffffffff


	//   ....[4]....
        /*003c*/ 	.word	0xffffffff


	//----- nvinfo : EIATTR_COOP_GROUP_INSTR_OFFSETS
	.align		4
.L_2205:
        /*0040*/ 	.byte	0x04, 0x28
        /*0042*/ 	.short	(.L_2207 - .L_2206)


	//   ....[0]....
.L_2206:
        /*0044*/ 	.word	0x00000dc0


	//   ....[1]....
        /*0048*/ 	.word	0x00000df0


	//   ....[2]....
        /*004c*/ 	.word	0x00000e10


	//   ....[3]....
        /*0050*/ 	.word	0x00000e30


	//   ....[4]....
        /*0054*/ 	.word	0x00000e60


	//----- nvinfo : EIATTR_VRC_CTA_INIT_COUNT
	.align		4
.L_2207:
        /*0058*/ 	.byte	0x02, 0x4a
	.zero		1
	.zero		1


	//----- nvinfo : EIATTR_EXIT_INSTR_OFFSETS
	.align		4
        /*005c*/ 	.byte	0x04, 0x1c
        /*005e*/ 	.short	(.L_2209 - .L_2208)


	//   ....[0]....
.L_2208:
        /*0060*/ 	.word	0x000019d0


	//----- nvinfo : EIATTR_MAX_THREADS
	.align		4
.L_2209:
        /*0064*/ 	.byte	0x04, 0x05
        /*0066*/ 	.short	(.L_2211 - .L_2210)
.L_2210:
        /*0068*/ 	.word	0x00000080
        /*006c*/ 	.word	0x00000001
        /*0070*/ 	.word	0x00000001


	//----- nvinfo : EIATTR_CRS_STACK_SIZE
	.align		4
.L_2211:
        /*0074*/ 	.byte	0x04, 0x1e
        /*0076*/ 	.short	(.L_2213 - .L_2212)
.L_2212:
        /*0078*/ 	.word	0x00000000


	//----- nvinfo : EIATTR_CBANK_PARAM_SIZE
	.align		4
.L_2213:
        /*007c*/ 	.byte	0x03, 0x19
        /*007e*/ 	.short	0x0080


	//----- nvinfo : EIATTR_PARAM_CBANK
	.align		4
        /*0080*/ 	.byte	0x04, 0x0a
        /*0082*/ 	.short	(.L_2215 - .L_2214)
	.align		4
.L_2214:
        /*0084*/ 	.word	index@(.nv.constant0._ZN18transformer_engine13normalization24rmsnorm_bwd_tuned_kernelINS0_13Kernel_traitsIffffjLj4096ELj1ELj1ELj4ELj16ENS0_18Kernel_traits_baseILj4096EffffjLj128EEEEELb0EEEvNS0_20BackwardKernelParamsE)
        /*0088*/ 	.short	0x0380
        /*008a*/ 	.short	0x0080


	//----- nvinfo : EIATTR_SW_WAR
	.align		4
.L_2215:
        /*008c*/ 	.byte	0x04, 0x36
        /*008e*/ 	.short	(.L_2217 - .L_2216)
.L_2216:
        /*0090*/ 	.word	0x00000008
.L_2217:


//--------------------- .nv.info._ZN18transformer_engine13normalization33rmsnorm_bwd_finalize_tuned_kernelINS0_22Kernel_traits_finalizeILj2048E13__nv_bfloat16S3_S3_fjLj1024ELj4ENS0_18Kernel_traits_baseILj2048ES3_S3_S3_fjLj1024EEEEEEEvNS0_20BackwardKernelParamsE --------------------------
	.section	.nv.info._ZN18transformer_engine13normalization33rmsnorm_bwd_finalize_tuned_kernelINS0_22Kernel_traits_finalizeILj2048E13__nv_bfloat16S3_S3_fjLj1024ELj4ENS0_18Kernel_traits_baseILj2048ES3_S3_S3_fjLj1024EEEEEEEvNS0_20BackwardKernelParamsE,"",@"SHT_CUDA_INFO"
	.sectionflags	@""
	.align	4


	//----- nvinfo : EIATTR_CUDA_API_VERSION
	.align		4
        /*0000*/ 	.byte	0x04, 0x37
        /*0002*/ 	.short	(.L_2219 - .L_2218)
.L_2218:
        /*0004*/ 	.word	0x00000082


	//----- nvinfo : EIATTR_KPARAM_INFO
	.align		4
.L_2219:
        /*0008*/ 	.byte	0x04, 0x17
        /*000a*/ 	.short	(.L_2221 - .L_2220)
.L_2220:
        /*000c*/ 	.word	0x00000000
        /*0010*/ 	.short	0x0000
        /*0012*/ 	.short	0x0000
        /*0014*/ 	.byte	0x00, 0xf0, 0x01, 0x02


	//----- nvinfo : EIATTR_SPARSE_MMA_MASK
	.align		4
.L_2221:
        /*0018*/ 	.byte	0x03, 0x50
        /*001a*/ 	.short	0x0000


	//----- nvinfo : EIATTR_MAXREG_COUNT
	.align		4
        /*001c*/ 	.byte	0x03, 0x1b
        /*001e*/ 	.short	0x0040


	//----- nvinfo : EIATTR_NUM_BARRIERS
	.align		4
        /*0020*/ 	.byte	0x02, 0x4c
        /*0022*/ 	.byte	0x01
	.zero		1


	//----- nvinfo : EIATTR_MERCURY_ISA_VERSION
	.align		4
        /*0024*/ 	.byte	0x03, 0x5f
        /*0026*/ 	.short	0x0101


	//----- nvinfo : EIATTR_COOP_GROUP_MASK_REGIDS
	.align		4
        /*0028*/ 	.byte	0x04, 0x29
        /*002a*/ 	.short	(.L_2223 - .L_2222)


	//   ....[0]....
.L_2222:
        /*002c*/ 	.word	0xffffffff


	//   ....[1]....
        /*0030*/ 	.word	0xffffffff


	//   ....[2]....
        /*0034*/ 	.word	0xffffffff


	//   ....[3]....
        /*0038*/ 	.word	0xffffffff


	//   ....[4]....
        /*003c*/ 	.word	0xffffffff


	//----- nvinfo : EIATTR_COOP_GROUP_INSTR_OFFSETS
	.align		4
.L_2223:
        /*0040*/ 	.byte	0x04, 0x28
        /*0042*/ 	.short	(.L_2225 - .L_2224)


	//   ....[0]....
.L_2224:
        /*0044*/ 	.word	0x00000c60


	//   ....[1]....
        /*0048*/ 	.word	0x00000c80


	//   ....[2]....
        /*004c*/ 	.word	0x00000ca0


	//   ....[3]....
        /*0050*/ 	.word	0x00000cc0


	//   ....[4]....
        /*0054*/ 	.word	0x00000ce0


	//----- nvinfo : EIATTR_VRC_CTA_INIT_COUNT
	.align		4
.L_2225:
        /*0058*/ 	.byte	0x02, 0x4a
	.zero		1
	.zero		1


	//----- nvinfo : EIATTR_EXIT_INSTR_OFFSETS
	.align		4
        /*005c*/ 	.byte	0x04, 0x1c
        /*005e*/ 	.short	(.L_2227 - .L_2226)


	//   ....[0]....
.L_2226:
        /*0060*/ 	.word	0x00000060


	//   ....[1]....
        /*0064*/ 	.word	0x00000d20


	//   ....[2]....
        /*0068*/ 	.word	0x00000da0


	//----- nvinfo : EIATTR_MAX_THREADS
	.align		4
.L_2227:
        /*006c*/ 	.byte	0x04, 0x05
        /*006e*/ 	.short	(.L_2229 - .L_2228)
.L_2228:
        /*0070*/ 	.word	0x00000400
        /*0074*/ 	.word	0x00000001
        /*0078*/ 	.word	0x00000001


	//----- nvinfo : EIATTR_CRS_STACK_SIZE
	.align		4
.L_2229:
        /*007c*/ 	.byte	0x04, 0x1e
        /*007e*/ 	.short	(.L_2231 - .L_2230)
.L_2230:
        /*0080*/ 	.word	0x00000000


	//----- nvinfo : EIATTR_CBANK_PARAM_SIZE
	.align		4
.L_2231:
        /*0084*/ 	.byte	0x03, 0x19
        /*0086*/ 	.short	0x0080


	//----- nvinfo : EIATTR_PARAM_CBANK
	.align		4
        /*0088*/ 	.byte	0x04, 0x0a
        /*008a*/ 	.short	(.L_2233 - .L_2232)
	.align		4
.L_2232:
        /*008c*/ 	.word	index@(.nv.constant0._ZN18transformer_engine13normalization33rmsnorm_bwd_finalize_tuned_kernelINS0_22Kernel_traits_finalizeILj2048E13__nv_bfloat16S3_S3_fjLj1024ELj4ENS0_18Kernel_traits_baseILj2048ES3_S3_S3_fjLj1024EEEEEEEvNS0_20BackwardKernelParamsE)
        /*0090*/ 	.short	0x0380
        /*0092*/ 	.short	0x0080


	//----- nvinfo : EIATTR_SW_WAR
	.align		4
.L_2233:
        /*0094*/ 	.byte	0x04, 0x36
        /*0096*/ 	.short	(.L_2235 - .L_2234)
.L_2234:
        /*0098*/ 	.word	0x00000008
.L_2235:


//--------------------- .nv.info._ZN18transformer_engine13normalization24rmsnorm_bwd_tuned_kernelINS0_13Kernel_traitsI13__nv_bfloat16S3_S3_fjLj2048ELj1ELj1ELj4ELj16ENS0_18Kernel_traits_baseILj2048ES3_S3_S3_fjLj128EEEEELb0EEEvNS0_20BackwardKernelParamsE --------------------------
	.section	.nv.info._ZN18transformer_engine13normalization24rmsnorm_bwd_tuned_kernelINS0_13Kernel_traitsI13__nv_bfloat16S3_S3_fjLj2048ELj1ELj1ELj4ELj16ENS0_18Kernel_traits_baseILj2048ES3_S3_S3_fjLj128EEEEELb0EEEvNS0_20BackwardKernelParamsE,"",@"SHT_CUDA_INFO"
	.sectionflags	@""
	.align	4


	//----- nvinfo : EIATTR_CUDA_API_VERSION
	.align		4
        /*0000*/ 	.byte	0x04, 0x37
        /*0002*/ 	.short	(.L_2237 - .L_2236)
.L_2236:
        /*0004*/ 	.word	0x00000082


	//----- nvinfo : EIATTR_KPARAM_INFO
	.align		4
.L_2237:
        /*0008*/ 	.byte	0x04, 0x17
        /*000a*/ 	.short	(.L_2239 - .L_2238)
.L_2238:
        /*000c*/ 	.word	0x00000000
        /*0010*/ 	.short	0x0000
        /*0012*/ 	.short	0x0000
        /*0014*/ 	.byte	0x00, 0xf0, 0x01, 0x02


	//----- nvinfo : EIATTR_SPARSE_MMA_MASK
	.align		4
.L_2239:
        /*0018*/ 	.byte	0x03, 0x50
        /*001a*/ 	.short	0x0000


	//----- nvinfo : EIATTR_MAXREG_COUNT
	.align		4
        /*001c*/ 	.byte	0x03, 0x1b
        /*001e*/ 	.short	0x00ff


	//----- nvinfo : EIATTR_NUM_BARRIERS
	.align		4
        /*0020*/ 	.byte	0x02, 0x4c
        /*0022*/ 	.byte	0x01
	.zero		1


	//----- nvinfo : EIATTR_MERCURY_ISA_VERSION
	.align		4
        /*0024*/ 	.byte	0x03, 0x5f
        /*0026*/ 	.short	0x0101


	//----- nvinfo : EIATTR_COOP_GROUP_MASK_REGIDS
	.align		4
        /*0028*/ 	.byte	0x04, 0x29
        /*002a*/ 	.short	(.L_2241 - .L_2240)


	//   ....[0]....
.L_2240:
        /*002c*/ 	.word	0xffffffff


	//   ....[1]....
        /*0030*/ 	.word	0xffffffff


	//   ....[2]....
        /*0034*/ 	.word	0xffffffff


	//   ....[3]....
        /*0038*/ 	.word	0xffffffff


	//   ....[4]....
        /*003c*/ 	.word	0xffffffff


	//----- nvinfo : EIATTR_COOP_GROUP_INSTR_OFFSETS
	.align		4
.L_2241:
        /*0040*/ 	.byte	0x04, 0x28
        /*0042*/ 	.short	(.L_2243 - .L_2242)


	//   ....[0]....
.L_2242:
        /*0044*/ 	.word	0x00000d00


	//   ....[1]....
        /*0048*/ 	.word	0x00000d20


	//   ....[2]....
        /*004c*/ 	.word	0x00000d40


	//   ....[3]....
        /*0050*/ 	.word	0x00000d60


	//   ....[4]....
        /*0054*/ 	.word	0x00000d90


	//----- nvinfo : EIATTR_VRC_CTA_INIT_COUNT
	.align		4
.L_2243:
        /*0058*/ 	.byte	0x02, 0x4a
	.zero		1
	.zero		1


	//----- nvinfo : EIATTR_EXIT_INSTR_OFFSETS
	.align		4
        /*005c*/ 	.byte	0x04, 0x1c
        /*005e*/ 	.short	(.L_2245 - .L_2244)


	//   ....[0]....
.L_2244:
        /*0060*/ 	.word	0x000013b0


	//----- nvinfo : EIATTR_MAX_THREADS
	.align		4
.L_2245:
        /*0064*/ 	.byte	0x04, 0x05
        /*0066*/ 	.short	(.L_2247 - .L_2246)
.L_2246:
        /*0068*/ 	.word	0x00000080
        /*006c*/ 	.word	0x00000001
        /*0070*/ 	.word	0x00000001


	//----- nvinfo : EIATTR_CBANK_PARAM_SIZE
	.align		4
.L_2247:
        /*0074*/ 	.byte	0x03, 0x19
        /*0076*/ 	.short	0x0080


	//----- nvinfo : EIATTR_PARAM_CBANK
	.align		4
        /*0078*/ 	.byte	0x04, 0x0a
        /*007a*/ 	.short	(.L_2249 - .L_2248)
	.align		4
.L_2248:
        /*007c*/ 	.word	index@(.nv.constant0._ZN18transformer_engine13normalization24rmsnorm_bwd_tuned_kernelINS0_13Kernel_traitsI13__nv_bfloat16S3_S3_fjLj2048ELj1ELj1ELj4ELj16ENS0_18Kernel_traits_baseILj2048ES3_S3_S3_fjLj128EEEEELb0EEEvNS0_20BackwardKernelParamsE)
        /*0080*/ 	.short	0x0380
        /*0082*/ 	.short	0x0080


	//----- nvinfo : EIATTR_SW_WAR
	.align		4
.L_2249:
        /*0084*/ 	.byte	0x04, 0x36
        /*0086*/ 	.short	(.L_2251 - .L_2250)
.L_2250:
        /*0088*/ 	.word	0x00000008
.L_2251:


//--------------------- .nv.info._ZN18transformer_engine13normalization33rmsnorm_bwd_finalize_tuned_kernelINS0_22Kernel_traits_finalizeILj2048E6__halfS3_S3_fjLj1024ELj4ENS0_18Kernel_traits_baseILj2048ES3_S3_S3_fjLj1024EEEEEEEvNS0_20BackwardKernelParamsE --------------------------
	.section	.nv.info._ZN18transformer_engine13normalization33rmsnorm_bwd_finalize_tuned_kernelINS0_22Kernel_traits_finalizeILj2048E6__halfS3_S3_fjLj1024ELj4ENS0_18Kernel_traits_baseILj2048ES3_S3_S3_fjLj1024EEEEEEEvNS0_20BackwardKernelParamsE,"",@"SHT_CUDA_INFO"
	.sectionflags	@""
	.align	4


	//----- nvinfo : EIATTR_CUDA_API_VERSION
	.align		4
        /*0000*/ 	.byte	0x04, 0x37
        /*0002*/ 	.short	(.L_2253 - .L_2252)
.L_2252:
        /*0004*/ 	.word	0x00000082


	//----- nvinfo : EIATTR_KPARAM_INFO
	.align		4
.L_2253:
        /*0008*/ 	.byte	0x04, 0x17
        /*000a*/ 	.short	(.L_2255 - .L_2254)
.L_2254:
        /*000c*/ 	.word	0x00000000
        /*0010*/ 	.short	0x0000
        /*0012*/ 	.short	0x0000
        /*0014*/ 	.byte	0x00, 0xf0, 0x01, 0x02


	//----- nvinfo : EIATTR_SPARSE_MMA_MASK
	.align		4
.L_2255:
        /*0018*/ 	.byte	0x03, 0x50
        /*001a*/ 	.short	0x0000


	//----- nvinfo : EIATTR_MAXREG_COUNT
	.align		4
        /*001c*/ 	.byte	0x03, 0x1b
        /*001e*/ 	.short	0x0040


	//----- nvinfo : EIATTR_NUM_BARRIERS
	.align		4
        /*0020*/ 	.byte	0x02, 0x4c
        /*0022*/ 	.byte	0x01
	.zero		1


	//----- nvinfo : EIATTR_MERCURY_ISA_VERSION
	.align		4
        /*0024*/ 	.byte	0x03, 0x5f
        /*0026*/ 	.short	0x0101


	//----- nvinfo : EIATTR_COOP_GROUP_MASK_REGIDS
	.align		4
        /*0028*/ 	.byte	0x04, 0x29
        /*002a*/ 	.short	(.L_2257 - .L_2256)


	//   ....[0]....
.L_2256:
        /*002c*/ 	.word	0xffffffff


	//   ....[1]....
        /*0030*/ 	.word	0xffffffff


	//   ....[2]....
        /*0034*/ 	.word	0xffffffff


	//   ....[3]....
        /*0038*/ 	.word	0xffffffff


	//   ....[4]....
        /*003c*/ 	.word	0xffffffff


	//----- nvinfo : EIATTR_COOP_GROUP_INSTR_OFFSETS
	.align		4
.L_2257:
        /*0040*/ 	.byte	0x04, 0x28
        /*0042*/ 	.short	(.L_2259 - .L_2258)


	//   ....[0]....
.L_2258:
        /*0044*/ 	.word	0x00000c60


	//   ....[1]....
        /*0048*/ 	.word	0x00000c80


	//   ....[2]....
        /*004c*/ 	.word	0x00000ca0


	//   ....[3]....
        /*0050*/ 	.word	0x00000cc0


	//   ....[4]....
        /*0054*/ 	.word	0x00000ce0


	//----- nvinfo : EIATTR_VRC_CTA_INIT_COUNT
	.align		4
.L_2259:
        /*0058*/ 	.byte	0x02, 0x4a
	.zero		1
	.zero		1


	//----- nvinfo : EIATTR_EXIT_INSTR_OFFSETS
	.align		4
        /*005c*/ 	.byte	0x04, 0x1c
        /*005e*/ 	.short	(.L_2261 - .L_2260)


	//   ....[0]....
.L_2260:
        /*0060*/ 	.word	0x00000060


	//   ....[1]....
        /*0064*/ 	.word	0x00000d20


	//   ....[2]....
        /*0068*/ 	.word	0x00000da0


	//----- nvinfo : EIATTR_MAX_THREADS
	.align		4
.L_2261:
        /*006c*/ 	.byte	0x04, 0x05
        /*006e*/ 	.short	(.L_2263 - .L_2262)
.L_2262:
        /*0070*/ 	.word	0x00000400
        /*0074*/ 	.word	0x00000001
        /*0078*/ 	.word	0x00000001


	//----- nvinfo : EIATTR_CRS_STACK_SIZE
	.align		4
.L_2263:
        /*007c*/ 	.byte	0x04, 0x1e
        /*007e*/ 	.short	(.L_2265 - .L_2264)
.L_2264:
        /*0080*/ 	.word	0x00000000


	//----- nvinfo : EIATTR_CBANK_PARAM_SIZE
	.align		4
.L_2265:
        /*0084*/ 	.byte	0x03, 0x19
        /*0086*/ 	.short	0x0080


	//----- nvinfo : EIATTR_PARAM_CBANK
	.align		4
        /*0088*/ 	.byte	0x04, 0x0a
        /*008a*/ 	.short	(.L_2267 - .L_2266)
	.align		4
.L_2266:
        /*008c*/ 	.word	index@(.nv.constant0._ZN18transformer_engine13normalization33rmsnorm_bwd_finalize_tuned_kernelINS0_22Kernel_traits_finalizeILj2048E6__halfS3_S3_fjLj1024ELj4ENS0_18Kernel_traits_baseILj2048ES3_S3_S3_fjLj1024EEEEEEEvNS0_20BackwardKernelParamsE)
        /*0090*/ 	.short	0x0380
        /*0092*/ 	.short	0x0080


	//----- nvinfo : EIATTR_SW_WAR
	.align		4
.L_2267:
        /*0094*/ 	.byte	0x04, 0x36
        /*0096*/ 	.short	(.L_2269 - .L_2268)
.L_2268:
        /*0098*/ 	.word	0x00000008
.L_2269:


//--------------------- .nv.info._ZN18transformer_engine13normalization24rmsnorm_bwd_tuned_kernelINS0_13Kernel_traitsI6__halfS3_S3_fjLj2048ELj1ELj1ELj4ELj16ENS0_18Kernel_traits_baseILj2048ES3_S3_S3_fjLj128EEEEELb0EEEvNS0_20BackwardKernelParamsE --------------------------
	.section	.nv.info._ZN18transformer_engine13normalization24rmsnorm_bwd_tuned_kernelINS0_13Kernel_traitsI6__halfS3_S3_fjLj2048ELj1ELj1ELj4ELj16ENS0_18Kernel_traits_baseILj2048ES3_S3_S3_fjLj128EEEEELb0EEEvNS0_20BackwardKernelParamsE,"",@"SHT_CUDA_INFO"
	.sectionflags	@""
	.align	4


	//----- nvinfo : EIATTR_CUDA_API_VERSION
	.align		4
        /*0000*/ 	.byte	0x04, 0x37
        /*0002*/ 	.short	(.L_2271 - .L_2270)
.L_2270:
        /*0004*/ 	.word	0x00000082


	//----- nvinfo : EIATTR_KPARAM_INFO
	.align		4
.L_2271:
        /*0008*/ 	.byte	0x04, 0x17
        /*000a*/ 	.short	(.L_2273 - .L_2272)
.L_2272:
        /*000c*/ 	.word	0x00000000
        /*0010*/ 	.short	0x0000
        /*0012*/ 	.short	0x0000
        /*0014*/ 	.byte	0x00, 0xf0, 0x01, 0x02


	//----- nvinfo : EIATTR_SPARSE_MMA_MASK
	.align		4
.L_2273:
        /*0018*/ 	.byte	0x03, 0x50
        /*001a*/ 	.short	0x0000


	//----- nvinfo : EIATTR_MAXREG_COUNT
	.align		4
        /*001c*/ 	.byte	0x03, 0x1b
        /*001e*/ 	.short	0x00ff


	//----- nvinfo : EIATTR_NUM_BARRIERS
	.align		4
        /*0020*/ 	.byte	0x02, 0x4c
        /*0022*/ 	.byte	0x01
	.zero		1


	//----- nvinfo : EIATTR_MERCURY_ISA_VERSION
	.align		4
        /*0024*/ 	.byte	0x03, 0x5f
        /*0026*/ 	.short	0x0101


	//----- nvinfo : EIATTR_COOP_GROUP_MASK_REGIDS
	.align		4
        /*0028*/ 	.byte	0x04, 0x29
        /*002a*/ 	.short	(.L_2275 - .L_2274)


	//   ....[0]....
.L_2274:
        /*002c*/ 	.word	0xffffffff


	//   ....[1]....
        /*0030*/ 	.word	0xffffffff


	//   ....[2]....
        /*0034*/ 	.word	0xffffffff


	//   ....[3]....
        /*0038*/ 	.word	0xffffffff


	//   ....[4]....
        /*003c*/ 	.word	0xffffffff


	//----- nvinfo : EIATTR_COOP_GROUP_INSTR_OFFSETS
	.align		4
.L_2275:
        /*0040*/ 	.byte	0x04, 0x28
        /*0042*/ 	.short	(.L_2277 - .L_2276)


	//   ....[0]....
.L_2276:
        /*0044*/ 	.word	0x00000b70


	//   ....[1]....
        /*0048*/ 	.word	0x00000ba0


	//   ....[2]....
        /*004c*/ 	.word	0x00000bc0


	//   ....[3]....
        /*0050*/ 	.word	0x00000be0


	//   ....[4]....
        /*0054*/ 	.word	0x00000c20


	//----- nvinfo : EIATTR_VRC_CTA_INIT_COUNT
	.align		4
.L_2277:
        /*0058*/ 	.byte	0x02, 0x4a
	.zero		1
	.zero		1


	//----- nvinfo : EIATTR_EXIT_INSTR_OFFSETS
	.align		4
        /*005c*/ 	.byte	0x04, 0x1c
        /*005e*/ 	.short	(.L_2279 - .L_2278)


	//   ....[0]....
.L_2278:
        /*0060*/ 	.word	0x00001240


	//----- nvinfo : EIATTR_MAX_THREADS
	.align		4
.L_2279:
        /*0064*/ 	.byte	0x04, 0x05
        /*0066*/ 	.short	(.L_2281 - .L_2280)
.L_2280:
        /*0068*/ 	.word	0x00000080
        /*006c*/ 	.word	0x00000001
        /*0070*/ 	.word	0x00000001


	//----- nvinfo : EIATTR_CBANK_PARAM_SIZE
	.align		4
.L_2281:
        /*0074*/ 	.byte	0x03, 0x19
        /*0076*/ 	.short	0x0080


	//----- nvinfo : EIATTR_PARAM_CBANK
	.align		4
        /*0078*/ 	.byte	0x04, 0x0a
        /*007a*/ 	.short	(.L_2283 - .L_2282)
	.align		4
.L_2282:
        /*007c*/ 	.word	index@(.nv.constant0._ZN18transformer_engine13normalization24rmsnorm_bwd_tuned_kernelINS0_13Kernel_traitsI6__halfS3_S3_fjLj2048ELj1ELj1ELj4ELj16ENS0_18Kernel_traits_baseILj2048ES3_S3_S3_fjLj128EEEEELb0EEEvNS0_20BackwardKernelParamsE)
        /*0080*/ 	.short	0x0380
        /*0082*/ 	.short	0x0080


	//----- nvinfo : EIATTR_SW_WAR
	.align		4
.L_2283:
        /*0084*/ 	.byte	0x04, 0x36
        /*0086*/ 	.short	(.L_2285 - .L_2284)
.L_2284:
        /*0088*/ 	.word	0x00000008
.L_2285:


//--------------------- .nv.info._ZN18transformer_engine13normalization33rmsnorm_bwd_finalize_tuned_kernelINS0_22Kernel_traits_finalizeILj2048EffffjLj1024ELj4ENS0_18Kernel_traits_baseILj2048EffffjLj1024EEEEEEEvNS0_20BackwardKernelParamsE --------------------------
	.section	.nv.info._ZN18transformer_engine13normalization33rmsnorm_bwd_finalize_tuned_kernelINS0_22Kernel_traits_finalizeILj2048EffffjLj1024ELj4ENS0_18Kernel_traits_baseILj2048EffffjLj1024EEEEEEEvNS0_20BackwardKernelParamsE,"",@"SHT_CUDA_INFO"
	.sectionflags	@""
	.align	4


	//----- nvinfo : EIATTR_CUDA_API_VERSION
	.align		4
        /*0000*/ 	.byte	0x04, 0x37
        /*0002*/ 	.short	(.L_2287 - .L_2286)
.L_2286:
        /*0004*/ 	.word	0x00000082


	//----- nvinfo : EIATTR_KPARAM_INFO
	.align		4
.L_2287:
        /*0008*/ 	.byte	0x04, 0x17
        /*000a*/ 	.short	(.L_2289 - .L_2288)
.L_2288:
        /*000c*/ 	.word	0x00000000
        /*0010*/ 	.short	0x0000
        /*0012*/ 	.short	0x0000
        /*0014*/ 	.byte	0x00, 0xf0, 0x01, 0x02


	//----- nvinfo : EIATTR_SPARSE_MMA_MASK
	.align		4
.L_2289:
        /*0018*/ 	.byte	0x03, 0x50
        /*001a*/ 	.short	0x0000


	//----- nvinfo : EIATTR_MAXREG_COUNT
	.align		4
        /*001c*/ 	.byte	0x03, 0x1b
        /*001e*/ 	.short	0x0040


	//----- nvinfo : EIATTR_NUM_BARRIERS
	.align		4
        /*0020*/ 	.byte	0x02, 0x4c
        /*0022*/ 	.byte	0x01
	.zero		1


	//----- nvinfo : EIATTR_MERCURY_ISA_VERSION
	.align		4
        /*0024*/ 	.byte	0x03, 0x5f
        /*0026*/ 	.short	0x0101


	//----- nvinfo : EIATTR_COOP_GROUP_MASK_REGIDS
	.align		4
        /*0028*/ 	.byte	0x04, 0x29
        /*002a*/ 	.short	(.L_2291 - .L_2290)


	//   ....[0]....
.L_2290:
        /*002c*/ 	.word	0xffffffff


	//   ....[1]....
        /*0030*/ 	.word	0xffffffff


	//   ....[2]....
        /*0034*/ 	.word	0xffffffff


	//   ....[3]....
        /*0038*/ 	.word	0xffffffff


	//   ....[4]....
        /*003c*/ 	.word	0xffffffff


	//----- nvinfo : EIATTR_COOP_GROUP_INSTR_OFFSETS
	.align		4
.L_2291:
        /*0040*/ 	.byte	0x04, 0x28
        /*0042*/ 	.short	(.L_2293 - .L_2292)


	//   ....[0]....
.L_2292:
        /*0044*/ 	.word	0x00000c60


	//   ....[1]....
        /*0048*/ 	.word	0x00000c80


	//   ....[2]....
        /*004c*/ 	.word	0x00000ca0


	//   ....[3]....
        /*0050*/ 	.word	0x00000cc0


	//   ....[4]....
        /*0054*/ 	.word	0x00000ce0


	//----- nvinfo : EIATTR_VRC_CTA_INIT_COUNT
	.align		4
.L_2293:
        /*0058*/ 	.byte	0x02, 0x4a
	.zero		1
	.zero		1


	//----- nvinfo : EIATTR_EXIT_INSTR_OFFSETS
	.align		4
        /*005c*/ 	.byte	0x04, 0x1c
        /*005e*/ 	.short	(.L_2295 - .L_2294)


	//   ....[0]....
.L_2294:
        /*0060*/ 	.word	0x00000060


	//   ....[1]....
        /*0064*/ 	.word	0x00000d20


	//   ....[2]....
        /*0068*/ 	.word	0x00000d90


	//----- nvinfo : EIATTR_MAX_THREADS
	.align		4
.L_2295:
        /*006c*/ 	.byte	0x04, 0x05
        /*006e*/ 	.short	(.L_2297 - .L_2296)
.L_2296:
        /*0070*/ 	.word	0x00000400
        /*0074*/ 	.word	0x00000001
        /*0078*/ 	.word	0x00000001


	//----- nvinfo : EIATTR_CRS_STACK_SIZE
	.align		4
.L_2297:
        /*007c*/ 	.byte	0x04, 0x1e
        /*007e*/ 	.short	(.L_2299 - .L_2298)
.L_2298:
        /*0080*/ 	.word	0x00000000


	//----- nvinfo : EIATTR_CBANK_PARAM_SIZE
	.align		4
.L_2299:
        /*0084*/ 	.byte	0x03, 0x19
        /*0086*/ 	.short	0x0080


	//----- nvinfo : EIATTR_PARAM_CBANK
	.align		4
        /*0088*/ 	.byte	0x04, 0x0a
        /*008a*/ 	.short	(.L_2301 - .L_2300)
	.align		4
.L_2300:
        /*008c*/ 	.word	index@(.nv.constant0._ZN18transformer_engine13normalization33rmsnorm_bwd_finalize_tuned_kernelINS0_22Kernel_traits_finalizeILj2048EffffjLj1024ELj4ENS0_18Kernel_traits_baseILj2048EffffjLj1024EEEEEEEvNS0_20BackwardKernelParamsE)
        /*0090*/ 	.short	0x0380
        /*0092*/ 	.short	0x0080


	//----- nvinfo : EIATTR_SW_WAR
	.align		4
.L_2301:
        /*0094*/ 	.byte	0x04, 0x36
        /*0096*/ 	.short	(.L_2303 - .L_2302)
.L_2302:
        /*0098*/ 	.word	0x00000008
.L_2303:


//--------------------- .nv.info._ZN18transformer_engine13normalization24rmsnorm_bwd_tuned_kernelINS0_13Kernel_traitsIffffjLj2048ELj1ELj1ELj4ELj16ENS0_18Kernel_traits_baseILj2048EffffjLj128EEEEELb0EEEvNS0_20BackwardKernelParamsE --------------------------
	.section	.nv.info._ZN18transformer_engine13normalization24rmsnorm_bwd_tuned_kernelINS0_13Kernel_traitsIffffjLj2048ELj1ELj1ELj4ELj16ENS0_18Kernel_traits_baseILj2048EffffjLj128EEEEELb0EEEvNS0_20BackwardKernelParamsE,"",@"SHT_CUDA_INFO"
	.sectionflags	@""
	.align	4


	//----- nvinfo : EIATTR_CUDA_API_VERSION
	.align		4
        /*0000*/ 	.byte	0x04, 0x37
        /*0002*/ 	.short	(.L_2305 - .L_2304)
.L_2304:
        /*0004*/ 	.word	0x00000082


	//----- nvinfo : EIATTR_KPARAM_INFO
	.align		4
.L_2305:
        /*0008*/ 	.byte	0x04, 0x17
        /*000a*/ 	.short	(.L_2307 - .L_2306)
.L_2306:
        /*000c*/ 	.word	0x00000000
        /*0010*/ 	.short	0x0000
        /*0012*/ 	.short	0x0000
        /*0014*/ 	.byte	0x00, 0xf0, 0x01, 0x02


	//----- nvinfo : EIATTR_SPARSE_MMA_MASK
	.align		4
.L_2307:
        /*0018*/ 	.byte	0x03, 0x50
        /*001a*/ 	.short	0x0000


	//----- nvinfo : EIATTR_MAXREG_COUNT
	.align		4
        /*001c*/ 	.byte	0x03, 0x1b
        /*001e*/ 	.short	0x00ff


	//----- nvinfo : EIATTR_NUM_BARRIERS
	.align		4
        /*0020*/ 	.byte	0x02, 0x4c
        /*0022*/ 	.byte	0x01
	.zero		1


	//----- nvinfo : EIATTR_MERCURY_ISA_VERSION
	.align		4
        /*0024*/ 	.byte	0x03, 0x5f
        /*0026*/ 	.short	0x0101


	//----- nvinfo : EIATTR_COOP_GROUP_MASK_REGIDS
	.align		4
        /*0028*/ 	.byte	0x04, 0x29
        /*002a*/ 	.short	(.L_2309 - .L_2308)


	//   ....[0]....
.L_2308:
        /*002c*/ 	.word	0xffffffff


	//   ....[1]....
        /*0030*/ 	.word	0xffffffff


	//   ....[2]....
        /*0034*/ 	.word	0xffffffff


	//   ....[3]....
        /*0038*/ 	.word	0xffffffff


	//   ....[4]....
        /*003c*/ 	.word	0xffffffff


	//----- nvinfo : EIATTR_COOP_GROUP_INSTR_OFFSETS
	.align		4
.L_2309:
        /*0040*/ 	.byte	0x04, 0x28
        /*0042*/ 	.short	(.L_2311 - .L_2310)


	//   ....[0]....
.L_2310:
        /*0044*/ 	.word	0x000008d0


	//   ....[1]....
        /*0048*/ 	.word	0x000008f0


	//   ....[2]....
        /*004c*/ 	.word	0x00000910


	//   ....[3]....
        /*0050*/ 	.word	0x00000930


	//   ....[4]....
        /*0054*/ 	.word	0x00000980


	//----- nvinfo : EIATTR_VRC_CTA_INIT_COUNT
	.align		4
.L_2311:
        /*0058*/ 	.byte	0x02, 0x4a
	.zero		1
	.zero		1


	//----- nvinfo : EIATTR_EXIT_INSTR_OFFSETS
	.align		4
        /*005c*/ 	.byte	0x04, 0x1c
        /*005e*/ 	.short	(.L_2313 - .L_2312)


	//   ....[0]....
.L_2312:
        /*0060*/ 	.word	0x00000f40


	//----- nvinfo : EIATTR_MAX_THREADS
	.align		4
.L_2313:
        /*0064*/ 	.byte	0x04, 0x05
        /*0066*/ 	.short	(.L_2315 - .L_2314)
.L_2314:
        /*0068*/ 	.word	0x00000080
        /*006c*/ 	.word	0x00000001
        /*0070*/ 	.word	0x00000001


	//----- nvinfo : EIATTR_CBANK_PARAM_SIZE
	.align		4
.L_2315:
        /*0074*/ 	.byte	0x03, 0x19
        /*0076*/ 	.short	0x0080


	//----- nvinfo : EIATTR_PARAM_CBANK
	.align		4
        /*0078*/ 	.byte	0x04, 0x0a
        /*007a*/ 	.short	(.L_2317 - .L_2316)
	.align		4
.L_2316:
        /*007c*/ 	.word	index@(.nv.constant0._ZN18transformer_engine13normalization24rmsnorm_bwd_tuned_kernelINS0_13Kernel_traitsIffffjLj2048ELj1ELj1ELj4ELj16ENS0_18Kernel_traits_baseILj2048EffffjLj128EEEEELb0EEEvNS0_20BackwardKernelParamsE)
        /*0080*/ 	.short	0x0380
        /*0082*/ 	.short	0x0080


	//----- nvinfo : EIATTR_SW_WAR
	.align		4
.L_2317:
        /*0084*/ 	.byte	0x04, 0x36
        /*0086*/ 	.short	(.L_2319 - .L_2318)
.L_2318:
        /*0088*/ 	.word	0x00000008
.L_2319:


//--------------------- .nv.info._ZN18transformer_engine13normalization33rmsnorm_bwd_finalize_tuned_kernelINS0_22Kernel_traits_finalizeILj1024E13__nv_bfloat16S3_S3_fjLj1024ELj4ENS0_18Kernel_traits_baseILj1024ES3_S3_S3_fjLj1024EEEEEEEvNS0_20BackwardKernelParamsE --------------------------
	.section	.nv.info._ZN18transformer_engine13normalization33rmsnorm_bwd_finalize_tuned_kernelINS0_22Kernel_traits_finalizeILj1024E13__nv_bfloat16S3_S3_fjLj1024ELj4ENS0_18Kernel_traits_baseILj1024ES3_S3_S3_fjLj1024EEEEEEEvNS0_20BackwardKernelParamsE,"",@"SHT_CUDA_INFO"
	.sectionflags	@""
	.align	4


	//----- nvinfo : EIATTR_CUDA_API_VERSION
	.align		4
        /*0000*/ 	.byte	0x04, 0x37
        /*0002*/ 	.short	(.L_2321 - .L_2320)
.L_2320:
        /*0004*/ 	.word	0x00000082


	//----- nvinfo : EIATTR_KPARAM_INFO
	.align		4
.L_2321:
        /*0008*/ 	.byte	0x04, 0x17
        /*000a*/ 	.short	(.L_2323 - .L_2322)
.L_2322:
        /*000c*/ 	.word	0x00000000
        /*0010*/ 	.short	0x0000
        /*0012*/ 	.short	0x0000
        /*0014*/ 	.byte	0x00, 0xf0, 0x01, 0x02


	//----- nvinfo : EIATTR_SPARSE_MMA_MASK
	.align		4
.L_2323:
        /*0018*/ 	.byte	0x03, 0x50
        /*001a*/ 	.short	0x0000


	//----- nvinfo : EIATTR_MAXREG_COUNT
	.align		4
        /*001c*/ 	.byte	0x03, 0x1b
        /*001e*/ 	.short	0x0040


	//----- nvinfo : EIATTR_NUM_BARRIERS
	.align		4
        /*0020*/ 	.byte	0x02, 0x4c
        /*0022*/ 	.byte	0x01
	.zero		1


	//----- nvinfo : EIATTR_MERCURY_ISA_VERSION
	.align		4
        /*0024*/ 	.byte	0x03, 0x5f
        /*0026*/ 	.short	0x0101


	//----- nvinfo : EIATTR_COOP_GROUP_MASK_REGIDS
	.align		4
        /*0028*/ 	.byte	0x04, 0x29
        /*002a*/ 	.short	(.L_2325 - .L_2324)


	//   ....[0]....
.L_2324:
        /*002c*/ 	.word	0xffffffff


	//   ....[1]....
        /*0030*/ 	.word	0xffffffff


	//   ....[2]....
        /*0034*/ 	.word	0xffffffff


	//   ....[3]....
        /*0038*/ 	.word	0xffffffff


	//   ....[4]....
        /*003c*/ 	.word	0xffffffff


	//----- nvinfo : EIATTR_COOP_GROUP_INSTR_OFFSETS
	.align		4
.L_2325:
        /*0040*/ 	.byte	0x04, 0x28
        /*0042*/ 	.short	(.L_2327 - .L_2326)


	//   ....[0]....
.L_2326:
        /*0044*/ 	.word	0x00000c60


	//   ....[1]....
        /*0048*/ 	.word	0x00000c80


	//   ....[2]....
        /*004c*/ 	.word	0x00000ca0


	//   ....[3]....
        /*0050*/ 	.word	0x00000cc0


	//   ....[4]....
        /*0054*/ 	.word	0x00000ce0


	//----- nvinfo : EIATTR_VRC_CTA_INIT_COUNT
	.align		4
.L_2327:
        /*0058*/ 	.byte	0x02, 0x4a
	.zero		1
	.zero		1


	//----- nvinfo : EIATTR_EXIT_INSTR_OFFSETS
	.align		4
        /*005c*/ 	.byte	0x04, 0x1c
        /*005e*/ 	.short	(.L_2329 - .L_2328)


	//   ....[0]....
.L_2328:
        /*0060*/ 	.word	0x00000060


	//   ....[1]....
        /*0064*/ 	.word	0x00000d20


	//   ....[2]....
        /*0068*/ 	.word	0x00000da0


	//----- nvinfo : EIATTR_MAX_THREADS
	.align		4
.L_2329:
        /*006c*/ 	.byte	0x04, 0x05
        /*006e*/ 	.short	(.L_2331 - .L_2330)
.L_2330:
        /*0070*/ 	.word	0x00000400
        /*0074*/ 	.word	0x00000001
        /*0078*/ 	.word	0x00000001


	//----- nvinfo : EIATTR_CRS_STACK_SIZE
	.align		4
.L_2331:
        /*007c*/ 	.byte	0x04, 0x1e
        /*007e*/ 	.short	(.L_2333 - .L_2332)
.L_2332:
        /*0080*/ 	.word	0x00000000


	//----- nvinfo : EIATTR_CBANK_PARAM_SIZE
	.align		4
.L_2333:
        /*0084*/ 	.byte	0x03, 0x19
        /*0086*/ 	.short	0x0080


	//----- nvinfo : EIATTR_PARAM_CBANK
	.align		4
        /*0088*/ 	.byte	0x04, 0x0a
        /*008a*/ 	.short	(.L_2335 - .L_2334)
	.align		4
.L_2334:
        /*008c*/ 	.word	index@(.nv.constant0._ZN18transformer_engine13normalization33rmsnorm_bwd_finalize_tuned_kernelINS0_22Kernel_traits_finalizeILj1024E13__nv_bfloat16S3_S3_fjLj1024ELj4ENS0_18Kernel_traits_baseILj1024ES3_S3_S3_fjLj1024EEEEEEEvNS0_20BackwardKernelParamsE)
        /*0090*/ 	.short	0x0380
        /*0092*/ 	.short	0x0080


	//----- nvinfo : EIATTR_SW_WAR
	.align		4
.L_2335:
        /*0094*/ 	.byte	0x04, 0x36
        /*0096*/ 	.short	(.L_2337 - .L_2336)
.L_2336:
        /*0098*/ 	.word	0x00000008
.L_2337:


//--------------------- .nv.info._ZN18transformer_engine13normalization24rmsnorm_bwd_tuned_kernelINS0_13Kernel_traitsI13__nv_bfloat16S3_S3_fjLj1024ELj1ELj4ELj1ELj16ENS0_18Kernel_traits_baseILj1024ES3_S3_S3_fjLj128EEEEELb0EEEvNS0_20BackwardKernelParamsE --------------------------
	.section	.nv.info._ZN18transformer_engine13normalization24rmsnorm_bwd_tuned_kernelINS0_13Kernel_traitsI13__nv_bfloat16S3_S3_fjLj1024ELj1ELj4ELj1ELj16ENS0_18Kernel_traits_baseILj1024ES3_S3_S3_fjLj128EEEEELb0EEEvNS0_20BackwardKernelParamsE,"",@"SHT_CUDA_INFO"
	.sectionflags	@""
	.align	4


	//----- nvinfo : EIATTR_CUDA_API_VERSION
	.align		4
        /*0000*/ 	.byte	0x04, 0x37
        /*0002*/ 	.short	(.L_2339 - .L_2338)
.L_2338:
        /*0004*/ 	.word	0x00000082


	//----- nvinfo : EIATTR_KPARAM_INFO
	.align		4
.L_2339:
        /*0008*/ 	.byte	0x04, 0x17
        /*000a*/ 	.short	(.L_2341 - .L_2340)
.L_2340:
        /*000c*/ 	.word	0x00000000
        /*0010*/ 	.short	0x0000
        /*0012*/ 	.short	0x0000
        /*0014*/ 	.byte	0x00, 0xf0, 0x01, 0x02


	//----- nvinfo : EIATTR_SPARSE_MMA_MASK
	.align		4
.L_2341:
        /*0018*/ 	.byte	0x03, 0x50
        /*001a*/ 	.short	0x0000


	//----- nvinfo : EIATTR_MAXREG_COUNT
	.align		4
        /*001c*/ 	.byte	0x03, 0x1b
        /*001e*/ 	.short	0x00ff


	//----- nvinfo : EIATTR_NUM_BARRIERS
	.align		4
        /*0020*/ 	.byte	0x02, 0x4c
        /*0022*/ 	.byte	0x01
	.zero		1


	//----- nvinfo : EIATTR_MERCURY_ISA_VERSION
	.align		4
        /*0024*/ 	.byte	0x03, 0x5f
        /*0026*/ 	.short	0x0101


	//----- nvinfo : EIATTR_COOP_GROUP_MASK_REGIDS
	.align		4
        /*0028*/ 	.byte	0x04, 0x29
        /*002a*/ 	.short	(.L_2343 - .L_2342)


	//   ....[0]....
.L_2342:
        /*002c*/ 	.word	0xffffffff


	//   ....[1]....
        /*0030*/ 	.word	0xffffffff


	//   ....[2]....
        /*0034*/ 	.word	0xffffffff


	//   ....[3]....
        /*0038*/ 	.word	0xffffffff


	//   ....[4]....
        /*003c*/ 	.word	0xffffffff


	//   ....[5]....
        /*0040*/ 	.word	0xffffffff


	//   ....[6]....
        /*0044*/ 	.word	0xffffffff


	//   ....[7]....
        /*0048*/ 	.word	0xffffffff


	//   ....[8]....
        /*004c*/ 	.word	0x05000089


	//   ....[9]....
        /*0050*/ 	.word	0x05000089


	//   ....[10]....
        /*0054*/ 	.word	0x05000089


	//   ....[11]....
        /*0058*/ 	.word	0x05000089


	//   ....[12]....
        /*005c*/ 	.word	0x05000089


	//   ....[13]....
        /*0060*/ 	.word	0x05000089


	//   ....[14]....
        /*0064*/ 	.word	0x05000089


	//   ....[15]....
        /*0068*/ 	.word	0x05000089


	//   ....[16]....
        /*006c*/ 	.word	0x05000089


	//   ....[17]....
        /*0070*/ 	.word	0x05000089


	//----- nvinfo : EIATTR_COOP_GROUP_INSTR_OFFSETS
	.align		4
.L_2343:
        /*0074*/ 	.byte	0x04, 0x28
        /*0076*/ 	.short	(.L_2345 - .L_2344)


	//   ....[0]....
.L_2344:
        /*0078*/ 	.word	0x00001780


	//   ....[1]....
        /*007c*/ 	.word	0x000017b0


	//   ....[2]....
        /*0080*/ 	.word	0x000017d0


	//   ....[3]....
        /*0084*/ 	.word	0x000017f0


	//   ....[4]....
        /*0088*/ 	.word	0x00001810


	//   ....[5]....
        /*008c*/ 	.word	0x00001830


	//   ....[6]....
        /*0090*/ 	.word	0x00001850


	//   ....[7]....
        /*0094*/ 	.word	0x000018c0


	//   ....[8]....
        /*0098*/ 	.word	0x00002720


	//   ....[9]....
        /*009c*/ 	.word	0x000027b0


	//   ....[10]....
        /*00a0*/ 	.word	0x00002820


	//   ....[11]....
        /*00a4*/ 	.word	0x00002870


	//   ....[12]....
        /*00a8*/ 	.word	0x000028e0


	//   ....[13]....
        /*00ac*/ 	.word	0x00002930


	//   ....[14]....
        /*00b0*/ 	.word	0x000029a0


	//   ....[15]....
        /*00b4*/ 	.word	0x000029f0


	//   ....[16]....
        /*00b8*/ 	.word	0x00002a80


	//   ....[17]....
        /*00bc*/ 	.word	0x00002b10


	//----- nvinfo : EIATTR_VRC_CTA_INIT_COUNT
	.align		4
.L_2345:
        /*00c0*/ 	.byte	0x02, 0x4a
	.zero		1
	.zero		1


	//----- nvinfo : EIATTR_EXIT_INSTR_OFFSETS
	.align		4
        /*00c4*/ 	.byte	0x04, 0x1c
        /*00c6*/ 	.short	(.L_2347 - .L_2346)


	//   ....[0]....
.L_2346:
        /*00c8*/ 	.word	0x000026b0


	//----- nvinfo : EIATTR_MAX_THREADS
	.align		4
.L_2347:
        /*00cc*/ 	.byte	0x04, 0x05
        /*00ce*/ 	.short	(.L_2349 - .L_2348)
.L_2348:
        /*00d0*/ 	.word	0x00000080
        /*00d4*/ 	.word	0x00000001
        /*00d8*/ 	.word	0x00000001


	//----- nvinfo : EIATTR_CRS_STACK_SIZE
	.align		4
.L_2349:
        /*00dc*/ 	.byte	0x04, 0x1e
        /*00de*/ 	.short	(.L_2351 - .L_2350)
.L_2350:
        /*00e0*/ 	.word	0x00000000


	//----- nvinfo : EIATTR_CBANK_PARAM_SIZE
	.align		4
.L_2351:
        /*00e4*/ 	.byte	0x03, 0x19
        /*00e6*/ 	.short	0x0080


	//----- nvinfo : EIATTR_PARAM_CBANK
	.align		4
        /*00e8*/ 	.byte	0x04, 0x0a
        /*00ea*/ 	.short	(.L_2353 - .L_2352)
	.align		4
.L_2352:
        /*00ec*/ 	.word	index@(.nv.constant0._ZN18transformer_engine13normalization24rmsnorm_bwd_tuned_kernelINS0_13Kernel_traitsI13__nv_bfloat16S3_S3_fjLj1024ELj1ELj4ELj1ELj16ENS0_18Kernel_traits_baseILj1024ES3_S3_S3_fjLj128EEEEELb0EEEvNS0_20BackwardKernelParamsE)
        /*00f0*/ 	.short	0x0380
        /*00f2*/ 	.short	0x0080


	//----- nvinfo : EIATTR_SW_WAR
	.align		4
.L_2353:
        /*00f4*/ 	.byte	0x04, 0x36
        /*00f6*/ 	.short	(.L_2355 - .L_2354)
.L_2354:
        /*00f8*/ 	.word	0x00000008
.L_2355:


//--------------------- .nv.info._ZN18transformer_engine13normalization33rmsnorm_bwd_finalize_tuned_kernelINS0_22Kernel_traits_finalizeILj1024E6__halfS3_S3_fjLj1024ELj4ENS0_18Kernel_traits_baseILj1024ES3_S3_S3_fjLj1024EEEEEEEvNS0_20BackwardKernelParamsE --------------------------
	.section	.nv.info._ZN18transformer_engine13normalization33rmsnorm_bwd_finalize_tuned_kernelINS0_22Kernel_traits_finalizeILj1024E6__halfS3_S3_fjLj1024ELj4ENS0_18Kernel_traits_baseILj1024ES3_S3_S3_fjLj1024EEEEEEEvNS0_20BackwardKernelParamsE,"",@"SHT_CUDA_INFO"
	.sectionflags	@""
	.align	4


	//----- nvinfo : EIATTR_CUDA_API_VERSION
	.align		4
        /*0000*/ 	.byte	0x04, 0x37
        /*0002*/ 	.short	(.L_2357 - .L_2356)
.L_2356:
        /*0004*/ 	.word	0x00000082


	//----- nvinfo : EIATTR_KPARAM_INFO
	.align		4
.L_2357:
        /*0008*/ 	.byte	0x04, 0x17
        /*000a*/ 	.short	(.L_2359 - .L_2358)
.L_2358:
        /*000c*/ 	.word	0x00000000
        /*0010*/ 	.short	0x0000
        /*0012*/ 	.short	0x0000
        /*0014*/ 	.byte	0x00, 0xf0, 0x01, 0x02


	//----- nvinfo : EIATTR_SPARSE_MMA_MASK
	.align		4
.L_2359:
        /*0018*/ 	.byte	0x03, 0x50
        /*001a*/ 	.short	0x0000


	//----- nvinfo : EIATTR_MAXREG_COUNT
	.align		4
        /*001c*/ 	.byte	0x03, 0x1b
        /*001e*/ 	.short	0x0040


	//----- nvinfo : EIATTR_NUM_BARRIERS
	.align		4
        /*0020*/ 	.byte	0x02, 0x4c
        /*0022*/ 	.byte	0x01
	.zero		1


	//----- nvinfo : EIATTR_MERCURY_ISA_VERSION
	.align		4
        /*0024*/ 	.byte	0x03, 0x5f
        /*0026*/ 	.short	0x0101


	//----- nvinfo : EIATTR_COOP_GROUP_MASK_REGIDS
	.align		4
        /*0028*/ 	.byte	0x04, 0x29
        /*002a*/ 	.short	(.L_2361 - .L_2360)


	//   ....[0]....
.L_2360:
        /*002c*/ 	.word	0xffffffff


	//   ....[1]....
        /*0030*/ 	.word	0xffffffff


	//   ....[2]....
        /*0034*/ 	.word	0xffffffff


	//   ....[3]....
        /*0038*/ 	.word	0xffffffff


	//   ....[4]....
        /*003c*/ 	.word	0xffffffff


	//----- nvinfo : EIATTR_COOP_GROUP_INSTR_OFFSETS
	.align		4
.L_2361:
        /*0040*/ 	.byte	0x04, 0x28
        /*0042*/ 	.short	(.L_2363 - .L_2362)


	//   ....[0]....
.L_2362:
        /*0044*/ 	.word	0x00000c60


	//   ....[1]....
        /*0048*/ 	.word	0x00000c80


	//   ....[2]....
        /*004c*/ 	.word	0x00000ca0


	//   ....[3]....
        /*0050*/ 	.word	0x00000cc0


	//   ....[4]....
        /*0054*/ 	.word	0x00000ce0


	//----- nvinfo : EIATTR_VRC_CTA_INIT_COUNT
	.align		4
.L_2363:
        /*0058*/ 	.byte	0x02, 0x4a
	.zero		1
	.zero		1


	//----- nvinfo : EIATTR_EXIT_INSTR_OFFSETS
	.align		4
        /*005c*/ 	.byte	0x04, 0x1c
        /*005e*/ 	.short	(.L_2365 - .L_2364)


	//   ....[0]....
.L_2364:
        /*0060*/ 	.word	0x00000060


	//   ....[1]....
        /*0064*/ 	.word	0x00000d20


	//   ....[2]....
        /*0068*/ 	.word	0x00000da0


	//----- nvinfo : EIATTR_MAX_THREADS
	.align		4
.L_2365:
        /*006c*/ 	.byte	0x04, 0x05
        /*006e*/ 	.short	(.L_2367 - .L_2366)
.L_2366:
        /*0070*/ 	.word	0x00000400
        /*0074*/ 	.word	0x00000001
        /*0078*/ 	.word	0x00000001


	//----- nvinfo : EIATTR_CRS_STACK_SIZE
	.align		4
.L_2367:
        /*007c*/ 	.byte	0x04, 0x1e
        /*007e*/ 	.short	(.L_2369 - .L_2368)
.L_2368:
        /*0080*/ 	.word	0x00000000


	//----- nvinfo : EIATTR_CBANK_PARAM_SIZE
	.align		4
.L_2369:
        /*0084*/ 	.byte	0x03, 0x19
        /*0086*/ 	.short	0x0080


	//----- nvinfo : EIATTR_PARAM_CBANK
	.align		4
        /*0088*/ 	.byte	0x04, 0x0a
        /*008a*/ 	.short	(.L_2371 - .L_2370)
	.align		4
.L_2370:
        /*008c*/ 	.word	index@(.nv.constant0._ZN18transformer_engine13normalization33rmsnorm_bwd_finalize_tuned_kernelINS0_22Kernel_traits_finalizeILj1024E6__halfS3_S3_fjLj1024ELj4ENS0_18Kernel_traits_baseILj1024ES3_S3_S3_fjLj1024EEEEEEEvNS0_20BackwardKernelParamsE)
        /*0090*/ 	.short	0x0380
        /*0092*/ 	.short	0x0080


	//----- nvinfo : EIATTR_SW_WAR
	.align		4
.L_2371:
        /*0094*/ 	.byte	0x04, 0x36
        /*0096*/ 	.short	(.L_2373 - .L_2372)
.L_2372:
        /*0098*/ 	.word	0x00000008
.L_2373:


//--------------------- .nv.info._ZN18transformer_engine13normalization24rmsnorm_bwd_tuned_kernelINS0_13Kernel_traitsI6__halfS3_S3_fjLj1024ELj1ELj4ELj1ELj16ENS0_18Kernel_traits_baseILj1024ES3_S3_S3_fjLj128EEEEELb0EEEvNS0_20BackwardKernelParamsE --------------------------
	.section	.nv.info._ZN18transformer_engine13normalization24rmsnorm_bwd_tuned_kernelINS0_13Kernel_traitsI6__halfS3_S3_fjLj1024ELj1ELj4ELj1ELj16ENS0_18Kernel_traits_baseILj1024ES3_S3_S3_fjLj128EEEEELb0EEEvNS0_20BackwardKernelParamsE,"",@"SHT_CUDA_INFO"
	.sectionflags	@""
	.align	4


	//----- nvinfo : EIATTR_CUDA_API_VERSION
	.align		4
        /*0000*/ 	.byte	0x04, 0x37
        /*0002*/ 	.short	(.L_2375 - .L_2374)
.L_2374:
        /*0004*/ 	.word	0x00000082


	//----- nvinfo : EIATTR_KPARAM_INFO
	.align		4
.L_2375:
        /*0008*/ 	.byte	0x04, 0x17
        /*000a*/ 	.short	(.L_2377 - .L_2376)
.L_2376:
        /*000c*/ 	.word	0x00000000
        /*0010*/ 	.short	0x0000
        /*0012*/ 	.short	0x0000
        /*0014*/ 	.byte	0x00, 0xf0, 0x01, 0x02


	//----- nvinfo : EIATTR_SPARSE_MMA_MASK
	.align		4
.L_2377:
        /*0018*/ 	.byte	0x03, 0x50
        /*001a*/ 	.short	0x0000


	//----- nvinfo : EIATTR_MAXREG_COUNT
	.align		4
        /*001c*/ 	.byte	0x03, 0x1b
        /*001e*/ 	.short	0x00ff


	//----- nvinfo : EIATTR_NUM_BARRIERS
	.align		4
        /*0020*/ 	.byte	0x02, 0x4c
        /*0022*/ 	.byte	0x01
	.zero		1


	//----- nvinfo : EIATTR_MERCURY_ISA_VERSION
	.align		4
        /*0024*/ 	.byte	0x03, 0x5f
        /*0026*/ 	.short	0x0101


	//----- nvinfo : EIATTR_COOP_GROUP_MASK_REGIDS
	.align		4
        /*0028*/ 	.byte	0x04, 0x29
        /*002a*/ 	.short	(.L_2379 - .L_2378)


	//   ....[0]....
.L_2378:
        /*002c*/ 	.word	0xffffffff


	//   ....[1]....
        /*0030*/ 	.word	0xffffffff


	//   ....[2]....
        /*0034*/ 	.word	0xffffffff


	//   ....[3]....
        /*0038*/ 	.word	0xffffffff


	//   ....[4]....
        /*003c*/ 	.word	0xffffffff


	//   ....[5]....
        /*0040*/ 	.word	0xffffffff


	//   ....[6]....
        /*0044*/ 	.word	0xffffffff


	//   ....[7]....
        /*0048*/ 	.word	0xffffffff


	//   ....[8]....
        /*004c*/ 	.word	0x05000089


	//   ....[9]....
        /*0050*/ 	.word	0x05000089


	//   ....[10]....
        /*0054*/ 	.word	0x05000089


	//   ....[11]....
        /*0058*/ 	.word	0x05000089


	//   ....[12]....
        /*005c*/ 	.word	0x05000089


	//   ....[13]....
        /*0060*/ 	.word	0x05000089


	//   ....[14]....
        /*0064*/ 	.word	0x05000089


	//   ....[15]....
        /*0068*/ 	.word	0x05000089


	//   ....[16]....
        /*006c*/ 	.word	0x05000089


	//   ....[17]....
        /*0070*/ 	.word	0x05000089


	//----- nvinfo : EIATTR_COOP_GROUP_INSTR_OFFSETS
	.align		4
.L_2379:
        /*0074*/ 	.byte	0x04, 0x28
        /*0076*/ 	.short	(.L_2381 - .L_2380)


	//   ....[0]....
.L_2380:
        /*0078*/ 	.word	0x00001480


	//   ....[1]....
        /*007c*/ 	.word	0x000014b0


	//   ....[2]....
        /*0080*/ 	.word	0x000014d0


	//   ....[3]....
        /*0084*/ 	.word	0x000014f0


	//   ....[4]....
        /*0088*/ 	.word	0x00001510


	//   ....[5]....
        /*008c*/ 	.word	0x00001530


	//   ....[6]....
        /*0090*/ 	.word	0x00001550


	//   ....[7]....
        /*0094*/ 	.word	0x000015c0


	//   ....[8]....
        /*0098*/ 	.word	0x00002420


	//   ....[9]....
        /*009c*/ 	.word	0x000024b0


	//   ....[10]....
        /*00a0*/ 	.word	0x00002520


	//   ....[11]....
        /*00a4*/ 	.word	0x00002570


	//   ....[12]....
        /*00a8*/ 	.word	0x000025e0


	//   ....[13]....
        /*00ac*/ 	.word	0x00002630


	//   ....[14]....
        /*00b0*/ 	.word	0x000026a0


	//   ....[15]....
        /*00b4*/ 	.word	0x000026f0


	//   ....[16]....
        /*00b8*/ 	.word	0x00002780


	//   ....[17]....
        /*00bc*/ 	.word	0x00002810


	//----- nvinfo : EIATTR_VRC_CTA_INIT_COUNT
	.align		4
.L_2381:
        /*00c0*/ 	.byte	0x02, 0x4a
	.zero		1
	.zero		1


	//----- nvinfo : EIATTR_EXIT_INSTR_OFFSETS
	.align		4
        /*00c4*/ 	.byte	0x04, 0x1c
        /*00c6*/ 	.short	(.L_2383 - .L_2382)


	//   ....[0]....
.L_2382:
        /*00c8*/ 	.word	0x000023b0


	//----- nvinfo : EIATTR_MAX_THREADS
	.align		4
.L_2383:
        /*00cc*/ 	.byte	0x04, 0x05
        /*00ce*/ 	.short	(.L_2385 - .L_2384)
.L_2384:
        /*00d0*/ 	.word	0x00000080
        /*00d4*/ 	.word	0x00000001
        /*00d8*/ 	.word	0x00000001


	//----- nvinfo : EIATTR_CRS_STACK_SIZE
	.align		4
.L_2385:
        /*00dc*/ 	.byte	0x04, 0x1e
        /*00de*/ 	.short	(.L_2387 - .L_2386)
.L_2386:
        /*00e0*/ 	.word	0x00000000


	//----- nvinfo : EIATTR_CBANK_PARAM_SIZE
	.align		4
.L_2387:
        /*00e4*/ 	.byte	0x03, 0x19
        /*00e6*/ 	.short	0x0080


	//----- nvinfo : EIATTR_PARAM_CBANK
	.align		4
        /*00e8*/ 	.byte	0x04, 0x0a
        /*00ea*/ 	.short	(.L_2389 - .L_2388)
	.align		4
.L_2388:
        /*00ec*/ 	.word	index@(.nv.constant0._ZN18transformer_engine13normalization24rmsnorm_bwd_tuned_kernelINS0_13Kernel_traitsI6__halfS3_S3_fjLj1024ELj1ELj4ELj1ELj16ENS0_18Kernel_traits_baseILj1024ES3_S3_S3_fjLj128EEEEELb0EEEvNS0_20BackwardKernelParamsE)
        /*00f0*/ 	.short	0x0380
        /*00f2*/ 	.short	0x0080


	//----- nvinfo : EIATTR_SW_WAR
	.align		4
.L_2389:
        /*00f4*/ 	.byte	0x04, 0x36
        /*00f6*/ 	.short	(.L_2391 - .L_2390)
.L_2390:
        /*00f8*/ 	.word	0x00000008
.L_2391:


//--------------------- .nv.info._ZN18transformer_engine13normalization33rmsnorm_bwd_finalize_tuned_kernelINS0_22Kernel_traits_finalizeILj1024EffffjLj1024ELj4ENS0_18Kernel_traits_baseILj1024EffffjLj1024EEEEEEEvNS0_20BackwardKernelParamsE --------------------------
	.section	.nv.info._ZN18transformer_engine13normalization33rmsnorm_bwd_finalize_tuned_kernelINS0_22Kernel_traits_finalizeILj1024EffffjLj1024ELj4ENS0_18Kernel_traits_baseILj1024EffffjLj1024EEEEEEEvNS0_20BackwardKernelParamsE,"",@"SHT_CUDA_INFO"
	.sectionflags	@""
	.align	4


	//----- nvinfo : EIATTR_CUDA_API_VERSION
	.align		4
        /*0000*/ 	.byte	0x04, 0x37
        /*0002*/ 	.short	(.L_2393 - .L_2392)
.L_2392:
        /*0004*/ 	.word	0x00000082


	//----- nvinfo : EIATTR_KPARAM_INFO
	.align		4
.L_2393:
        /*0008*/ 	.byte	0x04, 0x17
        /*000a*/ 	.short	(.L_2395 - .L_2394)
.L_2394:
        /*000c*/ 	.word	0x00000000
        /*0010*/ 	.short	0x0000
        /*0012*/ 	.short	0x0000
        /*0014*/ 	.byte	0x00, 0xf0, 0x01, 0x02


	//----- nvinfo : EIATTR_SPARSE_MMA_MASK
	.align		4
.L_2395:
        /*0018*/ 	.byte	0x03, 0x50
        /*001a*/ 	.short	0x0000


	//----- nvinfo : EIATTR_MAXREG_COUNT
	.align		4
        /*001c*/ 	.byte	0x03, 0x1b
        /*001e*/ 	.short	0x0040


	//----- nvinfo : EIATTR_NUM_BARRIERS
	.align		4
        /*0020*/ 	.byte	0x02, 0x4c
        /*0022*/ 	.byte	0x01
	.zero		1


	//----- nvinfo : EIATTR_MERCURY_ISA_VERSION
	.align		4
        /*0024*/ 	.byte	0x03, 0x5f
        /*0026*/ 	.short	0x0101


	//----- nvinfo : EIATTR_COOP_GROUP_MASK_REGIDS
	.align		4
        /*0028*/ 	.byte	0x04, 0x29
        /*002a*/ 	.short	(.L_2397 - .L_2396)


	//   ....[0]....
.L_2396:
        /*002c*/ 	.word	0xffffffff


	//   ....[1]....
        /*0030*/ 	.word	0xffffffff


	//   ....[2]....
        /*0034*/ 	.word	0xffffffff


	//   ....[3]....
        /*0038*/ 	.word	0xffffffff


	//   ....[4]....
        /*003c*/ 	.word	0xffffffff


	//----- nvinfo : EIATTR_COOP_GROUP_INSTR_OFFSETS
	.align		4
.L_2397:
        /*0040*/ 	.byte	0x04, 0x28
        /*0042*/ 	.short	(.L_2399 - .L_2398)


	//   ....[0]....
.L_2398:
        /*0044*/ 	.word	0x00000c60


	//   ....[1]....
        /*0048*/ 	.word	0x00000c80


	//   ....[2]....
        /*004c*/ 	.word	0x00000ca0


	//   ....[3]....
        /*0050*/ 	.word	0x00000cc0


	//   ....[4]....
        /*0054*/ 	.word	0x00000ce0


	//----- nvinfo : EIATTR_VRC_CTA_INIT_COUNT
	.align		4
.L_2399:
        /*0058*/ 	.byte	0x02, 0x4a
	.zero		1
	.zero		1


	//----- nvinfo : EIATTR_EXIT_INSTR_OFFSETS
	.align		4
        /*005c*/ 	.byte	0x04, 0x1c
        /*005e*/ 	.short	(.L_2401 - .L_2400)


	//   ....[0]....
.L_2400:
        /*0060*/ 	.word	0x00000060


	//   ....[1]....
        /*0064*/ 	.word	0x00000d20


	//   ....[2]....
        /*0068*/ 	.word	0x00000d90


	//----- nvinfo : EIATTR_MAX_THREADS
	.align		4
.L_2401:
        /*006c*/ 	.byte	0x04, 0x05
        /*006e*/ 	.short	(.L_2403 - .L_2402)
.L_2402:
        /*0070*/ 	.word	0x00000400
        /*0074*/ 	.word	0x00000001
        /*0078*/ 	.word	0x00000001


	//----- nvinfo : EIATTR_CRS_STACK_SIZE
	.align		4
.L_2403:
        /*007c*/ 	.byte	0x04, 0x1e
        /*007e*/ 	.short	(.L_2405 - .L_2404)
.L_2404:
        /*0080*/ 	.word	0x00000000


	//----- nvinfo : EIATTR_CBANK_PARAM_SIZE
	.align		4
.L_2405:
        /*0084*/ 	.byte	0x03, 0x19
        /*0086*/ 	.short	0x0080


	//----- nvinfo : EIATTR_PARAM_CBANK
	.align		4
        /*0088*/ 	.byte	0x04, 0x0a
        /*008a*/ 	.short	(.L_2407 - .L_2406)
	.align		4
.L_2406:
        /*008c*/ 	.word	index@(.nv.constant0._ZN18transformer_engine13normalization33rmsnorm_bwd_finalize_tuned_kernelINS0_22Kernel_traits_finalizeILj1024EffffjLj1024ELj4ENS0_18Kernel_traits_baseILj1024EffffjLj1024EEEEEEEvNS0_20BackwardKernelParamsE)
        /*0090*/ 	.short	0x0380
        /*0092*/ 	.short	0x0080


	//----- nvinfo : EIATTR_SW_WAR
	.align		4
.L_2407:
        /*0094*/ 	.byte	0x04, 0x36
        /*0096*/ 	.short	(.L_2409 - .L_2408)
.L_2408:
        /*0098*/ 	.word	0x00000008
.L_2409:


//--------------------- .nv.info._ZN18transformer_engine13normalization24rmsnorm_bwd_tuned_kernelINS0_13Kernel_traitsIffffjLj1024ELj1ELj4ELj1ELj16ENS0_18Kernel_traits_baseILj1024EffffjLj128EEEEELb0EEEvNS0_20BackwardKernelParamsE --------------------------
	.section	.nv.info._ZN18transformer_engine13normalization24rmsnorm_bwd_tuned_kernelINS0_13Kernel_traitsIffffjLj1024ELj1ELj4ELj1ELj16ENS0_18Kernel_traits_baseILj1024EffffjLj128EEEEELb0EEEvNS0_20BackwardKernelParamsE,"",@"SHT_CUDA_INFO"
	.sectionflags	@""
	.align	4


	//----- nvinfo : EIATTR_CUDA_API_VERSION
	.align		4
        /*0000*/ 	.byte	0x04, 0x37
        /*0002*/ 	.short	(.L_2411 - .L_2410)
.L_2410:
        /*0004*/ 	.word	0x00000082


	//----- nvinfo : EIATTR_KPARAM_INFO
	.align		4
.L_2411:
        /*0008*/ 	.byte	0x04, 0x17
        /*000a*/ 	.short	(.L_2413 - .L_2412)
.L_2412:
        /*000c*/ 	.word	0x00000000
        /*0010*/ 	.short	0x0000
        /*0012*/ 	.short	0x0000
        /*0014*/ 	.byte	0x00, 0xf0, 0x01, 0x02


	//----- nvinfo : EIATTR_SPARSE_MMA_MASK
	.align		4
.L_2413:
        /*0018*/ 	.byte	0x03, 0x50
        /*001a*/ 	.short	0x0000


	//----- nvinfo : EIATTR_MAXREG_COUNT
	.align		4
        /*001c*/ 	.byte	0x03, 0x1b
        /*001e*/ 	.short	0x00ff


	//----- nvinfo : EIATTR_NUM_BARRIERS
	.align		4
        /*0020*/ 	.byte	0x02, 0x4c
        /*0022*/ 	.byte	0x01
	.zero		1


	//----- nvinfo : EIATTR_MERCURY_ISA_VERSION
	.align		4
        /*0024*/ 	.byte	0x03, 0x5f
        /*0026*/ 	.short	0x0101


	//----- nvinfo : EIATTR_COOP_GROUP_MASK_REGIDS
	.align		4
        /*0028*/ 	.byte	0x04, 0x29
        /*002a*/ 	.short	(.L_2415 - .L_2414)


	//   ....[0]....
.L_2414:
        /*002c*/ 	.word	0xffffffff


	//   ....[1]....
        /*0030*/ 	.word	0xffffffff


	//   ....[2]....
        /*0034*/ 	.word	0xffffffff


	//   ....[3]....
        /*0038*/ 	.word	0xffffffff


	//   ....[4]....
        /*003c*/ 	.word	0xffffffff


	//   ....[5]....
        /*0040*/ 	.word	0xffffffff


	//   ....[6]....
        /*0044*/ 	.word	0xffffffff


	//   ....[7]....
        /*0048*/ 	.word	0xffffffff


	//   ....[8]....
        /*004c*/ 	.word	0x0500005a


	//   ....[9]....
        /*0050*/ 	.word	0x0500005a


	//   ....[10]....
        /*0054*/ 	.word	0x0500005a


	//   ....[11]....
        /*0058*/ 	.word	0x0500005a


	//   ....[12]....
        /*005c*/ 	.word	0x0500005a


	//   ....[13]....
        /*0060*/ 	.word	0x0500005a


	//   ....[14]....
        /*0064*/ 	.word	0x0500005a


	//   ....[15]....
        /*0068*/ 	.word	0x0500005a


	//   ....[16]....
        /*006c*/ 	.word	0x0500005a


	//   ....[17]....
        /*0070*/ 	.word	0x0500005a


	//----- nvinfo : EIATTR_COOP_GROUP_INSTR_OFFSETS
	.align		4
.L_2415:
        /*0074*/ 	.byte	0x04, 0x28
        /*0076*/ 	.short	(.L_2417 - .L_2416)


	//   ....[0]....
.L_2416:
        /*0078*/ 	.word	0x00000f60


	//   ....[1]....
        /*007c*/ 	.word	0x00000f90


	//   ....[2]....
        /*0080*/ 	.word	0x00000fb0


	//   ....[3]....
        /*0084*/ 	.word	0x00000fd0


	//   ....[4]....
        /*0088*/ 	.word	0x00000ff0


	//   ....[5]....
        /*008c*/ 	.word	0x00001010


	//   ....[6]....
        /*0090*/ 	.word	0x00001030


	//   ....[7]....
        /*0094*/ 	.word	0x000010a0


	//   ....[8]....
        /*0098*/ 	.word	0x00001e40


	//   ....[9]....
        /*009c*/ 	.word	0x00001ed0


	//   ....[10]....
        /*00a0*/ 	.word	0x00001f40


	//   ....[11]....
        /*00a4*/ 	.word	0x00001f90


	//   ....[12]....
        /*00a8*/ 	.word	0x00002000


	//   ....[13]....
        /*00ac*/ 	.word	0x00002050


	//   ....[14]....
        /*00b0*/ 	.word	0x000020c0


	//   ....[15]....
        /*00b4*/ 	.word	0x00002110


	//   ....[16]....
        /*00b8*/ 	.word	0x000021a0


	//   ....[17]....
        /*00bc*/ 	.word	0x00002230


	//----- nvinfo : EIATTR_VRC_CTA_INIT_COUNT
	.align		4
.L_2417:
        /*00c0*/ 	.byte	0x02, 0x4a
	.zero		1
	.zero		1


	//----- nvinfo : EIATTR_EXIT_INSTR_OFFSETS
	.align		4
        /*00c4*/ 	.byte	0x04, 0x1c
        /*00c6*/ 	.short	(.L_2419 - .L_2418)


	//   ....[0]....
.L_2418:
        /*00c8*/ 	.word	0x00001dd0


	//----- nvinfo : EIATTR_MAX_THREADS
	.align		4
.L_2419:
        /*00cc*/ 	.byte	0x04, 0x05
        /*00ce*/ 	.short	(.L_2421 - .L_2420)
.L_2420:
        /*00d0*/ 	.word	0x00000080
        /*00d4*/ 	.word	0x00000001
        /*00d8*/ 	.word	0x00000001


	//----- nvinfo : EIATTR_CRS_STACK_SIZE
	.align		4
.L_2421:
        /*00dc*/ 	.byte	0x04, 0x1e
        /*00de*/ 	.short	(.L_2423 - .L_2422)
.L_2422:
        /*00e0*/ 	.word	0x00000000


	//----- nvinfo : EIATTR_CBANK_PARAM_SIZE
	.align		4
.L_2423:
        /*00e4*/ 	.byte	0x03, 0x19
        /*00e6*/ 	.short	0x0080


	//----- nvinfo : EIATTR_PARAM_CBANK
	.align		4
        /*00e8*/ 	.byte	0x04, 0x0a
        /*00ea*/ 	.short	(.L_2425 - .L_2424)
	.align		4
.L_2424:
        /*00ec*/ 	.word	index@(.nv.constant0._ZN18transformer_engine13normalization24rmsnorm_bwd_tuned_kernelINS0_13Kernel_traitsIffffjLj1024ELj1ELj4ELj1ELj16ENS0_18Kernel_traits_baseILj1024EffffjLj128EEEEELb0EEEvNS0_20BackwardKernelParamsE)
        /*00f0*/ 	.short	0x0380
        /*00f2*/ 	.short	0x0080


	//----- nvinfo : EIATTR_SW_WAR
	.align		4
.L_2425:
        /*00f4*/ 	.byte	0x04, 0x36
        /*00f6*/ 	.short	(.L_2427 - .L_2426)
.L_2426:
        /*00f8*/ 	.word	0x00000008
.L_2427:


//--------------------- .nv.info._ZN18transformer_engine13normalization33rmsnorm_bwd_finalize_tuned_kernelINS0_22Kernel_traits_finalizeILj768E13__nv_bfloat16S3_S3_fjLj1024ELj4ENS0_18Kernel_traits_baseILj768ES3_S3_S3_fjLj1024EEEEEEEvNS0_20BackwardKernelParamsE --------------------------
	.section	.nv.info._ZN18transformer_engine13normalization33rmsnorm_bwd_finalize_tuned_kernelINS0_22Kernel_traits_finalizeILj768E13__nv_bfloat16S3_S3_fjLj1024ELj4ENS0_18Kernel_traits_baseILj768ES3_S3_S3_fjLj1024EEEEEEEvNS0_20BackwardKernelParamsE,"",@"SHT_CUDA_INFO"
	.sectionflags	@""
	.align	4


	//----- nvinfo : EIATTR_CUDA_API_VERSION
	.align		4
        /*0000*/ 	.byte	0x04, 0x37
        /*0002*/ 	.short	(.L_2429 - .L_2428)
.L_2428:
        /*0004*/ 	.word	0x00000082


	//----- nvinfo : EIATTR_KPARAM_INFO
	.align		4
.L_2429:
        /*0008*/ 	.byte	0x04, 0x17
        /*000a*/ 	.short	(.L_2431 - .L_2430)
.L_2430:
        /*000c*/ 	.word	0x00000000
        /*0010*/ 	.short	0x0000
        /*0012*/ 	.short	0x0000
        /*0014*/ 	.byte	0x00, 0xf0, 0x01, 0x02


	//----- nvinfo : EIATTR_SPARSE_MMA_MASK
	.align		4
.L_2431:
        /*0018*/ 	.byte	0x03, 0x50
        /*001a*/ 	.short	0x0000


	//----- nvinfo : EIATTR_MAXREG_COUNT
	.align		4
        /*001c*/ 	.byte	0x03, 0x1b
        /*001e*/ 	.short	0x0040


	//----- nvinfo : EIATTR_NUM_BARRIERS
	.align		4
        /*0020*/ 	.byte	0x02, 0x4c
        /*0022*/ 	.byte	0x01
	.zero		1


	//----- nvinfo : EIATTR_MERCURY_ISA_VERSION
	.align		4
        /*0024*/ 	.byte	0x03, 0x5f
        /*0026*/ 	.short	0x0101


	//----- nvinfo : EIATTR_COOP_GROUP_MASK_REGIDS
	.align		4
        /*0028*/ 	.byte	0x04, 0x29
        /*002a*/ 	.short	(.L_2433 - .L_2432)


	//   ....[0]....
.L_2432:
        /*002c*/ 	.word	0xffffffff


	//   ....[1]....
        /*0030*/ 	.word	0xffffffff


	//   ....[2]....
        /*0034*/ 	.word	0xffffffff


	//   ....[3]....
        /*0038*/ 	.word	0xffffffff


	//   ....[4]....
        /*003c*/ 	.word	0xffffffff


	//----- nvinfo : EIATTR_COOP_GROUP_INSTR_OFFSETS
	.align		4
.L_2433:
        /*0040*/ 	.byte	0x04, 0x28
        /*0042*/ 	.short	(.L_2435 - .L_2434)


	//   ....[0]....
.L_2434:
        /*0044*/ 	.word	0x00000c60


	//   ....[1]....
        /*0048*/ 	.word	0x00000c80


	//   ....[2]....
        /*004c*/ 	.word	0x00000ca0


	//   ....[3]....
        /*0050*/ 	.word	0x00000cc0


	//   ....[4]....
        /*0054*/ 	.word	0x00000ce0


	//----- nvinfo : EIATTR_VRC_CTA_INIT_COUNT
	.align		4
.L_2435:
        /*0058*/ 	.byte	0x02, 0x4a
	.zero		1
	.zero		1


	//----- nvinfo : EIATTR_EXIT_INSTR_OFFSETS
	.align		4
        /*005c*/ 	.byte	0x04, 0x1c
        /*005e*/ 	.short	(.L_2437 - .L_2436)


	//   ....[0]....
.L_2436:
        /*0060*/ 	.word	0x00000060


	//   ....[1]....
        /*0064*/ 	.word	0x00000d20


	//   ....[2]....
        /*0068*/ 	.word	0x00000da0


	//----- nvinfo : EIATTR_MAX_THREADS
	.align		4
.L_2437:
        /*006c*/ 	.byte	0x04, 0x05
        /*006e*/ 	.short	(.L_2439 - .L_2438)
.L_2438:
        /*0070*/ 	.word	0x00000400
        /*0074*/ 	.word	0x00000001
        /*0078*/ 	.word	0x00000001


	//----- nvinfo : EIATTR_CRS_STACK_SIZE
	.align		4
.L_2439:
        /*007c*/ 	.byte	0x04, 0x1e
        /*007e*/ 	.short	(.L_2441 - .L_2440)
.L_2440:
        /*0080*/ 	.word	0x00000000


	//----- nvinfo : EIATTR_CBANK_PARAM_SIZE
	.align		4
.L_2441:
        /*0084*/ 	.byte	0x03, 0x19
        /*0086*/ 	.short	0x0080


	//----- nvinfo : EIATTR_PARAM_CBANK
	.align		4
        /*0088*/ 	.byte	0x04, 0x0a
        /*008a*/ 	.short	(.L_2443 - .L_2442)
	.align		4
.L_2442:
        /*008c*/ 	.word	index@(.nv.constant0._ZN18transformer_engine13normalization33rmsnorm_bwd_finalize_tuned_kernelINS0_22Kernel_traits_finalizeILj768E13__nv_bfloat16S3_S3_fjLj1024ELj4ENS0_18Kernel_traits_baseILj768ES3_S3_S3_fjLj1024EEEEEEEvNS0_20BackwardKernelParamsE)
        /*0090*/ 	.short	0x0380
        /*0092*/ 	.short	0x0080


	//----- nvinfo : EIATTR_SW_WAR
	.align		4
.L_2443:
        /*0094*/ 	.byte	0x04, 0x36
        /*0096*/ 	.short	(.L_2445 - .L_2444)
.L_2444:
        /*0098*/ 	.word	0x00000008
.L_2445:


//--------------------- .nv.info._ZN18transformer_engine13normalization24rmsnorm_bwd_tuned_kernelINS0_13Kernel_traitsI13__nv_bfloat16S3_S3_fjLj768ELj1ELj4ELj1ELj16ENS0_18Kernel_traits_baseILj768ES3_S3_S3_fjLj128EEEEELb0EEEvNS0_20BackwardKernelParamsE --------------------------
	.section	.nv.info._ZN18transformer_engine13normalization24rmsnorm_bwd_tuned_kernelINS0_13Kernel_traitsI13__nv_bfloat16S3_S3_fjLj768ELj1ELj4ELj1ELj16ENS0_18Kernel_traits_baseILj768ES3_S3_S3_fjLj128EEEEELb0EEEvNS0_20BackwardKernelParamsE,"",@"SHT_CUDA_INFO"
	.sectionflags	@""
	.align	4


	//----- nvinfo : EIATTR_CUDA_API_VERSION
	.align		4
        /*0000*/ 	.byte	0x04, 0x37
        /*0002*/ 	.short	(.L_2447 - .L_2446)
.L_2446:
        /*0004*/ 	.word	0x00000082


	//----- nvinfo : EIATTR_KPARAM_INFO
	.align		4
.L_2447:
        /*0008*/ 	.byte	0x04, 0x17
        /*000a*/ 	.short	(.L_2449 - .L_2448)
.L_2448:
        /*000c*/ 	.word	0x00000000
        /*0010*/ 	.short	0x0000
        /*0012*/ 	.short	0x0000
        /*0014*/ 	.byte	0x00, 0xf0, 0x01, 0x02


	//----- nvinfo : EIATTR_SPARSE_MMA_MASK
	.align		4
.L_2449:
        /*0018*/ 	.byte	0x03, 0x50
        /*001a*/ 	.short	0x0000


	//----- nvinfo : EIATTR_MAXREG_COUNT
	.align		4
        /*001c*/ 	.byte	0x03, 0x1b
        /*001e*/ 	.short	0x00ff


	//----- nvinfo : EIATTR_NUM_BARRIERS
	.align		4
        /*0020*/ 	.byte	0x02, 0x4c
        /*0022*/ 	.byte	0x01
	.zero		1


	//----- nvinfo : EIATTR_MERCURY_ISA_VERSION
	.align		4
        /*0024*/ 	.byte	0x03, 0x5f
        /*0026*/ 	.short	0x0101


	//----- nvinfo : EIATTR_COOP_GROUP_MASK_REGIDS
	.align		4
        /*0028*/ 	.byte	0x04, 0x29
        /*002a*/ 	.short	(.L_2451 - .L_2450)


	//   ....[0]....
.L_2450:
        /*002c*/ 	.word	0xffffffff


	//   ....[1]....
        /*0030*/ 	.word	0xffffffff


	//   ....[2]....
        /*0034*/ 	.word	0xffffffff


	//   ....[3]....
        /*0038*/ 	.word	0xffffffff


	//   ....[4]....
        /*003c*/ 	.word	0xffffffff


	//   ....[5]....
        /*0040*/ 	.word	0xffffffff


	//   ....[6]....
        /*0044*/ 	.word	0xffffffff


	//   ....[7]....
        /*0048*/ 	.word	0xffffffff


	//   ....[8]....
        /*004c*/ 	.word	0x0500006b


	//   ....[9]....
        /*0050*/ 	.word	0x0500006b


	//   ....[10]....
        /*0054*/ 	.word	0x0500006b


	//   ....[11]....
        /*0058*/ 	.word	0x0500006b


	//   ....[12]....
        /*005c*/ 	.word	0x0500006b


	//   ....[13]....
        /*0060*/ 	.word	0x0500006b


	//   ....[14]....
        /*0064*/ 	.word	0x0500006b


	//   ....[15]....
        /*0068*/ 	.word	0x0500006b


	//   ....[16]....
        /*006c*/ 	.word	0x0500006b


	//   ....[17]....
        /*0070*/ 	.word	0x0500006b


	//----- nvinfo : EIATTR_COOP_GROUP_INSTR_OFFSETS
	.align		4
.L_2451:
        /*0074*/ 	.byte	0x04, 0x28
        /*0076*/ 	.short	(.L_2453 - .L_2452)


	//   ....[0]....
.L_2452:
        /*0078*/ 	.word	0x00001270


	//   ....[1]....
        /*007c*/ 	.word	0x000012b0


	//   ....[2]....
        /*0080*/ 	.word	0x000012c0


	//   ....[3]....
        /*0084*/ 	.word	0x000012f0


	//   ....[4]....
        /*0088*/ 	.word	0x00001300


	//   ....[5]....
        /*008c*/ 	.word	0x00001330


	//   ....[6]....
        /*0090*/ 	.word	0x00001340


	//   ....[7]....
        /*0094*/ 	.word	0x000013b0


	//   ....[8]....
        /*0098*/ 	.word	0x00001f00


	//   ....[9]....
        /*009c*/ 	.word	0x00001f90


	//   ....[10]....
        /*00a0*/ 	.word	0x00002000


	//   ....[11]....
        /*00a4*/ 	.word	0x00002050


	//   ....[12]....
        /*00a8*/ 	.word	0x000020b0


	//   ....[13]....
        /*00ac*/ 	.word	0x00002110


	//   ....[14]....
        /*00b0*/ 	.word	0x00002170


	//   ....[15]....
        /*00b4*/ 	.word	0x000021d0


	//   ....[16]....
        /*00b8*/ 	.word	0x00002260


	//   ....[17]....
        /*00bc*/ 	.word	0x000022f0


	//----- nvinfo : EIATTR_VRC_CTA_INIT_COUNT
	.align		4
.L_2453:
        /*00c0*/ 	.byte	0x02, 0x4a
	.zero		1
	.zero		1


	//----- nvinfo : EIATTR_EXIT_INSTR_OFFSETS
	.align		4
        /*00c4*/ 	.byte	0x04, 0x1c
        /*00c6*/ 	.short	(.L_2455 - .L_2454)


	//   ....[0]....
.L_2454:
        /*00c8*/ 	.word	0x00001e90


	//----- nvinfo : EIATTR_MAX_THREADS
	.align		4
.L_2455:
        /*00cc*/ 	.byte	0x04, 0x05
        /*00ce*/ 	.short	(.L_2457 - .L_2456)
.L_2456:
        /*00d0*/ 	.word	0x00000080
        /*00d4*/ 	.word	0x00000001
        /*00d8*/ 	.word	0x00000001


	//----- nvinfo : EIATTR_CRS_STACK_SIZE
	.align		4
.L_2457:
        /*00dc*/ 	.byte	0x04, 0x1e
        /*00de*/ 	.short	(.L_2459 - .L_2458)
.L_2458:
        /*00e0*/ 	.word	0x00000000


	//----- nvinfo : EIATTR_CBANK_PARAM_SIZE
	.align		4
.L_2459:
        /*00e4*/ 	.byte	0x03, 0x19
        /*00e6*/ 	.short	0x0080


	//----- nvinfo : EIATTR_PARAM_CBANK
	.align		4
        /*00e8*/ 	.byte	0x04, 0x0a
        /*00ea*/ 	.short	(.L_2461 - .L_2460)
	.align		4
.L_2460:
        /*00ec*/ 	.word	index@(.nv.constant0._ZN18transformer_engine13normalization24rmsnorm_bwd_tuned_kernelINS0_13Kernel_traitsI13__nv_bfloat16S3_S3_fjLj768ELj1ELj4ELj1ELj16ENS0_18Kernel_traits_baseILj768ES3_S3_S3_fjLj128EEEEELb0EEEvNS0_20BackwardKernelParamsE)
        /*00f0*/ 	.short	0x0380
        /*00f2*/ 	.short	0x0080


	//----- nvinfo : EIATTR_SW_WAR
	.align		4
.L_2461:
        /*00f4*/ 	.byte	0x04, 0x36
        /*00f6*/ 	.short	(.L_2463 - .L_2462)
.L_2462:
        /*00f8*/ 	.word	0x00000008
.L_2463:


//--------------------- .nv.info._ZN18transformer_engine13normalization33rmsnorm_bwd_finalize_tuned_kernelINS0_22Kernel_traits_finalizeILj768E6__halfS3_S3_fjLj1024ELj4ENS0_18Kernel_traits_baseILj768ES3_S3_S3_fjLj1024EEEEEEEvNS0_20BackwardKernelParamsE --------------------------
	.section	.nv.info._ZN18transformer_engine13normalization33rmsnorm_bwd_finalize_tuned_kernelINS0_22Kernel_traits_finalizeILj768E6__halfS3_S3_fjLj1024ELj4ENS0_18Kernel_traits_baseILj768ES3_S3_S3_fjLj1024EEEEEEEvNS0_20BackwardKernelParamsE,"",@"SHT_CUDA_INFO"
	.sectionflags	@""
	.align	4


	//----- nvinfo : EIATTR_CUDA_API_VERSION
	.align		4
        /*0000*/ 	.byte	0x04, 0x37
        /*0002*/ 	.short	(.L_2465 - .L_2464)
.L_2464:
        /*0004*/ 	.word	0x00000082


	//----- nvinfo : EIATTR_KPARAM_INFO
	.align		4
.L_2465:
        /*0008*/ 	.byte	0x04, 0x17
        /*000a*/ 	.short	(.L_2467 - .L_2466)
.L_2466:
        /*000c*/ 	.word	0x00000000
        /*0010*/ 	.short	0x0000
        /*0012*/ 	.short	0x0000
        /*0014*/ 	.byte	0x00, 0xf0, 0x01, 0x02


	//----- nvinfo : EIATTR_SPARSE_MMA_MASK
	.align		4
.L_2467:
        /*0018*/ 	.byte	0x03, 0x50
        /*001a*/ 	.short	0x0000


	//----- nvinfo : EIATTR_MAXREG_COUNT
	.align		4
        /*001c*/ 	.byte	0x03, 0x1b
        /*001e*/ 	.short	0x0040


	//----- nvinfo : EIATTR_NUM_BARRIERS
	.align		4
        /*0020*/ 	.byte	0x02, 0x4c
        /*0022*/ 	.byte	0x01
	.zero		1


	//----- nvinfo : EIATTR_MERCURY_ISA_VERSION
	.align		4
        /*0024*/ 	.byte	0x03, 0x5f
        /*0026*/ 	.short	0x0101


	//----- nvinfo : EIATTR_COOP_GROUP_MASK_REGIDS
	.align		4
        /*0028*/ 	.byte	0x04, 0x29
        /*002a*/ 	.short	(.L_2469 - .L_2468)


	//   ....[0]....
.L_2468:
        /*002c*/ 	.word	0xffffffff


	//   ....[1]....
        /*0030*/ 	.word	0xffffffff


	//   ....[2]....
        /*0034*/ 	.word	0xffffffff


	//   ....[3]....
        /*0038*/ 	.word	0xffffffff


	//   ....[4]....
        /*003c*/ 	.word	0xffffffff


	//----- nvinfo : EIATTR_COOP_GROUP_INSTR_OFFSETS
	.align		4
.L_2469:
        /*0040*/ 	.byte	0x04, 0x28
        /*0042*/ 	.short	(.L_2471 - .L_2470)


	//   ....[0]....
.L_2470:
        /*0044*/ 	.word	0x00000c60


	//   ....[1]....
        /*0048*/ 	.word	0x00000c80


	//   ....[2]....
        /*004c*/ 	.word	0x00000ca0


	//   ....[3]....
        /*0050*/ 	.word	0x00000cc0


	//   ....[4]....
        /*0054*/ 	.word	0x00000ce0


	//----- nvinfo : EIATTR_VRC_CTA_INIT_COUNT
	.align		4
.L_2471:
        /*0058*/ 	.byte	0x02, 0x4a
	.zero		1
	.zero		1


	//----- nvinfo : EIATTR_EXIT_INSTR_OFFSETS
	.align		4
        /*005c*/ 	.byte	0x04, 0x1c
        /*005e*/ 	.short	(.L_2473 - .L_2472)


	//   ....[0]....
.L_2472:
        /*0060*/ 	.word	0x00000060


	//   ....[1]....
        /*0064*/ 	.word	0x00000d20


	//   ....[2]....
        /*0068*/ 	.word	0x00000da0


	//----- nvinfo : EIATTR_MAX_THREADS
	.align		4
.L_2473:
        /*006c*/ 	.byte	0x04, 0x05
        /*006e*/ 	.short	(.L_2475 - .L_2474)
.L_2474:
        /*0070*/ 	.word	0x00000400
        /*0074*/ 	.word	0x00000001
        /*0078*/ 	.word	0x00000001


	//----- nvinfo : EIATTR_CRS_STACK_SIZE
	.align		4
.L_2475:
        /*007c*/ 	.byte	0x04, 0x1e
        /*007e*/ 	.short	(.L_2477 - .L_2476)
.L_2476:
        /*0080*/ 	.word	0x00000000


	//----- nvinfo : EIATTR_CBANK_PARAM_SIZE
	.align		4
.L_2477:
        /*0084*/ 	.byte	0x03, 0x19
        /*0086*/ 	.short	0x0080


	//----- nvinfo : EIATTR_PARAM_CBANK
	.align		4
        /*0088*/ 	.byte	0x04, 0x0a
        /*008a*/ 	.short	(.L_2479 - .L_2478)
	.align		4
.L_2478:
        /*008c*/ 	.word	index@(.nv.constant0._ZN18transformer_engine13normalization33rmsnorm_bwd_finalize_tuned_kernelINS0_22Kernel_traits_finalizeILj768E6__halfS3_S3_fjLj1024ELj4ENS0_18Kernel_traits_baseILj768ES3_S3_S3_fjLj1024EEEEEEEvNS0_20BackwardKernelParamsE)
        /*0090*/ 	.short	0x0380
        /*0092*/ 	.short	0x0080


	//----- nvinfo : EIATTR_SW_WAR
	.align		4
.L_2479:
        /*0094*/ 	.byte	0x04, 0x36
        /*0096*/ 	.short	(.L_2481 - .L_2480)
.L_2480:
        /*0098*/ 	.word	0x00000008
.L_2481:


//--------------------- .nv.info._ZN18transformer_engine13normalization24rmsnorm_bwd_tuned_kernelINS0_13Kernel_traitsI6__halfS3_S3_fjLj768ELj1ELj4ELj1ELj16ENS0_18Kernel_traits_baseILj768ES3_S3_S3_fjLj128EEEEELb0EEEvNS0_20BackwardKernelParamsE --------------------------
	.section	.nv.info._ZN18transformer_engine13normalization24rmsnorm_bwd_tuned_kernelINS0_13Kernel_traitsI6__halfS3_S3_fjLj768ELj1ELj4ELj1ELj16ENS0_18Kernel_traits_baseILj768ES3_S3_S3_fjLj128EEEEELb0EEEvNS0_20BackwardKernelParamsE,"",@"SHT_CUDA_INFO"
	.sectionflags	@""
	.align	4


	//----- nvinfo : EIATTR_CUDA_API_VERSION
	.align		4
        /*0000*/ 	.byte	0x04, 0x37
        /*0002*/ 	.short	(.L_2483 - .L_2482)
.L_2482:
        /*0004*/ 	.word	0x00000082


	//----- nvinfo : EIATTR_KPARAM_INFO
	.align		4
.L_2483:
        /*0008*/ 	.byte	0x04, 0x17
        /*000a*/ 	.short	(.L_2485 - .L_2484)
.L_2484:
        /*000c*/ 	.word	0x00000000
        /*0010*/ 	.short	0x0000
        /*0012*/ 	.short	0x0000
        /*0014*/ 	.byte	0x00, 0xf0, 0x01, 0x02


	//----- nvinfo : EIATTR_SPARSE_MMA_MASK
	.align		4
.L_2485:
        /*0018*/ 	.byte	0x03, 0x50
        /*001a*/ 	.short	0x0000


	//----- nvinfo : EIATTR_MAXREG_COUNT
	.align		4
        /*001c*/ 	.byte	0x03, 0x1b
        /*001e*/ 	.short	0x00ff


	//----- nvinfo : EIATTR_NUM_BARRIERS
	.align		4
        /*0020*/ 	.byte	0x02, 0x4c
        /*0022*/ 	.byte	0x01
	.zero		1


	//----- nvinfo : EIATTR_MERCURY_ISA_VERSION
	.align		4
        /*0024*/ 	.byte	0x03, 0x5f
        /*0026*/ 	.short	0x0101


	//----- nvinfo : EIATTR_COOP_GROUP_MASK_REGIDS
	.align		4
        /*0028*/ 	.byte	0x04, 0x29
        /*002a*/ 	.short	(.L_2487 - .L_2486)


	//   ....[0]....
.L_2486:
        /*002c*/ 	.word	0xffffffff


	//   ....[1]....
        /*0030*/ 	.word	0xffffffff


	//   ....[2]....
        /*0034*/ 	.word	0xffffffff


	//   ....[3]....
        /*0038*/ 	.word	0xffffffff


	//   ....[4]....
        /*003c*/ 	.word	0xffffffff


	//   ....[5]....
        /*0040*/ 	.word	0xffffffff


	//   ....[6]....
        /*0044*/ 	.word	0xffffffff


	//   ....[7]....
        /*0048*/ 	.word	0xffffffff


	//   ....[8]....
        /*004c*/ 	.word	0x0500006b


	//   ....[9]....
        /*0050*/ 	.word	0x0500006b


	//   ....[10]....
        /*0054*/ 	.word	0x0500006b


	//   ....[11]....
        /*0058*/ 	.word	0x0500006b


	//   ....[12]....
        /*005c*/ 	.word	0x0500006b


	//   ....[13]....
        /*0060*/ 	.word	0x0500006b


	//   ....[14]....
        /*0064*/ 	.word	0x0500006b


	//   ....[15]....
        /*0068*/ 	.word	0x0500006b


	//   ....[16]....
        /*006c*/ 	.word	0x0500006b


	//   ....[17]....
        /*0070*/ 	.word	0x0500006b


	//----- nvinfo : EIATTR_COOP_GROUP_INSTR_OFFSETS
	.align		4
.L_2487:
        /*0074*/ 	.byte	0x04, 0x28
        /*0076*/ 	.short	(.L_2489 - .L_2488)


	//   ....[0]....
.L_2488:
        /*0078*/ 	.word	0x00001030


	//   ....[1]....
        /*007c*/ 	.word	0x00001070


	//   ....[2]....
        /*0080*/ 	.word	0x00001080


	//   ....[3]....
        /*0084*/ 	.word	0x000010b0


	//   ....[4]....
        /*0088*/ 	.word	0x000010c0


	//   ....[5]....
        /*008c*/ 	.word	0x000010f0


	//   ....[6]....
        /*0090*/ 	.word	0x00001100


	//   ....[7]....
        /*0094*/ 	.word	0x00001170


	//   ....[8]....
        /*0098*/ 	.word	0x00001cc0


	//   ....[9]....
        /*009c*/ 	.word	0x00001d50


	//   ....[10]....
        /*00a0*/ 	.word	0x00001dc0


	//   ....[11]....
        /*00a4*/ 	.word	0x00001e10


	//   ....[12]....
        /*00a8*/ 	.word	0x00001e70


	//   ....[13]....
        /*00ac*/ 	.word	0x00001ed0


	//   ....[14]....
        /*00b0*/ 	.word	0x00001f30


	//   ....[15]....
        /*00b4*/ 	.word	0x00001f90


	//   ....[16]....
        /*00b8*/ 	.word	0x00002020


	//   ....[17]....
        /*00bc*/ 	.word	0x000020b0


	//----- nvinfo : EIATTR_VRC_CTA_INIT_COUNT
	.align		4
.L_2489:
        /*00c0*/ 	.byte	0x02, 0x4a
	.zero		1
	.zero		1


	//----- nvinfo : EIATTR_EXIT_INSTR_OFFSETS
	.align		4
        /*00c4*/ 	.byte	0x04, 0x1c
        /*00c6*/ 	.short	(.L_2491 - .L_2490)


	//   ....[0]....
.L_2490:
        /*00c8*/ 	.word	0x00001c50


	//----- nvinfo : EIATTR_MAX_THREADS
	.align		4
.L_2491:
        /*00cc*/ 	.byte	0x04, 0x05
        /*00ce*/ 	.short	(.L_2493 - .L_2492)
.L_2492:
        /*00d0*/ 	.word	0x00000080
        /*00d4*/ 	.word	0x00000001
        /*00d8*/ 	.word	0x00000001


	//----- nvinfo : EIATTR_CRS_STACK_SIZE
	.align		4
.L_2493:
        /*00dc*/ 	.byte	0x04, 0x1e
        /*00de*/ 	.short	(.L_2495 - .L_2494)
.L_2494:
        /*00e0*/ 	.word	0x00000000


	//----- nvinfo : EIATTR_CBANK_PARAM_SIZE
	.align		4
.L_2495:
        /*00e4*/ 	.byte	0x03, 0x19
        /*00e6*/ 	.short	0x0080


	//----- nvinfo : EIATTR_PARAM_CBANK
	.align		4
        /*00e8*/ 	.byte	0x04, 0x0a
        /*00ea*/ 	.short	(.L_2497 - .L_2496)
	.align		4
.L_2496:
        /*00ec*/ 	.word	index@(.nv.constant0._ZN18transformer_engine13normalization24rmsnorm_bwd_tuned_kernelINS0_13Kernel_traitsI6__halfS3_S3_fjLj768ELj1ELj4ELj1ELj16ENS0_18Kernel_traits_baseILj768ES3_S3_S3_fjLj128EEEEELb0EEEvNS0_20BackwardKernelParamsE)
        /*00f0*/ 	.short	0x0380
        /*00f2*/ 	.short	0x0080


	//----- nvinfo : EIATTR_SW_WAR
	.align		4
.L_2497:
        /*00f4*/ 	.byte	0x04, 0x36
        /*00f6*/ 	.short	(.L_2499 - .L_2498)
.L_2498:
        /*00f8*/ 	.word	0x00000008
.L_2499:


//--------------------- .nv.info._ZN18transformer_engine13normalization33rmsnorm_bwd_finalize_tuned_kernelINS0_22Kernel_traits_finalizeILj768EffffjLj1024ELj4ENS0_18Kernel_traits_baseILj768EffffjLj1024EEEEEEEvNS0_20BackwardKernelParamsE --------------------------
	.section	.nv.info._ZN18transformer_engine13normalization33rmsnorm_bwd_finalize_tuned_kernelINS0_22Kernel_traits_finalizeILj768EffffjLj1024ELj4ENS0_18Kernel_traits_baseILj768EffffjLj1024EEEEEEEvNS0_20BackwardKernelParamsE,"",@"SHT_CUDA_INFO"
	.sectionflags	@""
	.align	4


	//----- nvinfo : EIATTR_CUDA_API_VERSION
	.align		4
        /*0000*/ 	.byte	0x04, 0x37
        /*0002*/ 	.short	(.L_2501 - .L_2500)
.L_2500:
        /*0004*/ 	.word	0x00000082


	//----- nvinfo : EIATTR_KPARAM_INFO
	.align		4
.L_2501:
        /*0008*/ 	.byte	0x04, 0x17
        /*000a*/ 	.short	(.L_2503 - .L_2502)
.L_2502:
        /*000c*/ 	.word	0x00000000
        /*0010*/ 	.short	0x0000
        /*0012*/ 	.short	0x0000
        /*0014*/ 	.byte	0x00, 0xf0, 0x01, 0x02


	//----- nvinfo : EIATTR_SPARSE_MMA_MASK
	.align		4
.L_2503:
        /*0018*/ 	.byte	0x03, 0x50
        /*001a*/ 	.short	0x0000


	//----- nvinfo : EIATTR_MAXREG_COUNT
	.align		4
        /*001c*/ 	.byte	0x03, 0x1b
        /*001e*/ 	.short	0x0040


	//----- nvinfo : EIATTR_NUM_BARRIERS
	.align		4
        /*0020*/ 	.byte	0x02, 0x4c
        /*0022*/ 	.byte	0x01
	.zero		1


	//----- nvinfo : EIATTR_MERCURY_ISA_VERSION
	.align		4
        /*0024*/ 	.byte	0x03, 0x5f
        /*0026*/ 	.short	0x0101


	//----- nvinfo : EIATTR_COOP_GROUP_MASK_REGIDS
	.align		4
        /*0028*/ 	.byte	0x04, 0x29
        /*002a*/ 	.short	(.L_2505 - .L_2504)


	//   ....[0]....
.L_2504:
        /*002c*/ 	.word	0xffffffff


	//   ....[1]....
        /*0030*/ 	.word	0xffffffff


	//   ....[2]....
        /*0034*/ 	.word	0xffffffff


	//   ....[3]....
        /*0038*/ 	.word	0xffffffff


	//   ....[4]....
        /*003c*/ 	.word	0xffffffff


	//----- nvinfo : EIATTR_COOP_GROUP_INSTR_OFFSETS
	.align		4
.L_2505:
        /*0040*/ 	.byte	0x04, 0x28
        /*0042*/ 	.short	(.L_2507 - .L_2506)


	//   ....[0]....
.L_2506:
        /*0044*/ 	.word	0x00000c60


	//   ....[1]....
        /*0048*/ 	.word	0x00000c80


	//   ....[2]....
        /*004c*/ 	.word	0x00000ca0


	//   ....[3]....
        /*0050*/ 	.word	0x00000cc0


	//   ....[4]....
        /*0054*/ 	.word	0x00000ce0


	//----- nvinfo : EIATTR_VRC_CTA_INIT_COUNT
	.align		4
.L_2507:
        /*0058*/ 	.byte	0x02, 0x4a
	.zero		1
	.zero		1


	//----- nvinfo : EIATTR_EXIT_INSTR_OFFSETS
	.align		4
        /*005c*/ 	.byte	0x04, 0x1c
        /*005e*/ 	.short	(.L_2509 - .L_2508)


	//   ....[0]....
.L_2508:
        /*0060*/ 	.word	0x00000060


	//   ....[1]....
        /*0064*/ 	.word	0x00000d20


	//   ....[2]....
        /*0068*/ 	.word	0x00000d90


	//----- nvinfo : EIATTR_MAX_THREADS
	.align		4
.L_2509:
        /*006c*/ 	.byte	0x04, 0x05
        /*006e*/ 	.short	(.L_2511 - .L_2510)
.L_2510:
        /*0070*/ 	.word	0x00000400
        /*0074*/ 	.word	0x00000001
        /*0078*/ 	.word	0x00000001


	//----- nvinfo : EIATTR_CRS_STACK_SIZE
	.align		4
.L_2511:
        /*007c*/ 	.byte	0x04, 0x1e
        /*007e*/ 	.short	(.L_2513 - .L_2512)
.L_2512:
        /*0080*/ 	.word	0x00000000


	//----- nvinfo : EIATTR_CBANK_PARAM_SIZE
	.align		4
.L_2513:
        /*0084*/ 	.byte	0x03, 0x19
        /*0086*/ 	.short	0x0080


	//----- nvinfo : EIATTR_PARAM_CBANK
	.align		4
        /*0088*/ 	.byte	0x04, 0x0a
        /*008a*/ 	.short	(.L_2515 - .L_2514)
	.align		4
.L_2514:
        /*008c*/ 	.word	index@(.nv.constant0._ZN18transformer_engine13normalization33rmsnorm_bwd_finalize_tuned_kernelINS0_22Kernel_traits_finalizeILj768EffffjLj1024ELj4ENS0_18Kernel_traits_baseILj768EffffjLj1024EEEEEEEvNS0_20BackwardKernelParamsE)
        /*0090*/ 	.short	0x0380
        /*0092*/ 	.short	0x0080


	//----- nvinfo : EIATTR_SW_WAR
	.align		4
.L_2515:
        /*0094*/ 	.byte	0x04, 0x36
        /*0096*/ 	.short	(.L_2517 - .L_2516)
.L_2516:
        /*0098*/ 	.word	0x00000008
.L_2517:


//--------------------- .nv.info._ZN18transformer_engine13normalization24rmsnorm_bwd_tuned_kernelINS0_13Kernel_traitsIffffjLj768ELj1ELj4ELj1ELj16ENS0_18Kernel_traits_baseILj768EffffjLj128EEEEELb0EEEvNS0_20BackwardKernelParamsE --------------------------
	.section	.nv.info._ZN18transformer_engine13normalization24rmsnorm_bwd_tuned_kernelINS0_13Kernel_traitsIffffjLj768ELj1ELj4ELj1ELj16ENS0_18Kernel_traits_baseILj768EffffjLj128EEEEELb0EEEvNS0_20BackwardKernelParamsE,"",@"SHT_CUDA_INFO"
	.sectionflags	@""
	.align	4


	//----- nvinfo : EIATTR_CUDA_API_VERSION
	.align		4
        /*0000*/ 	.byte	0x04, 0x37
        /*0002*/ 	.short	(.L_2519 - .L_2518)
.L_2518:
        /*0004*/ 	.word	0x00000082


	//----- nvinfo : EIATTR_KPARAM_INFO
	.align		4
.L_2519:
        /*0008*/ 	.byte	0x04, 0x17
        /*000a*/ 	.short	(.L_2521 - .L_2520)
.L_2520:
        /*000c*/ 	.word	0x00000000
        /*0010*/ 	.short	0x0000
        /*0012*/ 	.short	0x0000
        /*0014*/ 	.byte	0x00, 0xf0, 0x01, 0x02


	//----- nvinfo : EIATTR_SPARSE_MMA_MASK
	.align		4
.L_2521:
        /*0018*/ 	.byte	0x03, 0x50
        /*001a*/ 	.short	0x0000


	//----- nvinfo : EIATTR_MAXREG_COUNT
	.align		4
        /*001c*/ 	.byte	0x03, 0x1b
        /*001e*/ 	.short	0x00ff


	//----- nvinfo : EIATTR_NUM_BARRIERS
	.align		4
        /*0020*/ 	.byte	0x02, 0x4c
        /*0022*/ 	.byte	0x01
	.zero		1


	//----- nvinfo : EIATTR_MERCURY_ISA_VERSION
	.align		4
        /*0024*/ 	.byte	0x03, 0x5f
        /*0026*/ 	.short	0x0101


	//----- nvinfo : EIATTR_COOP_GROUP_MASK_REGIDS
	.align		4
        /*0028*/ 	.byte	0x04, 0x29
        /*002a*/ 	.short	(.L_2523 - .L_2522)


	//   ....[0]....
.L_2522:
        /*002c*/ 	.word	0xffffffff


	//   ....[1]....
        /*0030*/ 	.word	0xffffffff


	//   ....[2]....
        /*0034*/ 	.word	0xffffffff


	//   ....[3]....
        /*0038*/ 	.word	0xffffffff


	//   ....[4]....
        /*003c*/ 	.word	0xffffffff


	//   ....[5]....
        /*0040*/ 	.word	0xffffffff


	//   ....[6]....
        /*0044*/ 	.word	0xffffffff


	//   ....[7]....
        /*0048*/ 	.word	0xffffffff


	//   ....[8]....
        /*004c*/ 	.word	0x0500006c


	//   ....[9]....
        /*0050*/ 	.word	0x0500006c


	//   ....[10]....
        /*0054*/ 	.word	0x0500006c


	//   ....[11]....
        /*0058*/ 	.word	0x0500006c


	//   ....[12]....
        /*005c*/ 	.word	0x0500006c


	//   ....[13]....
        /*0060*/ 	.word	0x0500006c


	//   ....[14]....
        /*0064*/ 	.word	0x0500006c


	//   ....[15]....
        /*0068*/ 	.word	0x0500006c


	//   ....[16]....
        /*006c*/ 	.word	0x0500006c


	//   ....[17]....
        /*0070*/ 	.word	0x0500006c


	//----- nvinfo : EIATTR_COOP_GROUP_INSTR_OFFSETS
	.align		4
.L_2523:
        /*0074*/ 	.byte	0x04, 0x28
        /*0076*/ 	.short	(.L_2525 - .L_2524)


	//   ....[0]....
.L_2524:
        /*0078*/ 	.word	0x00000cc0


	//   ....[1]....
        /*007c*/ 	.word	0x00000d00


	//   ....[2]....
        /*0080*/ 	.word	0x00000d10


	//   ....[3]....
        /*0084*/ 	.word	0x00000d40


	//   ....[4]....
        /*0088*/ 	.word	0x00000d50


	//   ....[5]....
        /*008c*/ 	.word	0x00000d80


	//   ....[6]....
        /*0090*/ 	.word	0x00000d90


	//   ....[7]....
        /*0094*/ 	.word	0x00000e00


	//   ....[8]....
        /*0098*/ 	.word	0x000018e0


	//   ....[9]....
        /*009c*/ 	.word	0x00001970


	//   ....[10]....
        /*00a0*/ 	.word	0x000019e0


	//   ....[11]....
        /*00a4*/ 	.word	0x00001a30


	//   ....[12]....
        /*00a8*/ 	.word	0x00001a90


	//   ....[13]....
        /*00ac*/ 	.word	0x00001af0


	//   ....[14]....
        /*00b0*/ 	.word	0x00001b50


	//   ....[15]....
        /*00b4*/ 	.word	0x00001bb0


	//   ....[16]....
        /*00b8*/ 	.word	0x00001c40


	//   ....[17]....
        /*00bc*/ 	.word	0x00001cd0


	//----- nvinfo : EIATTR_VRC_CTA_INIT_COUNT
	.align		4
.L_2525:
        /*00c0*/ 	.byte	0x02, 0x4a
	.zero		1
	.zero		1


	//----- nvinfo : EIATTR_EXIT_INSTR_OFFSETS
	.align		4
        /*00c4*/ 	.byte	0x04, 0x1c
        /*00c6*/ 	.short	(.L_2527 - .L_2526)


	//   ....[0]....
.L_2526:
        /*00c8*/ 	.word	0x00001870


	//----- nvinfo : EIATTR_MAX_THREADS
	.align		4
.L_2527:
        /*00cc*/ 	.byte	0x04, 0x05
        /*00ce*/ 	.short	(.L_2529 - .L_2528)
.L_2528:
        /*00d0*/ 	.word	0x00000080
        /*00d4*/ 	.word	0x00000001
        /*00d8*/ 	.word	0x00000001


	//----- nvinfo : EIATTR_CRS_STACK_SIZE
	.align		4
.L_2529:
        /*00dc*/ 	.byte	0x04, 0x1e
        /*00de*/ 	.short	(.L_2531 - .L_2530)
.L_2530:
        /*00e0*/ 	.word	0x00000000


	//----- nvinfo : EIATTR_CBANK_PARAM_SIZE
	.align		4
.L_2531:
        /*00e4*/ 	.byte	0x03, 0x19
        /*00e6*/ 	.short	0x0080


	//----- nvinfo : EIATTR_PARAM_CBANK
	.align		4
        /*00e8*/ 	.byte	0x04, 0x0a
        /*00ea*/ 	.short	(.L_2533 - .L_2532)
	.align		4
.L_2532:
        /*00ec*/ 	.word	index@(.nv.constant0._ZN18transformer_engine13normalization24rmsnorm_bwd_tuned_kernelINS0_13Kernel_traitsIffffjLj768ELj1ELj4ELj1ELj16ENS0_18Kernel_traits_baseILj768EffffjLj128EEEEELb0EEEvNS0_20BackwardKernelParamsE)
        /*00f0*/ 	.short	0x0380
        /*00f2*/ 	.short	0x0080


	//----- nvinfo : EIATTR_SW_WAR
	.align		4
.L_2533:
        /*00f4*/ 	.byte	0x04, 0x36
        /*00f6*/ 	.short	(.L_2535 - .L_2534)
.L_2534:
        /*00f8*/ 	.word	0x00000008
.L_2535:


//--------------------- .nv.info._ZN18transformer_engine13normalization33rmsnorm_bwd_finalize_tuned_kernelINS0_22Kernel_traits_finalizeILj512E13__nv_bfloat16S3_S3_fjLj1024ELj4ENS0_18Kernel_traits_baseILj512ES3_S3_S3_fjLj1024EEEEEEEvNS0_20BackwardKernelParamsE --------------------------
	.section	.nv.info._ZN18transformer_engine13normalization33rmsnorm_bwd_finalize_tuned_kernelINS0_22Kernel_traits_finalizeILj512E13__nv_bfloat16S3_S3_fjLj1024ELj4ENS0_18Kernel_traits_baseILj512ES3_S3_S3_fjLj1024EEEEEEEvNS0_20BackwardKernelParamsE,"",@"SHT_CUDA_INFO"
	.sectionflags	@""
	.align	4


	//----- nvinfo : EIATTR_CUDA_API_VERSION
	.align		4
        /*0000*/ 	.byte	0x04, 0x37
        /*0002*/ 	.short	(.L_2537 - .L_2536)
.L_2536:
        /*0004*/ 	.word	0x00000082


	//----- nvinfo : EIATTR_KPARAM_INFO
	.align		4
.L_2537:
        /*0008*/ 	.byte	0x04, 0x17
        /*000a*/ 	.short	(.L_2539 - .L_2538)
.L_2538:
        /*000c*/ 	.word	0x00000000
        /*0010*/ 	.short	0x0000
        /*0012*/ 	.short	0x0000
        /*0014*/ 	.byte	0x00, 0xf0, 0x01, 0x02


	//----- nvinfo : EIATTR_SPARSE_MMA_MASK
	.align		4
.L_2539:
        /*0018*/ 	.byte	0x03, 0x50
        /*001a*/ 	.short	0x0000


	//----- nvinfo : EIATTR_MAXREG_COUNT
	.align		4
        /*001c*/ 	.byte	0x03, 0x1b
        /*001e*/ 	.short	0x0040


	//----- nvinfo : EIATTR_NUM_BARRIERS
	.align		4
        /*0020*/ 	.byte	0x02, 0x4c
        /*0022*/ 	.byte	0x01
	.zero		1


	//----- nvinfo : EIATTR_MERCURY_ISA_VERSION
	.align		4
        /*0024*/ 	.byte	0x03, 0x5f
        /*0026*/ 	.short	0x0101


	//----- nvinfo : EIATTR_COOP_GROUP_MASK_REGIDS
	.align		4
        /*0028*/ 	.byte	0x04, 0x29
        /*002a*/ 	.short	(.L_2541 - .L_2540)


	//   ....[0]....
.L_2540:
        /*002c*/ 	.word	0xffffffff


	//   ....[1]....
        /*0030*/ 	.word	0xffffffff


	//   ....[2]....
        /*0034*/ 	.word	0xffffffff


	//   ....[3]....
        /*0038*/ 	.word	0xffffffff


	//   ....[4]....
        /*003c*/ 	.word	0xffffffff


	//----- nvinfo : EIATTR_COOP_GROUP_INSTR_OFFSETS
	.align		4
.L_2541:
        /*0040*/ 	.byte	0x04, 0x28
        /*0042*/ 	.short	(.L_2543 - .L_2542)


	//   ....[0]....
.L_2542:
        /*0044*/ 	.word	0x00000c60


	//   ....[1]....
        /*0048*/ 	.word	0x00000c80


	//   ....[2]....
        /*004c*/ 	.word	0x00000ca0


	//   ....[3]....
        /*0050*/ 	.word	0x00000cc0


	//   ....[4]....
        /*0054*/ 	.word	0x00000ce0


	//----- nvinfo : EIATTR_VRC_CTA_INIT_COUNT
	.align		4
.L_2543:
        /*0058*/ 	.byte	0x02, 0x4a
	.zero		1
	.zero		1


	//----- nvinfo : EIATTR_EXIT_INSTR_OFFSETS
	.align		4
        /*005c*/ 	.byte	0x04, 0x1c
        /*005e*/ 	.short	(.L_2545 - .L_2544)


	//   ....[0]....
.L_2544:
        /*0060*/ 	.word	0x00000060


	//   ....[1]....
        /*0064*/ 	.word	0x00000d20


	//   ....[2]....
        /*0068*/ 	.word	0x00000da0


	//----- nvinfo : EIATTR_MAX_THREADS
	.align		4
.L_2545:
        /*006c*/ 	.byte	0x04, 0x05
        /*006e*/ 	.short	(.L_2547 - .L_2546)
.L_2546:
        /*0070*/ 	.word	0x00000400
        /*0074*/ 	.word	0x00000001
        /*0078*/ 	.word	0x00000001


	//----- nvinfo : EIATTR_CRS_STACK_SIZE
	.align		4
.L_2547:
        /*007c*/ 	.byte	0x04, 0x1e
        /*007e*/ 	.short	(.L_2549 - .L_2548)
.L_2548:
        /*0080*/ 	.word	0x00000000


	//----- nvinfo : EIATTR_CBANK_PARAM_SIZE
	.align		4
.L_2549:
        /*0084*/ 	.byte	0x03, 0x19
        /*0086*/ 	.short	0x0080


	//----- nvinfo : EIATTR_PARAM_CBANK
	.align		4
        /*0088*/ 	.byte	0x04, 0x0a
        /*008a*/ 	.short	(.L_2551 - .L_2550)
	.align		4
.L_2550:
        /*008c*/ 	.word	index@(.nv.constant0._ZN18transformer_engine13normalization33rmsnorm_bwd_finalize_tuned_kernelINS0_22Kernel_traits_finalizeILj512E13__nv_bfloat16S3_S3_fjLj1024ELj4ENS0_18Kernel_traits_baseILj512ES3_S3_S3_fjLj1024EEEEEEEvNS0_20BackwardKernelParamsE)
        /*0090*/ 	.short	0x0380
        /*0092*/ 	.short	0x0080


	//----- nvinfo : EIATTR_SW_WAR
	.align		4
.L_2551:
        /*0094*/ 	.byte	0x04, 0x36
        /*0096*/ 	.short	(.L_2553 - .L_2552)
.L_2552:
        /*0098*/ 	.word	0x00000008
.L_2553:


//--------------------- .nv.info._ZN18transformer_engine13normalization24rmsnorm_bwd_tuned_kernelINS0_13Kernel_traitsI13__nv_bfloat16S3_S3_fjLj512ELj1ELj4ELj1ELj16ENS0_18Kernel_traits_baseILj512ES3_S3_S3_fjLj128EEEEELb0EEEvNS0_20BackwardKernelParamsE --------------------------
	.section	.nv.info._ZN18transformer_engine13normalization24rmsnorm_bwd_tuned_kernelINS0_13Kernel_traitsI13__nv_bfloat16S3_S3_fjLj512ELj1ELj4ELj1ELj16ENS0_18Kernel_traits_baseILj512ES3_S3_S3_fjLj128EEEEELb0EEEvNS0_20BackwardKernelParamsE,"",@"SHT_CUDA_INFO"
	.sectionflags	@""
	.align	4


	//----- nvinfo : EIATTR_CUDA_API_VERSION
	.align		4
        /*0000*/ 	.byte	0x04, 0x37
        /*0002*/ 	.short	(.L_2555 - .L_2554)
.L_2554:
        /*0004*/ 	.word	0x00000082


	//----- nvinfo : EIATTR_KPARAM_INFO
	.align		4
.L_2555:
        /*0008*/ 	.byte	0x04, 0x17
        /*000a*/ 	.short	(.L_2557 - .L_2556)
.L_2556:
        /*000c*/ 	.word	0x00000000
        /*0010*/ 	.short	0x0000
        /*0012*/ 	.short	0x0000
        /*0014*/ 	.byte	0x00, 0xf0, 0x01, 0x02


	//----- nvinfo : EIATTR_SPARSE_MMA_MASK
	.align		4
.L_2557:
        /*0018*/ 	.byte	0x03, 0x50
        /*001a*/ 	.short	0x0000


	//----- nvinfo : EIATTR_MAXREG_COUNT
	.align		4
        /*001c*/ 	.byte	0x03, 0x1b
        /*001e*/ 	.short	0x00ff


	//----- nvinfo : EIATTR_NUM_BARRIERS
	.align		4
        /*0020*/ 	.byte	0x02, 0x4c
        /*0022*/ 	.byte	0x01
	.zero		1


	//----- nvinfo : EIATTR_MERCURY_ISA_VERSION
	.align		4
        /*0024*/ 	.byte	0x03, 0x5f
        /*0026*/ 	.short	0x0101


	//----- nvinfo : EIATTR_COOP_GROUP_MASK_REGIDS
	.align		4
        /*0028*/ 	.byte	0x04, 0x29
        /*002a*/ 	.short	(.L_2559 - .L_2558)


	//   ....[0]....
.L_2558:
        /*002c*/ 	.word	0xffffffff


	//   ....[1]....
        /*0030*/ 	.word	0xffffffff


	//   ....[2]....
        /*0034*/ 	.word	0xffffffff


	//   ....[3]....
        /*0038*/ 	.word	0xffffffff


	//   ....[4]....
        /*003c*/ 	.word	0xffffffff


	//   ....[5]....
        /*0040*/ 	.word	0xffffffff


	//   ....[6]....
        /*0044*/ 	.word	0xffffffff


	//   ....[7]....
        /*0048*/ 	.word	0xffffffff


	//   ....[8]....
        /*004c*/ 	.word	0x05000049


	//   ....[9]....
        /*0050*/ 	.word	0x05000049


	//   ....[10]....
        /*0054*/ 	.word	0x05000049


	//   ....[11]....
        /*0058*/ 	.word	0x05000049


	//   ....[12]....
        /*005c*/ 	.word	0x05000049


	//   ....[13]....
        /*0060*/ 	.word	0x05000049


	//   ....[14]....
        /*0064*/ 	.word	0x05000049


	//   ....[15]....
        /*0068*/ 	.word	0x05000049


	//   ....[16]....
        /*006c*/ 	.word	0x05000049


	//   ....[17]....
        /*0070*/ 	.word	0x05000049


	//----- nvinfo : EIATTR_COOP_GROUP_INSTR_OFFSETS
	.align		4
.L_2559:
        /*0074*/ 	.byte	0x04, 0x28
        /*0076*/ 	.short	(.L_2561 - .L_2560)


	//   ....[0]....
.L_2560:
        /*0078*/ 	.word	0x00000ca0


	//   ....[1]....
        /*007c*/ 	.word	0x00000ce0


	//   ....[2]....
        /*0080*/ 	.word	0x00000cf0


	//   ....[3]....
        /*0084*/ 	.word	0x00000d20


	//   ....[4]....
        /*0088*/ 	.word	0x00000d30


	//   ....[5]....
        /*008c*/ 	.word	0x00000d60


	//   ....[6]....
        /*0090*/ 	.word	0x00000d70


	//   ....[7]....
        /*0094*/ 	.word	0x00000de0


	//   ....[8]....
        /*0098*/ 	.word	0x00001600


	//   ....[9]....
        /*009c*/ 	.word	0x00001690


	//   ....[10]....
        /*00a0*/ 	.word	0x000016f0


	//   ....[11]....
        /*00a4*/ 	.word	0x00001740


	//   ....[12]....
        /*00a8*/ 	.word	0x000017a0


	//   ....[13]....
        /*00ac*/ 	.word	0x00001800


	//   ....[14]....
        /*00b0*/ 	.word	0x00001860


	//   ....[15]....
        /*00b4*/ 	.word	0x000018c0


	//   ....[16]....
        /*00b8*/ 	.word	0x00001950


	//   ....[17]....
        /*00bc*/ 	.word	0x000019e0


	//----- nvinfo : EIATTR_VRC_CTA_INIT_COUNT
	.align		4
.L_2561:
        /*00c0*/ 	.byte	0x02, 0x4a
	.zero		1
	.zero		1


	//----- nvinfo : EIATTR_EXIT_INSTR_OFFSETS
	.align		4
        /*00c4*/ 	.byte	0x04, 0x1c
        /*00c6*/ 	.short	(.L_2563 - .L_2562)


	//   ....[0]....
.L_2562:
        /*00c8*/ 	.word	0x00001590


	//----- nvinfo : EIATTR_MAX_THREADS
	.align		4
.L_2563:
        /*00cc*/ 	.byte	0x04, 0x05
        /*00ce*/ 	.short	(.L_2565 - .L_2564)
.L_2564:
        /*00d0*/ 	.word	0x00000080
        /*00d4*/ 	.word	0x00000001
        /*00d8*/ 	.word	0x00000001


	//----- nvinfo : EIATTR_CRS_STACK_SIZE
	.align		4
.L_2565:
        /*00dc*/ 	.byte	0x04, 0x1e
        /*00de*/ 	.short	(.L_2567 - .L_2566)
.L_2566:
        /*00e0*/ 	.word	0x00000000


	//----- nvinfo : EIATTR_CBANK_PARAM_SIZE
	.align		4
.L_2567:
        /*00e4*/ 	.byte	0x03, 0x19
        /*00e6*/ 	.short	0x0080


	//----- nvinfo : EIATTR_PARAM_CBANK
	.align		4
        /*00e8*/ 	.byte	0x04, 0x0a
        /*00ea*/ 	.short	(.L_2569 - .L_2568)
	.align		4
.L_2568:
        /*00ec*/ 	.word	index@(.nv.constant0._ZN18transformer_engine13normalization24rmsnorm_bwd_tuned_kernelINS0_13Kernel_traitsI13__nv_bfloat16S3_S3_fjLj512ELj1ELj4ELj1ELj16ENS0_18Kernel_traits_baseILj512ES3_S3_S3_fjLj128EEEEELb0EEEvNS0_20BackwardKernelParamsE)
        /*00f0*/ 	.short	0x0380
        /*00f2*/ 	.short	0x0080


	//----- nvinfo : EIATTR_SW_WAR
	.align		4
.L_2569:
        /*00f4*/ 	.byte	0x04, 0x36
        /*00f6*/ 	.short	(.L_2571 - .L_2570)
.L_2570:
        /*00f8*/ 	.word	0x00000008
.L_2571:


//--------------------- .nv.info._ZN18transformer_engine13normalization33rmsnorm_bwd_finalize_tuned_kernelINS0_22Kernel_traits_finalizeILj512E6__halfS3_S3_fjLj1024ELj4ENS0_18Kernel_traits_baseILj512ES3_S3_S3_fjLj1024EEEEEEEvNS0_20BackwardKernelParamsE --------------------------
	.section	.nv.info._ZN18transformer_engine13normalization33rmsnorm_bwd_finalize_tuned_kernelINS0_22Kernel_traits_finalizeILj512E6__halfS3_S3_fjLj1024ELj4ENS0_18Kernel_traits_baseILj512ES3_S3_S3_fjLj1024EEEEEEEvNS0_20BackwardKernelParamsE,"",@"SHT_CUDA_INFO"
	.sectionflags	@""
	.align	4


	//----- nvinfo : EIATTR_CUDA_API_VERSION
	.align		4
        /*0000*/ 	.byte	0x04, 0x37
        /*0002*/ 	.short	(.L_2573 - .L_2572)
.L_2572:
        /*0004*/ 	.word	0x00000082


	//----- nvinfo : EIATTR_KPARAM_INFO
	.align		4
.L_2573:
        /*0008*/ 	.byte	0x04, 0x17
        /*000a*/ 	.short	(.L_2575 - .L_2574)
.L_2574:
        /*000c*/ 	.word	0x00000000
        /*0010*/ 	.short	0x0000
        /*0012*/ 	.short	0x0000
        /*0014*/ 	.byte	0x00, 0xf0, 0x01, 0x02


	//----- nvinfo : EIATTR_SPARSE_MMA_MASK
	.align		4
.L_2575:
        /*0018*/ 	.byte	0x03, 0x50
        /*001a*/ 	.short	0x0000


	//----- nvinfo : EIATTR_MAXREG_COUNT
	.align		4
        /*001c*/ 	.byte	0x03, 0x1b
        /*001e*/ 	.short	0x0040


	//----- nvinfo : EIATTR_NUM_BARRIERS
	.align		4
        /*0020*/ 	.byte	0x02, 0x4c
        /*0022*/ 	.byte	0x01
	.zero		1


	//----- nvinfo : EIATTR_MERCURY_ISA_VERSION
	.align		4
        /*0024*/ 	.byte	0x03, 0x5f
        /*0026*/ 	.short	0x0101


	//----- nvinfo : EIATTR_COOP_GROUP_MASK_REGIDS
	.align		4
        /*0028*/ 	.byte	0x04, 0x29
        /*002a*/ 	.short	(.L_2577 - .L_2576)


	//   ....[0]....
.L_2576:
        /*002c*/ 	.word	0xffffffff


	//   ....[1]....
        /*0030*/ 	.word	0xffffffff


	//   ....[2]....
        /*0034*/ 	.word	0xffffffff


	//   ....[3]....
        /*0038*/ 	.word	0xffffffff


	//   ....[4]....
        /*003c*/ 	.word	0xffffffff


	//----- nvinfo : EIATTR_COOP_GROUP_INSTR_OFFSETS
	.align		4
.L_2577:
        /*0040*/ 	.byte	0x04, 0x28
        /*0042*/ 	.short	(.L_2579 - .L_2578)


	//   ....[0]....
.L_2578:
        /*0044*/ 	.word	0x00000c60


	//   ....[1]....
        /*0048*/ 	.word	0x00000c80


	//   ....[2]....
        /*004c*/ 	.word	0x00000ca0


	//   ....[3]....
        /*0050*/ 	.word	0x00000cc0


	//   ....[4]....
        /*0054*/ 	.word	0x00000ce0


	//----- nvinfo : EIATTR_VRC_CTA_INIT_COUNT
	.align		4
.L_2579:
        /*0058*/ 	.byte	0x02, 0x4a
	.zero		1
	.zero		1


	//----- nvinfo : EIATTR_EXIT_INSTR_OFFSETS
	.align		4
        /*005c*/ 	.byte	0x04, 0x1c
        /*005e*/ 	.short	(.L_2581 - .L_2580)


	//   ....[0]....
.L_2580:
        /*0060*/ 	.word	0x00000060


	//   ....[1]....
        /*0064*/ 	.word	0x00000d20


	//   ....[2]....
        /*0068*/ 	.word	0x00000da0


	//----- nvinfo : EIATTR_MAX_THREADS
	.align		4
.L_2581:
        /*006c*/ 	.byte	0x04, 0x05
        /*006e*/ 	.short	(.L_2583 - .L_2582)
.L_2582:
        /*0070*/ 	.word	0x00000400
        /*0074*/ 	.word	0x00000001
        /*0078*/ 	.word	0x00000001


	//----- nvinfo : EIATTR_CRS_STACK_SIZE
	.align		4
.L_2583:
        /*007c*/ 	.byte	0x04, 0x1e
        /*007e*/ 	.short	(.L_2585 - .L_2584)
.L_2584:
        /*0080*/ 	.word	0x00000000


	//----- nvinfo : EIATTR_CBANK_PARAM_SIZE
	.align		4
.L_2585:
        /*0084*/ 	.byte	0x03, 0x19
        /*0086*/ 	.short	0x0080


	//----- nvinfo : EIATTR_PARAM_CBANK
	.align		4
        /*0088*/ 	.byte	0x04, 0x0a
        /*008a*/ 	.short	(.L_2587 - .L_2586)
	.align		4
.L_2586:
        /*008c*/ 	.word	index@(.nv.constant0._ZN18transformer_engine13normalization33rmsnorm_bwd_finalize_tuned_kernelINS0_22Kernel_traits_finalizeILj512E6__halfS3_S3_fjLj1024ELj4ENS0_18Kernel_traits_baseILj512ES3_S3_S3_fjLj1024EEEEEEEvNS0_20BackwardKernelParamsE)
        /*0090*/ 	.short	0x0380
        /*0092*/ 	.short	0x0080


	//----- nvinfo : EIATTR_SW_WAR
	.align		4
.L_2587:
        /*0094*/ 	.byte	0x04, 0x36
        /*0096*/ 	.short	(.L_2589 - .L_2588)
.L_2588:
        /*0098*/ 	.word	0x00000008
.L_2589:


//--------------------- .nv.info._ZN18transformer_engine13normalization24rmsnorm_bwd_tuned_kernelINS0_13Kernel_traitsI6__halfS3_S3_fjLj512ELj1ELj4ELj1ELj16ENS0_18Kernel_traits_baseILj512ES3_S3_S3_fjLj128EEEEELb0EEEvNS0_20BackwardKernelParamsE --------------------------
	.section	.nv.info._ZN18transformer_engine13normalization24rmsnorm_bwd_tuned_kernelINS0_13Kernel_traitsI6__halfS3_S3_fjLj512ELj1ELj4ELj1ELj16ENS0_18Kernel_traits_baseILj512ES3_S3_S3_fjLj128EEEEELb0EEEvNS0_20BackwardKernelParamsE,"",@"SHT_CUDA_INFO"
	.sectionflags	@""
	.align	4


	//----- nvinfo : EIATTR_CUDA_API_VERSION
	.align		4
        /*0000*/ 	.byte	0x04, 0x37
        /*0002*/ 	.short	(.L_2591 - .L_2590)
.L_2590:
        /*0004*/ 	.word	0x00000082


	//----- nvinfo : EIATTR_KPARAM_INFO
	.align		4
.L_2591:
        /*0008*/ 	.byte	0x04, 0x17
        /*000a*/ 	.short	(.L_2593 - .L_2592)
.L_2592:
        /*000c*/ 	.word	0x00000000
        /*0010*/ 	.short	0x0000
        /*0012*/ 	.short	0x0000
        /*0014*/ 	.byte	0x00, 0xf0, 0x01, 0x02


	//----- nvinfo : EIATTR_SPARSE_MMA_MASK
	.align		4
.L_2593:
        /*0018*/ 	.byte	0x03, 0x50
        /*001a*/ 	.short	0x0000


	//----- nvinfo : EIATTR_MAXREG_COUNT
	.align		4
        /*001c*/ 	.byte	0x03, 0x1b
        /*001e*/ 	.short	0x00ff


	//----- nvinfo : EIATTR_NUM_BARRIERS
	.align		4
        /*0020*/ 	.byte	0x02, 0x4c
        /*0022*/ 	.byte	0x01
	.zero		1


	//----- nvinfo : EIATTR_MERCURY_ISA_VERSION
	.align		4
        /*0024*/ 	.byte	0x03, 0x5f
        /*0026*/ 	.short	0x0101


	//----- nvinfo : EIATTR_COOP_GROUP_MASK_REGIDS
	.align		4
        /*0028*/ 	.byte	0x04, 0x29
        /*002a*/ 	.short	(.L_2595 - .L_2594)


	//   ....[0]....
.L_2594:
        /*002c*/ 	.word	0xffffffff


	//   ....[1]....
        /*0030*/ 	.word	0xffffffff


	//   ....[2]....
        /*0034*/ 	.word	0xffffffff


	//   ....[3]....
        /*0038*/ 	.word	0xffffffff


	//   ....[4]....
        /*003c*/ 	.word	0xffffffff


	//   ....[5]....
        /*0040*/ 	.word	0xffffffff


	//   ....[6]....
        /*0044*/ 	.word	0xffffffff


	//   ....[7]....
        /*0048*/ 	.word	0xffffffff


	//   ....[8]....
        /*004c*/ 	.word	0x05000049


	//   ....[9]....
        /*0050*/ 	.word	0x05000049


	//   ....[10]....
        /*0054*/ 	.word	0x05000049


	//   ....[11]....
        /*0058*/ 	.word	0x05000049


	//   ....[12]....
        /*005c*/ 	.word	0x05000049


	//   ....[13]....
        /*0060*/ 	.word	0x05000049


	//   ....[14]....
        /*0064*/ 	.word	0x05000049


	//   ....[15]....
        /*0068*/ 	.word	0x05000049


	//   ....[16]....
        /*006c*/ 	.word	0x05000049


	//   ....[17]....
        /*0070*/ 	.word	0x05000049


	//----- nvinfo : EIATTR_COOP_GROUP_INSTR_OFFSETS
	.align		4
.L_2595:
        /*0074*/ 	.byte	0x04, 0x28
        /*0076*/ 	.short	(.L_2597 - .L_2596)


	//   ....[0]....
.L_2596:
        /*0078*/ 	.word	0x00000b20


	//   ....[1]....
        /*007c*/ 	.word	0x00000b60


	//   ....[2]....
        /*0080*/ 	.word	0x00000b70


	//   ....[3]....
        /*0084*/ 	.word	0x00000ba0


	//   ....[4]....
        /*0088*/ 	.word	0x00000bb0


	//   ....[5]....
        /*008c*/ 	.word	0x00000be0


	//   ....[6]....
        /*0090*/ 	.word	0x00000bf0


	//   ....[7]....
        /*0094*/ 	.word	0x00000c60


	//   ....[8]....
        /*0098*/ 	.word	0x00001480


	//   ....[9]....
        /*009c*/ 	.word	0x00001510


	//   ....[10]....
        /*00a0*/ 	.word	0x00001570


	//   ....[11]....
        /*00a4*/ 	.word	0x000015c0


	//   ....[12]....
        /*00a8*/ 	.word	0x00001620


	//   ....[13]....
        /*00ac*/ 	.word	0x00001680


	//   ....[14]....
        /*00b0*/ 	.word	0x000016e0


	//   ....[15]....
        /*00b4*/ 	.word	0x00001740


	//   ....[16]....
        /*00b8*/ 	.word	0x000017d0


	//   ....[17]....
        /*00bc*/ 	.word	0x00001860


	//----- nvinfo : EIATTR_VRC_CTA_INIT_COUNT
	.align		4
.L_2597:
        /*00c0*/ 	.byte	0x02, 0x4a
	.zero		1
	.zero		1


	//----- nvinfo : EIATTR_EXIT_INSTR_OFFSETS
	.align		4
        /*00c4*/ 	.byte	0x04, 0x1c
        /*00c6*/ 	.short	(.L_2599 - .L_2598)


	//   ....[0]....
.L_2598:
        /*00c8*/ 	.word	0x00001410


	//----- nvinfo : EIATTR_MAX_THREADS
	.align		4
.L_2599:
        /*00cc*/ 	.byte	0x04, 0x05
        /*00ce*/ 	.short	(.L_2601 - .L_2600)
.L_2600:
        /*00d0*/ 	.word	0x00000080
        /*00d4*/ 	.word	0x00000001
        /*00d8*/ 	.word	0x00000001


	//----- nvinfo : EIATTR_CRS_STACK_SIZE
	.align		4
.L_2601:
        /*00dc*/ 	.byte	0x04, 0x1e
        /*00de*/ 	.short	(.L_2603 - .L_2602)
.L_2602:
        /*00e0*/ 	.word	0x00000000


	//----- nvinfo : EIATTR_CBANK_PARAM_SIZE
	.align		4
.L_2603:
        /*00e4*/ 	.byte	0x03, 0x19
        /*00e6*/ 	.short	0x0080


	//----- nvinfo : EIATTR_PARAM_CBANK
	.align		4
        /*00e8*/ 	.byte	0x04, 0x0a
        /*00ea*/ 	.short	(.L_2605 - .L_2604)
	.align		4
.L_2604:
        /*00ec*/ 	.word	index@(.nv.constant0._ZN18transformer_engine13normalization24rmsnorm_bwd_tuned_kernelINS0_13Kernel_traitsI6__halfS3_S3_fjLj512ELj1ELj4ELj1ELj16ENS0_18Kernel_traits_baseILj512ES3_S3_S3_fjLj128EEEEELb0EEEvNS0_20BackwardKernelParamsE)
        /*00f0*/ 	.short	0x0380
        /*00f2*/ 	.short	0x0080


	//----- nvinfo : EIATTR_SW_WAR
	.align		4
.L_2605:
        /*00f4*/ 	.byte	0x04, 0x36
        /*00f6*/ 	.short	(.L_2607 - .L_2606)
.L_2606:
        /*00f8*/ 	.word	0x00000008
.L_2607:


//--------------------- .nv.info._ZN18transformer_engine13normalization33rmsnorm_bwd_finalize_tuned_kernelINS0_22Kernel_traits_finalizeILj512EffffjLj1024ELj4ENS0_18Kernel_traits_baseILj512EffffjLj1024EEEEEEEvNS0_20BackwardKernelParamsE --------------------------
	.section	.nv.info._ZN18transformer_engine13normalization33rmsnorm_bwd_finalize_tuned_kernelINS0_22Kernel_traits_finalizeILj512EffffjLj1024ELj4ENS0_18Kernel_traits_baseILj512EffffjLj1024EEEEEEEvNS0_20BackwardKernelParamsE,"",@"SHT_CUDA_INFO"
	.sectionflags	@""
	.align	4


	//----- nvinfo : EIATTR_CUDA_API_VERSION
	.align		4
        /*0000*/ 	.byte	0x04, 0x37
        /*0002*/ 	.short	(.L_2609 - .L_2608)
.L_2608:
        /*0004*/ 	.word	0x00000082


	//----- nvinfo : EIATTR_KPARAM_INFO
	.align		4
.L_2609:
        /*0008*/ 	.byte	0x04, 0x17
        /*000a*/ 	.short	(.L_2611 - .L_2610)
.L_2610:
        /*000c*/ 	.word	0x00000000
        /*0010*/ 	.short	0x0000
        /*0012*/ 	.short	0x0000
        /*0014*/ 	.byte	0x00, 0xf0, 0x01, 0x02


	//----- nvinfo : EIATTR_SPARSE_MMA_MASK
	.align		4
.L_2611:
        /*0018*/ 	.byte	0x03, 0x50
        /*001a*/ 	.short	0x0000


	//----- nvinfo : EIATTR_MAXREG_COUNT
	.align		4
        /*001c*/ 	.byte	0x03, 0x1b
        /*001e*/ 	.short	0x0040


	//----- nvinfo : EIATTR_NUM_BARRIERS
	.align		4
        /*0020*/ 	.byte	0x02, 0x4c
        /*0022*/ 	.byte	0x01
	.zero		1


	//----- nvinfo : EIATTR_MERCURY_ISA_VERSION
	.align		4
        /*0024*/ 	.byte	0x03, 0x5f
        /*0026*/ 	.short	0x0101


	//----- nvinfo : EIATTR_COOP_GROUP_MASK_REGIDS
	.align		4
        /*0028*/ 	.byte	0x04, 0x29
        /*002a*/ 	.short	(.L_2613 - .L_2612)


	//   ....[0]....
.L_2612:
        /*002c*/ 	.word	0xffffffff


	//   ....[1]....
        /*0030*/ 	.word	0xffffffff


	//   ....[2]....
        /*0034*/ 	.word	0xffffffff


	//   ....[3]....
        /*0038*/ 	.word	0xffffffff


	//   ....[4]....
        /*003c*/ 	.word	0xffffffff


	//----- nvinfo : EIATTR_COOP_GROUP_INSTR_OFFSETS
	.align		4
.L_2613:
        /*0040*/ 	.byte	0x04, 0x28
        /*0042*/ 	.short	(.L_2615 - .L_2614)


	//   ....[0]....
.L_2614:
        /*0044*/ 	.word	0x00000c60


	//   ....[1]....
        /*0048*/ 	.word	0x00000c80


	//   ....[2]....
        /*004c*/ 	.word	0x00000ca0


	//   ....[3]....
        /*0050*/ 	.word	0x00000cc0


	//   ....[4]....
        /*0054*/ 	.word	0x00000ce0


	//----- nvinfo : EIATTR_VRC_CTA_INIT_COUNT
	.align		4
.L_2615:
        /*0058*/ 	.byte	0x02, 0x4a
	.zero		1
	.zero		1


	//----- nvinfo : EIATTR_EXIT_INSTR_OFFSETS
	.align		4
        /*005c*/ 	.byte	0x04, 0x1c
        /*005e*/ 	.short	(.L_2617 - .L_2616)


	//   ....[0]....
.L_2616:
        /*0060*/ 	.word	0x00000060


	//   ....[1]....
        /*0064*/ 	.word	0x00000d20


	//   ....[2]....
        /*0068*/ 	.word	0x00000d90


	//----- nvinfo : EIATTR_MAX_THREADS
	.align		4
.L_2617:
        /*006c*/ 	.byte	0x04, 0x05
        /*006e*/ 	.short	(.L_2619 - .L_2618)
.L_2618:
        /*0070*/ 	.word	0x00000400
        /*0074*/ 	.word	0x00000001
        /*0078*/ 	.word	0x00000001


	//----- nvinfo : EIATTR_CRS_STACK_SIZE
	.align		4
.L_2619:
        /*007c*/ 	.byte	0x04, 0x1e
        /*007e*/ 	.short	(.L_2621 - .L_2620)
.L_2620:
        /*0080*/ 	.word	0x00000000


	//----- nvinfo : EIATTR_CBANK_PARAM_SIZE
	.align		4
.L_2621:
        /*0084*/ 	.byte	0x03, 0x19
        /*0086*/ 	.short	0x0080


	//----- nvinfo : EIATTR_PARAM_CBANK
	.align		4
        /*0088*/ 	.byte	0x04, 0x0a
        /*008a*/ 	.short	(.L_2623 - .L_2622)
	.align		4
.L_2622:
        /*008c*/ 	.word	index@(.nv.constant0._ZN18transformer_engine13normalization33rmsnorm_bwd_finalize_tuned_kernelINS0_22Kernel_traits_finalizeILj512EffffjLj1024ELj4ENS0_18Kernel_traits_baseILj512EffffjLj1024EEEEEEEvNS0_20BackwardKernelParamsE)
        /*0090*/ 	.short	0x0380
        /*0092*/ 	.short	0x0080


	//----- nvinfo : EIATTR_SW_WAR
	.align		4
.L_2623:
        /*0094*/ 	.byte	0x04, 0x36
        /*0096*/ 	.short	(.L_2625 - .L_2624)
.L_2624:
        /*0098*/ 	.word	0x00000008
.L_2625:


//--------------------- .nv.info._ZN18transformer_engine13normalization24rmsnorm_bwd_tuned_kernelINS0_13Kernel_traitsIffffjLj512ELj1ELj4ELj1ELj16ENS0_18Kernel_traits_baseILj512EffffjLj128EEEEELb0EEEvNS0_20BackwardKernelParamsE --------------------------
	.section	.nv.info._ZN18transformer_engine13normalization24rmsnorm_bwd_tuned_kernelINS0_13Kernel_traitsIffffjLj512ELj1ELj4ELj1ELj16ENS0_18Kernel_traits_baseILj512EffffjLj128EEEEELb0EEEvNS0_20BackwardKernelParamsE,"",@"SHT_CUDA_INFO"
	.sectionflags	@""
	.align	4


	//----- nvinfo : EIATTR_CUDA_API_VERSION
	.align		4
        /*0000*/ 	.byte	0x04, 0x37
        /*0002*/ 	.short	(.L_2627 - .L_2626)
.L_2626:
        /*0004*/ 	.word	0x00000082


	//----- nvinfo : EIATTR_KPARAM_INFO
	.align		4
.L_2627:
        /*0008*/ 	.byte	0x04, 0x17
        /*000a*/ 	.short	(.L_2629 - .L_2628)
.L_2628:
        /*000c*/ 	.word	0x00000000
        /*0010*/ 	.short	0x0000
        /*0012*/ 	.short	0x0000
        /*0014*/ 	.byte	0x00, 0xf0, 0x01, 0x02


	//----- nvinfo : EIATTR_SPARSE_MMA_MASK
	.align		4
.L_2629:
        /*0018*/ 	.byte	0x03, 0x50
        /*001a*/ 	.short	0x0000


	//----- nvinfo : EIATTR_MAXREG_COUNT
	.align		4
        /*001c*/ 	.byte	0x03, 0x1b
        /*001e*/ 	.short	0x00ff


	//----- nvinfo : EIATTR_NUM_BARRIERS
	.align		4
        /*0020*/ 	.byte	0x02, 0x4c
        /*0022*/ 	.byte	0x01
	.zero		1


	//----- nvinfo : EIATTR_MERCURY_ISA_VERSION
	.align		4
        /*0024*/ 	.byte	0x03, 0x5f
        /*0026*/ 	.short	0x0101


	//----- nvinfo : EIATTR_COOP_GROUP_MASK_REGIDS
	.align		4
        /*0028*/ 	.byte	0x04, 0x29
        /*002a*/ 	.short	(.L_2631 - .L_2630)


	//   ....[0]....
.L_2630:
        /*002c*/ 	.word	0xffffffff


	//   ....[1]....
        /*0030*/ 	.word	0xffffffff


	//   ....[2]....
        /*0034*/ 	.word	0xffffffff


	//   ....[3]....
        /*0038*/ 	.word	0xffffffff


	//   ....[4]....
        /*003c*/ 	.word	0xffffffff


	//   ....[5]....
        /*0040*/ 	.word	0xffffffff


	//   ....[6]....
        /*0044*/ 	.word	0xffffffff


	//   ....[7]....
        /*0048*/ 	.word	0xffffffff


	//   ....[8]....
        /*004c*/ 	.word	0x05000048


	//   ....[9]....
        /*0050*/ 	.word	0x05000048


	//   ....[10]....
        /*0054*/ 	.word	0x05000048


	//   ....[11]....
        /*0058*/ 	.word	0x05000048


	//   ....[12]....
        /*005c*/ 	.word	0x05000048


	//   ....[13]....
        /*0060*/ 	.word	0x05000048


	//   ....[14]....
        /*0064*/ 	.word	0x05000048


	//   ....[15]....
        /*0068*/ 	.word	0x05000048


	//   ....[16]....
        /*006c*/ 	.word	0x05000048


	//   ....[17]....
        /*0070*/ 	.word	0x05000048


	//----- nvinfo : EIATTR_COOP_GROUP_INSTR_OFFSETS
	.align		4
.L_2631:
        /*0074*/ 	.byte	0x04, 0x28
        /*0076*/ 	.short	(.L_2633 - .L_2632)


	//   ....[0]....
.L_2632:
        /*0078*/ 	.word	0x00000880


	//   ....[1]....
        /*007c*/ 	.word	0x000008c0


	//   ....[2]....
        /*0080*/ 	.word	0x000008d0


	//   ....[3]....
        /*0084*/ 	.word	0x00000900


	//   ....[4]....
        /*0088*/ 	.word	0x00000910


	//   ....[5]....
        /*008c*/ 	.word	0x00000940


	//   ....[6]....
        /*0090*/ 	.word	0x00000950


	//   ....[7]....
        /*0094*/ 	.word	0x000009c0


	//   ....[8]....
        /*0098*/ 	.word	0x00001180


	//   ....[9]....
        /*009c*/ 	.word	0x00001210


	//   ....[10]....
        /*00a0*/ 	.word	0x00001270


	//   ....[11]....
        /*00a4*/ 	.word	0x000012c0


	//   ....[12]....
        /*00a8*/ 	.word	0x00001320


	//   ....[13]....
        /*00ac*/ 	.word	0x00001380


	//   ....[14]....
        /*00b0*/ 	.word	0x000013e0


	//   ....[15]....
        /*00b4*/ 	.word	0x00001440


	//   ....[16]....
        /*00b8*/ 	.word	0x000014d0


	//   ....[17]....
        /*00bc*/ 	.word	0x00001560


	//----- nvinfo : EIATTR_VRC_CTA_INIT_COUNT
	.align		4
.L_2633:
        /*00c0*/ 	.byte	0x02, 0x4a
	.zero		1
	.zero		1


	//----- nvinfo : EIATTR_EXIT_INSTR_OFFSETS
	.align		4
        /*00c4*/ 	.byte	0x04, 0x1c
        /*00c6*/ 	.short	(.L_2635 - .L_2634)


	//   ....[0]....
.L_2634:
        /*00c8*/ 	.word	0x00001110


	//----- nvinfo : EIATTR_MAX_THREADS
	.align		4
.L_2635:
        /*00cc*/ 	.byte	0x04, 0x05
        /*00ce*/ 	.short	(.L_2637 - .L_2636)
.L_2636:
        /*00d0*/ 	.word	0x00000080
        /*00d4*/ 	.word	0x00000001
        /*00d8*/ 	.word	0x00000001


	//----- nvinfo : EIATTR_CRS_STACK_SIZE
	.align		4
.L_2637:
        /*00dc*/ 	.byte	0x04, 0x1e
        /*00de*/ 	.short	(.L_2639 - .L_2638)
.L_2638:
        /*00e0*/ 	.word	0x00000000


	//----- nvinfo : EIATTR_CBANK_PARAM_SIZE
	.align		4
.L_2639:
        /*00e4*/ 	.byte	0x03, 0x19
        /*00e6*/ 	.short	0x0080


	//----- nvinfo : EIATTR_PARAM_CBANK
	.align		4
        /*00e8*/ 	.byte	0x04, 0x0a
        /*00ea*/ 	.short	(.L_2641 - .L_2640)
	.align		4
.L_2640:
        /*00ec*/ 	.word	index@(.nv.constant0._ZN18transformer_engine13normalization24rmsnorm_bwd_tuned_kernelINS0_13Kernel_traitsIffffjLj512ELj1ELj4ELj1ELj16ENS0_18Kernel_traits_baseILj512EffffjLj128EEEEELb0EEEvNS0_20BackwardKernelParamsE)
        /*00f0*/ 	.short	0x0380
        /*00f2*/ 	.short	0x0080


	//----- nvinfo : EIATTR_SW_WAR
	.align		4
.L_2641:
        /*00f4*/ 	.byte	0x04, 0x36
        /*00f6*/ 	.short	(.L_2643 - .L_2642)
.L_2642:
        /*00f8*/ 	.word	0x00000008
.L_2643:


//--------------------- .nv.callgraph             --------------------------
	.section	.nv.callgraph,"",@"SHT_CUDA_CALLGRAPH"
	.align	4
	.sectionentsize	8
	.align		4
        /*0000*/ 	.word	0x00000000
	.align		4
        /*0004*/ 	.word	0xffffffff
	.align		4
        /*0008*/ 	.word	0x00000000
	.align		4
        /*000c*/ 	.word	0xfffffffe
	.align		4
        /*0010*/ 	.word	0x00000000
	.align		4
        /*0014*/ 	.word	0xfffffffd
	.align		4
        /*0018*/ 	.word	0x00000000
	.align		4
        /*001c*/ 	.word	0xfffffffc


//--------------------- .text._ZN18transformer_engine13normalization26rmsnorm_bwd_general_kernelINS0_13Kernel_traitsI13__nv_bfloat16fS3_fjLj4096ELj1ELj1ELj4ELj16ENS0_18Kernel_traits_baseILj4096ES3_fS3_fjLj128EEEEELb1EEEvNS0_20BackwardKernelParamsE --------------------------
	.section	.text._ZN18transformer_engine13normalization26rmsnorm_bwd_general_kernelINS0_13Kernel_traitsI13__nv_bfloat16fS3_fjLj4096ELj1ELj1ELj4ELj16ENS0_18Kernel_traits_baseILj4096ES3_fS3_fjLj128EEEEELb1EEEvNS0_20BackwardKernelParamsE,"ax",@progbits
	.align	128
        .global         _ZN18transformer_engine13normalization26rmsnorm_bwd_general_kernelINS0_13Kernel_traitsI13__nv_bfloat16fS3_fjLj4096ELj1ELj1ELj4ELj16ENS0_18Kernel_traits_baseILj4096ES3_fS3_fjLj128EEEEELb1EEEvNS0_20BackwardKernelParamsE
        .type           _ZN18transformer_engine13normalization26rmsnorm_bwd_general_kernelINS0_13Kernel_traitsI13__nv_bfloat16fS3_fjLj4096ELj1ELj1ELj4ELj16ENS0_18Kernel_traits_baseILj4096ES3_fS3_fjLj128EEEEELb1EEEvNS0_20BackwardKernelParamsE,@function
        .size           _ZN18transformer_engine13normalization26rmsnorm_bwd_general_kernelINS0_13Kernel_traitsI13__nv_bfloat16fS3_fjLj4096ELj1ELj1ELj4ELj16ENS0_18Kernel_traits_baseILj4096ES3_fS3_fjLj128EEEEELb1EEEvNS0_20BackwardKernelParamsE,(.L_x_5053 - _ZN18transformer_engine13normalization26rmsnorm_bwd_general_kernelINS0_13Kernel_traitsI13__nv_bfloat16fS3_fjLj4096ELj1ELj1ELj4ELj16ENS0_18Kernel_traits_baseILj4096ES3_fS3_fjLj128EEEEELb1EEEvNS0_20BackwardKernelParamsE)
        .other          _ZN18transformer_engine13normalization26rmsnorm_bwd_general_kernelINS0_13Kernel_traitsI13__nv_bfloat16fS3_fjLj4096ELj1ELj1ELj4ELj16ENS0_18Kernel_traits_baseILj4096ES3_fS3_fjLj128EEEEELb1EEEvNS0_20BackwardKernelParamsE,@"STO_CUDA_ENTRY STV_DEFAULT"
_ZN18transformer_engine13normalization26rmsnorm_bwd_general_kernelINS0_13Kernel_traitsI13__nv_bfloat16fS3_fjLj4096ELj1ELj1ELj4ELj16ENS0_18Kernel_traits_baseILj4096ES3_fS3_fjLj128EEEEELb1EEEvNS0_20BackwardKernelParamsE:
.text._ZN18transformer_engine13normalization26rmsnorm_bwd_general_kernelINS0_13Kernel_traitsI13__nv_bfloat16fS3_fjLj4096ELj1ELj1ELj4ELj16ENS0_18Kernel_traits_baseILj4096ES3_fS3_fjLj128EEEEELb1EEEvNS0_20BackwardKernelParamsE:
[----:B------:R-:W-:Y:S01]  /*0000*/  LDC R1, c[0x0][0x37c] ;  /* 0x0000df00ff017b82 */ /* 0x000fe20000000800 */
[----:B------:R-:W0:Y:S01]  /*0010*/  LDCU UR4, c[0x0][0x384] ;  /* 0x00007080ff0477ac */ /* 0x000e220008000800 */
[----:B------:R-:W-:Y:S01]  /*0020*/  IMAD.MOV.U32 R2, RZ, RZ, RZ ;  /* 0x000000ffff027224 */ /* 0x000fe200078e00ff */
[----:B------:R-:W-:Y:S01]  /*0030*/  BSSY.RECONVERGENT B0, `(.L_x_0) ;  /* 0x000011e000007945 */ /* 0x000fe20003800200 */
[----:B------:R-:W1:Y:S01]  /*0040*/  LDCU UR9, c[0x0][0x38c] ;  /* 0x00007180ff0977ac */ /* 0x000e620008000800 */
[----:B------:R-:W2:Y:S01]  /*0050*/  LDCU.64 UR10, c[0x0][0x358] ;  /* 0x00006b00ff0a77ac */ /* 0x000ea20008000a00 */
[----:B0-----:R-:W-:Y:S02]  /*0060*/  IMAD.U32 R158, RZ, RZ, UR4 ;  /* 0x00000004ff9e7e24 */ /* 0x001fe4000f8e00ff */
[----:B------:R-:W0:Y:S02]  /*0070*/  S2UR UR4, SR_CTAID.X ;  /* 0x00000000000479c3 */ /* 0x000e240000002500 */
[----:B------:R-:W3:Y:S01]  /*0080*/  I2F.U32.RP R4, R158 ;  /* 0x0000009e00047306 */ /* 0x000ee20000209000 */
[----:B------:R-:W-:-:S07]  /*0090*/  ISETP.NE.U32.AND P2, PT, R158, RZ, PT ;  /* 0x000000ff9e00720c */ /* 0x000fce0003f45070 */
[----:B---3--:R-:W3:Y:S02]  /*00a0*/  MUFU.RCP R4, R4 ;  /* 0x0000000400047308 */ /* 0x008ee40000001000 */
[----:B---3--:R-:W-:-:S06]  /*00b0*/  VIADD R3, R4, 0xffffffe ;  /* 0x0ffffffe04037836 */ /* 0x008fcc0000000000 */
[----:B------:R-:W3:Y:S02]  /*00c0*/  F2I.FTZ.U32.TRUNC.NTZ R3, R3 ;  /* 0x0000000300037305 */ /* 0x000ee4000021f000 */
[----:B---3--:R-:W-:-:S04]  /*00d0*/  IMAD R0, R3, R158, RZ ;  /* 0x0000009e03007224 */ /* 0x008fc800078e02ff */
[----:B------:R-:W-:-:S04]  /*00e0*/  IMAD.MOV R5, RZ, RZ, -R0 ;  /* 0x000000ffff057224 */ /* 0x000fc800078e0a00 */
[----:B------:R-:W-:Y:S02]  /*00f0*/  IMAD.HI.U32 R0, R3, R5, R2 ;  /* 0x0000000503007227 */ /* 0x000fe400078e0002 */
[----:B------:R-:W3:Y:S04]  /*0100*/  S2R R2, SR_TID.X ;  /* 0x0000000000027919 */ /* 0x000ee80000002100 */
[----:B0-----:R-:W-:-:S04]  /*0110*/  IMAD.HI.U32 R0, R0, UR4, RZ ;  /* 0x0000000400007c27 */ /* 0x001fc8000f8e00ff */
[----:B------:R-:W-:-:S04]  /*0120*/  IMAD.MOV R5, RZ, RZ, -R0 ;  /* 0x000000ffff057224 */ /* 0x000fc800078e0a00 */
[----:B------:R-:W-:-:S05]  /*0130*/  IMAD R5, R158, R5, UR4 ;  /* 0x000000049e057e24 */ /* 0x000fca000f8e0205 */
[----:B------:R-:W-:-:S13]  /*0140*/  ISETP.GE.U32.AND P0, PT, R5, R158, PT ;  /* 0x0000009e0500720c */ /* 0x000fda0003f06070 */
[----:B------:R-:W-:Y:S02]  /*0150*/  @P0 IMAD.IADD R5, R5, 0x1, -R158 ;  /* 0x0000000105050824 */ /* 0x000fe400078e0a9e */
[----:B------:R-:W-:Y:S01]  /*0160*/  @P0 VIADD R0, R0, 0x1 ;  /* 0x0000000100000836 */ /* 0x000fe20000000000 */
[C---:B---3--:R-:W-:Y:S02]  /*0170*/  LOP3.LUT R3, R2.reuse, 0x1f, RZ, 0xc0, !PT ;  /* 0x0000001f02037812 */ /* 0x048fe400078ec0ff */
[----:B------:R-:W-:Y:S02]  /*0180*/  ISETP.GE.U32.AND P1, PT, R5, R158, PT ;  /* 0x0000009e0500720c */ /* 0x000fe40003f26070 */
[----:B------:R-:W-:-:S05]  /*0190*/  LOP3.LUT R4, R2, 0x3e0, RZ, 0xc0, !PT ;  /* 0x000003e002047812 */ /* 0x000fca00078ec0ff */
[----:B------:R-:W-:-:S06]  /*01a0*/  IMAD R5, R4, R158, R3 ;  /* 0x0000009e04057224 */ /* 0x000fcc00078e0203 */
[----:B------:R-:W-:Y:S01]  /*01b0*/  @P1 VIADD R0, R0, 0x1 ;  /* 0x0000000100001836 */ /* 0x000fe20000000000 */
[----:B------:R-:W-:-:S05]  /*01c0*/  @!P2 LOP3.LUT R0, RZ, R158, RZ, 0x33, !PT ;  /* 0x0000009eff00a212 */ /* 0x000fca00078e33ff */
[----:B------:R-:W-:-:S04]  /*01d0*/  IMAD.MOV R7, RZ, RZ, -R0 ;  /* 0x000000ffff077224 */ /* 0x000fc800078e0a00 */
[----:B------:R-:W-:-:S04]  /*01e0*/  IMAD R4, R158, R7, UR4 ;  /* 0x000000049e047e24 */ /* 0x000fc8000f8e0207 */
[----:B------:R-:W-:-:S04]  /*01f0*/  IMAD R5, R4, 0x20, R5 ;  /* 0x0000002004057824 */ /* 0x000fc800078e0205 */
[----:B------:R-:W-:-:S05]  /*0200*/  IMAD.SHL.U32 R5, R5, 0x4, RZ ;  /* 0x0000000405057824 */ /* 0x000fca00078e00ff */
[----:B-1----:R-:W-:-:S13]  /*0210*/  ISETP.GE.AND P1, PT, R5, UR9, PT ;  /* 0x0000000905007c0c */ /* 0x002fda000bf26270 */
[----:B--2---:R-:W-:Y:S05]  /*0220*/  @P1 BRA `(.L_x_1) ;  /* 0x0000000c00f81947 */ /* 0x004fea0003800000 */
[----:B------:R-:W0:Y:S01]  /*0230*/  LDC.64 R6, c[0x0][0x3a8] ;  /* 0x0000ea00ff067b82 */ /* 0x000e220000000a00 */
[C---:B------:R-:W-:Y:S01]  /*0240*/  IADD3 R10, PT, PT, -R5.reuse, UR9, RZ ;  /* 0x00000009050a7c10 */ /* 0x040fe2000fffe1ff */
[----:B------:R-:W-:Y:S01]  /*0250*/  BSSY.RECONVERGENT B1, `(.L_x_2) ;  /* 0x0000017000017945 */ /* 0x000fe20003800200 */
[----:B0-----:R-:W-:-:S03]  /*0260*/  IMAD.WIDE R8, R5, 0x2, R6 ;  /* 0x0000000205087825 */ /* 0x001fc600078e0206 */
[----:B------:R-:W-:-:S04]  /*0270*/  LOP3.LUT P0, RZ, R8, 0x7, RZ, 0xc0, !PT ;  /* 0x0000000708ff7812 */ /* 0x000fc8000780c0ff */
[----:B------:R-:W-:-:S13]  /*0280*/  ISETP.LT.U32.OR P0, PT, R10, 0x4, P0 ;  /* 0x000000040a00780c */ /* 0x000fda0000701470 */
[----:B------:R-:W-:Y:S05]  /*0290*/  @P0 BRA `(.L_x_3) ;  /* 0x0000000000180947 */ /* 0x000fea0003800000 */
[----:B------:R-:W2:Y:S02]  /*02a0*/  LDG.E.64 R8, desc[UR10][R8.64] ;  /* 0x0000000a08087981 */ /* 0x000ea4000c1e1b00 */
[C-C-:B--2---:R-:W-:Y:S02]  /*02b0*/  SHF.R.U64 R10, R8.reuse, 0x10, R9.reuse ;  /* 0x00000010080a7819 */ /* 0x144fe40000001209 */
[----:B------:R-:W-:Y:S02]  /*02c0*/  SHF.R.U32.HI R13, RZ, 0x10, R9 ;  /* 0x00000010ff0d7819 */ /* 0x000fe40000011609 */
[----:B------:R-:W-:Y:S02]  /*02d0*/  PRMT R11, R8, 0x7610, R11 ;  /* 0x00007610080b7816 */ /* 0x000fe4000000000b */
[----:B------:R-:W-:Y:S01]  /*02e0*/  PRMT R12, R9, 0x7610, R12 ;  /* 0x00007610090c7816 */ /* 0x000fe2000000000c */
[----:B------:R-:W-:Y:S06]  /*02f0*/  BRA `(.L_x_4) ;  /* 0x0000000000307947 */ /* 0x000fec0003800000 */
.L_x_3:
[C---:B------:R-:W-:Y:S02]  /*0300*/  ISETP.GT.U32.AND P2, PT, R10.reuse, 0x1, PT ;  /* 0x000000010a00780c */ /* 0x040fe40003f44070 */
[C---:B------:R-:W-:Y:S02]  /*0310*/  ISETP.GT.U32.AND P3, PT, R10.reuse, 0x2, PT ;  /* 0x000000020a00780c */ /* 0x040fe40003f64070 */
[C---:B------:R-:W-:Y:S02]  /*0320*/  ISETP.GT.U32.AND P4, PT, R10.reuse, 0x3, PT ;  /* 0x000000030a00780c */ /* 0x040fe40003f84070 */
[----:B------:R-:W-:-:S07]  /*0330*/  ISETP.NE.AND P0, PT, R10, RZ, PT ;  /* 0x000000ff0a00720c */ /* 0x000fce0003f05270 */
[----:B------:R-:W-:Y:S02]  /*0340*/  @!P2 PRMT R10, RZ, 0x7610, R10 ;  /* 0x00007610ff0aa816 */ /* 0x000fe4000000000a */
[----:B------:R-:W-:Y:S02]  /*0350*/  @!P3 PRMT R12, RZ, 0x7610, R12 ;  /* 0x00007610ff0cb816 */ /* 0x000fe4000000000c */
[----:B------:R-:W-:Y:S02]  /*0360*/  @!P4 PRMT R13, RZ, 0x7610, R13 ;  /* 0x00007610ff0dc816 */ /* 0x000fe4000000000d */
[----:B------:R0:W5:Y:S04]  /*0370*/  @P0 LDG.E.U16 R11, desc[UR10][R8.64] ;  /* 0x0000000a080b0981 */ /* 0x000168000c1e1500 */
[----:B------:R0:W5:Y:S04]  /*0380*/  @P2 LDG.E.U16 R10, desc[UR10][R8.64+0x2] ;  /* 0x0000020a080a2981 */ /* 0x000168000c1e1500 */
[----:B------:R0:W5:Y:S04]  /*0390*/  @P3 LDG.E.U16 R12, desc[UR10][R8.64+0x4] ;  /* 0x0000040a080c3981 */ /* 0x000168000c1e1500 */
[----:B------:R0:W5:Y:S02]  /*03a0*/  @P4 LDG.E.U16 R13, desc[UR10][R8.64+0x6] ;  /* 0x0000060a080d4981 */ /* 0x000164000c1e1500 */
[----:B0-----:R-:W-:-:S07]  /*03b0*/  @!P0 PRMT R11, RZ, 0x7610, R11 ;  /* 0x00007610ff0b8816 */ /* 0x001fce000000000b */
.L_x_4:
[----:B------:R-:W-:Y:S05]  /*03c0*/  BSYNC.RECONVERGENT B1 ;  /* 0x0000000000017941 */ /* 0x000fea0003800200 */
.L_x_2:
[----:B------:R-:W-:Y:S02]  /*03d0*/  IMAD R15, R158, 0x200, R5 ;  /* 0x000002009e0f7824 */ /* 0x000fe400078e0205 */
[----:B-----5:R-:W-:Y:S02]  /*03e0*/  IMAD.U32 R11, R11, 0x10000, RZ ;  /* 0x000100000b0b7824 */ /* 0x020fe400078e00ff */
[----:B------:R-:W-:Y:S01]  /*03f0*/  IMAD.U32 R10, R10, 0x10000, RZ ;  /* 0x000100000a0a7824 */ /* 0x000fe200078e00ff */
[----:B------:R-:W-:Y:S01]  /*0400*/  ISETP.GE.AND P0, PT, R15, UR9, PT ;  /* 0x000000090f007c0c */ /* 0x000fe2000bf06270 */
[----:B------:R-:W-:Y:S02]  /*0410*/  IMAD.U32 R8, R12, 0x10000, RZ ;  /* 0x000100000c087824 */ /* 0x000fe400078e00ff */
[----:B------:R-:W-:-:S10]  /*0420*/  IMAD.U32 R9, R13, 0x10000, RZ ;  /* 0x000100000d097824 */ /* 0x000fd400078e00ff */
[----:B------:R-:W-:Y:S05]  /*0430*/  @P0 BRA `(.L_x_1) ;  /* 0x0000000c00740947 */ /* 0x000fea0003800000 */
[C---:B------:R-:W-:Y:S01]  /*0440*/  IMAD.WIDE R12, R15.reuse, 0x2, R6 ;  /* 0x000000020f0c7825 */ /* 0x040fe200078e0206 */
[----:B------:R-:W-:Y:S01]  /*0450*/  IADD3 R14, PT, PT, -R15, UR9, RZ ;  /* 0x000000090f0e7c10 */ /* 0x000fe2000fffe1ff */
[----:B------:R-:W-:Y:S01]  /*0460*/  BSSY.RECONVERGENT B1, `(.L_x_5) ;  /* 0x0000016000017945 */ /* 0x000fe20003800200 */
        /* <DEDUP_REMOVED lines=9> */
.L_x_6:
[C---:B------:R-:W-:Y:S02]  /*0500*/  ISETP.NE.AND P0, PT, R14.reuse, RZ, PT ;  /* 0x000000ff0e00720c */ /* 0x040fe40003f05270 */
[C---:B------:R-:W-:Y:S02]  /*0510*/  ISETP.GT.U32.AND P2, PT, R14.reuse, 0x1, PT ;  /* 0x000000010e00780c */ /* 0x040fe40003f44070 */
[C---:B------:R-:W-:Y:S02]  /*0520*/  ISETP.GT.U32.AND P3, PT, R14.reuse, 0x2, PT ;  /* 0x000000020e00780c */ /* 0x040fe40003f64070 */
[----:B------:R-:W-:-:S07]  /*0530*/  ISETP.GT.U32.AND P4, PT, R14, 0x3, PT ;  /* 0x000000030e00780c */ /* 0x000fce0003f84070 */
[----:B------:R-:W-:Y:S02]  /*0540*/  @!P0 PRMT R14, RZ, 0x7610, R14 ;  /* 0x00007610ff0e8816 */ /* 0x000fe4000000000e */
[----:B------:R-:W-:Y:S02]  /*0550*/  @!P2 PRMT R16, RZ, 0x7610, R16 ;  /* 0x00007610ff10a816 */ /* 0x000fe40000000010 */
[----:B------:R-:W-:Y:S02]  /*0560*/  @!P3 PRMT R17, RZ, 0x7610, R17 ;  /* 0x00007610ff11b816 */ /* 0x000fe40000000011 */
[----:B------:R-:W-:Y:S01]  /*0570*/  @!P4 PRMT R18, RZ, 0x7610, R18 ;  /* 0x00007610ff12c816 */ /* 0x000fe20000000012 */
[----:B------:R0:W5:Y:S04]  /*0580*/  @P0 LDG.E.U16 R14, desc[UR10][R12.64] ;  /* 0x0000000a0c0e0981 */ /* 0x000168000c1e1500 */
[----:B------:R0:W5:Y:S04]  /*0590*/  @P2 LDG.E.U16 R16, desc[UR10][R12.64+0x2] ;  /* 0x0000020a0c102981 */ /* 0x000168000c1e1500 */
[----:B------:R0:W5:Y:S04]  /*05a0*/  @P3 LDG.E.U16 R17, desc[UR10][R12.64+0x4] ;  /* 0x0000040a0c113981 */ /* 0x000168000c1e1500 */
[----:B------:R0:W5:Y:S02]  /*05b0*/  @P4 LDG.E.U16 R18, desc[UR10][R12.64+0x6] ;  /* 0x0000060a0c124981 */ /* 0x000164000c1e1500 */
.L_x_7:
[----:B------:R-:W-:Y:S05]  /*05c0*/  BSYNC.RECONVERGENT B1 ;  /* 0x0000000000017941 */ /* 0x000fea0003800200 */
.L_x_5:
[----:B------:R-:W-:Y:S02]  /*05d0*/  IMAD R15, R158, 0x200, R15 ;  /* 0x000002009e0f7824 */ /* 0x000fe400078e020f */
[----:B-----5:R-:W-:Y:S02]  /*05e0*/  IMAD.U32 R20, R14, 0x10000, RZ ;  /* 0x000100000e147824 */ /* 0x020fe400078e00ff */
[----:B------:R-:W-:Y:S01]  /*05f0*/  IMAD.U32 R22, R16, 0x10000, RZ ;  /* 0x0001000010167824 */ /* 0x000fe200078e00ff */
[----:B------:R-:W-:Y:S01]  /*0600*/  ISETP.GE.AND P0, PT, R15, UR9, PT ;  /* 0x000000090f007c0c */ /* 0x000fe2000bf06270 */
[----:B------:R-:W-:Y:S02]  /*0610*/  IMAD.U32 R24, R17, 0x10000, RZ ;  /* 0x0001000011187824 */ /* 0x000fe400078e00ff */
[----:B------:R-:W-:-:S10]  /*0620*/  IMAD.U32 R26, R18, 0x10000, RZ ;  /* 0x00010000121a7824 */ /* 0x000fd400078e00ff */
[----:B------:R-:W-:Y:S05]  /*0630*/  @P0 BRA `(.L_x_1) ;  /* 0x0000000800f40947 */ /* 0x000fea0003800000 */
[C---:B0-----:R-:W-:Y:S01]  /*0640*/  IMAD.WIDE R12, R15.reuse, 0x2, R6 ;  /* 0x000000020f0c7825 */ /* 0x041fe200078e0206 */
        /* <DEDUP_REMOVED lines=11> */
.L_x_9:
        /* <DEDUP_REMOVED lines=12> */
.L_x_10:
[----:B------:R-:W-:Y:S05]  /*07c0*/  BSYNC.RECONVERGENT B1 ;  /* 0x0000000000017941 */ /* 0x000fea0003800200 */
.L_x_8:
        /* <DEDUP_REMOVED lines=19> */
.L_x_12:
        /* <DEDUP_REMOVED lines=12> */
.L_x_13:
[----:B------:R-:W-:Y:S05]  /*09c0*/  BSYNC.RECONVERGENT B1 ;  /* 0x0000000000017941 */ /* 0x000fea0003800200 */
.L_x_11:
        /* <DEDUP_REMOVED lines=19> */
.L_x_15:
        /* <DEDUP_REMOVED lines=12> */
.L_x_16:
[----:B------:R-:W-:Y:S05]  /*0bc0*/  BSYNC.RECONVERGENT B1 ;  /* 0x0000000000017941 */ /* 0x000fea0003800200 */
.L_x_14:
        /* <DEDUP_REMOVED lines=19> */
.L_x_18:
        /* <DEDUP_REMOVED lines=12> */
.L_x_19:
[----:B------:R-:W-:Y:S05]  /*0dc0*/  BSYNC.RECONVERGENT B1 ;  /* 0x0000000000017941 */ /* 0x000fea0003800200 */
.L_x_17:
        /* <DEDUP_REMOVED lines=19> */
.L_x_21:
        /* <DEDUP_REMOVED lines=12> */
.L_x_22:
[----:B------:R-:W-:Y:S05]  /*0fc0*/  BSYNC.RECONVERGENT B1 ;  /* 0x0000000000017941 */ /* 0x000fea0003800200 */
.L_x_20:
        /* <DEDUP_REMOVED lines=13> */
[----:B------:R-:W0:Y:S02]  /*10a0*/  LDG.E.64 R6, desc[UR10][R6.64] ;  /* 0x0000000a06067981 */ /* 0x000e24000c1e1b00 */
[C-C-:B0-----:R-:W-:Y:S02]  /*10b0*/  SHF.R.U64 R13, R6.reuse, 0x10, R7.reuse ;  /* 0x00000010060d7819 */ /* 0x141fe40000001207 */
[----:B------:R-:W-:Y:S02]  /*10c0*/  SHF.R.U32.HI R15, RZ, 0x10, R7 ;  /* 0x00000010ff0f7819 */ /* 0x000fe40000011607 */
[----:B------:R-:W-:Y:S02]  /*10d0*/  PRMT R12, R6, 0x7610, R12 ;  /* 0x00007610060c7816 */ /* 0x000fe4000000000c */
[----:B------:R-:W-:Y:S01]  /*10e0*/  PRMT R14, R7, 0x7610, R14 ;  /* 0x00007610070e7816 */ /* 0x000fe2000000000e */
[----:B------:R-:W-:Y:S06]  /*10f0*/  BRA `(.L_x_25) ;  /* 0x0000000000307947 */ /* 0x000fec0003800000 */
.L_x_24:
[C---:B------:R-:W-:Y:S02]  /*1100*/  ISETP.NE.AND P0, PT, R15.reuse, RZ, PT ;  /* 0x000000ff0f00720c */ /* 0x040fe40003f05270 */
[C---:B------:R-:W-:Y:S02]  /*1110*/  ISETP.GT.U32.AND P2, PT, R15.reuse, 0x1, PT ;  /* 0x000000010f00780c */ /* 0x040fe40003f44070 */
[C---:B------:R-:W-:Y:S02]  /*1120*/  ISETP.GT.U32.AND P3, PT, R15.reuse, 0x2, PT ;  /* 0x000000020f00780c */ /* 0x040fe40003f64070 */
[----:B------:R-:W-:-:S07]  /*1130*/  ISETP.GT.U32.AND P4, PT, R15, 0x3, PT ;  /* 0x000000030f00780c */ /* 0x000fce0003f84070 */
[----:B0-----:R-:W-:Y:S02]  /*1140*/  @!P0 PRMT R12, RZ, 0x7610, R12 ;  /* 0x00007610ff0c8816 */ /* 0x001fe4000000000c */
[----:B------:R-:W-:Y:S02]  /*1150*/  @!P2 PRMT R13, RZ, 0x7610, R13 ;  /* 0x00007610ff0da816 */ /* 0x000fe4000000000d */
[----:B------:R-:W-:Y:S02]  /*1160*/  @!P3 PRMT R14, RZ, 0x7610, R14 ;  /* 0x00007610ff0eb816 */ /* 0x000fe4000000000e */
[----:B------:R-:W-:Y:S01]  /*1170*/  @!P4 PRMT R15, RZ, 0x7610, R15 ;  /* 0x00007610ff0fc816 */ /* 0x000fe2000000000f */
[----:B------:R0:W5:Y:S04]  /*1180*/  @P0 LDG.E.U16 R12, desc[UR10][R6.64] ;  /* 0x0000000a060c0981 */ /* 0x000168000c1e1500 */
[----:B------:R0:W5:Y:S04]  /*1190*/  @P2 LDG.E.U16 R13, desc[UR10][R6.64+0x2] ;  /* 0x0000020a060d2981 */ /* 0x000168000c1e1500 */
[----:B------:R0:W5:Y:S04]  /*11a0*/  @P3 LDG.E.U16 R14, desc[UR10][R6.64+0x4] ;  /* 0x0000040a060e3981 */ /* 0x000168000c1e1500 */
[----:B------:R0:W5:Y:S02]  /*11b0*/  @P4 LDG.E.U16 R15, desc[UR10][R6.64+0x6] ;  /* 0x0000060a060f4981 */ /* 0x000164000c1e1500 */
.L_x_25:
[----:B------:R-:W-:Y:S05]  /*11c0*/  BSYNC.RECONVERGENT B1 ;  /* 0x0000000000017941 */ /* 0x000fea0003800200 */
.L_x_23:
[----:B-----5:R-:W-:Y:S02]  /*11d0*/  IMAD.U32 R102, R12, 0x10000, RZ ;  /* 0x000100000c667824 */ /* 0x020fe400078e00ff */
[----:B------:R-:W-:Y:S02]  /*11e0*/  IMAD.U32 R104, R13, 0x10000, RZ ;  /* 0x000100000d687824 */ /* 0x000fe400078e00ff */
[----:B------:R-:W-:Y:S02]  /*11f0*/  IMAD.U32 R106, R14, 0x10000, RZ ;  /* 0x000100000e6a7824 */ /* 0x000fe400078e00ff */
[----:B------:R-:W-:-:S07]  /*1200*/  IMAD.U32 R108, R15, 0x10000, RZ ;  /* 0x000100000f6c7824 */ /* 0x000fce00078e00ff */
.L_x_1:
[----:B------:R-:W-:Y:S05]  /*1210*/  BSYNC.RECONVERGENT B0 ;  /* 0x0000000000007941 */ /* 0x000fea0003800200 */
.L_x_0:
[----:B------:R-:W1:Y:S01]  /*1220*/  LDCU UR4, c[0x0][0x388] ;  /* 0x00007100ff0477ac */ /* 0x000e620008000800 */
[----:B------:R-:W-:Y:S02]  /*1230*/  CS2R R60, SRZ ;  /* 0x00000000003c7805 */ /* 0x000fe4000001ff00 */
[----:B------:R-:W-:Y:S02]  /*1240*/  CS2R R62, SRZ ;  /* 0x00000000003e7805 */ /* 0x000fe4000001ff00 */
[----:B------:R-:W-:Y:S02]  /*1250*/  CS2R R56, SRZ ;  /* 0x0000000000387805 */ /* 0x000fe4000001ff00 */
[----:B------:R-:W-:Y:S02]  /*1260*/  CS2R R58, SRZ ;  /* 0x00000000003a7805 */ /* 0x000fe4000001ff00 */
[----:B------:R-:W-:Y:S02]  /*1270*/  CS2R R52, SRZ ;  /* 0x0000000000347805 */ /* 0x000fe4000001ff00 */
[----:B------:R-:W-:-:S02]  /*1280*/  CS2R R54, SRZ ;  /* 0x0000000000367805 */ /* 0x000fc4000001ff00 */
        /* <DEDUP_REMOVED lines=10> */
[----:B-1----:R-:W-:-:S13]  /*1330*/  ISETP.GE.AND P0, PT, R0, UR4, PT ;  /* 0x0000000400007c0c */ /* 0x002fda000bf06270 */
[----:B------:R-:W-:Y:S05]  /*1340*/  @P0 BRA `(.L_x_26) ;  /* 0x0000005400200947 */ /* 0x000fea0003800000 */
[----:B------:R-:W1:Y:S01]  /*1350*/  LDCU.U8 UR4, c[0x0][0x3c0] ;  /* 0x00007800ff0477ac */ /* 0x000e620008000000 */
[----:B------:R-:W-:Y:S01]  /*1360*/  IMAD R77, R158, 0x200, R5 ;  /* 0x000002009e4d7824 */ /* 0x000fe200078e0205 */
[----:B------:R-:W-:-:S03]  /*1370*/  I2FP.F32.S32 R60, UR9 ;  /* 0x00000009003c7c45 */ /* 0x000fc60008201400 */
[----:B------:R-:W-:Y:S01]  /*1380*/  IMAD R65, R158, 0x200, R77 ;  /* 0x000002009e417824 */ /* 0x000fe200078e024d */
[----:B------:R-:W-:Y:S01]  /*1390*/  IADD3 R77, PT, PT, -R77, UR9, RZ ;  /* 0x000000094d4d7c10 */ /* 0x000fe2000fffe1ff */
[----:B0-----:R-:W-:Y:S02]  /*13a0*/  VIADD R6, R60, 0x1800000 ;  /* 0x018000003c067836 */ /* 0x001fe40000000000 */
[----:B------:R-:W-:-:S03]  /*13b0*/  IMAD R79, R158, 0x200, R65 ;  /* 0x000002009e4f7824 */ /* 0x000fc600078e0241 */
[----:B------:R-:W-:Y:S02]  /*13c0*/  LOP3.LUT R64, R6, 0x7f800000, RZ, 0xc0, !PT ;  /* 0x7f80000006407812 */ /* 0x000fe400078ec0ff */
[----:B-1----:R-:W-:-:S04]  /*13d0*/  ISETP.NE.AND P0, PT, RZ, UR4, PT ;  /* 0x00000004ff007c0c */ /* 0x002fc8000bf05270 */
[----:B------:R-:W-:Y:S02]  /*13e0*/  FSEL R75, RZ, 1, !P0 ;  /* 0x3f800000ff4b7808 */ /* 0x000fe40004000000 */
[----:B------:R-:W-:-:S03]  /*13f0*/  ISETP.GT.U32.AND P0, PT, R64, 0x1ffffff, PT ;  /* 0x01ffffff4000780c */ /* 0x000fc60003f04070 */
[C---:B------:R-:W-:Y:S01]  /*1400*/  FADD R18, R75.reuse, R70 ;  /* 0x000000464b127221 */ /* 0x040fe20000000000 */
[C---:B------:R-:W-:Y:S02]  /*1410*/  IMAD R70, R158.reuse, 0x200, R79 ;  /* 0x000002009e467824 */ /* 0x040fe400078e024f */
[C---:B------:R-:W-:Y:S01]  /*1420*/  FADD R7, R75.reuse, R10 ;  /* 0x0000000a4b077221 */ /* 0x040fe20000000000 */
[C---:B------:R-:W-:Y:S01]  /*1430*/  FADD R10, R75.reuse, R20 ;  /* 0x000000144b0a7221 */ /* 0x040fe20000000000 */
[C---:B------:R-:W-:Y:S01]  /*1440*/  FADD R20, R75.reuse, R74 ;  /* 0x0000004a4b147221 */ /* 0x040fe20000000000 */
[C---:B------:R-:W-:Y:S02]  /*1450*/  IMAD R74, R158.reuse, 0x200, R70 ;  /* 0x000002009e4a7824 */ /* 0x040fe400078e0246 */
[C---:B------:R-:W-:Y:S01]  /*1460*/  FADD R6, R75.reuse, R11 ;  /* 0x0000000b4b067221 */ /* 0x040fe20000000000 */
[C---:B------:R-:W-:Y:S01]  /*1470*/  FADD R11, R75.reuse, R22 ;  /* 0x000000164b0b7221 */ /* 0x040fe20000000000 */
[----:B------:R-:W-:Y:S01]  /*1480*/  FADD R12, R75, R24 ;  /* 0x000000184b0c7221 */ /* 0x000fe20000000000 */
[----:B------:R-:W-:-:S02]  /*1490*/  IMAD R67, R158, 0x200, R74 ;  /* 0x000002009e437824 */ /* 0x000fc400078e024a */
[C---:B------:R-:W-:Y:S01]  /*14a0*/  FADD R13, R75.reuse, R26 ;  /* 0x0000001a4b0d7221 */ /* 0x040fe20000000000 */
[C---:B------:R-:W-:Y:S01]  /*14b0*/  FADD R14, R75.reuse, R28 ;  /* 0x0000001c4b0e7221 */ /* 0x040fe20000000000 */
[C---:B------:R-:W-:Y:S01]  /*14c0*/  FADD R15, R75.reuse, R30 ;  /* 0x0000001e4b0f7221 */ /* 0x040fe20000000000 */
[----:B------:R-:W-:Y:S02]  /*14d0*/  IMAD R83, R158, 0x200, R67 ;  /* 0x000002009e537824 */ /* 0x000fe400078e0243 */
[C---:B------:R-:W-:Y:S01]  /*14e0*/  FADD R17, R75.reuse, R68 ;  /* 0x000000444b117221 */ /* 0x040fe20000000000 */
        /* <DEDUP_REMOVED lines=20> */
[----:B------:R-:W-:Y:S01]  /*1630*/  FADD R75, R75, R108 ;  /* 0x0000006c4b4b7221 */ /* 0x000fe20000000000 */
[----:B------:R-:W-:-:S02]  /*1640*/  IADD3 R76, PT, PT, -R5, UR9, RZ ;  /* 0x00000009054c7c10 */ /* 0x000fc4000fffe1ff */
[----:B------:R-:W-:Y:S02]  /*1650*/  IADD3 R78, PT, PT, -R65, UR9, RZ ;  /* 0x00000009414e7c10 */ /* 0x000fe4000fffe1ff */
[----:B------:R-:W-:Y:S02]  /*1660*/  IADD3 R79, PT, PT, -R79, UR9, RZ ;  /* 0x000000094f4f7c10 */ /* 0x000fe4000fffe1ff */
[----:B------:R-:W-:Y:S02]  /*1670*/  IADD3 R80, PT, PT, -R70, UR9, RZ ;  /* 0x0000000946507c10 */ /* 0x000fe4000fffe1ff */
[----:B------:R-:W-:Y:S02]  /*1680*/  IADD3 R81, PT, PT, -R74, UR9, RZ ;  /* 0x000000094a517c10 */ /* 0x000fe4000fffe1ff */
[----:B------:R-:W-:Y:S02]  /*1690*/  IADD3 R82, PT, PT, -R67, UR9, RZ ;  /* 0x0000000943527c10 */ /* 0x000fe4000fffe1ff */
[----:B------:R-:W-:Y:S01]  /*16a0*/  IADD3 R83, PT, PT, -R83, UR9, RZ ;  /* 0x0000000953537c10 */ /* 0x000fe2000fffe1ff */
[----:B------:R-:W-:Y:S06]  /*16b0*/  @P0 BRA `(.L_x_27) ;  /* 0x00000000000c0947 */ /* 0x000fec0003800000 */
[----:B------:R-:W-:-:S07]  /*16c0*/  MOV R86, 0x16e0 ;  /* 0x000016e000567802 */ /* 0x000fce0000000f00 */
[----:B------:R-:W-:Y:S05]  /*16d0*/  CALL.REL.NOINC `($__internal_0_$__cuda_sm20_rcp_rn_f32_slowpath) ;  /* 0x0000005800b87944 */ /* 0x000fea0003c00000 */
[----:B------:R-:W-:Y:S05]  /*16e0*/  BRA `(.L_x_28) ;  /* 0x0000000000107947 */ /* 0x000fea0003800000 */
.L_x_27:
[----:B------:R-:W0:Y:S02]  /*16f0*/  MUFU.RCP R65, R60 ;  /* 0x0000003c00417308 */ /* 0x000e240000001000 */
[----:B0-----:R-:W-:-:S04]  /*1700*/  FFMA R64, R60, R65, -1 ;  /* 0xbf8000003c407423 */ /* 0x001fc80000000041 */
[----:B------:R-:W-:-:S04]  /*1710*/  FADD.FTZ R64, -R64, -RZ ;  /* 0x800000ff40407221 */ /* 0x000fc80000010100 */
[----:B------:R-:W-:-:S07]  /*1720*/  FFMA R84, R65, R64, R65 ;  /* 0x0000004041547223 */ /* 0x000fce0000000041 */
.L_x_28:
[----:B------:R-:W-:Y:S01]  /*1730*/  IMAD.MOV.U32 R85, RZ, RZ, R0 ;  /* 0x000000ffff557224 */ /* 0x000fe200078e0000 */
[----:B------:R-:W-:Y:S01]  /*1740*/  UPLOP3.LUT UP0, UPT, UPT, UPT, UPT, 0x40, 0x4 ;  /* 0x000000000004789c */ /* 0x000fe20003f0e870 */
[----:B------:R-:W-:Y:S02]  /*1750*/  IMAD.MOV.U32 R86, RZ, RZ, RZ ;  /* 0x000000ffff567224 */ /* 0x000fe400078e00ff */
[----:B------:R-:W-:-:S08]  /*1760*/  IMAD.MOV.U32 R60, RZ, RZ, RZ ;  /* 0x000000ffff3c7224 */ /* 0x000fd000078e00ff */
.L_x_130:
[----:B------:R-:W0:Y:S01]  /*1770*/  LDC.64 R64, c[0x0][0x3a0] ;  /* 0x0000e800ff407b82 */ /* 0x000e220000000a00 */
[----:B------:R-:W1:Y:S01]  /*1780*/  LDCU UR9, c[0x0][0x38c] ;  /* 0x00007180ff0977ac */ /* 0x000e620008000800 */
[----:B0-----:R-:W-:-:S05]  /*1790*/  IMAD.WIDE R64, R85, 0x4, R64 ;  /* 0x0000000455407825 */ /* 0x001fca00078e0240 */
[----:B-----5:R0:W5:Y:S01]  /*17a0*/  LDG.E R88, desc[UR10][R64.64] ;  /* 0x0000000a40587981 */ /* 0x020162000c1e1900 */
[----:B-1----:R-:W-:Y:S01]  /*17b0*/  ISETP.GE.AND P1, PT, R5, UR9, PT ;  /* 0x0000000905007c0c */ /* 0x002fe2000bf26270 */
[----:B------:R-:W-:Y:S01]  /*17c0*/  BSSY.RECONVERGENT B0, `(.L_x_29) ;  /* 0x0000228000007945 */ /* 0x000fe20003800200 */
[----:B------:R-:W-:-:S11]  /*17d0*/  CS2R R102, SRZ ;  /* 0x0000000000667805 */ /* 0x000fd6000001ff00 */
[----:B0-2---:R-:W-:Y:S05]  /*17e0*/  @P1 BRA `(.L_x_30) ;  /* 0x0000002000941947 */ /* 0x005fea0003800000 */
[----:B------:R-:W0:Y:S01]  /*17f0*/  LDC.64 R160, c[0x0][0x390] ;  /* 0x0000e400ffa07b82 */ /* 0x000e220000000a00 */
[----:B------:R-:W-:Y:S01]  /*1800*/  IMAD R103, R85, UR9, R5 ;  /* 0x0000000955677c24 */ /* 0x000fe2000f8e0205 */
[C---:B------:R-:W-:Y:S01]  /*1810*/  ISETP.GT.U32.AND P3, PT, R76.reuse, 0x3, PT ;  /* 0x000000034c00780c */ /* 0x040fe20003f64070 */
[----:B------:R-:W-:Y:S01]  /*1820*/  BSSY.RECONVERGENT B1, `(.L_x_31) ;  /* 0x0000012000017945 */ /* 0x000fe20003800200 */
[----:B------:R-:W-:Y:S01]  /*1830*/  ISETP.GT.U32.AND P0, PT, R76, 0x3, PT ;  /* 0x000000034c00780c */ /* 0x000fe20003f04070 */
[----:B0-----:R-:W-:-:S03]  /*1840*/  IMAD.WIDE R100, R103, 0x4, R160 ;  /* 0x0000000467647825 */ /* 0x001fc600078e02a0 */
[----:B------:R-:W-:-:S13]  /*1850*/  LOP3.LUT P2, RZ, R100, 0xf, RZ, 0xc0, !PT ;  /* 0x0000000f64ff7812 */ /* 0x000fda000784c0ff */
[----:B------:R-:W-:Y:S05]  /*1860*/  @!P2 BRA P3, `(.L_x_32) ;  /* 0x000000000030a947 */ /* 0x000fea0001800000 */
[C---:B------:R-:W-:Y:S02]  /*1870*/  ISETP.NE.AND P4, PT, R76.reuse, RZ, PT ;  /* 0x000000ff4c00720c */ /* 0x040fe40003f85270 */
[----:B------:R-:W-:Y:S02]  /*1880*/  CS2R R64, SRZ ;  /* 0x0000000000407805 */ /* 0x000fe4000001ff00 */
[C---:B------:R-:W-:Y:S02]  /*1890*/  ISETP.GE.U32.AND P3, PT, R76.reuse, 0x3, PT ;  /* 0x000000034c00780c */ /* 0x040fe40003f66070 */
[----:B------:R-:W-:Y:S02]  /*18a0*/  CS2R R66, SRZ ;  /* 0x0000000000427805 */ /* 0x000fe4000001ff00 */
[----:B------:R-:W-:-:S05]  /*18b0*/  ISETP.GE.U32.AND P2, PT, R76, 0x2, PT ;  /* 0x000000024c00780c */ /* 0x000fca0003f46070 */
[----:B------:R0:W5:Y:S04]  /*18c0*/  @P4 LDG.E R64, desc[UR10][R100.64] ;  /* 0x0000000a64404981 */ /* 0x000168000c1e1900 */
[----:B------:R0:W5:Y:S04]  /*18d0*/  @P3 LDG.E R66, desc[UR10][R100.64+0x8] ;  /* 0x0000080a64423981 */ /* 0x000168000c1e1900 */
[----:B------:R0:W5:Y:S01]  /*18e0*/  @P2 LDG.E R65, desc[UR10][R100.64+0x4] ;  /* 0x0000040a64412981 */ /* 0x000162000c1e1900 */
[----:B------:R-:W-:-:S13]  /*18f0*/  ISETP.GE.U32.AND P2, PT, R76, 0x4, PT ;  /* 0x000000044c00780c */ /* 0x000fda0003f46070 */
[----:B0-----:R-:W-:Y:S05]  /*1900*/  @!P2 BRA `(.L_x_33) ;  /* 0x00000000000ca947 */ /* 0x001fea0003800000 */
[----:B------:R0:W5:Y:S01]  /*1910*/  LDG.E R67, desc[UR10][R100.64+0xc] ;  /* 0x00000c0a64437981 */ /* 0x000162000c1e1900 */
[----:B------:R-:W-:Y:S05]  /*1920*/  BRA `(.L_x_33) ;  /* 0x0000000000047947 */ /* 0x000fea0003800000 */
.L_x_32:
[----:B------:R1:W5:Y:S02]  /*1930*/  LDG.E.128 R64, desc[UR10][R100.64] ;  /* 0x0000000a64407981 */ /* 0x000364000c1e1d00 */
.L_x_33:
[----:B------:R-:W-:Y:S05]  /*1940*/  BSYNC.RECONVERGENT B1 ;  /* 0x0000000000017941 */ /* 0x000fea0003800200 */
.L_x_31:
[----:B------:R-:W0:Y:S01]  /*1950*/  LDC.64 R158, c[0x0][0x3c8] ;  /* 0x0000f200ff9e7b82 */ /* 0x000e220000000a00 */
[----:B------:R-:W-:Y:S01]  /*1960*/  ISETP.GT.U32.AND P3, PT, R76, 0x3, PT ;  /* 0x000000034c00780c */ /* 0x000fe20003f64070 */
[----:B------:R-:W-:Y:S01]  /*1970*/  BSSY.RECONVERGENT B1, `(.L_x_34) ;  /* 0x0000015000017945 */ /* 0x000fe20003800200 */
[----:B01----:R-:W-:-:S03]  /*1980*/  IMAD.WIDE R100, R103, 0x2, R158 ;  /* 0x0000000267647825 */ /* 0x003fc600078e029e */
[----:B------:R-:W-:-:S13]  /*1990*/  LOP3.LUT P2, RZ, R100, 0x7, RZ, 0xc0, !PT ;  /* 0x0000000764ff7812 */ /* 0x000fda000784c0ff */
[----:B------:R-:W-:Y:S05]  /*19a0*/  @!P2 BRA P3, `(.L_x_35) ;  /* 0x000000000030a947 */ /* 0x000fea0001800000 */
[C---:B------:R-:W-:Y:S02]  /*19b0*/  ISETP.GT.U32.AND P3, PT, R76.reuse, 0x1, PT ;  /* 0x000000014c00780c */ /* 0x040fe40003f64070 */
[C---:B------:R-:W-:Y:S02]  /*19c0*/  ISETP.GT.U32.AND P4, PT, R76.reuse, 0x2, PT ;  /* 0x000000024c00780c */ /* 0x040fe40003f84070 */
[----:B------:R-:W-:Y:S02]  /*19d0*/  ISETP.NE.AND P2, PT, R76, RZ, PT ;  /* 0x000000ff4c00720c */ /* 0x000fe40003f45270 */
[----:B------:R-:W-:-:S06]  /*19e0*/  @!P0 PRMT R153, RZ, 0x7610, R153 ;  /* 0x00007610ff998816 */ /* 0x000fcc0000000099 */
[----:B------:R0:W5:Y:S01]  /*19f0*/  @P0 LDG.E.U16 R153, desc[UR10][R100.64+0x6] ;  /* 0x0000060a64990981 */ /* 0x000162000c1e1500 */
[----:B------:R-:W-:Y:S02]  /*1a00*/  @!P3 PRMT R103, RZ, 0x7610, R103 ;  /* 0x00007610ff67b816 */ /* 0x000fe40000000067 */
[----:B------:R-:W-:Y:S02]  /*1a10*/  @!P4 PRMT R151, RZ, 0x7610, R151 ;  /* 0x00007610ff97c816 */ /* 0x000fe40000000097 */
[----:B------:R0:W5:Y:S04]  /*1a20*/  @P2 LDG.E.U16 R102, desc[UR10][R100.64] ;  /* 0x0000000a64662981 */ /* 0x000168000c1e1500 */
[----:B------:R0:W5:Y:S04]  /*1a30*/  @P3 LDG.E.U16 R103, desc[UR10][R100.64+0x2] ;  /* 0x0000020a64673981 */ /* 0x000168000c1e1500 */
[----:B------:R0:W5:Y:S01]  /*1a40*/  @P4 LDG.E.U16 R151, desc[UR10][R100.64+0x4] ;  /* 0x0000040a64974981 */ /* 0x000162000c1e1500 */
[----:B------:R-:W-:Y:S01]  /*1a50*/  @!P2 PRMT R102, RZ, 0x7610, R102 ;  /* 0x00007610ff66a816 */ /* 0x000fe20000000066 */
[----:B0-----:R-:W-:Y:S06]  /*1a60*/  BRA `(.L_x_36) ;  /* 0x0000000000147947 */ /* 0x001fec0003800000 */
.L_x_35:
[----:B------:R-:W2:Y:S02]  /*1a70*/  LDG.E.64 R100, desc[UR10][R100.64] ;  /* 0x0000000a64647981 */ /* 0x000ea4000c1e1b00 */
[C-C-:B--2---:R-:W-:Y:S02]  /*1a80*/  SHF.R.U64 R103, R100.reuse, 0x10, R101.reuse ;  /* 0x0000001064677819 */ /* 0x144fe40000001265 */
[----:B------:R-:W-:Y:S02]  /*1a90*/  PRMT R102, R100, 0x7610, R102 ;  /* 0x0000761064667816 */ /* 0x000fe40000000066 */
[----:B------:R-:W-:Y:S02]  /*1aa0*/  SHF.R.U32.HI R153, RZ, 0x10, R101 ;  /* 0x00000010ff997819 */ /* 0x000fe40000011665 */
[----:B------:R-:W-:-:S07]  /*1ab0*/  PRMT R151, R101, 0x7610, R151 ;  /* 0x0000761065977816 */ /* 0x000fce0000000097 */
.L_x_36:
[----:B------:R-:W-:Y:S05]  /*1ac0*/  BSYNC.RECONVERGENT B1 ;  /* 0x0000000000017941 */ /* 0x000fea0003800200 */
.L_x_34:
[----:B------:R-:W0:Y:S01]  /*1ad0*/  LDC R155, c[0x0][0x384] ;  /* 0x0000e100ff9b7b82 */ /* 0x000e220000000800 */
[----:B-----5:R-:W-:Y:S01]  /*1ae0*/  FMUL R108, R88, R65 ;  /* 0x00000041586c7220 */ /* 0x020fe20000400000 */
[----:B------:R-:W-:Y:S02]  /*1af0*/  IMAD.U32 R65, R102, 0x10000, RZ ;  /* 0x0001000066417824 */ /* 0x000fe400078e00ff */
[C---:B------:R-:W-:Y:S01]  /*1b00*/  FMUL R105, R88.reuse, R64 ;  /* 0x0000004058697220 */ /* 0x040fe20000400000 */
[----:B------:R-:W-:Y:S02]  /*1b10*/  IMAD.U32 R64, R103, 0x10000, RZ ;  /* 0x0001000067407824 */ /* 0x000fe400078e00ff */
[----:B------:R-:W-:Y:S01]  /*1b20*/  FMUL R123, R88, R66 ;  /* 0x00000042587b7220 */ /* 0x000fe20000400000 */
[-C--:B------:R-:W-:Y:S01]  /*1b30*/  FMUL R156, R6, R65.reuse ;  /* 0x00000041069c7220 */ /* 0x080fe20000400000 */
[----:B------:R-:W-:Y:S02]  /*1b40*/  IMAD.U32 R66, R153, 0x10000, RZ ;  /* 0x0001000099427824 */ /* 0x000fe400078e00ff */
[-C--:B------:R-:W-:Y:S01]  /*1b50*/  FFMA R61, R108, R64.reuse, R61 ;  /* 0x000000406c3d7223 */ /* 0x080fe2000000003d */
[----:B------:R-:W-:Y:S01]  /*1b60*/  FMUL R153, R7, R64 ;  /* 0x0000004007997220 */ /* 0x000fe20000400000 */
[----:B------:R-:W-:Y:S01]  /*1b70*/  FFMA R60, R105, R65, R60 ;  /* 0x00000041693c7223 */ /* 0x000fe2000000003c */
[----:B------:R-:W-:Y:S01]  /*1b80*/  FADD R64, RZ, R156 ;  /* 0x0000009cff407221 */ /* 0x000fe20000000000 */
[----:B------:R-:W-:-:S02]  /*1b90*/  IMAD.U32 R151, R151, 0x10000, RZ ;  /* 0x0001000097977824 */ /* 0x000fc400078e00ff */
[----:B------:R-:W-:Y:S01]  /*1ba0*/  FFMA R65, R105, R156, RZ ;  /* 0x0000009c69417223 */ /* 0x000fe200000000ff */
[----:B------:R-:W-:Y:S01]  /*1bb0*/  FMUL R152, R88, R67 ;  /* 0x0000004358987220 */ /* 0x000fe20000400000 */
[----:B------:R-:W-:Y:S01]  /*1bc0*/  FADD R67, R64, R153 ;  /* 0x0000009940437221 */ /* 0x000fe20000000000 */
[----:B------:R-:W-:Y:S01]  /*1bd0*/  FMUL R154, R8, R151 ;  /* 0x00000097089a7220 */ /* 0x000fe20000400000 */
[----:B------:R-:W-:Y:S01]  /*1be0*/  FFMA R64, R108, R153, R65 ;  /* 0x000000996c407223 */ /* 0x000fe20000000041 */
[----:B------:R-:W-:Y:S01]  /*1bf0*/  FFMA R62, R123, R151, R62 ;  /* 0x000000977b3e7223 */ /* 0x000fe2000000003e */
[-C--:B------:R-:W-:Y:S01]  /*1c00*/  FFMA R63, R152, R66.reuse, R63 ;  /* 0x00000042983f7223 */ /* 0x080fe2000000003f */
[----:B------:R-:W-:Y:S01]  /*1c10*/  FMUL R151, R9, R66 ;  /* 0x0000004209977220 */ /* 0x000fe20000400000 */
[----:B------:R-:W-:Y:S01]  /*1c20*/  FADD R66, R67, R154 ;  /* 0x0000009a43427221 */ /* 0x000fe20000000000 */
[----:B------:R-:W-:Y:S01]  /*1c30*/  FFMA R65, R123, R154, R64 ;  /* 0x0000009a7b417223 */ /* 0x000fe20000000040 */
[----:B0-----:R-:W-:-:S02]  /*1c40*/  IMAD R162, R155, 0x200, R5 ;  /* 0x000002009ba27824 */ /* 0x001fc400078e0205 */
[----:B------:R-:W-:Y:S01]  /*1c50*/  FADD R103, R66, R151 ;  /* 0x0000009742677221 */ /* 0x000fe20000000000 */
[----:B------:R-:W-:Y:S02]  /*1c60*/  FFMA R102, R152, R151, R65 ;  /* 0x0000009798667223 */ /* 0x000fe40000000041 */
[----:B------:R-:W-:-:S13]  /*1c70*/  ISETP.GE.AND P0, PT, R162, UR9, PT ;  /* 0x00000009a2007c0c */ /* 0x000fda000bf06270 */
[----:B------:R-:W-:Y:S05]  /*1c80*/  @P0 BRA `(.L_x_30) ;  /* 0x0000001c006c0947 */ /* 0x000fea0003800000 */
[----:B------:R-:W-:Y:S01]  /*1c90*/  IMAD R147, R85, UR9, R162 ;  /* 0x0000000955937c24 */ /* 0x000fe2000f8e02a2 */
[----:B------:R-:W-:Y:S01]  /*1ca0*/  BSSY.RECONVERGENT B1, `(.L_x_37) ;  /* 0x0000011000017945 */ /* 0x000fe20003800200 */
[----:B------:R-:W-:Y:S02]  /*1cb0*/  ISETP.GE.U32.AND P2, PT, R77, 0x4, PT ;  /* 0x000000044d00780c */ /* 0x000fe40003f46070 */
[----:B------:R-:W-:-:S03]  /*1cc0*/  IMAD.WIDE R100, R147, 0x4, R160 ;  /* 0x0000000493647825 */ /* 0x000fc600078e02a0 */
[----:B------:R-:W-:-:S04]  /*1cd0*/  LOP3.LUT P0, RZ, R100, 0xf, RZ, 0xc0, !PT ;  /* 0x0000000f64ff7812 */ /* 0x000fc8000780c0ff */
[----:B------:R-:W-:-:S13]  /*1ce0*/  ISETP.LT.U32.OR P0, PT, R77, 0x4, P0 ;  /* 0x000000044d00780c */ /* 0x000fda0000701470 */
[----:B------:R-:W-:Y:S05]  /*1cf0*/  @P0 BRA `(.L_x_38) ;  /* 0x0000000000080947 */ /* 0x000fea0003800000 */
[----:B------:R1:W5:Y:S01]  /*1d00*/  LDG.E.128 R64, desc[UR10][R100.64] ;  /* 0x0000000a64407981 */ /* 0x000362000c1e1d00 */
[----:B------:R-:W-:Y:S05]  /*1d10*/  BRA `(.L_x_39) ;  /* 0x0000000000247947 */ /* 0x000fea0003800000 */
.L_x_38:
[C---:B------:R-:W-:Y:S02]  /*1d20*/  ISETP.NE.AND P0, PT, R77.reuse, RZ, PT ;  /* 0x000000ff4d00720c */ /* 0x040fe40003f05270 */
[----:B------:R-:W-:Y:S02]  /*1d30*/  CS2R R64, SRZ ;  /* 0x0000000000407805 */ /* 0x000fe4000001ff00 */
[C---:B------:R-:W-:Y:S02]  /*1d40*/  ISETP.GE.U32.AND P3, PT, R77.reuse, 0x2, PT ;  /* 0x000000024d00780c */ /* 0x040fe40003f66070 */
[----:B------:R-:W-:Y:S02]  /*1d50*/  CS2R R66, SRZ ;  /* 0x0000000000427805 */ /* 0x000fe4000001ff00 */
[----:B------:R-:W-:-:S04]  /*1d60*/  ISETP.GE.U32.AND P4, PT, R77, 0x3, PT ;  /* 0x000000034d00780c */ /* 0x000fc80003f86070 */
[----:B------:R0:W5:Y:S04]  /*1d70*/  @P2 LDG.E R67, desc[UR10][R100.64+0xc] ;  /* 0x00000c0a64432981 */ /* 0x000168000c1e1900 */
[----:B------:R0:W5:Y:S04]  /*1d80*/  @P0 LDG.E R64, desc[UR10][R100.64] ;  /* 0x0000000a64400981 */ /* 0x000168000c1e1900 */
[----:B------:R0:W5:Y:S04]  /*1d90*/  @P3 LDG.E R65, desc[UR10][R100.64+0x4] ;  /* 0x0000040a64413981 */ /* 0x000168000c1e1900 */
[----:B------:R0:W5:Y:S02]  /*1da0*/  @P4 LDG.E R66, desc[UR10][R100.64+0x8] ;  /* 0x0000080a64424981 */ /* 0x000164000c1e1900 */
.L_x_39:
[----:B------:R-:W-:Y:S05]  /*1db0*/  BSYNC.RECONVERGENT B1 ;  /* 0x0000000000017941 */ /* 0x000fea0003800200 */
.L_x_37:
[----:B------:R-:W-:-:S03]  /*1dc0*/  IMAD.WIDE R146, R147, 0x2, R158 ;  /* 0x0000000293927825 */ /* 0x000fc600078e029e */
[----:B------:R-:W-:-:S04]  /*1dd0*/  LOP3.LUT P0, RZ, R146, 0x7, RZ, 0xc0, !PT ;  /* 0x0000000792ff7812 */ /* 0x000fc8000780c0ff */
[----:B------:R-:W-:-:S13]  /*1de0*/  ISETP.LT.U32.OR P0, PT, R77, 0x4, P0 ;  /* 0x000000044d00780c */ /* 0x000fda0000701470 */
[----:B01----:R-:W2:Y:S01]  /*1df0*/  @!P0 LDG.E.64 R100, desc[UR10][R146.64] ;  /* 0x0000000a92648981 */ /* 0x003ea2000c1e1b00 */
[----:B------:R-:W-:Y:S01]  /*1e00*/  BSSY.RECONVERGENT B1, `(.L_x_40) ;  /* 0x0000011000017945 */ /* 0x000fe20003800200 */
[C-C-:B--2---:R-:W-:Y:S02]  /*1e10*/  @!P0 SHF.R.U64 R149, R100.reuse, 0x10, R101.reuse ;  /* 0x0000001064958819 */ /* 0x144fe40000001265 */
[----:B------:R-:W-:Y:S02]  /*1e20*/  @!P0 PRMT R148, R100, 0x7610, R148 ;  /* 0x0000761064948816 */ /* 0x000fe40000000094 */
[----:B------:R-:W-:Y:S01]  /*1e30*/  @!P0 SHF.R.U32.HI R100, RZ, 0x10, R101 ;  /* 0x00000010ff648819 */ /* 0x000fe20000011665 */
[----:B------:R-:W-:Y:S06]  /*1e40*/  @!P0 BRA `(.L_x_41) ;  /* 0x0000000000308947 */ /* 0x000fec0003800000 */
        /* <DEDUP_REMOVED lines=12> */
.L_x_41:
[----:B------:R-:W-:Y:S05]  /*1f10*/  BSYNC.RECONVERGENT B1 ;  /* 0x0000000000017941 */ /* 0x000fea0003800200 */
.L_x_40:
[----:B-----5:R-:W-:Y:S01]  /*1f20*/  FMUL R106, R88, R65 ;  /* 0x00000041586a7220 */ /* 0x020fe20000400000 */
[----:B------:R-:W-:Y:S02]  /*1f30*/  IMAD.U32 R65, R148, 0x10000, RZ ;  /* 0x0001000094417824 */ /* 0x000fe400078e00ff */
[C---:B------:R-:W-:Y:S01]  /*1f40*/  FMUL R99, R88.reuse, R64 ;  /* 0x0000004058637220 */ /* 0x040fe20000400000 */
[----:B------:R-:W-:Y:S02]  /*1f50*/  IMAD R162, R155, 0x200, R162 ;  /* 0x000002009ba27824 */ /* 0x000fe400078e02a2 */
[----:B0-----:R-:W-:Y:S01]  /*1f60*/  FMUL R147, R88, R67 ;  /* 0x0000004358937220 */ /* 0x001fe20000400000 */
[----:B------:R-:W-:Y:S02]  /*1f70*/  IMAD.U32 R64, R149, 0x10000, RZ ;  /* 0x0001000095407824 */ /* 0x000fe400078e00ff */
[-C--:B------:R-:W-:Y:S01]  /*1f80*/  FMUL R150, R10, R65.reuse ;  /* 0x000000410a967220 */ /* 0x080fe20000400000 */
[----:B------:R-:W-:Y:S01]  /*1f90*/  FFMA R56, R99, R65, R56 ;  /* 0x0000004163387223 */ /* 0x000fe20000000038 */
[----:B------:R-:W-:Y:S01]  /*1fa0*/  ISETP.GE.AND P0, PT, R162, UR9, PT ;  /* 0x00000009a2007c0c */ /* 0x000fe2000bf06270 */
[-C--:B------:R-:W-:Y:S01]  /*1fb0*/  FFMA R57, R106, R64.reuse, R57 ;  /* 0x000000406a397223 */ /* 0x080fe20000000039 */
[----:B------:R-:W-:Y:S01]  /*1fc0*/  FMUL R149, R11, R64 ;  /* 0x000000400b957220 */ /* 0x000fe20000400000 */
[----:B------:R-:W-:Y:S01]  /*1fd0*/  FADD R64, R103, R150 ;  /* 0x0000009667407221 */ /* 0x000fe20000000000 */
[----:B------:R-:W-:-:S02]  /*1fe0*/  IMAD.U32 R101, R101, 0x10000, RZ ;  /* 0x0001000065657824 */ /* 0x000fc400078e00ff */
[----:B------:R-:W-:Y:S01]  /*1ff0*/  FFMA R65, R99, R150, R102 ;  /* 0x0000009663417223 */ /* 0x000fe20000000066 */
[----:B------:R-:W-:Y:S01]  /*2000*/  FMUL R121, R88, R66 ;  /* 0x0000004258797220 */ /* 0x000fe20000400000 */
[----:B------:R-:W-:Y:S01]  /*2010*/  FADD R67, R64, R149 ;  /* 0x0000009540437221 */ /* 0x000fe20000000000 */
[----:B------:R-:W-:Y:S02]  /*2020*/  IMAD.U32 R100, R100, 0x10000, RZ ;  /* 0x0001000064647824 */ /* 0x000fe400078e00ff */
[----:B------:R-:W-:Y:S01]  /*2030*/  FMUL R148, R12, R101 ;  /* 0x000000650c947220 */ /* 0x000fe20000400000 */
[----:B------:R-:W-:Y:S01]  /*2040*/  FFMA R64, R106, R149, R65 ;  /* 0x000000956a407223 */ /* 0x000fe20000000041 */
[----:B------:R-:W-:Y:S01]  /*2050*/  FFMA R58, R121, R101, R58 ;  /* 0x00000065793a7223 */ /* 0x000fe2000000003a */
[----:B------:R-:W-:Y:S01]  /*2060*/  FMUL R146, R13, R100 ;  /* 0x000000640d927220 */ /* 0x000fe20000400000 */
[----:B------:R-:W-:Y:S01]  /*2070*/  FADD R67, R67, R148 ;  /* 0x0000009443437221 */ /* 0x000fe20000000000 */
[----:B------:R-:W-:Y:S01]  /*2080*/  FFMA R64, R121, R148, R64 ;  /* 0x0000009479407223 */ /* 0x000fe20000000040 */
[----:B------:R-:W-:-:S02]  /*2090*/  FFMA R59, R147, R100, R59 ;  /* 0x00000064933b7223 */ /* 0x000fc4000000003b */
[----:B------:R-:W-:Y:S01]  /*20a0*/  FADD R103, R67, R146 ;  /* 0x0000009243677221 */ /* 0x000fe20000000000 */
[----:B------:R-:W-:Y:S01]  /*20b0*/  FFMA R102, R147, R146, R64 ;  /* 0x0000009293667223 */ /* 0x000fe20000000040 */
[----:B------:R-:W-:Y:S06]  /*20c0*/  @P0 BRA `(.L_x_30) ;  /* 0x00000018005c0947 */ /* 0x000fec0003800000 */
        /* <DEDUP_REMOVED lines=9> */
.L_x_43:
        /* <DEDUP_REMOVED lines=9> */
.L_x_44:
[----:B------:R-:W-:Y:S05]  /*21f0*/  BSYNC.RECONVERGENT B1 ;  /* 0x0000000000017941 */ /* 0x000fea0003800200 */
.L_x_42:
        /* <DEDUP_REMOVED lines=21> */
.L_x_46:
[----:B------:R-:W-:Y:S05]  /*2350*/  BSYNC.RECONVERGENT B1 ;  /* 0x0000000000017941 */ /* 0x000fea0003800200 */
.L_x_45:
        /* <DEDUP_REMOVED lines=36> */
.L_x_48:
        /* <DEDUP_REMOVED lines=9> */
.L_x_49:
[----:B------:R-:W-:Y:S05]  /*2630*/  BSYNC.RECONVERGENT B1 ;  /* 0x0000000000017941 */ /* 0x000fea0003800200 */
.L_x_47:
[----:B------:R-:W-:-:S03]  /*2640*/  IMAD.WIDE R138, R139, 0x2, R158 ;  /* 0x000000028b8a7825 */ /* 0x000fc600078e029e */
[----:B------:R-:W-:-:S04]  /*2650*/  LOP3.LUT P0, RZ, R138, 0x7, RZ, 0xc0, !PT ;  /* 0x000000078aff7812 */ /* 0x000fc8000780c0ff */
[----:B------:R-:W-:-:S13]  /*2660*/  ISETP.LT.U32.OR P0, PT, R79, 0x4, P0 ;  /* 0x000000044f00780c */ /* 0x000fda0000701470 */
[----:B01----:R-:W2:Y:S01]  /*2670*/  @!P0 LDG.E.64 R100, desc[UR10][R138.64] ;  /* 0x0000000a8a648981 */ /* 0x003ea2000c1e1b00 */
[----:B------:R-:W-:Y:S01]  /*2680*/  BSSY.RECONVERGENT B1, `(.L_x_50) ;  /* 0x0000012000017945 */ /* 0x000fe20003800200 */
[--C-:B--2---:R-:W-:Y:S02]  /*2690*/  @!P0 SHF.R.U64 R90, R100, 0x10, R101.reuse ;  /* 0x00000010645a8819 */ /* 0x104fe40000001265 */
[--C-:B------:R-:W-:Y:S02]  /*26a0*/  @!P0 SHF.R.U32.HI R136, RZ, 0x10, R101.reuse ;  /* 0x00000010ff888819 */ /* 0x100fe40000011665 */
[----:B------:R-:W-:Y:S02]  /*26b0*/  @!P0 PRMT R134, R101, 0x7610, R134 ;  /* 0x0000761065868816 */ /* 0x000fe40000000086 */
[----:B------:R-:W-:Y:S01]  /*26c0*/  @!P0 PRMT R101, R90, 0x7610, R101 ;  /* 0x000076105a658816 */ /* 0x000fe20000000065 */
        /* <DEDUP_REMOVED lines=13> */
.L_x_51:
[----:B------:R-:W-:Y:S05]  /*27a0*/  BSYNC.RECONVERGENT B1 ;  /* 0x0000000000017941 */ /* 0x000fea0003800200 */
.L_x_50:
[----:B-----5:R-:W-:Y:S01]  /*27b0*/  FMUL R90, R88, R65 ;  /* 0x00000041585a7220 */ /* 0x020fe20000400000 */
[----:B------:R-:W-:Y:S02]  /*27c0*/  IMAD.U32 R65, R100, 0x10000, RZ ;  /* 0x0001000064417824 */ /* 0x000fe400078e00ff */
[C---:B------:R-:W-:Y:S01]  /*27d0*/  FMUL R95, R88.reuse, R64 ;  /* 0x00000040585f7220 */ /* 0x040fe20000400000 */
[----:B------:R-:W-:Y:S02]  /*27e0*/  IMAD.U32 R64, R101, 0x10000, RZ ;  /* 0x0001000065407824 */ /* 0x000fe400078e00ff */
[----:B0-----:R-:W-:Y:S01]  /*27f0*/  FMUL R139, R88, R67 ;  /* 0x00000043588b7220 */ /* 0x001fe20000400000 */
[----:B------:R-:W-:Y:S01]  /*2800*/  FMUL R138, R18, R65 ;  /* 0x00000041128a7220 */ /* 0x000fe20000400000 */
[----:B------:R-:W-:Y:S01]  /*2810*/  ISETP.GE.AND P0, PT, R70, UR9, PT ;  /* 0x0000000946007c0c */ /* 0x000fe2000bf06270 */
[----:B------:R-:W-:Y:S01]  /*2820*/  FMUL R117, R88, R66 ;  /* 0x0000004258757220 */ /* 0x000fe20000400000 */
[----:B------:R-:W-:-:S02]  /*2830*/  IMAD.U32 R67, R134, 0x10000, RZ ;  /* 0x0001000086437824 */ /* 0x000fc400078e00ff */
[-C--:B------:R-:W-:Y:S01]  /*2840*/  FFMA R49, R90, R64.reuse, R49 ;  /* 0x000000405a317223 */ /* 0x080fe20000000031 */
[----:B------:R-:W-:Y:S01]  /*2850*/  FMUL R141, R19, R64 ;  /* 0x00000040138d7220 */ /* 0x000fe20000400000 */
[----:B------:R-:W-:Y:S01]  /*2860*/  FFMA R48, R95, R65, R48 ;  /* 0x000000415f307223 */ /* 0x000fe20000000030 */
[----:B------:R-:W-:Y:S01]  /*2870*/  FADD R64, R103, R138 ;  /* 0x0000008a67407221 */ /* 0x000fe20000000000 */
[----:B------:R-:W-:Y:S01]  /*2880*/  FFMA R65, R95, R138, R102 ;  /* 0x0000008a5f417223 */ /* 0x000fe20000000066 */
[----:B------:R-:W-:Y:S02]  /*2890*/  IMAD.U32 R134, R136, 0x10000, RZ ;  /* 0x0001000088867824 */ /* 0x000fe400078e00ff */
[-C--:B------:R-:W-:Y:S01]  /*28a0*/  FFMA R50, R117, R67.reuse, R50 ;  /* 0x0000004375327223 */ /* 0x080fe20000000032 */
[----:B------:R-:W-:Y:S01]  /*28b0*/  FMUL R136, R20, R67 ;  /* 0x0000004314887220 */ /* 0x000fe20000400000 */
[----:B------:R-:W-:Y:S01]  /*28c0*/  FADD R67, R64, R141 ;  /* 0x0000008d40437221 */ /* 0x000fe20000000000 */
[----:B------:R-:W-:Y:S01]  /*28d0*/  FFMA R64, R90, R141, R65 ;  /* 0x0000008d5a407223 */ /* 0x000fe20000000041 */
[-C--:B------:R-:W-:Y:S01]  /*28e0*/  FFMA R51, R139, R134.reuse, R51 ;  /* 0x000000868b337223 */ /* 0x080fe20000000033 */
[----:B------:R-:W-:Y:S01]  /*28f0*/  FMUL R134, R21, R134 ;  /* 0x0000008615867220 */ /* 0x000fe20000400000 */
[----:B------:R-:W-:Y:S01]  /*2900*/  FADD R67, R67, R136 ;  /* 0x0000008843437221 */ /* 0x000fe20000000000 */
[----:B------:R-:W-:-:S03]  /*2910*/  FFMA R64, R117, R136, R64 ;  /* 0x0000008875407223 */ /* 0x000fc60000000040 */
        /* <DEDUP_REMOVED lines=12> */
.L_x_53:
        /* <DEDUP_REMOVED lines=9> */
.L_x_54:
[----:B------:R-:W-:Y:S05]  /*2a70*/  BSYNC.RECONVERGENT B1 ;  /* 0x0000000000017941 */ /* 0x000fea0003800200 */
.L_x_52:
[----:B------:R-:W-:-:S03]  /*2a80*/  IMAD.WIDE R100, R101, 0x2, R158 ;  /* 0x0000000265647825 */ /* 0x000fc600078e029e */
[----:B------:R-:W-:-:S04]  /*2a90*/  LOP3.LUT P0, RZ, R100, 0x7, RZ, 0xc0, !PT ;  /* 0x0000000764ff7812 */ /* 0x000fc8000780c0ff */
[----:B------:R-:W-:-:S13]  /*2aa0*/  ISETP.LT.U32.OR P0, PT, R80, 0x4, P0 ;  /* 0x000000045000780c */ /* 0x000fda0000701470 */
[----:B01----:R-:W2:Y:S01]  /*2ab0*/  @!P0 LDG.E.64 R92, desc[UR10][R100.64] ;  /* 0x0000000a645c8981 */ /* 0x003ea2000c1e1b00 */
[----:B------:R-:W-:Y:S01]  /*2ac0*/  BSSY.RECONVERGENT B1, `(.L_x_55) ;  /* 0x0000012000017945 */ /* 0x000fe20003800200 */
[C-C-:B--2---:R-:W-:Y:S02]  /*2ad0*/  @!P0 SHF.R.U64 R130, R92.reuse, 0x10, R93.reuse ;  /* 0x000000105c828819 */ /* 0x144fe4000000125d */
[----:B------:R-:W-:Y:S02]  /*2ae0*/  @!P0 PRMT R128, R92, 0x7610, R128 ;  /* 0x000076105c808816 */ /* 0x000fe40000000080 */
[----:B------:R-:W-:Y:S02]  /*2af0*/  @!P0 SHF.R.U32.HI R137, RZ, 0x10, R93 ;  /* 0x00000010ff898819 */ /* 0x000fe4000001165d */
        /* <DEDUP_REMOVED lines=14> */
.L_x_56:
[----:B------:R-:W-:Y:S05]  /*2be0*/  BSYNC.RECONVERGENT B1 ;  /* 0x0000000000017941 */ /* 0x000fea0003800200 */
.L_x_55:
[----:B-----5:R-:W-:Y:S01]  /*2bf0*/  FMUL R92, R88, R65 ;  /* 0x00000041585c7220 */ /* 0x020fe20000400000 */
[----:B------:R-:W-:Y:S02]  /*2c00*/  IMAD.U32 R65, R128, 0x10000, RZ ;  /* 0x0001000080417824 */ /* 0x000fe400078e00ff */
[----:B------:R-:W-:Y:S01]  /*2c10*/  FMUL R135, R88, R67 ;  /* 0x0000004358877220 */ /* 0x000fe20000400000 */
[----:B------:R-:W-:Y:S02]  /*2c20*/  IMAD.U32 R67, R132, 0x10000, RZ ;  /* 0x0001000084437824 */ /* 0x000fe400078e00ff */
[----:B------:R-:W-:Y:S01]  /*2c30*/  FMUL R93, R88, R64 ;  /* 0x00000040585d7220 */ /* 0x000fe20000400000 */
[----:B------:R-:W-:Y:S02]  /*2c40*/  IMAD.U32 R130, R130, 0x10000, RZ ;  /* 0x0001000082827824 */ /* 0x000fe400078e00ff */
[----:B------:R-:W-:Y:S01]  /*2c50*/  FMUL R132, R22, R65 ;  /* 0x0000004116847220 */ /* 0x000fe20000400000 */
[----:B------:R-:W-:Y:S01]  /*2c60*/  ISETP.GE.AND P0, PT, R74, UR9, PT ;  /* 0x000000094a007c0c */ /* 0x000fe2000bf06270 */
[----:B------:R-:W-:Y:S01]  /*2c70*/  FMUL R115, R88, R66 ;  /* 0x0000004258737220 */ /* 0x000fe20000400000 */
[----:B------:R-:W-:-:S02]  /*2c80*/  IMAD.U32 R128, R137, 0x10000, RZ ;  /* 0x0001000089807824 */ /* 0x000fc400078e00ff */
[----:B------:R-:W-:Y:S01]  /*2c90*/  FFMA R44, R93, R65, R44 ;  /* 0x000000415d2c7223 */ /* 0x000fe2000000002c */
[----:B------:R-:W-:Y:S01]  /*2ca0*/  FMUL R137, R23, R130 ;  /* 0x0000008217897220 */ /* 0x000fe20000400000 */
[----:B------:R-:W-:Y:S01]  /*2cb0*/  FADD R64, R103, R132 ;  /* 0x0000008467407221 */ /* 0x000fe20000000000 */
[----:B------:R-:W-:Y:S01]  /*2cc0*/  FFMA R65, R93, R132, R102 ;  /* 0x000000845d417223 */ /* 0x000fe20000000066 */
[----:B------:R-:W-:Y:S01]  /*2cd0*/  FFMA R45, R92, R130, R45 ;  /* 0x000000825c2d7223 */ /* 0x000fe2000000002d */
        /* <DEDUP_REMOVED lines=14> */
[----:B0-----:R-:W-:-:S03]  /*2dc0*/  IMAD.WIDE R100, R163, 0x4, R160 ;  /* 0x00000004a3647825 */ /* 0x001fc600078e02a0 */
[----:B------:R-:W-:-:S04]  /*2dd0*/  LOP3.LUT P0, RZ, R100, 0xf, RZ, 0xc0, !PT ;  /* 0x0000000f64ff7812 */ /* 0x000fc8000780c0ff */
[----:B------:R-:W-:-:S13]  /*2de0*/  ISETP.LT.U32.OR P0, PT, R81, 0x4, P0 ;  /* 0x000000045100780c */ /* 0x000fda0000701470 */
[----:B------:R-:W-:Y:S05]  /*2df0*/  @P0 BRA `(.L_x_58) ;  /* 0x0000000000080947 */ /* 0x000fea0003800000 */
[----:B------:R1:W5:Y:S01]  /*2e00*/  LDG.E.128 R64, desc[UR10][R100.64] ;  /* 0x0000000a64407981 */ /* 0x000362000c1e1d00 */
[----:B------:R-:W-:Y:S05]  /*2e10*/  BRA `(.L_x_59) ;  /* 0x0000000000247947 */ /* 0x000fea0003800000 */
.L_x_58:
        /* <DEDUP_REMOVED lines=9> */
.L_x_59:
[----:B------:R-:W-:Y:S05]  /*2eb0*/  BSYNC.RECONVERGENT B1 ;  /* 0x0000000000017941 */ /* 0x000fea0003800200 */
.L_x_57:
        /* <DEDUP_REMOVED lines=22> */
.L_x_61:
[----:B------:R-:W-:Y:S05]  /*3020*/  BSYNC.RECONVERGENT B1 ;  /* 0x0000000000017941 */ /* 0x000fea0003800200 */
.L_x_60:
[----:B-----5:R-:W-:Y:S01]  /*3030*/  FMUL R94, R88, R65 ;  /* 0x00000041585e7220 */ /* 0x020fe20000400000 */
[----:B------:R-:W-:Y:S02]  /*3040*/  IMAD.U32 R65, R100, 0x10000, RZ ;  /* 0x0001000064417824 */ /* 0x000fe400078e00ff */
[C---:B------:R-:W-:Y:S01]  /*3050*/  FMUL R91, R88.reuse, R64 ;  /* 0x00000040585b7220 */ /* 0x040fe20000400000 */
[----:B------:R-:W-:Y:S02]  /*3060*/  IMAD R164, R155, 0x200, R74 ;  /* 0x000002009ba47824 */ /* 0x000fe400078e024a */
[----:B------:R-:W-:Y:S01]  /*3070*/  FMUL R131, R88, R67 ;  /* 0x0000004358837220 */ /* 0x000fe20000400000 */
[----:B------:R-:W-:Y:S02]  /*3080*/  IMAD.U32 R64, R101, 0x10000, RZ ;  /* 0x0001000065407824 */ /* 0x000fe400078e00ff */
[----:B------:R-:W-:Y:S01]  /*3090*/  FMUL R126, R26, R65 ;  /* 0x000000411a7e7220 */ /* 0x000fe20000400000 */
[----:B------:R-:W-:Y:S01]  /*30a0*/  FMUL R113, R88, R66 ;  /* 0x0000004258717220 */ /* 0x000fe20000400000 */
[----:B------:R-:W-:Y:S01]  /*30b0*/  ISETP.GE.AND P0, PT, R164, UR9, PT ;  /* 0x00000009a4007c0c */ /* 0x000fe2000bf06270 */
        /* <DEDUP_REMOVED lines=18> */
[----:B0-----:R-:W-:Y:S01]  /*31e0*/  IMAD R163, R85, UR9, R164 ;  /* 0x0000000955a37c24 */ /* 0x001fe2000f8e02a4 */
        /* <DEDUP_REMOVED lines=8> */
.L_x_63:
        /* <DEDUP_REMOVED lines=9> */
.L_x_64:
[----:B------:R-:W-:Y:S05]  /*3300*/  BSYNC.RECONVERGENT B1 ;  /* 0x0000000000017941 */ /* 0x000fea0003800200 */
.L_x_62:
        /* <DEDUP_REMOVED lines=21> */
.L_x_66:
[----:B------:R-:W-:Y:S05]  /*3460*/  BSYNC.RECONVERGENT B1 ;  /* 0x0000000000017941 */ /* 0x000fea0003800200 */
.L_x_65:
[----:B-----5:R-:W-:Y:S01]  /*3470*/  FMUL R96, R88, R65 ;  /* 0x0000004158607220 */ /* 0x020fe20000400000 */
[----:B------:R-:W-:Y:S02]  /*3480*/  IMAD.U32 R65, R116, 0x10000, RZ ;  /* 0x0001000074417824 */ /* 0x000fe400078e00ff */
[C---:B------:R-:W-:Y:S01]  /*3490*/  FMUL R89, R88.reuse, R64 ;  /* 0x0000004058597220 */ /* 0x040fe20000400000 */
[----:B------:R-:W-:Y:S02]  /*34a0*/  IMAD R164, R155, 0x200, R164 ;  /* 0x000002009ba47824 */ /* 0x000fe400078e02a4 */
[----:B------:R-:W-:Y:S01]  /*34b0*/  FMUL R127, R88, R67 ;  /* 0x00000043587f7220 */ /* 0x000fe20000400000 */
[----:B------:R-:W-:Y:S02]  /*34c0*/  IMAD.U32 R118, R118, 0x10000, RZ ;  /* 0x0001000076767824 */ /* 0x000fe400078e00ff */
[-C--:B------:R-:W-:Y:S01]  /*34d0*/  FMUL R120, R30, R65.reuse ;  /* 0x000000411e787220 */ /* 0x080fe20000400000 */
[----:B------:R-:W-:Y:S01]  /*34e0*/  FFMA R36, R89, R65, R36 ;  /* 0x0000004159247223 */ /* 0x000fe20000000024 */
[----:B------:R-:W-:Y:S01]  /*34f0*/  ISETP.GE.AND P0, PT, R164, UR9, PT ;  /* 0x00000009a4007c0c */ /* 0x000fe2000bf06270 */
[----:B------:R-:W-:Y:S01]  /*3500*/  FMUL R129, R31, R118 ;  /* 0x000000761f817220 */ /* 0x000fe20000400000 */
[----:B------:R-:W-:Y:S01]  /*3510*/  FADD R64, R103, R120 ;  /* 0x0000007867407221 */ /* 0x000fe20000000000 */
[----:B------:R-:W-:-:S02]  /*3520*/  IMAD.U32 R101, R101, 0x10000, RZ ;  /* 0x0001000065657824 */ /* 0x000fc400078e00ff */
[----:B------:R-:W-:Y:S01]  /*3530*/  FFMA R65, R89, R120, R102 ;  /* 0x0000007859417223 */ /* 0x000fe20000000066 */
[----:B------:R-:W-:Y:S01]  /*3540*/  FFMA R37, R96, R118, R37 ;  /* 0x0000007660257223 */ /* 0x000fe20000000025 */
[----:B------:R-:W-:Y:S01]  /*3550*/  FADD R67, R64, R129 ;  /* 0x0000008140437221 */ /* 0x000fe20000000000 */
[----:B------:R-:W-:Y:S01]  /*3560*/  FMUL R111, R88, R66 ;  /* 0x00000042586f7220 */ /* 0x000fe20000400000 */
        /* <DEDUP_REMOVED lines=20> */
.L_x_68:
        /* <DEDUP_REMOVED lines=9> */
.L_x_69:
[----:B------:R-:W-:Y:S05]  /*3740*/  BSYNC.RECONVERGENT B1 ;  /* 0x0000000000017941 */ /* 0x000fea0003800200 */
.L_x_67:
[----:B------:R-:W-:-:S03]  /*3750*/  IMAD.WIDE R158, R87, 0x2, R158 ;  /* 0x00000002579e7825 */ /* 0x000fc600078e029e */
[----:B------:R-:W-:-:S04]  /*3760*/  LOP3.LUT P0, RZ, R158, 0x7, RZ, 0xc0, !PT ;  /* 0x000000079eff7812 */ /* 0x000fc8000780c0ff */
[----:B------:R-:W-:-:S13]  /*3770*/  ISETP.LT.U32.OR P0, PT, R83, 0x4, P0 ;  /* 0x000000045300780c */ /* 0x000fda0000701470 */
[----:B------:R-:W3:Y:S01]  /*3780*/  @!P0 LDG.E.64 R100, desc[UR10][R158.64] ;  /* 0x0000000a9e648981 */ /* 0x000ee2000c1e1b00 */
[----:B------:R-:W-:Y:S01]  /*3790*/  BSSY.RECONVERGENT B1, `(.L_x_70) ;  /* 0x0000012000017945 */ /* 0x000fe20003800200 */
[--C-:B---3--:R-:W-:Y:S02]  /*37a0*/  @!P0 SHF.R.U64 R87, R100, 0x10, R101.reuse ;  /* 0x0000001064578819 */ /* 0x108fe40000001265 */
[----:B------:R-:W-:Y:S02]  /*37b0*/  @!P0 SHF.R.U32.HI R109, RZ, 0x10, R101 ;  /* 0x00000010ff6d8819 */ /* 0x000fe40000011665 */
        /* <DEDUP_REMOVED lines=15> */
.L_x_71:
[----:B------:R-:W-:Y:S05]  /*38b0*/  BSYNC.RECONVERGENT B1 ;  /* 0x0000000000017941 */ /* 0x000fea0003800200 */
.L_x_70:
[----:B-----5:R-:W-:Y:S02]  /*38c0*/  IMAD.U32 R100, R100, 0x10000, RZ ;  /* 0x0001000064647824 */ /* 0x020fe400078e00ff */
[C---:B------:R-:W-:Y:S01]  /*38d0*/  FMUL R87, R88.reuse, R64 ;  /* 0x0000004058577220 */ /* 0x040fe20000400000 */
[----:B------:R-:W-:Y:S02]  /*38e0*/  IMAD.U32 R101, R101, 0x10000, RZ ;  /* 0x0001000065657824 */ /* 0x000fe400078e00ff */
[C---:B------:R-:W-:Y:S01]  /*38f0*/  FMUL R110, R88.reuse, R66 ;  /* 0x00000042586e7220 */ /* 0x040fe20000400000 */
[----:B------:R-:W-:Y:S01]  /*3900*/  FMUL R112, R71, R100 ;  /* 0x0000006447707220 */ /* 0x000fe20000400000 */
[C---:B------:R-:W-:Y:S01]  /*3910*/  FMUL R98, R88.reuse, R65 ;  /* 0x0000004158627220 */ /* 0x040fe20000400000 */
[----:B------:R-:W-:Y:S02]  /*3920*/  IMAD.U32 R107, R107, 0x10000, RZ ;  /* 0x000100006b6b7824 */ /* 0x000fe400078e00ff */
[----:B------:R-:W-:Y:S01]  /*3930*/  FMUL R125, R88, R67 ;  /* 0x00000043587d7220 */ /* 0x000fe20000400000 */
[----:B------:R-:W-:-:S02]  /*3940*/  IMAD.U32 R66, R109, 0x10000, RZ ;  /* 0x000100006d427824 */ /* 0x000fc400078e00ff */
[----:B------:R-:W-:Y:S01]  /*3950*/  FMUL R109, R72, R101 ;  /* 0x00000065486d7220 */ /* 0x000fe20000400000 */
[----:B------:R-:W-:Y:S01]  /*3960*/  FADD R64, R103, R112 ;  /* 0x0000007067407221 */ /* 0x000fe20000000000 */
[----:B------:R-:W-:Y:S01]  /*3970*/  FFMA R65, R87, R112, R102 ;  /* 0x0000007057417223 */ /* 0x000fe20000000066 */
[-C--:B------:R-:W-:Y:S01]  /*3980*/  FFMA R34, R110, R107.reuse, R34 ;  /* 0x0000006b6e227223 */ /* 0x080fe20000000022 */
[----:B------:R-:W-:Y:S01]  /*3990*/  FMUL R107, R73, R107 ;  /* 0x0000006b496b7220 */ /* 0x000fe20000400000 */
[----:B------:R-:W-:Y:S01]  /*39a0*/  FADD R64, R64, R109 ;  /* 0x0000006d40407221 */ /* 0x000fe20000000000 */
[----:B------:R-:W-:Y:S01]  /*39b0*/  FFMA R65, R98, R109, R65 ;  /* 0x0000006d62417223 */ /* 0x000fe20000000041 */
[----:B------:R-:W-:Y:S01]  /*39c0*/  FMUL R114, R75, R66 ;  /* 0x000000424b727220 */ /* 0x000fe20000400000 */
[----:B------:R-:W-:Y:S01]  /*39d0*/  FFMA R32, R87, R100, R32 ;  /* 0x0000006457207223 */ /* 0x000fe20000000020 */
[----:B------:R-:W-:Y:S01]  /*39e0*/  FADD R103, R64, R107 ;  /* 0x0000006b40677221 */ /* 0x000fe20000000000 */
[----:B------:R-:W-:Y:S01]  /*39f0*/  FFMA R65, R110, R107, R65 ;  /* 0x0000006b6e417223 */ /* 0x000fe20000000041 */
[----:B------:R-:W-:Y:S01]  /*3a00*/  FFMA R33, R98, R101, R33 ;  /* 0x0000006562217223 */ /* 0x000fe20000000021 */
[----:B------:R-:W-:Y:S01]  /*3a10*/  FFMA R35, R125, R66, R35 ;  /* 0x000000427d237223 */ /* 0x000fe20000000023 */
[----:B------:R-:W-:Y:S01]  /*3a20*/  FADD R103, R103, R114 ;  /* 0x0000007267677221 */ /* 0x000fe20000000000 */
[----:B------:R-:W-:-:S07]  /*3a30*/  FFMA R102, R125, R114, R65 ;  /* 0x000000727d667223 */ /* 0x000fce0000000041 */
.L_x_30:
[----:B------:R-:W-:Y:S05]  /*3a40*/  BSYNC.RECONVERGENT B0 ;  /* 0x0000000000007941 */ /* 0x000fea0003800200 */
.L_x_29:
[----:B---3--:R-:W3:Y:S02]  /*3a50*/  LDC R158, c[0x0][0x384] ;  /* 0x0000e100ff9e7b82 */ /* 0x008ee40000000800 */
[----:B---3--:R-:W-:-:S13]  /*3a60*/  ISETP.NE.AND P0, PT, R158, 0x1, PT ;  /* 0x000000019e00780c */ /* 0x008fda0003f05270 */
[----:B------:R-:W-:Y:S05]  /*3a70*/  @P0 BRA `(.L_x_72) ;  /* 0x0000000000d00947 */ /* 0x000fea0003800000 */
[----:B------:R-:W3:Y:S01]  /*3a80*/  SHFL.DOWN PT, R64, R103, 0x10, 0x1f ;  /* 0x0a001f0067407f89 */ /* 0x000ee200000e0000 */
[----:B------:R-:W-:Y:S01]  /*3a90*/  ISETP.NE.AND P0, PT, R3, RZ, PT ;  /* 0x000000ff0300720c */ /* 0x000fe20003f05270 */
[----:B------:R-:W-:Y:S02]  /*3aa0*/  BSSY.RECONVERGENT B0, `(.L_x_73) ;  /* 0x000001c000007945 */ /* 0x000fe40003800200 */
[----:B------:R-:W4:Y:S01]  /*3ab0*/  SHFL.DOWN PT, R65, R102, 0x10, 0x1f ;  /* 0x0a001f0066417f89 */ /* 0x000f2200000e0000 */
[----:B---3--:R-:W-:Y:S01]  /*3ac0*/  FADD R64, R64, R103 ;  /* 0x0000006740407221 */ /* 0x008fe20000000000 */
[----:B----4-:R-:W-:-:S04]  /*3ad0*/  FADD R65, R65, R102 ;  /* 0x0000006641417221 */ /* 0x010fc80000000000 */
[----:B------:R-:W3:Y:S04]  /*3ae0*/  SHFL.DOWN PT, R67, R64, 0x8, 0x1f ;  /* 0x09001f0040437f89 */ /* 0x000ee800000e0000 */
[----:B------:R-:W4:Y:S01]  /*3af0*/  SHFL.DOWN PT, R66, R65, 0x8, 0x1f ;  /* 0x09001f0041427f89 */ /* 0x000f2200000e0000 */
[----:B---3--:R-:W-:Y:S01]  /*3b00*/  FADD R67, R64, R67 ;  /* 0x0000004340437221 */ /* 0x008fe20000000000 */
[----:B----4-:R-:W-:-:S04]  /*3b10*/  FADD R66, R65, R66 ;  /* 0x0000004241427221 */ /* 0x010fc80000000000 */
[----:B0-----:R-:W0:Y:S04]  /*3b20*/  SHFL.DOWN PT, R100, R67, 0x4, 0x1f ;  /* 0x08801f0043647f89 */ /* 0x001e2800000e0000 */
[----:B------:R-:W3:Y:S01]  /*3b30*/  SHFL.DOWN PT, R101, R66, 0x4, 0x1f ;  /* 0x08801f0042657f89 */ /* 0x000ee200000e0000 */
[----:B0-----:R-:W-:Y:S01]  /*3b40*/  FADD R100, R67, R100 ;  /* 0x0000006443647221 */ /* 0x001fe20000000000 */
[----:B---3--:R-:W-:-:S04]  /*3b50*/  FADD R101, R66, R101 ;  /* 0x0000006542657221 */ /* 0x008fc80000000000 */
[----:B------:R-:W0:Y:S04]  /*3b60*/  SHFL.DOWN PT, R103, R100, 0x2, 0x1f ;  /* 0x08401f0064677f89 */ /* 0x000e2800000e0000 */
[----:B------:R-:W3:Y:S01]  /*3b70*/  SHFL.DOWN PT, R102, R101, 0x2, 0x1f ;  /* 0x08401f0065667f89 */ /* 0x000ee200000e0000 */
[----:B0-----:R-:W-:Y:S01]  /*3b80*/  FADD R103, R100, R103 ;  /* 0x0000006764677221 */ /* 0x001fe20000000000 */
[----:B---3--:R-:W-:-:S04]  /*3b90*/  FADD R102, R101, R102 ;  /* 0x0000006665667221 */ /* 0x008fc80000000000 */
[----:B------:R-:W0:Y:S04]  /*3ba0*/  SHFL.DOWN PT, R64, R103, 0x1, 0x1f ;  /* 0x08201f0067407f89 */ /* 0x000e2800000e0000 */
[----:B------:R-:W3:Y:S01]  /*3bb0*/  SHFL.DOWN PT, R65, R102, 0x1, 0x1f ;  /* 0x08201f0066417f89 */ /* 0x000ee200000e0000 */
[----:B0-----:R-:W-:Y:S01]  /*3bc0*/  FADD R64, R103, R64 ;  /* 0x0000004067407221 */ /* 0x001fe20000000000 */
[----:B---3--:R-:W-:Y:S01]  /*3bd0*/  FADD R65, R102, R65 ;  /* 0x0000004166417221 */ /* 0x008fe20000000000 */
[----:B------:R-:W-:Y:S06]  /*3be0*/  @P0 BRA `(.L_x_74) ;  /* 0x00000000001c0947 */ /* 0x000fec0003800000 */
[----:B------:R-:W0:Y:S01]  /*3bf0*/  S2UR UR5, SR_CgaCtaId ;  /* 0x00000000000579c3 */ /* 0x000e220000008800 */
[----:B------:R-:W-:Y:S01]  /*3c00*/  UMOV UR4, 0x400 ;  /* 0x0000040000047882 */ /* 0x000fe20000000000 */
[----:B------:R-:W-:-:S04]  /*3c10*/  SHF.R.U32.HI R66, RZ, 0x2, R2 ;  /* 0x00000002ff427819 */ /* 0x000fc80000011602 */
[----:B------:R-:W-:Y:S01]  /*3c20*/  LOP3.LUT R66, R66, 0xf8, RZ, 0xc0, !PT ;  /* 0x000000f842427812 */ /* 0x000fe200078ec0ff */
[----:B0-----:R-:W-:-:S04]  /*3c30*/  ULEA UR4, UR5, UR4, 0x18 ;  /* 0x0000000405047291 */ /* 0x001fc8000f8ec0ff */
[----:B------:R-:W-:-:S09]  /*3c40*/  @UP0 UIADD3 UR4, UPT, UPT, UR4, 0x20, URZ ;  /* 0x0000002004040890 */ /* 0x000fd2000fffe0ff */
[----:B------:R0:W-:Y:S03]  /*3c50*/  STS.64 [R66+UR4], R64 ;  /* 0x0000004042007988 */ /* 0x0001e60008000a04 */
.L_x_74:
[----:B------:R-:W-:Y:S05]  /*3c60*/  BSYNC.RECONVERGENT B0 ;  /* 0x0000000000007941 */ /* 0x000fea0003800200 */
.L_x_73:
[----:B------:R-:W3:Y:S08]  /*3c70*/  S2UR UR5, SR_CgaCtaId ;  /* 0x00000000000579c3 */ /* 0x000ef00000008800 */
[----:B------:R-:W-:Y:S06]  /*3c80*/  BAR.SYNC.DEFER_BLOCKING 0x0 ;  /* 0x0000000000007b1d */ /* 0x000fec0000010000 */
[----:B------:R-:W-:-:S02]  /*3c90*/  UMOV UR4, 0x400 ;  /* 0x0000040000047882 */ /* 0x000fc40000000000 */
[----:B---3--:R-:W-:-:S04]  /*3ca0*/  ULEA UR4, UR5, UR4, 0x18 ;  /* 0x0000000405047291 */ /* 0x008fc8000f8ec0ff */
[----:B------:R-:W-:Y:S02]  /*3cb0*/  UIADD3 UR5, UPT, UPT, UR4, 0x24, URZ ;  /* 0x0000002404057890 */ /* 0x000fe4000fffe0ff */
[----:B------:R-:W-:Y:S02]  /*3cc0*/  @!UP0 UIADD3 UR5, UPT, UPT, UR4, 0x4, URZ ;  /* 0x0000000404058890 */ /* 0x000fe4000fffe0ff */
[----:B------:R-:W-:Y:S02]  /*3cd0*/  UIADD3 UR6, UPT, UPT, UR4, 0x2c, URZ ;  /* 0x0000002c04067890 */ /* 0x000fe4000fffe0ff */
[----:B------:R-:W-:Y:S02]  /*3ce0*/  @!UP0 UIADD3 UR6, UPT, UPT, UR4, 0xc, URZ ;  /* 0x0000000c04068890 */ /* 0x000fe4000fffe0ff */
[----:B------:R-:W-:Y:S02]  /*3cf0*/  UIADD3 UR7, UPT, UPT, UR4, 0x34, URZ ;  /* 0x0000003404077890 */ /* 0x000fe4000fffe0ff */
[----:B------:R-:W-:Y:S01]  /*3d00*/  @!UP0 UIADD3 UR7, UPT, UPT, UR4, 0x14, URZ ;  /* 0x0000001404078890 */ /* 0x000fe2000fffe0ff */
[----:B0-----:R-:W0:Y:S01]  /*3d10*/  LDS R64, [UR5] ;  /* 0x00000005ff407984 */ /* 0x001e220008000800 */
[----:B------:R-:W-:-:S02]  /*3d20*/  UIADD3 UR8, UPT, UPT, UR4, 0x3c, URZ ;  /* 0x0000003c04087890 */ /* 0x000fc4000fffe0ff */
[----:B------:R-:W-:Y:S01]  /*3d30*/  @!UP0 UIADD3 UR8, UPT, UPT, UR4, 0x1c, URZ ;  /* 0x0000001c04088890 */ /* 0x000fe2000fffe0ff */
[----:B------:R-:W3:Y:S04]  /*3d40*/  LDS R65, [UR6] ;  /* 0x00000006ff417984 */ /* 0x000ee80008000800 */
[----:B------:R-:W4:Y:S04]  /*3d50*/  LDS R67, [UR7] ;  /* 0x00000007ff437984 */ /* 0x000f280008000800 */
[----:B------:R-:W1:Y:S01]  /*3d60*/  LDS R101, [UR8] ;  /* 0x00000008ff657984 */ /* 0x000e620008000800 */
[----:B0-----:R-:W-:-:S04]  /*3d70*/  FADD R64, RZ, R64 ;  /* 0x00000040ff407221 */ /* 0x001fc80000000000 */
[----:B---3--:R-:W-:-:S04]  /*3d80*/  FADD R64, R64, R65 ;  /* 0x0000004140407221 */ /* 0x008fc80000000000 */
[----:B----4-:R-:W-:-:S04]  /*3d90*/  FADD R64, R64, R67 ;  /* 0x0000004340407221 */ /* 0x010fc80000000000 */
[----:B-1----:R-:W-:Y:S01]  /*3da0*/  FADD R101, R64, R101 ;  /* 0x0000006540657221 */ /* 0x002fe20000000000 */
[----:B------:R-:W-:Y:S06]  /*3db0*/  BRA `(.L_x_75) ;  /* 0x0000000c00647947 */ /* 0x000fec0003800000 */
.L_x_72:
[----:B------:R-:W3:Y:S01]  /*3dc0*/  SHFL.DOWN PT, R64, R103, 0x10, 0x1f ;  /* 0x0a001f0067407f89 */ /* 0x000ee200000e0000 */
[----:B------:R-:W4:Y:S01]  /*3dd0*/  S2UR UR5, SR_CgaCtaId ;  /* 0x00000000000579c3 */ /* 0x000f220000008800 */
[----:B------:R-:W-:Y:S01]  /*3de0*/  ISETP.NE.AND P2, PT, R3, RZ, PT ;  /* 0x000000ff0300720c */ /* 0x000fe20003f45270 */
[----:B------:R-:W-:Y:S01]  /*3df0*/  UMOV UR4, 0x400 ;  /* 0x0000040000047882 */ /* 0x000fe20000000000 */
[----:B------:R-:W0:Y:S01]  /*3e00*/  SHFL.DOWN PT, R65, R102, 0x10, 0x1f ;  /* 0x0a001f0066417f89 */ /* 0x000e2200000e0000 */
[----:B------:R-:W-:Y:S01]  /*3e10*/  ISETP.NE.AND P0, PT, R2, RZ, PT ;  /* 0x000000ff0200720c */ /* 0x000fe20003f05270 */
[----:B------:R-:W-:Y:S01]  /*3e20*/  BSSY.RECONVERGENT B0, `(.L_x_76) ;  /* 0x000002e000007945 */ /* 0x000fe20003800200 */
[----:B---3--:R-:W-:Y:S01]  /*3e30*/  FADD R64, R64, R103 ;  /* 0x0000006740407221 */ /* 0x008fe20000000000 */
[----:B----4-:R-:W-:Y:S01]  /*3e40*/  ULEA UR4, UR5, UR4, 0x18 ;  /* 0x0000000405047291 */ /* 0x010fe2000f8ec0ff */
[----:B0-----:R-:W-:-:S03]  /*3e50*/  FADD R65, R65, R102 ;  /* 0x0000006641417221 */ /* 0x001fc60000000000 */
[----:B------:R-:W0:Y:S01]  /*3e60*/  SHFL.DOWN PT, R67, R64, 0x8, 0x1f ;  /* 0x09001f0040437f89 */ /* 0x000e2200000e0000 */
[----:B------:R-:W-:-:S03]  /*3e70*/  UIADD3 UR5, UPT, UPT, UR4, 0x20, URZ ;  /* 0x0000002004057890 */ /* 0x000fc6000fffe0ff */
[----:B------:R-:W3:Y:S01]  /*3e80*/  SHFL.DOWN PT, R66, R65, 0x8, 0x1f ;  /* 0x09001f0041427f89 */ /* 0x000ee200000e0000 */
[----:B------:R-:W-:Y:S01]  /*3e90*/  USEL UR5, UR5, UR4, UP0 ;  /* 0x0000000405057287 */ /* 0x000fe20008000000 */
[----:B0-----:R-:W-:Y:S01]  /*3ea0*/  FADD R67, R64, R67 ;  /* 0x0000004340437221 */ /* 0x001fe20000000000 */
[----:B---3--:R-:W-:-:S04]  /*3eb0*/  FADD R66, R65, R66 ;  /* 0x0000004241427221 */ /* 0x008fc80000000000 */
[----:B------:R-:W0:Y:S04]  /*3ec0*/  SHFL.DOWN PT, R100, R67, 0x4, 0x1f ;  /* 0x08801f0043647f89 */ /* 0x000e2800000e0000 */
[----:B------:R-:W3:Y:S01]  /*3ed0*/  SHFL.DOWN PT, R101, R66, 0x4, 0x1f ;  /* 0x08801f0042657f89 */ /* 0x000ee200000e0000 */
[----:B0-----:R-:W-:Y:S01]  /*3ee0*/  FADD R100, R67, R100 ;  /* 0x0000006443647221 */ /* 0x001fe20000000000 */
[----:B---3--:R-:W-:-:S04]  /*3ef0*/  FADD R101, R66, R101 ;  /* 0x0000006542657221 */ /* 0x008fc80000000000 */
[----:B------:R-:W0:Y:S01]  /*3f00*/  SHFL.DOWN PT, R103, R100, 0x2, 0x1f ;  /* 0x08401f0064677f89 */ /* 0x000e2200000e0000 */
[----:B------:R-:W-:-:S03]  /*3f10*/  @!P2 SHF.R.U32.HI R66, RZ, 0x2, R2 ;  /* 0x00000002ff42a819 */ /* 0x000fc60000011602 */
[----:B------:R-:W3:Y:S01]  /*3f20*/  SHFL.DOWN PT, R102, R101, 0x2, 0x1f ;  /* 0x08401f0065667f89 */ /* 0x000ee200000e0000 */
[----:B------:R-:W-:Y:S01]  /*3f30*/  @!P2 LOP3.LUT R66, R66, 0xf8, RZ, 0xc0, !PT ;  /* 0x000000f84242a812 */ /* 0x000fe200078ec0ff */
[----:B0-----:R-:W-:Y:S01]  /*3f40*/  FADD R103, R100, R103 ;  /* 0x0000006764677221 */ /* 0x001fe20000000000 */
[----:B---3--:R-:W-:-:S04]  /*3f50*/  FADD R102, R101, R102 ;  /* 0x0000006665667221 */ /* 0x008fc80000000000 */
[----:B------:R-:W0:Y:S04]  /*3f60*/  SHFL.DOWN PT, R64, R103, 0x1, 0x1f ;  /* 0x08201f0067407f89 */ /* 0x000e2800000e0000 */
[----:B------:R-:W3:Y:S01]  /*3f70*/  SHFL.DOWN PT, R65, R102, 0x1, 0x1f ;  /* 0x08201f0066417f89 */ /* 0x000ee200000e0000 */
[----:B0-----:R-:W-:Y:S01]  /*3f80*/  FADD R64, R103, R64 ;  /* 0x0000004067407221 */ /* 0x001fe20000000000 */
[----:B---3--:R-:W-:Y:S01]  /*3f90*/  FADD R65, R102, R65 ;  /* 0x0000004166417221 */ /* 0x008fe20000000000 */
[----:B------:R-:W-:-:S04]  /*3fa0*/  CS2R R102, SRZ ;  /* 0x0000000000667805 */ /* 0x000fc8000001ff00 */
[----:B------:R0:W-:Y:S01]  /*3fb0*/  @!P2 STS.64 [R66+UR5], R64 ;  /* 0x000000404200a988 */ /* 0x0001e20008000a05 */
[----:B------:R-:W-:Y:S06]  /*3fc0*/  BAR.SYNC.DEFER_BLOCKING 0x0 ;  /* 0x0000000000007b1d */ /* 0x000fec0000010000 */
[----:B------:R-:W-:Y:S05]  /*3fd0*/  @P0 BRA `(.L_x_77) ;  /* 0x0000000000480947 */ /* 0x000fea0003800000 */
[----:B------:R-:W-:Y:S01]  /*3fe0*/  UIADD3 UR6, UPT, UPT, UR4, 0x28, URZ ;  /* 0x0000002804067890 */ /* 0x000fe2000fffe0ff */
[----:B0-----:R-:W0:Y:S01]  /*3ff0*/  LDS.64 R64, [UR5] ;  /* 0x00000005ff407984 */ /* 0x001e220008000a00 */
[----:B------:R-:W-:Y:S02]  /*4000*/  @!UP0 UIADD3 UR6, UPT, UPT, UR4, 0x8, URZ ;  /* 0x0000000804068890 */ /* 0x000fe4000fffe0ff */
[----:B------:R-:W-:Y:S02]  /*4010*/  UIADD3 UR7, UPT, UPT, UR4, 0x30, URZ ;  /* 0x0000003004077890 */ /* 0x000fe4000fffe0ff */
[----:B------:R-:W-:Y:S02]  /*4020*/  @!UP0 UIADD3 UR7, UPT, UPT, UR4, 0x10, URZ ;  /* 0x0000001004078890 */ /* 0x000fe4000fffe0ff */
[----:B------:R-:W-:Y:S02]  /*4030*/  UIADD3 UR8, UPT, UPT, UR4, 0x38, URZ ;  /* 0x0000003804087890 */ /* 0x000fe4000fffe0ff */
[----:B------:R-:W-:Y:S01]  /*4040*/  @!UP0 UIADD3 UR8, UPT, UPT, UR4, 0x18, URZ ;  /* 0x0000001804088890 */ /* 0x000fe2000fffe0ff */
[----:B------:R-:W3:Y:S04]  /*4050*/  LDS.64 R66, [UR6] ;  /* 0x00000006ff427984 */ /* 0x000ee80008000a00 */
[----:B------:R-:W4:Y:S04]  /*4060*/  LDS.64 R100, [UR7] ;  /* 0x00000007ff647984 */ /* 0x000f280008000a00 */
[----:B------:R-:W1:Y:S01]  /*4070*/  LDS.64 R102, [UR8] ;  /* 0x00000008ff667984 */ /* 0x000e620008000a00 */
[----:B0-----:R-:W-:Y:S01]  /*4080*/  FADD R155, RZ, R64 ;  /* 0x00000040ff9b7221 */ /* 0x001fe20000000000 */
[----:B------:R-:W-:-:S03]  /*4090*/  FADD R64, RZ, R65 ;  /* 0x00000041ff407221 */ /* 0x000fc60000000000 */
[----:B---3--:R-:W-:Y:S01]  /*40a0*/  FADD R155, R155, R66 ;  /* 0x000000429b9b7221 */ /* 0x008fe20000000000 */
[----:B------:R-:W-:-:S03]  /*40b0*/  FADD R64, R64, R67 ;  /* 0x0000004340407221 */ /* 0x000fc60000000000 */
[----:B----4-:R-:W-:Y:S01]  /*40c0*/  FADD R155, R155, R100 ;  /* 0x000000649b9b7221 */ /* 0x010fe20000000000 */
[----:B------:R-:W-:-:S03]  /*40d0*/  FADD R64, R64, R101 ;  /* 0x0000006540407221 */ /* 0x000fc60000000000 */
[----:B-1----:R-:W-:Y:S01]  /*40e0*/  FADD R102, R155, R102 ;  /* 0x000000669b667221 */ /* 0x002fe20000000000 */
[----:B------:R-:W-:-:S07]  /*40f0*/  FADD R103, R64, R103 ;  /* 0x0000006740677221 */ /* 0x000fce0000000000 */
.L_x_77:
[----:B------:R-:W-:Y:S05]  /*4100*/  BSYNC.RECONVERGENT B0 ;  /* 0x0000000000007941 */ /* 0x000fea0003800200 */
.L_x_76:
[----:B------:R-:W3:Y:S01]  /*4110*/  LDC R101, c[0x0][0x380] ;  /* 0x0000e000ff657b82 */ /* 0x000ee20000000800 */
[----:B------:R-:W-:-:S05]  /*4120*/  LOP3.LUT R100, R86, 0x1, RZ, 0xc0, !PT ;  /* 0x0000000156647812 */ /* 0x000fca00078ec0ff */
[----:B------:R-:W-:Y:S02]  /*4130*/  IMAD.MOV R67, RZ, RZ, -R100 ;  /* 0x000000ffff437224 */ /* 0x000fe400078e0a64 */
[----:B0-----:R-:W0:Y:S01]  /*4140*/  LDC.64 R64, c[0x0][0x3b0] ;  /* 0x0000ec00ff407b82 */ /* 0x001e220000000a00 */
[----:B---3--:R-:W-:-:S05]  /*4150*/  IMAD R66, R158, R101, RZ ;  /* 0x000000659e427224 */ /* 0x008fca00078e02ff */
[----:B------:R-:W-:Y:S01]  /*4160*/  LOP3.LUT R66, R67, R66, RZ, 0xc0, !PT ;  /* 0x0000004243427212 */ /* 0x000fe200078ec0ff */
[----:B------:R-:W-:-:S05]  /*4170*/  IMAD R67, R0, R158, RZ ;  /* 0x0000009e00437224 */ /* 0x000fca00078e02ff */
[----:B------:R-:W-:-:S04]  /*4180*/  IADD3 R67, P2, PT, R67, R66, RZ ;  /* 0x0000004243437210 */ /* 0x000fc80007f5e0ff */
[----:B0-----:R-:W-:Y:S01]  /*4190*/  LEA R66, P3, R67, R64, 0x3 ;  /* 0x0000004043427211 */ /* 0x001fe200078618ff */
[----:B------:R-:W-:-:S05]  /*41a0*/  IMAD.X R64, RZ, RZ, RZ, P2 ;  /* 0x000000ffff407224 */ /* 0x000fca00010e06ff */
[----:B------:R-:W-:-:S03]  /*41b0*/  LEA.HI.X R67, R67, R65, R64, 0x3, P3 ;  /* 0x0000004143437211 */ /* 0x000fc600018f1c40 */
[----:B------:R-:W-:-:S05]  /*41c0*/  @!P0 IMAD.WIDE.U32 R64, R4, 0x8, R66 ;  /* 0x0000000804408825 */ /* 0x000fca00078e0042 */
[----:B------:R0:W-:Y:S01]  /*41d0*/  @!P0 STG.E.64 desc[UR10][R64.64], R102 ;  /* 0x0000006640008986 */ /* 0x0001e2000c101b0a */
[----:B------:R-:W-:Y:S05]  /*41e0*/  @P0 BRA `(.L_x_78) ;  /* 0x00000000005c0947 */ /* 0x000fea0003800000 */
[----:B0-----:R-:W0:Y:S01]  /*41f0*/  LDC.64 R64, c[0x0][0x3b8] ;  /* 0x0000ee00ff407b82 */ /* 0x001e220000000a00 */
[----:B------:R-:W-:-:S04]  /*4200*/  ISETP.NE.AND P0, PT, R100, RZ, PT ;  /* 0x000000ff6400720c */ /* 0x000fc80003f05270 */
[----:B------:R-:W-:-:S04]  /*4210*/  SEL R101, R101, RZ, P0 ;  /* 0x000000ff65657207 */ /* 0x000fc80000000000 */
[----:B------:R-:W-:-:S04]  /*4220*/  IADD3 R100, P0, PT, R0, R101, RZ ;  /* 0x0000006500647210 */ /* 0x000fc80007f1e0ff */
[----:B------:R-:W-:Y:S02]  /*4230*/  LEA.HI.X.SX32 R101, R101, RZ, 0x1, P0 ;  /* 0x000000ff65657211 */ /* 0x000fe400000f0eff */
[----:B0-----:R-:W-:-:S04]  /*4240*/  LEA R64, P0, R100, R64, 0x2 ;  /* 0x0000004064407211 */ /* 0x001fc800078010ff */
[----:B------:R-:W-:Y:S01]  /*4250*/  LEA.HI.X R65, R100, R65, R101, 0x2, P0 ;  /* 0x0000004164417211 */ /* 0x000fe200000f1465 */
[----:B------:R-:W-:Y:S01]  /*4260*/  IMAD.MOV.U32 R101, RZ, RZ, -0x1 ;  /* 0xffffffffff657424 */ /* 0x000fe200078e00ff */
[----:B------:R-:W-:-:S04]  /*4270*/  ISETP.GT.U32.AND P0, PT, R86, 0x1, PT ;  /* 0x000000015600780c */ /* 0x000fc80003f04070 */
[----:B------:R-:W-:Y:S02]  /*4280*/  SEL R101, R101, 0x1, P0 ;  /* 0x0000000165657807 */ /* 0x000fe40000000000 */
[----:B------:R-:W-:Y:S01]  /*4290*/  ISETP.GE.U32.AND P0, PT, R86, 0x2, PT ;  /* 0x000000025600780c */ /* 0x000fe20003f06070 */
[----:B------:R-:W-:Y:S06]  /*42a0*/  MEMBAR.ALL.GPU ;  /* 0x0000000000007992 */ /* 0x000fec000000a000 */
[----:B------:R-:W-:-:S00]  /*42b0*/  ERRBAR ;  /* 0x00000000000079ab */ /* 0x000fc00000000000 */
[----:B------:R-:W-:Y:S06]  /*42c0*/  CGAERRBAR ;  /* 0x00000000000075ab */ /* 0x000fec0000000000 */
[----:B------:R3:W-:Y:S01]  /*42d0*/  REDG.E.ADD.S32.STRONG.GPU desc[UR10][R64.64], R101 ;  /* 0x000000654000798e */ /* 0x0007e2000c12e30a */
[----:B------:R-:W-:-:S04]  /*42e0*/  SEL R103, R158, RZ, !P0 ;  /* 0x000000ff9e677207 */ /* 0x000fc80004000000 */
[----:B------:R-:W-:-:S13]  /*42f0*/  ISETP.NE.AND P0, PT, R103, -0x1, PT ;  /* 0xffffffff6700780c */ /* 0x000fda0003f05270 */
[----:B---3--:R-:W-:Y:S05]  /*4300*/  @!P0 BRA `(.L_x_78) ;  /* 0x0000000000148947 */ /* 0x008fea0003800000 */
.L_x_79:
[----:B------:R-:W3:Y:S04]  /*4310*/  LDG.E.STRONG.GPU R100, desc[UR10][R64.64] ;  /* 0x0000000a40647981 */ /* 0x000ee8000c1ef900 */
[----:B---3--:R-:W-:Y:S01]  /*4320*/  CCTL.IVALL ;  /* 0x00000000ff00798f */ /* 0x008fe20002000000 */
[----:B------:R-:W-:Y:S05]  /*4330*/  YIELD ;  /* 0x0000000000007946 */ /* 0x000fea0003800000 */
[----:B------:R-:W-:-:S13]  /*4340*/  ISETP.NE.AND P0, PT, R100, R103, PT ;  /* 0x000000676400720c */ /* 0x000fda0003f05270 */
[----:B------:R-:W-:Y:S05]  /*4350*/  @P0 BRA `(.L_x_79) ;  /* 0xfffffffc00ec0947 */ /* 0x000fea000383ffff */
.L_x_78:
[----:B------:R-:W-:Y:S01]  /*4360*/  ISETP.GE.AND P0, PT, R3, R158, PT ;  /* 0x0000009e0300720c */ /* 0x000fe20003f06270 */
[----:B------:R-:W-:Y:S05]  /*4370*/  WARPSYNC.ALL ;  /* 0x0000000000007948 */ /* 0x000fea0003800000 */
[----:B------:R-:W-:Y:S01]  /*4380*/  BAR.SYNC.DEFER_BLOCKING 0x0 ;  /* 0x0000000000007b1d */ /* 0x000fe20000010000 */
[----:B0-----:R-:W-:-:S05]  /*4390*/  IMAD.MOV.U32 R102, RZ, RZ, RZ ;  /* 0x000000ffff667224 */ /* 0x001fca00078e00ff */
[----:B------:R-:W-:Y:S04]  /*43a0*/  BSSY.RECONVERGENT B0, `(.L_x_80) ;  /* 0x000006e000007945 */ /* 0x000fe80003800200 */
[----:B------:R-:W-:Y:S05]  /*43b0*/  @P0 BRA `(.L_x_81) ;  /* 0x0000000400b00947 */ /* 0x000fea0003800000 */
[----:B------:R-:W-:Y:S01]  /*43c0*/  LOP3.LUT R65, RZ, R3, RZ, 0x33, !PT ;  /* 0x00000003ff417212 */ /* 0x000fe200078e33ff */
[----:B------:R-:W-:Y:S01]  /*43d0*/  BSSY.RECONVERGENT B1, `(.L_x_82) ;  /* 0x0000032000017945 */ /* 0x000fe20003800200 */
[----:B------:R-:W-:Y:S02]  /*43e0*/  IMAD.MOV.U32 R102, RZ, RZ, RZ ;  /* 0x000000ffff667224 */ /* 0x000fe400078e00ff */
[----:B------:R-:W-:Y:S02]  /*43f0*/  IMAD.MOV.U32 R101, RZ, RZ, R3 ;  /* 0x000000ffff657224 */ /* 0x000fe400078e0003 */
[----:B------:R-:W-:-:S05]  /*4400*/  IMAD.IADD R65, R65, 0x1, R158 ;  /* 0x0000000141417824 */ /* 0x000fca00078e029e */
[C---:B------:R-:W-:Y:S02]  /*4410*/  ISETP.GE.U32.AND P0, PT, R65.reuse, 0x1e0, PT ;  /* 0x000001e04100780c */ /* 0x040fe40003f06070 */
[----:B------:R-:W-:-:S04]  /*4420*/  LEA.HI R100, R65, 0x1, RZ, 0x1b ;  /* 0x0000000141647811 */ /* 0x000fc800078fd8ff */
[----:B------:R-:W-:-:S07]  /*4430*/  LOP3.LUT P2, RZ, R100, 0xf, RZ, 0xc0, !PT ;  /* 0x0000000f64ff7812 */ /* 0x000fce000784c0ff */
[----:B------:R-:W-:Y:S06]  /*4440*/  @!P0 BRA `(.L_x_83) ;  /* 0x0000000000a88947 */ /* 0x000fec0003800000 */
[----:B------:R-:W-:Y:S01]  /*4450*/  LEA.HI R65, R65, 0x1, RZ, 0x1b ;  /* 0x0000000141417811 */ /* 0x000fe200078fd8ff */
[----:B------:R-:W-:Y:S02]  /*4460*/  IMAD.MOV.U32 R102, RZ, RZ, RZ ;  /* 0x000000ffff667224 */ /* 0x000fe400078e00ff */
[----:B------:R-:W-:Y:S01]  /*4470*/  IMAD.MOV.U32 R101, RZ, RZ, R3 ;  /* 0x000000ffff657224 */ /* 0x000fe200078e0003 */
[----:B------:R-:W-:-:S05]  /*4480*/  LOP3.LUT R65, R65, 0xffffff0, RZ, 0xc0, !PT ;  /* 0x0ffffff041417812 */ /* 0x000fca00078ec0ff */
[----:B------:R-:W-:-:S07]  /*4490*/  IMAD.MOV R103, RZ, RZ, -R65 ;  /* 0x000000ffff677224 */ /* 0x000fce00078e0a41 */
.L_x_84:
[----:B------:R-:W-:-:S05]  /*44a0*/  IMAD.WIDE.U32 R64, R101, 0x8, R66 ;  /* 0x0000000865407825 */ /* 0x000fca00078e0042 */
[----:B------:R-:W3:Y:S04]  /*44b0*/  LDG.E R155, desc[UR10][R64.64+0x4] ;  /* 0x0000040a409b7981 */ /* 0x000ee8000c1e1900 */
[----:B-12---:R-:W2:Y:S04]  /*44c0*/  LDG.E R160, desc[UR10][R64.64+0x104] ;  /* 0x0001040a40a07981 */ /* 0x006ea8000c1e1900 */
[----:B------:R-:W4:Y:S04]  /*44d0*/  LDG.E R162, desc[UR10][R64.64+0x204] ;  /* 0x0002040a40a27981 */ /* 0x000f28000c1e1900 */
[----:B------:R-:W4:Y:S04]  /*44e0*/  LDG.E R157, desc[UR10][R64.64+0x404] ;  /* 0x0004040a409d7981 */ /* 0x000f28000c1e1900 */
[----:B------:R-:W4:Y:S04]  /*44f0*/  LDG.E R159, desc[UR10][R64.64+0x504] ;  /* 0x0005040a409f7981 */ /* 0x000f28000c1e1900 */
[----:B------:R-:W4:Y:S04]  /*4500*/  LDG.E R161, desc[UR10][R64.64+0x604] ;  /* 0x0006040a40a17981 */ /* 0x000f28000c1e1900 */
[----:B------:R-:W4:Y:S01]  /*4510*/  LDG.E R163, desc[UR10][R64.64+0xf04] ;  /* 0x000f040a40a37981 */ /* 0x000f22000c1e1900 */
[----:B---3--:R-:W-:-:S03]  /*4520*/  FADD R155, R155, R102 ;  /* 0x000000669b9b7221 */ /* 0x008fc60000000000 */
[----:B------:R-:W3:Y:S01]  /*4530*/  LDG.E R102, desc[UR10][R64.64+0x304] ;  /* 0x0003040a40667981 */ /* 0x000ee2000c1e1900 */
[----:B--2---:R-:W-:-:S04]  /*4540*/  FADD R155, R155, R160 ;  /* 0x000000a09b9b7221 */ /* 0x004fc80000000000 */
[----:B----4-:R-:W-:-:S04]  /*4550*/  FADD R155, R155, R162 ;  /* 0x000000a29b9b7221 */ /* 0x010fc80000000000 */
[----:B---3--:R-:W-:Y:S02]  /*4560*/  FADD R102, R155, R102 ;  /* 0x000000669b667221 */ /* 0x008fe40000000000 */
[----:B------:R-:W2:Y:S02]  /*4570*/  LDG.E R155, desc[UR10][R64.64+0x704] ;  /* 0x0007040a409b7981 */ /* 0x000ea4000c1e1900 */
[----:B------:R-:W-:Y:S02]  /*4580*/  FADD R102, R102, R157 ;  /* 0x0000009d66667221 */ /* 0x000fe40000000000 */
[----:B------:R-:W3:Y:S02]  /*4590*/  LDG.E R157, desc[UR10][R64.64+0x804] ;  /* 0x0008040a409d7981 */ /* 0x000ee4000c1e1900 */
[----:B------:R-:W-:Y:S02]  /*45a0*/  FADD R102, R102, R159 ;  /* 0x0000009f66667221 */ /* 0x000fe40000000000 */
[----:B------:R-:W4:Y:S02]  /*45b0*/  LDG.E R159, desc[UR10][R64.64+0x904] ;  /* 0x0009040a409f7981 */ /* 0x000f24000c1e1900 */
[----:B------:R-:W-:-:S02]  /*45c0*/  FADD R102, R102, R161 ;  /* 0x000000a166667221 */ /* 0x000fc40000000000 */
[----:B------:R-:W4:Y:S02]  /*45d0*/  LDG.E R161, desc[UR10][R64.64+0xa04] ;  /* 0x000a040a40a17981 */ /* 0x000f24000c1e1900 */
[----:B--2---:R-:W-:Y:S02]  /*45e0*/  FADD R102, R102, R155 ;  /* 0x0000009b66667221 */ /* 0x004fe40000000000 */
[----:B------:R-:W2:Y:S02]  /*45f0*/  LDG.E R155, desc[UR10][R64.64+0xb04] ;  /* 0x000b040a409b7981 */ /* 0x000ea4000c1e1900 */
[----:B---3--:R-:W-:Y:S02]  /*4600*/  FADD R102, R102, R157 ;  /* 0x0000009d66667221 */ /* 0x008fe40000000000 */
[----:B------:R-:W3:Y:S02]  /*4610*/  LDG.E R157, desc[UR10][R64.64+0xc04] ;  /* 0x000c040a409d7981 */ /* 0x000ee4000c1e1900 */
[----:B----4-:R-:W-:-:S02]  /*4620*/  FADD R102, R102, R159 ;  /* 0x0000009f66667221 */ /* 0x010fc40000000000 */
[----:B------:R-:W4:Y:S02]  /*4630*/  LDG.E R159, desc[UR10][R64.64+0xd04] ;  /* 0x000d040a409f7981 */ /* 0x000f24000c1e1900 */
[----:B------:R-:W-:Y:S02]  /*4640*/  FADD R102, R102, R161 ;  /* 0x000000a166667221 */ /* 0x000fe40000000000 */
[----:B------:R-:W4:Y:S01]  /*4650*/  LDG.E R161, desc[UR10][R64.64+0xe04] ;  /* 0x000e040a40a17981 */ /* 0x000f22000c1e1900 */
[----:B------:R-:W-:-:S05]  /*4660*/  VIADD R103, R103, 0x10 ;  /* 0x0000001067677836 */ /* 0x000fca0000000000 */
[----:B------:R-:W-:Y:S01]  /*4670*/  ISETP.NE.AND P0, PT, R103, RZ, PT ;  /* 0x000000ff6700720c */ /* 0x000fe20003f05270 */
[----:B------:R-:W-:Y:S02]  /*4680*/  VIADD R101, R101, 0x200 ;  /* 0x0000020065657836 */ /* 0x000fe40000000000 */
[----:B--2---:R-:W-:-:S04]  /*4690*/  FADD R102, R102, R155 ;  /* 0x0000009b66667221 */ /* 0x004fc80000000000 */
[----:B---3--:R-:W-:-:S04]  /*46a0*/  FADD R102, R102, R157 ;  /* 0x0000009d66667221 */ /* 0x008fc80000000000 */
[----:B----4-:R-:W-:-:S04]  /*46b0*/  FADD R102, R102, R159 ;  /* 0x0000009f66667221 */ /* 0x010fc80000000000 */
[----:B------:R-:W-:-:S04]  /*46c0*/  FADD R102, R102, R161 ;  /* 0x000000a166667221 */ /* 0x000fc80000000000 */
[----:B------:R-:W-:Y:S01]  /*46d0*/  FADD R102, R102, R163 ;  /* 0x000000a366667221 */ /* 0x000fe20000000000 */
[----:B------:R-:W-:Y:S06]  /*46e0*/  @P0 BRA `(.L_x_84) ;  /* 0xfffffffc006c0947 */ /* 0x000fec000383ffff */
.L_x_83:
[----:B------:R-:W-:Y:S05]  /*46f0*/  BSYNC.RECONVERGENT B1 ;  /* 0x0000000000017941 */ /* 0x000fea0003800200 */
.L_x_82:
[----:B------:R-:W-:Y:S05]  /*4700*/  @!P2 BRA `(.L_x_81) ;  /* 0x0000000000dca947 */ /* 0x000fea0003800000 */
[C---:B------:R-:W-:Y:S01]  /*4710*/  LOP3.LUT R64, R100.reuse, 0xf, RZ, 0xc0, !PT ;  /* 0x0000000f64407812 */ /* 0x040fe200078ec0ff */
[----:B------:R-:W-:Y:S01]  /*4720*/  BSSY.RECONVERGENT B1, `(.L_x_85) ;  /* 0x0000017000017945 */ /* 0x000fe20003800200 */
[----:B------:R-:W-:-:S03]  /*4730*/  LOP3.LUT P2, RZ, R100, 0x7, RZ, 0xc0, !PT ;  /* 0x0000000764ff7812 */ /* 0x000fc6000784c0ff */
[----:B------:R-:W-:-:S05]  /*4740*/  VIADD R64, R64, 0xffffffff ;  /* 0xffffffff40407836 */ /* 0x000fca0000000000 */
[----:B------:R-:W-:-:S13]  /*4750*/  ISETP.GE.U32.AND P0, PT, R64, 0x7, PT ;  /* 0x000000074000780c */ /* 0x000fda0003f06070 */
[----:B------:R-:W-:Y:S05]  /*4760*/  @!P0 BRA `(.L_x_86) ;  /* 0x0000000000488947 */ /* 0x000fea0003800000 */
[----:B------:R-:W-:-:S05]  /*4770*/  IMAD.WIDE R64, R101, 0x8, R66 ;  /* 0x0000000865407825 */ /* 0x000fca00078e0242 */
        /* <DEDUP_REMOVED lines=9> */
[----:B--2---:R-:W-:Y:S01]  /*4810*/  FADD R103, R103, R160 ;  /* 0x000000a067677221 */ /* 0x004fe20000000000 */
[----:B------:R-:W-:-:S03]  /*4820*/  VIADD R101, R101, 0x100 ;  /* 0x0000010065657836 */ /* 0x000fc60000000000 */
[----:B---3--:R-:W-:-:S04]  /*4830*/  FADD R102, R103, R102 ;  /* 0x0000006667667221 */ /* 0x008fc80000000000 */
[----:B----4-:R-:W-:-:S04]  /*4840*/  FADD R102, R102, R155 ;  /* 0x0000009b66667221 */ /* 0x010fc80000000000 */
[----:B------:R-:W-:-:S04]  /*4850*/  FADD R102, R102, R157 ;  /* 0x0000009d66667221 */ /* 0x000fc80000000000 */
[----:B------:R-:W-:-:S04]  /*4860*/  FADD R102, R102, R159 ;  /* 0x0000009f66667221 */ /* 0x000fc80000000000 */
[----:B------:R-:W-:-:S04]  /*4870*/  FADD R102, R102, R161 ;  /* 0x000000a166667221 */ /* 0x000fc80000000000 */
[----:B------:R-:W-:-:S07]  /*4880*/  FADD R102, R102, R163 ;  /* 0x000000a366667221 */ /* 0x000fce0000000000 */
.L_x_86:
[----:B------:R-:W-:Y:S05]  /*4890*/  BSYNC.RECONVERGENT B1 ;  /* 0x0000000000017941 */ /* 0x000fea0003800200 */
.L_x_85:
        /* <DEDUP_REMOVED lines=11> */
[----:B------:R-:W4:Y:S01]  /*4950*/  LDG.E R164, desc[UR10][R64.64+0x304] ;  /* 0x0003040a40a47981 */ /* 0x000f22000c1e1900 */
[----:B------:R-:W-:-:S02]  /*4960*/  VIADD R101, R101, 0x80 ;  /* 0x0000008065657836 */ /* 0x000fc40000000000 */
[----:B---3--:R-:W-:-:S04]  /*4970*/  FADD R103, R102, R103 ;  /* 0x0000006766677221 */ /* 0x008fc80000000000 */
[----:B--2---:R-:W-:-:S04]  /*4980*/  FADD R103, R103, R160 ;  /* 0x000000a067677221 */ /* 0x004fc80000000000 */
[----:B----4-:R-:W-:-:S04]  /*4990*/  FADD R103, R103, R162 ;  /* 0x000000a267677221 */ /* 0x010fc80000000000 */
[----:B------:R-:W-:-:S07]  /*49a0*/  FADD R102, R103, R164 ;  /* 0x000000a467667221 */ /* 0x000fce0000000000 */
.L_x_88:
[----:B------:R-:W-:Y:S05]  /*49b0*/  BSYNC.RECONVERGENT B1 ;  /* 0x0000000000017941 */ /* 0x000fea0003800200 */
.L_x_87:
[----:B------:R-:W-:Y:S05]  /*49c0*/  @!P2 BRA `(.L_x_81) ;  /* 0x00000000002ca947 */ /* 0x000fea0003800000 */
[----:B------:R-:W-:-:S05]  /*49d0*/  IMAD.WIDE R66, R101, 0x8, R66 ;  /* 0x0000000865427825 */ /* 0x000fca00078e0242 */
[----:B------:R-:W3:Y:S01]  /*49e0*/  LDG.E R65, desc[UR10][R66.64+0x4] ;  /* 0x0000040a42417981 */ /* 0x000ee2000c1e1900 */
[----:B------:R-:W-:-:S04]  /*49f0*/  LOP3.LUT R100, R100, 0x3, RZ, 0xc0, !PT ;  /* 0x0000000364647812 */ /* 0x000fc800078ec0ff */
[----:B------:R-:W-:Y:S01]  /*4a00*/  ISETP.NE.AND P0, PT, R100, 0x1, PT ;  /* 0x000000016400780c */ /* 0x000fe20003f05270 */
[----:B---3--:R-:W-:-:S12]  /*4a10*/  FADD R102, R102, R65 ;  /* 0x0000004166667221 */ /* 0x008fd80000000000 */
[----:B------:R-:W-:Y:S05]  /*4a20*/  @!P0 BRA `(.L_x_81) ;  /* 0x0000000000148947 */ /* 0x000fea0003800000 */
[----:B------:R-:W-:Y:S01]  /*4a30*/  ISETP.NE.AND P0, PT, R100, 0x2, PT ;  /* 0x000000026400780c */ /* 0x000fe20003f05270 */
[----:B------:R-:W3:-:S12]  /*4a40*/  LDG.E R65, desc[UR10][R66.64+0x104] ;  /* 0x0001040a42417981 */ /* 0x000ed8000c1e1900 */
[----:B------:R-:W4:Y:S01]  /*4a50*/  @P0 LDG.E R101, desc[UR10][R66.64+0x204] ;  /* 0x0002040a42650981 */ /* 0x000f22000c1e1900 */
[----:B---3--:R-:W-:-:S04]  /*4a60*/  FADD R102, R102, R65 ;  /* 0x0000004166667221 */ /* 0x008fc80000000000 */
[----:B----4-:R-:W-:-:S07]  /*4a70*/  @P0 FADD R102, R102, R101 ;  /* 0x0000006566660221 */ /* 0x010fce0000000000 */
.L_x_81:
[----:B------:R-:W-:Y:S05]  /*4a80*/  BSYNC.RECONVERGENT B0 ;  /* 0x0000000000007941 */ /* 0x000fea0003800200 */
.L_x_80:
[----:B------:R-:W0:Y:S01]  /*4a90*/  SHFL.BFLY PT, R65, R102, 0x1, 0x1f ;  /* 0x0c201f0066417f89 */ /* 0x000e2200000e0000 */
[----:B------:R-:W-:-:S05]  /*4aa0*/  VIADD R86, R86, 0x1 ;  /* 0x0000000156567836 */ /* 0x000fca0000000000 */
[----:B------:R-:W-:Y:S01]  /*4ab0*/  LOP3.LUT R86, R86, 0x3, RZ, 0xc0, !PT ;  /* 0x0000000356567812 */ /* 0x000fe200078ec0ff */
[----:B0-----:R-:W-:-:S05]  /*4ac0*/  FADD R65, R65, R102 ;  /* 0x0000006641417221 */ /* 0x001fca0000000000 */
[----:B------:R-:W0:Y:S02]  /*4ad0*/  SHFL.BFLY PT, R64, R65, 0x2, 0x1f ;  /* 0x0c401f0041407f89 */ /* 0x000e2400000e0000 */
[----:B0-----:R-:W-:-:S05]  /*4ae0*/  FADD R64, R65, R64 ;  /* 0x0000004041407221 */ /* 0x001fca0000000000 */
[----:B------:R-:W0:Y:S02]  /*4af0*/  SHFL.BFLY PT, R67, R64, 0x4, 0x1f ;  /* 0x0c801f0040437f89 */ /* 0x000e2400000e0000 */
[----:B0-----:R-:W-:-:S05]  /*4b00*/  FADD R67, R64, R67 ;  /* 0x0000004340437221 */ /* 0x001fca0000000000 */
[----:B------:R-:W0:Y:S02]  /*4b10*/  SHFL.BFLY PT, R66, R67, 0x8, 0x1f ;  /* 0x0d001f0043427f89 */ /* 0x000e2400000e0000 */
[----:B0-----:R-:W-:-:S05]  /*4b20*/  FADD R66, R67, R66 ;  /* 0x0000004243427221 */ /* 0x001fca0000000000 */
[----:B------:R-:W0:Y:S02]  /*4b30*/  SHFL.BFLY PT, R101, R66, 0x10, 0x1f ;  /* 0x0e001f0042657f89 */ /* 0x000e2400000e0000 */
[----:B0-----:R-:W-:-:S07]  /*4b40*/  FADD R101, R66, R101 ;  /* 0x0000006542657221 */ /* 0x001fce0000000000 */
.L_x_75:
[----:B------:R-:W-:Y:S04]  /*4b50*/  BSSY.RECONVERGENT B0, `(.L_x_89) ;  /* 0x00001c1000007945 */ /* 0x000fe80003800200 */
[----:B------:R-:W-:Y:S05]  /*4b60*/  @P1 BRA `(.L_x_90) ;  /* 0x0000001800fc1947 */ /* 0x000fea0003800000 */
[----:B-12---:R-:W0:Y:S01]  /*4b70*/  LDC.64 R160, c[0x0][0x3d0] ;  /* 0x0000f400ffa07b82 */ /* 0x006e220000000a00 */
[----:B------:R-:W-:Y:S01]  /*4b80*/  IMAD R163, R85, UR9, R5 ;  /* 0x0000000955a37c24 */ /* 0x000fe2000f8e0205 */
[C---:B------:R-:W-:Y:S01]  /*4b90*/  ISETP.GT.U32.AND P3, PT, R76.reuse, 0x3, PT ;  /* 0x000000034c00780c */ /* 0x040fe20003f64070 */
[----:B------:R-:W-:Y:S01]  /*4ba0*/  BSSY.RECONVERGENT B1, `(.L_x_91) ;  /* 0x0000017000017945 */ /* 0x000fe20003800200 */
[----:B------:R-:W-:Y:S01]  /*4bb0*/  ISETP.GT.U32.AND P0, PT, R76, 0x3, PT ;  /* 0x000000034c00780c */ /* 0x000fe20003f04070 */
[----:B------:R-:W-:Y:S01]  /*4bc0*/  FMUL R100, R101, R84 ;  /* 0x0000005465647220 */ /* 0x000fe20000400000 */
[----:B0-----:R-:W-:-:S03]  /*4bd0*/  IMAD.WIDE R64, R163, 0x2, R160 ;  /* 0x00000002a3407825 */ /* 0x001fc600078e02a0 */
[----:B------:R-:W-:-:S13]  /*4be0*/  LOP3.LUT P2, RZ, R64, 0x7, RZ, 0xc0, !PT ;  /* 0x0000000740ff7812 */ /* 0x000fda000784c0ff */
[----:B------:R-:W-:Y:S05]  /*4bf0*/  @!P2 BRA P3, `(.L_x_92) ;  /* 0x000000000038a947 */ /* 0x000fea0001800000 */
[C---:B------:R-:W-:Y:S02]  /*4c00*/  ISETP.GT.U32.AND P3, PT, R76.reuse, 0x1, PT ;  /* 0x000000014c00780c */ /* 0x040fe40003f64070 */
[C---:B------:R-:W-:Y:S02]  /*4c10*/  ISETP.GT.U32.AND P4, PT, R76.reuse, 0x2, PT ;  /* 0x000000024c00780c */ /* 0x040fe40003f84070 */
[----:B------:R-:W-:Y:S02]  /*4c20*/  ISETP.NE.AND P2, PT, R76, RZ, PT ;  /* 0x000000ff4c00720c */ /* 0x000fe40003f45270 */
[----:B------:R-:W-:-:S06]  /*4c30*/  @!P0 PRMT R102, RZ, 0x7610, R102 ;  /* 0x00007610ff668816 */ /* 0x000fcc0000000066 */
[----:B------:R-:W2:Y:S01]  /*4c40*/  @P0 LDG.E.U16 R102, desc[UR10][R64.64+0x6] ;  /* 0x0000060a40660981 */ /* 0x000ea2000c1e1500 */
[----:B------:R-:W-:Y:S02]  /*4c50*/  @!P3 PRMT R67, RZ, 0x7610, R67 ;  /* 0x00007610ff43b816 */ /* 0x000fe40000000043 */
[----:B------:R-:W-:Y:S02]  /*4c60*/  @!P4 PRMT R101, RZ, 0x7610, R101 ;  /* 0x00007610ff65c816 */ /* 0x000fe40000000065 */
[----:B------:R-:W3:Y:S04]  /*4c70*/  @P2 LDG.E.U16 R66, desc[UR10][R64.64] ;  /* 0x0000000a40422981 */ /* 0x000ee8000c1e1500 */
[----:B------:R-:W3:Y:S04]  /*4c80*/  @P3 LDG.E.U16 R67, desc[UR10][R64.64+0x2] ;  /* 0x0000020a40433981 */ /* 0x000ee8000c1e1500 */
[----:B------:R-:W2:Y:S01]  /*4c90*/  @P4 LDG.E.U16 R101, desc[UR10][R64.64+0x4] ;  /* 0x0000040a40654981 */ /* 0x000ea2000c1e1500 */
[----:B------:R-:W-:-:S04]  /*4ca0*/  @!P2 PRMT R66, RZ, 0x7610, R66 ;  /* 0x00007610ff42a816 */ /* 0x000fc80000000042 */
[----:B---3--:R-:W-:Y:S02]  /*4cb0*/  PRMT R66, R66, 0x5410, R67 ;  /* 0x0000541042427816 */ /* 0x008fe40000000043 */
[----:B--2---:R-:W-:Y:S01]  /*4cc0*/  PRMT R67, R101, 0x5410, R102 ;  /* 0x0000541065437816 */ /* 0x004fe20000000066 */
[----:B------:R-:W-:Y:S06]  /*4cd0*/  BRA `(.L_x_93) ;  /* 0x00000000000c7947 */ /* 0x000fec0003800000 */
.L_x_92:
[----:B------:R-:W2:Y:S02]  /*4ce0*/  LDG.E.64 R64, desc[UR10][R64.64] ;  /* 0x0000000a40407981 */ /* 0x000ea4000c1e1b00 */
[----:B--2---:R-:W-:Y:S02]  /*4cf0*/  IMAD.MOV.U32 R66, RZ, RZ, R64 ;  /* 0x000000ffff427224 */ /* 0x004fe400078e0040 */
[----:B------:R-:W-:-:S07]  /*4d00*/  IMAD.MOV.U32 R67, RZ, RZ, R65 ;  /* 0x000000ffff437224 */ /* 0x000fce00078e0041 */
.L_x_93:
[----:B------:R-:W-:Y:S05]  /*4d10*/  BSYNC.RECONVERGENT B1 ;  /* 0x0000000000017941 */ /* 0x000fea0003800200 */
.L_x_91:
[----:B------:R-:W0:Y:S01]  /*4d20*/  LDC.64 R102, c[0x0][0x3e8] ;  /* 0x0000fa00ff667b82 */ /* 0x000e220000000a00 */
[----:B------:R-:W-:Y:S02]  /*4d30*/  IMAD.U32 R101, R66, 0x10000, RZ ;  /* 0x0001000042657824 */ /* 0x000fe400078e00ff */
[-C--:B------:R-:W-:Y:S01]  /*4d40*/  FFMA R65, R105, -R100.reuse, R156 ;  /* 0x8000006469417223 */ /* 0x080fe2000000009c */
[----:B------:R-:W-:Y:S01]  /*4d50*/  ISETP.GT.U32.AND P2, PT, R76, 0x3, PT ;  /* 0x000000034c00780c */ /* 0x000fe20003f44070 */
[C---:B------:R-:W-:Y:S01]  /*4d60*/  IMAD.U32 R155, R67.reuse, 0x10000, RZ ;  /* 0x00010000439b7824 */ /* 0x040fe200078e00ff */
[----:B------:R-:W-:Y:S01]  /*4d70*/  PRMT R67, R67, 0x7632, R67 ;  /* 0x0000763243437816 */ /* 0x000fe20000000043 */
[----:B-----5:R-:W-:Y:S01]  /*4d80*/  FFMA R64, R88, R65, R101 ;  /* 0x0000004158407223 */ /* 0x020fe20000000065 */
[----:B------:R-:W-:Y:S01]  /*4d90*/  PRMT R65, R66, 0x7632, R65 ;  /* 0x0000763242417816 */ /* 0x000fe20000000041 */
[----:B------:R-:W-:Y:S01]  /*4da0*/  FFMA R101, R123, -R100, R154 ;  /* 0x800000647b657223 */ /* 0x000fe2000000009a */
[----:B------:R-:W-:Y:S03]  /*4db0*/  BSSY.RECONVERGENT B1, `(.L_x_94) ;  /* 0x0000016000017945 */ /* 0x000fe60003800200 */
[----:B------:R-:W-:-:S02]  /*4dc0*/  IMAD.U32 R162, R65, 0x10000, RZ ;  /* 0x0001000041a27824 */ /* 0x000fc400078e00ff */
[-C--:B------:R-:W-:Y:S01]  /*4dd0*/  FFMA R65, R108, -R100.reuse, R153 ;  /* 0x800000646c417223 */ /* 0x080fe20000000099 */
[----:B------:R-:W-:Y:S01]  /*4de0*/  FFMA R66, R88, R101, R155 ;  /* 0x0000006558427223 */ /* 0x000fe2000000009b */
[----:B------:R-:W-:Y:S02]  /*4df0*/  IMAD.U32 R101, R67, 0x10000, RZ ;  /* 0x0001000043657824 */ /* 0x000fe400078e00ff */
[----:B------:R-:W-:Y:S01]  /*4e00*/  FFMA R67, R152, -R100, R151 ;  /* 0x8000006498437223 */ /* 0x000fe20000000097 */
[----:B------:R-:W-:-:S03]  /*4e10*/  FFMA R65, R88, R65, R162 ;  /* 0x0000004158417223 */ /* 0x000fc600000000a2 */
[----:B------:R-:W-:Y:S01]  /*4e20*/  FFMA R67, R88, R67, R101 ;  /* 0x0000004358437223 */ /* 0x000fe20000000065 */
[----:B0-----:R-:W-:-:S03]  /*4e30*/  IMAD.WIDE R162, R163, 0x4, R102 ;  /* 0x00000004a3a27825 */ /* 0x001fc600078e0266 */
[----:B------:R-:W-:-:S13]  /*4e40*/  LOP3.LUT P0, RZ, R162, 0xf, RZ, 0xc0, !PT ;  /* 0x0000000fa2ff7812 */ /* 0x000fda000780c0ff */
[----:B------:R-:W-:Y:S05]  /*4e50*/  @!P0 BRA P2, `(.L_x_95) ;  /* 0x0000000000288947 */ /* 0x000fea0001000000 */
[C---:B------:R-:W-:Y:S02]  /*4e60*/  ISETP.GE.U32.AND P2, PT, R76.reuse, 0x2, PT ;  /* 0x000000024c00780c */ /* 0x040fe40003f46070 */
[C---:B------:R-:W-:Y:S02]  /*4e70*/  ISETP.GE.U32.AND P3, PT, R76.reuse, 0x3, PT ;  /* 0x000000034c00780c */ /* 0x040fe40003f66070 */
[----:B------:R-:W-:-:S09]  /*4e80*/  ISETP.NE.AND P0, PT, R76, RZ, PT ;  /* 0x000000ff4c00720c */ /* 0x000fd20003f05270 */
[----:B------:R1:W-:Y:S04]  /*4e90*/  @P2 STG.E desc[UR10][R162.64+0x4], R65 ;  /* 0x00000441a2002986 */ /* 0x0003e8000c10190a */
[----:B------:R1:W-:Y:S04]  /*4ea0*/  @P3 STG.E desc[UR10][R162.64+0x8], R66 ;  /* 0x00000842a2003986 */ /* 0x0003e8000c10190a */
[----:B------:R1:W-:Y:S01]  /*4eb0*/  @P0 STG.E desc[UR10][R162.64], R64 ;  /* 0x00000040a2000986 */ /* 0x0003e2000c10190a */
[----:B------:R-:W-:-:S13]  /*4ec0*/  ISETP.GE.U32.AND P0, PT, R76, 0x4, PT ;  /* 0x000000044c00780c */ /* 0x000fda0003f06070 */
[----:B-1----:R-:W-:Y:S05]  /*4ed0*/  @!P0 BRA `(.L_x_96) ;  /* 0x00000000000c8947 */ /* 0x002fea0003800000 */
[----:B------:R1:W-:Y:S01]  /*4ee0*/  STG.E desc[UR10][R162.64+0xc], R67 ;  /* 0x00000c43a2007986 */ /* 0x0003e2000c10190a */
[----:B------:R-:W-:Y:S05]  /*4ef0*/  BRA `(.L_x_96) ;  /* 0x0000000000047947 */ /* 0x000fea0003800000 */
.L_x_95:
[----:B------:R0:W-:Y:S02]  /*4f00*/  STG.E.128 desc[UR10][R162.64], R64 ;  /* 0x00000040a2007986 */ /* 0x0001e4000c101d0a */
.L_x_96:
[----:B------:R-:W-:Y:S05]  /*4f10*/  BSYNC.RECONVERGENT B1 ;  /* 0x0000000000017941 */ /* 0x000fea0003800200 */
.L_x_94:
[----:B------:R-:W-:-:S05]  /*4f20*/  IMAD R101, R158, 0x200, R5 ;  /* 0x000002009e657824 */ /* 0x000fca00078e0205 */
[----:B------:R-:W-:-:S13]  /*4f30*/  ISETP.GE.AND P0, PT, R101, UR9, PT ;  /* 0x0000000965007c0c */ /* 0x000fda000bf06270 */
[----:B------:R-:W-:Y:S05]  /*4f40*/  @P0 BRA `(.L_x_90) ;  /* 0x0000001800040947 */ /* 0x000fea0003800000 */
[----:B01----:R-:W-:Y:S01]  /*4f50*/  IMAD R163, R85, UR9, R101 ;  /* 0x0000000955a37c24 */ /* 0x003fe2000f8e0265 */
[----:B------:R-:W-:Y:S01]  /*4f60*/  BSSY.RECONVERGENT B1, `(.L_x_97) ;  /* 0x0000017000017945 */ /* 0x000fe20003800200 */
[----:B------:R-:W-:Y:S02]  /*4f70*/  ISETP.GE.U32.AND P2, PT, R77, 0x4, PT ;  /* 0x000000044d00780c */ /* 0x000fe40003f46070 */
[----:B------:R-:W-:-:S03]  /*4f80*/  IMAD.WIDE R64, R163, 0x2, R160 ;  /* 0x00000002a3407825 */ /* 0x000fc600078e02a0 */
[----:B------:R-:W-:-:S04]  /*4f90*/  LOP3.LUT P0, RZ, R64, 0x7, RZ, 0xc0, !PT ;  /* 0x0000000740ff7812 */ /* 0x000fc8000780c0ff */
[----:B------:R-:W-:-:S13]  /*4fa0*/  ISETP.LT.U32.OR P0, PT, R77, 0x4, P0 ;  /* 0x000000044d00780c */ /* 0x000fda0000701470 */
[----:B------:R-:W-:Y:S05]  /*4fb0*/  @P0 BRA `(.L_x_98) ;  /* 0x00000000000c0947 */ /* 0x000fea0003800000 */
[----:B------:R-:W2:Y:S02]  /*4fc0*/  LDG.E.64 R64, desc[UR10][R64.64] ;  /* 0x0000000a40407981 */ /* 0x000ea4000c1e1b00 */
[----:B--2---:R-:W-:Y:S01]  /*4fd0*/  IMAD.MOV.U32 R66, RZ, RZ, R65 ;  /* 0x000000ffff427224 */ /* 0x004fe200078e0041 */
[----:B------:R-:W-:Y:S06]  /*4fe0*/  BRA `(.L_x_99) ;  /* 0x0000000000387947 */ /* 0x000fec0003800000 */
.L_x_98:
        /* <DEDUP_REMOVED lines=8> */
[----:B------:R-:W2:Y:S04]  /*5070*/  @P0 LDG.E.U16 R66, desc[UR10][R64.64] ;  /* 0x0000000a40420981 */ /* 0x000ea8000c1e1500 */
[----:B------:R-:W2:Y:S04]  /*5080*/  @P3 LDG.E.U16 R67, desc[UR10][R64.64+0x2] ;  /* 0x0000020a40433981 */ /* 0x000ea8000c1e1500 */
[----:B------:R-:W3:Y:S04]  /*5090*/  @P4 LDG.E.U16 R155, desc[UR10][R64.64+0x4] ;  /* 0x0000040a409b4981 */ /* 0x000ee8000c1e1500 */
[----:B------:R2:W3:Y:S02]  /*50a0*/  @P5 LDG.E.U16 R162, desc[UR10][R64.64+0x6] ;  /* 0x0000060a40a25981 */ /* 0x0004e4000c1e1500 */
[----:B--2---:R-:W-:-:S02]  /*50b0*/  PRMT R64, R66, 0x5410, R67 ;  /* 0x0000541042407816 */ /* 0x004fc40000000043 */
[----:B---3--:R-:W-:-:S07]  /*50c0*/  PRMT R66, R155, 0x5410, R162 ;  /* 0x000054109b427816 */ /* 0x008fce00000000a2 */
.L_x_99:
[----:B------:R-:W-:Y:S05]  /*50d0*/  BSYNC.RECONVERGENT B1 ;  /* 0x0000000000017941 */ /* 0x000fea0003800200 */
.L_x_97:
[C---:B------:R-:W-:Y:S01]  /*50e0*/  PRMT R67, R64.reuse, 0x7632, R67 ;  /* 0x0000763240437816 */ /* 0x040fe20000000043 */
[----:B------:R-:W-:Y:S02]  /*50f0*/  IMAD.U32 R155, R64, 0x10000, RZ ;  /* 0x00010000409b7824 */ /* 0x000fe400078e00ff */
[-C--:B------:R-:W-:Y:S01]  /*5100*/  FFMA R65, R99, -R100.reuse, R150 ;  /* 0x8000006463417223 */ /* 0x080fe20000000096 */
[----:B------:R-:W-:Y:S01]  /*5110*/  IMAD.U32 R157, R66, 0x10000, RZ ;  /* 0x00010000429d7824 */ /* 0x000fe200078e00ff */
[----:B------:R-:W-:Y:S01]  /*5120*/  BSSY.RECONVERGENT B1, `(.L_x_100) ;  /* 0x0000017000017945 */ /* 0x000fe20003800200 */
[----:B------:R-:W-:Y:S02]  /*5130*/  IMAD.U32 R162, R67, 0x10000, RZ ;  /* 0x0001000043a27824 */ /* 0x000fe400078e00ff */
[----:B------:R-:W-:Y:S01]  /*5140*/  FFMA R64, R88, R65, R155 ;  /* 0x0000004158407223 */ /* 0x000fe2000000009b */
[-C--:B------:R-:W-:Y:S01]  /*5150*/  FFMA R65, R106, -R100.reuse, R149 ;  /* 0x800000646a417223 */ /* 0x080fe20000000095 */
[----:B------:R-:W-:Y:S01]  /*5160*/  PRMT R155, R66, 0x7632, R155 ;  /* 0x00007632429b7816 */ /* 0x000fe2000000009b */
[----:B------:R-:W-:-:S02]  /*5170*/  FFMA R67, R121, -R100, R148 ;  /* 0x8000006479437223 */ /* 0x000fc40000000094 */
[C---:B------:R-:W-:Y:S02]  /*5180*/  FFMA R65, R88.reuse, R65, R162 ;  /* 0x0000004158417223 */ /* 0x040fe400000000a2 */
[----:B------:R-:W-:Y:S01]  /*5190*/  FFMA R66, R88, R67, R157 ;  /* 0x0000004358427223 */ /* 0x000fe2000000009d */
[----:B------:R-:W-:Y:S02]  /*51a0*/  IMAD.U32 R162, R155, 0x10000, RZ ;  /* 0x000100009ba27824 */ /* 0x000fe400078e00ff */
[----:B------:R-:W-:-:S04]  /*51b0*/  FFMA R67, R147, -R100, R146 ;  /* 0x8000006493437223 */ /* 0x000fc80000000092 */
[----:B------:R-:W-:Y:S01]  /*51c0*/  FFMA R67, R88, R67, R162 ;  /* 0x0000004358437223 */ /* 0x000fe200000000a2 */
[----:B------:R-:W-:-:S03]  /*51d0*/  IMAD.WIDE R162, R163, 0x4, R102 ;  /* 0x00000004a3a27825 */ /* 0x000fc600078e0266 */
[----:B------:R-:W-:-:S04]  /*51e0*/  LOP3.LUT P0, RZ, R162, 0xf, RZ, 0xc0, !PT ;  /* 0x0000000fa2ff7812 */ /* 0x000fc8000780c0ff */
[----:B------:R-:W-:-:S13]  /*51f0*/  ISETP.LT.U32.OR P0, PT, R77, 0x4, P0 ;  /* 0x000000044d00780c */ /* 0x000fda0000701470 */
[----:B------:R0:W-:Y:S01]  /*5200*/  @!P0 STG.E.128 desc[UR10][R162.64], R64 ;  /* 0x00000040a2008986 */ /* 0x0001e2000c101d0a */
[----:B------:R-:W-:Y:S05]  /*5210*/  @!P0 BRA `(.L_x_101) ;  /* 0x00000000001c8947 */ /* 0x000fea0003800000 */
[C---:B------:R-:W-:Y:S01]  /*5220*/  ISETP.NE.AND P0, PT, R77.reuse, RZ, PT ;  /* 0x000000ff4d00720c */ /* 0x040fe20003f05270 */
[----:B------:R1:W-:Y:S01]  /*5230*/  @P2 STG.E desc[UR10][R162.64+0xc], R67 ;  /* 0x00000c43a2002986 */ /* 0x0003e2000c10190a */
[C---:B------:R-:W-:Y:S02]  /*5240*/  ISETP.GE.U32.AND P3, PT, R77.reuse, 0x2, PT ;  /* 0x000000024d00780c */ /* 0x040fe40003f66070 */
[----:B------:R-:W-:-:S09]  /*5250*/  ISETP.GE.U32.AND P4, PT, R77, 0x3, PT ;  /* 0x000000034d00780c */ /* 0x000fd20003f86070 */
[----:B------:R1:W-:Y:S04]  /*5260*/  @P0 STG.E desc[UR10][R162.64], R64 ;  /* 0x00000040a2000986 */ /* 0x0003e8000c10190a */
[----:B------:R1:W-:Y:S04]  /*5270*/  @P3 STG.E desc[UR10][R162.64+0x4], R65 ;  /* 0x00000441a2003986 */ /* 0x0003e8000c10190a */
[----:B------:R1:W-:Y:S02]  /*5280*/  @P4 STG.E desc[UR10][R162.64+0x8], R66 ;  /* 0x00000842a2004986 */ /* 0x0003e4000c10190a */
.L_x_101:
[----:B------:R-:W-:Y:S05]  /*5290*/  BSYNC.RECONVERGENT B1 ;  /* 0x0000000000017941 */ /* 0x000fea0003800200 */
.L_x_100:
        /* <DEDUP_REMOVED lines=13> */
.L_x_103:
        /* <DEDUP_REMOVED lines=14> */
.L_x_104:
[----:B------:R-:W-:Y:S05]  /*5450*/  BSYNC.RECONVERGENT B1 ;  /* 0x0000000000017941 */ /* 0x000fea0003800200 */
.L_x_102:
        /* <DEDUP_REMOVED lines=27> */
.L_x_106:
[----:B------:R-:W-:Y:S05]  /*5610*/  BSYNC.RECONVERGENT B1 ;  /* 0x0000000000017941 */ /* 0x000fea0003800200 */
.L_x_105:
[----:B01----:R-:W-:-:S05]  /*5620*/  IMAD R64, R158, 0x200, R101 ;  /* 0x000002009e407824 */ /* 0x003fca00078e0265 */
        /* <DEDUP_REMOVED lines=12> */
.L_x_108:
        /* <DEDUP_REMOVED lines=11> */
[----:B------:R-:W3:Y:S01]  /*57a0*/  @P5 LDG.E.U16 R162, desc[UR10][R64.64+0x6] ;  /* 0x0000060a40a25981 */ /* 0x000ee2000c1e1500 */
[----:B--2---:R-:W-:-:S02]  /*57b0*/  PRMT R67, R67, 0x5410, R66 ;  /* 0x0000541043437816 */ /* 0x004fc40000000042 */
[----:B---3--:R-:W-:-:S07]  /*57c0*/  PRMT R65, R101, 0x5410, R162 ;  /* 0x0000541065417816 */ /* 0x008fce00000000a2 */
.L_x_109:
[----:B------:R-:W-:Y:S05]  /*57d0*/  BSYNC.RECONVERGENT B1 ;  /* 0x0000000000017941 */ /* 0x000fea0003800200 */
.L_x_107:
[----:B------:R-:W-:Y:S02]  /*57e0*/  IMAD.U32 R155, R67, 0x10000, RZ ;  /* 0x00010000439b7824 */ /* 0x000fe400078e00ff */
[-C--:B------:R-:W-:Y:S01]  /*57f0*/  FFMA R101, R95, -R100.reuse, R138 ;  /* 0x800000645f657223 */ /* 0x080fe2000000008a */
[----:B------:R-:W-:Y:S01]  /*5800*/  IMAD.WIDE R162, R163, 0x4, R102 ;  /* 0x00000004a3a27825 */ /* 0x000fe200078e0266 */
[----:B------:R-:W-:Y:S01]  /*5810*/  PRMT R67, R67, 0x7632, R67 ;  /* 0x0000763243437816 */ /* 0x000fe20000000043 */
[----:B------:R-:W-:Y:S02]  /*5820*/  BSSY.RECONVERGENT B1, `(.L_x_110) ;  /* 0x0000017000017945 */ /* 0x000fe40003800200 */
[----:B------:R-:W-:Y:S01]  /*5830*/  FFMA R64, R88, R101, R155 ;  /* 0x0000006558407223 */ /* 0x000fe2000000009b */
[----:B------:R-:W-:Y:S02]  /*5840*/  IMAD.U32 R66, R65, 0x10000, RZ ;  /* 0x0001000041427824 */ /* 0x000fe400078e00ff */
[----:B------:R-:W-:Y:S01]  /*5850*/  FFMA R101, R117, -R100, R136 ;  /* 0x8000006475657223 */ /* 0x000fe20000000088 */
[----:B------:R-:W-:Y:S01]  /*5860*/  LOP3.LUT P0, RZ, R162, 0xf, RZ, 0xc0, !PT ;  /* 0x0000000fa2ff7812 */ /* 0x000fe2000780c0ff */
[----:B------:R-:W-:-:S02]  /*5870*/  IMAD.U32 R67, R67, 0x10000, RZ ;  /* 0x0001000043437824 */ /* 0x000fc400078e00ff */
[----:B------:R-:W-:Y:S01]  /*5880*/  FFMA R66, R88, R101, R66 ;  /* 0x0000006558427223 */ /* 0x000fe20000000042 */
[----:B------:R-:W-:Y:S01]  /*5890*/  PRMT R101, R65, 0x7632, R101 ;  /* 0x0000763241657816 */ /* 0x000fe20000000065 */
[----:B------:R-:W-:Y:S01]  /*58a0*/  FFMA R65, R90, -R100, R141 ;  /* 0x800000645a417223 */ /* 0x000fe2000000008d */
[----:B------:R-:W-:-:S03]  /*58b0*/  ISETP.LT.U32.OR P0, PT, R79, 0x4, P0 ;  /* 0x000000044f00780c */ /* 0x000fc60000701470 */
[----:B------:R-:W-:Y:S01]  /*58c0*/  FFMA R65, R88, R65, R67 ;  /* 0x0000004158417223 */ /* 0x000fe20000000043 */
[----:B------:R-:W-:Y:S02]  /*58d0*/  IMAD.U32 R164, R101, 0x10000, RZ ;  /* 0x0001000065a47824 */ /* 0x000fe400078e00ff */
[----:B------:R-:W-:-:S04]  /*58e0*/  FFMA R67, R139, -R100, R134 ;  /* 0x800000648b437223 */ /* 0x000fc80000000086 */
[----:B------:R-:W-:-:S05]  /*58f0*/  FFMA R67, R88, R67, R164 ;  /* 0x0000004358437223 */ /* 0x000fca00000000a4 */
        /* <DEDUP_REMOVED lines=9> */
.L_x_111:
[----:B------:R-:W-:Y:S05]  /*5990*/  BSYNC.RECONVERGENT B1 ;  /* 0x0000000000017941 */ /* 0x000fea0003800200 */
.L_x_110:
        /* <DEDUP_REMOVED lines=12> */
.L_x_113:
        /* <DEDUP_REMOVED lines=14> */
.L_x_114:
[----:B------:R-:W-:Y:S05]  /*5b40*/  BSYNC.RECONVERGENT B1 ;  /* 0x0000000000017941 */ /* 0x000fea0003800200 */
.L_x_112:
        /* <DEDUP_REMOVED lines=27> */
.L_x_116:
[----:B------:R-:W-:Y:S05]  /*5d00*/  BSYNC.RECONVERGENT B1 ;  /* 0x0000000000017941 */ /* 0x000fea0003800200 */
.L_x_115:
        /* <DEDUP_REMOVED lines=12> */
.L_x_118:
        /* <DEDUP_REMOVED lines=14> */
.L_x_119:
[----:B------:R-:W-:Y:S05]  /*5eb0*/  BSYNC.RECONVERGENT B1 ;  /* 0x0000000000017941 */ /* 0x000fea0003800200 */
.L_x_117:
        /* <DEDUP_REMOVED lines=27> */
.L_x_121:
[----:B------:R-:W-:Y:S05]  /*6070*/  BSYNC.RECONVERGENT B1 ;  /* 0x0000000000017941 */ /* 0x000fea0003800200 */
.L_x_120:
        /* <DEDUP_REMOVED lines=13> */
.L_x_123:
        /* <DEDUP_REMOVED lines=14> */
.L_x_124:
[----:B------:R-:W-:Y:S05]  /*6230*/  BSYNC.RECONVERGENT B1 ;  /* 0x0000000000017941 */ /* 0x000fea0003800200 */
.L_x_122:
        /* <DEDUP_REMOVED lines=27> */
.L_x_126:
[----:B------:R-:W-:Y:S05]  /*63f0*/  BSYNC.RECONVERGENT B1 ;  /* 0x0000000000017941 */ /* 0x000fea0003800200 */
.L_x_125:
        /* <DEDUP_REMOVED lines=13> */
.L_x_128:
        /* <DEDUP_REMOVED lines=14> */
.L_x_129:
[----:B------:R-:W-:Y:S05]  /*65b0*/  BSYNC.RECONVERGENT B1 ;  /* 0x0000000000017941 */ /* 0x000fea0003800200 */
.L_x_127:
[----:B------:R-:W-:-:S04]  /*65c0*/  IMAD.WIDE R102, R155, 0x4, R102 ;  /* 0x000000049b667825 */ /* 0x000fc800078e0266 */
[-C--:B------:R-:W-:Y:S01]  /*65d0*/  FFMA R101, R87, -R100.reuse, R112 ;  /* 0x8000006457657223 */ /* 0x080fe20000000070 */
[----:B------:R-:W-:Y:S01]  /*65e0*/  IMAD.U32 R155, R67, 0x10000, RZ ;  /* 0x00010000439b7824 */ /* 0x000fe200078e00ff */
[----:B------:R-:W-:Y:S01]  /*65f0*/  LOP3.LUT P0, RZ, R102, 0xf, RZ, 0xc0, !PT ;  /* 0x0000000f66ff7812 */ /* 0x000fe2000780c0ff */
[C---:B------:R-:W-:Y:S01]  /*6600*/  IMAD.U32 R66, R65.reuse, 0x10000, RZ ;  /* 0x0001000041427824 */ /* 0x040fe200078e00ff */
[----:B------:R-:W-:Y:S01]  /*6610*/  PRMT R65, R65, 0x7632, R65 ;  /* 0x0000763241417816 */ /* 0x000fe20000000041 */
[----:B------:R-:W-:Y:S01]  /*6620*/  FFMA R64, R88, R101, R155 ;  /* 0x0000006558407223 */ /* 0x000fe2000000009b */
[----:B------:R-:W-:Y:S01]  /*6630*/  PRMT R67, R67, 0x7632, R67 ;  /* 0x0000763243437816 */ /* 0x000fe20000000043 */
[-C--:B------:R-:W-:Y:S01]  /*6640*/  FFMA R101, R110, -R100.reuse, R107 ;  /* 0x800000646e657223 */ /* 0x080fe2000000006b */
[----:B------:R-:W-:Y:S01]  /*6650*/  ISETP.LT.U32.OR P0, PT, R83, 0x4, P0 ;  /* 0x000000045300780c */ /* 0x000fe20000701470 */
[----:B------:R-:W-:Y:S02]  /*6660*/  IMAD.U32 R160, R65, 0x10000, RZ ;  /* 0x0001000041a07824 */ /* 0x000fe400078e00ff */
[----:B------:R-:W-:Y:S01]  /*6670*/  FFMA R65, R98, -R100, R109 ;  /* 0x8000006462417223 */ /* 0x000fe2000000006d */
[----:B------:R-:W-:Y:S01]  /*6680*/  FFMA R66, R88, R101, R66 ;  /* 0x0000006558427223 */ /* 0x000fe20000000042 */
[----:B------:R-:W-:-:S02]  /*6690*/  IMAD.U32 R67, R67, 0x10000, RZ ;  /* 0x0001000043437824 */ /* 0x000fc400078e00ff */
[----:B------:R-:W-:Y:S02]  /*66a0*/  FFMA R101, R125, -R100, R114 ;  /* 0x800000647d657223 */ /* 0x000fe40000000072 */
[C---:B------:R-:W-:Y:S02]  /*66b0*/  FFMA R65, R88.reuse, R65, R67 ;  /* 0x0000004158417223 */ /* 0x040fe40000000043 */
        /* <DEDUP_REMOVED lines=10> */
.L_x_90:
[----:B------:R-:W-:Y:S05]  /*6760*/  BSYNC.RECONVERGENT B0 ;  /* 0x0000000000007941 */ /* 0x000fea0003800200 */
.L_x_89:
[----:B01-34-:R-:W0:Y:S01]  /*6770*/  LDC R64, c[0x0][0x380] ;  /* 0x0000e000ff407b82 */ /* 0x01be220000000800 */
[----:B------:R-:W1:Y:S01]  /*6780*/  LDCU UR4, c[0x0][0x388] ;  /* 0x00007100ff0477ac */ /* 0x000e620008000800 */
[----:B------:R-:W-:Y:S01]  /*6790*/  UPLOP3.LUT UP0, UPT, UPT, UPT, UP0, 0x40, 0x4 ;  /* 0x000000000004789c */ /* 0x000fe20003f0e800 */
[----:B0-----:R-:W-:-:S05]  /*67a0*/  IMAD.IADD R85, R85, 0x1, R64 ;  /* 0x0000000155557824 */ /* 0x001fca00078e0240 */
[----:B-1----:R-:W-:-:S13]  /*67b0*/  ISETP.GE.AND P0, PT, R85, UR4, PT ;  /* 0x0000000455007c0c */ /* 0x002fda000bf06270 */
[----:B------:R-:W-:Y:S05]  /*67c0*/  @!P0 BRA `(.L_x_130) ;  /* 0xffffffac00e88947 */ /* 0x000fea000383ffff */
.L_x_26:
[----:B------:R-:W-:Y:S05]  /*67d0*/  @P1 EXIT ;  /* 0x000000000000194d */ /* 0x000fea0003800000 */
[----:B0-----:R-:W0:Y:S01]  /*67e0*/  LDC.64 R6, c[0x0][0x3e0] ;  /* 0x0000f800ff067b82 */ /* 0x001e220000000a00 */
[--C-:B------:R-:W-:Y:S01]  /*67f0*/  IMAD R3, R0, UR9, R5.reuse ;  /* 0x0000000900037c24 */ /* 0x100fe2000f8e0205 */
[----:B------:R-:W-:Y:S01]  /*6800*/  IADD3 R4, PT, PT, -R5, UR9, RZ ;  /* 0x0000000905047c10 */ /* 0x000fe2000fffe1ff */
[----:B------:R-:W-:Y:S01]  /*6810*/  IMAD R5, R158, 0x200, R5 ;  /* 0x000002009e057824 */ /* 0x000fe200078e0205 */
[----:B------:R-:W-:Y:S04]  /*6820*/  BSSY.RECONVERGENT B0, `(.L_x_131) ;  /* 0x000000f000007945 */ /* 0x000fe80003800200 */
[----:B------:R-:W-:Y:S01]  /*6830*/  ISETP.GE.AND P4, PT, R5, UR9, PT ;  /* 0x0000000905007c0c */ /* 0x000fe2000bf86270 */
[----:B0-----:R-:W-:-:S03]  /*6840*/  IMAD.WIDE.U32 R2, R3, 0x4, R6 ;  /* 0x0000000403027825 */ /* 0x001fc600078e0006 */
[----:B------:R-:W-:-:S04]  /*6850*/  LOP3.LUT P0, RZ, R2, 0xf, RZ, 0xc0, !PT ;  /* 0x0000000f02ff7812 */ /* 0x000fc8000780c0ff */
[----:B------:R-:W-:-:S13]  /*6860*/  ISETP.LT.U32.OR P0, PT, R4, 0x4, P0 ;  /* 0x000000040400780c */ /* 0x000fda0000701470 */
[----:B------:R0:W-:Y:S01]  /*6870*/  @!P0 STG.E.128 desc[UR10][R2.64], R60 ;  /* 0x0000003c02008986 */ /* 0x0001e2000c101d0a */
[----:B------:R-:W-:Y:S05]  /*6880*/  @!P0 BRA `(.L_x_132) ;  /* 0x0000000000208947 */ /* 0x000fea0003800000 */
[C---:B------:R-:W-:Y:S02]  /*6890*/  ISETP.NE.AND P0, PT, R4.reuse, RZ, PT ;  /* 0x000000ff0400720c */ /* 0x040fe40003f05270 */
[C---:B------:R-:W-:Y:S02]  /*68a0*/  ISETP.GE.U32.AND P1, PT, R4.reuse, 0x2, PT ;  /* 0x000000020400780c */ /* 0x040fe40003f26070 */
[C---:B------:R-:W-:Y:S02]  /*68b0*/  ISETP.GE.U32.AND P2, PT, R4.reuse, 0x3, PT ;  /* 0x000000030400780c */ /* 0x040fe40003f46070 */
[----:B------:R-:W-:-:S07]  /*68c0*/  ISETP.GE.U32.AND P3, PT, R4, 0x4, PT ;  /* 0x000000040400780c */ /* 0x000fce0003f66070 */
[----:B------:R1:W-:Y:S04]  /*68d0*/  @P0 STG.E desc[UR10][R2.64], R60 ;  /* 0x0000003c02000986 */ /* 0x0003e8000c10190a */
[----:B------:R1:W-:Y:S04]  /*68e0*/  @P1 STG.E desc[UR10][R2.64+0x4], R61 ;  /* 0x0000043d02001986 */ /* 0x0003e8000c10190a */
[----:B------:R1:W-:Y:S04]  /*68f0*/  @P2 STG.E desc[UR10][R2.64+0x8], R62 ;  /* 0x0000083e02002986 */ /* 0x0003e8000c10190a */
[----:B------:R1:W-:Y:S02]  /*6900*/  @P3 STG.E desc[UR10][R2.64+0xc], R63 ;  /* 0x00000c3f02003986 */ /* 0x0003e4000c10190a */
.L_x_132:
[----:B------:R-:W-:Y:S05]  /*6910*/  BSYNC.RECONVERGENT B0 ;  /* 0x0000000000007941 */ /* 0x000fea0003800200 */
.L_x_131:
[----:B------:R-:W-:Y:S05]  /*6920*/  @P4 EXIT ;  /* 0x000000000000494d */ /* 0x000fea0003800000 */
[--C-:B01----:R-:W-:Y:S01]  /*6930*/  IMAD R3, R0, UR9, R5.reuse ;  /* 0x0000000900037c24 */ /* 0x103fe2000f8e0205 */
[----:B------:R-:W-:Y:S01]  /*6940*/  IADD3 R4, PT, PT, -R5, UR9, RZ ;  /* 0x0000000905047c10 */ /* 0x000fe2000fffe1ff */
[----:B------:R-:W-:Y:S01]  /*6950*/  IMAD R5, R158, 0x200, R5 ;  /* 0x000002009e057824 */ /* 0x000fe200078e0205 */
[----:B------:R-:W-:Y:S01]  /*6960*/  BSSY.RECONVERGENT B0, `(.L_x_133) ;  /* 0x000000f000007945 */ /* 0x000fe20003800200 */
[----:B------:R-:W-:-:S03]  /*6970*/  IMAD.WIDE.U32 R2, R3, 0x4, R6 ;  /* 0x0000000403027825 */ /* 0x000fc600078e0006 */
[----:B------:R-:W-:Y:S02]  /*6980*/  ISETP.GE.AND P4, PT, R5, UR9, PT ;  /* 0x0000000905007c0c */ /* 0x000fe4000bf86270 */
        /* <DEDUP_REMOVED lines=12> */
.L_x_134:
[----:B------:R-:W-:Y:S05]  /*6a50*/  BSYNC.RECONVERGENT B0 ;  /* 0x0000000000007941 */ /* 0x000fea0003800200 */
.L_x_133:
        /* <DEDUP_REMOVED lines=19> */
.L_x_136:
[----:B------:R-:W-:Y:S05]  /*6b90*/  BSYNC.RECONVERGENT B0 ;  /* 0x0000000000007941 */ /* 0x000fea0003800200 */
.L_x_135:
        /* <DEDUP_REMOVED lines=19> */
.L_x_138:
[----:B------:R-:W-:Y:S05]  /*6cd0*/  BSYNC.RECONVERGENT B0 ;  /* 0x0000000000007941 */ /* 0x000fea0003800200 */
.L_x_137:
        /* <DEDUP_REMOVED lines=19> */
.L_x_140:
[----:B------:R-:W-:Y:S05]  /*6e10*/  BSYNC.RECONVERGENT B0 ;  /* 0x0000000000007941 */ /* 0x000fea0003800200 */
.L_x_139:
        /* <DEDUP_REMOVED lines=19> */
.L_x_142:
[----:B------:R-:W-:Y:S05]  /*6f50*/  BSYNC.RECONVERGENT B0 ;  /* 0x0000000000007941 */ /* 0x000fea0003800200 */
.L_x_141:
        /* <DEDUP_REMOVED lines=19> */
.L_x_144:
[----:B------:R-:W-:Y:S05]  /*7090*/  BSYNC.RECONVERGENT B0 ;  /* 0x0000000000007941 */ /* 0x000fea0003800200 */
.L_x_143:
[----:B------:R-:W-:Y:S05]  /*70a0*/  @P4 EXIT ;  /* 0x000000000000494d */ /* 0x000fea0003800000 */
[----:B01----:R-:W-:Y:S01]  /*70b0*/  IMAD R3, R0, UR9, R5 ;  /* 0x0000000900037c24 */ /* 0x003fe2000f8e0205 */
[----:B------:R-:W-:-:S03]  /*70c0*/  IADD3 R5, PT, PT, -R5, UR9, RZ ;  /* 0x0000000905057c10 */ /* 0x000fc6000fffe1ff */
[----:B------:R-:W-:-:S03]  /*70d0*/  IMAD.WIDE.U32 R2, R3, 0x4, R6 ;  /* 0x0000000403027825 */ /* 0x000fc600078e0006 */
[----:B------:R-:W-:-:S04]  /*70e0*/  LOP3.LUT P0, RZ, R2, 0xf, RZ, 0xc0, !PT ;  /* 0x0000000f02ff7812 */ /* 0x000fc8000780c0ff */
[----:B------:R-:W-:-:S13]  /*70f0*/  ISETP.LT.U32.OR P0, PT, R5, 0x4, P0 ;  /* 0x000000040500780c */ /* 0x000fda0000701470 */
[----:B------:R0:W-:Y:S01]  /*7100*/  @!P0 STG.E.128 desc[UR10][R2.64], R32 ;  /* 0x0000002002008986 */ /* 0x0001e2000c101d0a */
[----:B------:R-:W-:Y:S05]  /*7110*/  @!P0 EXIT ;  /* 0x000000000000894d */ /* 0x000fea0003800000 */
[C---:B------:R-:W-:Y:S02]  /*7120*/  ISETP.NE.AND P0, PT, R5.reuse, RZ, PT ;  /* 0x000000ff0500720c */ /* 0x040fe40003f05270 */
[C---:B------:R-:W-:Y:S02]  /*7130*/  ISETP.GE.U32.AND P1, PT, R5.reuse, 0x2, PT ;  /* 0x000000020500780c */ /* 0x040fe40003f26070 */
[C---:B------:R-:W-:Y:S02]  /*7140*/  ISETP.GE.U32.AND P2, PT, R5.reuse, 0x3, PT ;  /* 0x000000030500780c */ /* 0x040fe40003f46070 */
[----:B------:R-:W-:-:S07]  /*7150*/  ISETP.GE.U32.AND P3, PT, R5, 0x4, PT ;  /* 0x000000040500780c */ /* 0x000fce0003f66070 */
[----:B------:R1:W-:Y:S04]  /*7160*/  @P0 STG.E desc[UR10][R2.64], R32 ;  /* 0x0000002002000986 */ /* 0x0003e8000c10190a */
[----:B------:R1:W-:Y:S04]  /*7170*/  @P1 STG.E desc[UR10][R2.64+0x4], R33 ;  /* 0x0000042102001986 */ /* 0x0003e8000c10190a */
[----:B------:R1:W-:Y:S01]  /*7180*/  @P2 STG.E desc[UR10][R2.64+0x8], R34 ;  /* 0x0000082202002986 */ /* 0x0003e2000c10190a */
[----:B------:R-:W-:Y:S05]  /*7190*/  @!P3 EXIT ;  /* 0x000000000000b94d */ /* 0x000fea0003800000 */
[----:B------:R-:W-:Y:S01]  /*71a0*/  STG.E desc[UR10][R2.64+0xc], R35 ;  /* 0x00000c2302007986 */ /* 0x000fe2000c10190a */
[----:B------:R-:W-:Y:S05]  /*71b0*/  EXIT ;  /* 0x000000000000794d */ /* 0x000fea0003800000 */
        .weak           $__internal_0_$__cuda_sm20_rcp_rn_f32_slowpath
        .type           $__internal_0_$__cuda_sm20_rcp_rn_f32_slowpath,@function
        .size           $__internal_0_$__cuda_sm20_rcp_rn_f32_slowpath,(.L_x_5053 - $__internal_0_$__cuda_sm20_rcp_rn_f32_slowpath)
$__internal_0_$__cuda_sm20_rcp_rn_f32_slowpath:
[----:B------:R-:W-:-:S05]  /*71c0*/  IMAD.SHL.U32 R64, R60, 0x2, RZ ;  /* 0x000000023c407824 */ /* 0x000fca00078e00ff */
[----:B------:R-:W-:-:S04]  /*71d0*/  SHF.R.U32.HI R64, RZ, 0x18, R64 ;  /* 0x00000018ff407819 */ /* 0x000fc80000011640 */
[----:B------:R-:W-:-:S13]  /*71e0*/  ISETP.NE.U32.AND P0, PT, R64, RZ, PT ;  /* 0x000000ff4000720c */ /* 0x000fda0003f05070 */
[----:B------:R-:W-:Y:S05]  /*71f0*/  @P0 BRA `(.L_x_145) ;  /* 0x00000000002c0947 */ /* 0x000fea0003800000 */
[----:B------:R-:W-:-:S05]  /*7200*/  IMAD.SHL.U32 R64, R60, 0x2, RZ ;  /* 0x000000023c407824 */ /* 0x000fca00078e00ff */
[----:B------:R-:W-:-:S13]  /*7210*/  ISETP.NE.AND P0, PT, R64, RZ, PT ;  /* 0x000000ff4000720c */ /* 0x000fda0003f05270 */
[----:B------:R2:W3:Y:S01]  /*7220*/  @!P0 MUFU.RCP R64, R60 ;  /* 0x0000003c00408308 */ /* 0x0004e20000001000 */
[----:B------:R-:W-:Y:S05]  /*7230*/  @!P0 BRA `(.L_x_146) ;  /* 0x0000000000a48947 */ /* 0x000fea0003800000 */
[----:B------:R-:W-:-:S04]  /*7240*/  FFMA R65, R60, 1.84467440737095516160e+19, RZ ;  /* 0x5f8000003c417823 */ /* 0x000fc800000000ff */
[----:B--2---:R-:W3:Y:S02]  /*7250*/  MUFU.RCP R60, R65 ;  /* 0x00000041003c7308 */ /* 0x004ee40000001000 */
[----:B---3--:R-:W-:-:S04]  /*7260*/  FFMA R64, R65, R60, -1 ;  /* 0xbf80000041407423 */ /* 0x008fc8000000003c */
[----:B------:R-:W-:-:S04]  /*7270*/  FADD.FTZ R67, -R64, -RZ ;  /* 0x800000ff40437221 */ /* 0x000fc80000010100 */
[----:B------:R-:W-:-:S04]  /*7280*/  FFMA R60, R60, R67, R60 ;  /* 0x000000433c3c7223 */ /* 0x000fc8000000003c */
[----:B------:R-:W-:Y:S01]  /*7290*/  FFMA R64, R60, 1.84467440737095516160e+19, RZ ;  /* 0x5f8000003c407823 */ /* 0x000fe200000000ff */
[----:B------:R-:W-:Y:S06]  /*72a0*/  BRA `(.L_x_146) ;  /* 0x0000000000887947 */ /* 0x000fec0003800000 */
.L_x_145:
[----:B------:R-:W-:-:S05]  /*72b0*/  VIADD R65, R64, 0xffffff03 ;  /* 0xffffff0340417836 */ /* 0x000fca0000000000 */
[----:B------:R-:W-:-:S13]  /*72c0*/  ISETP.GT.U32.AND P0, PT, R65, 0x1, PT ;  /* 0x000000014100780c */ /* 0x000fda0003f04070 */
[----:B------:R-:W-:Y:S05]  /*72d0*/  @P0 BRA `(.L_x_147) ;  /* 0x0000000000780947 */ /* 0x000fea0003800000 */
[----:B------:R-:W-:Y:S01]  /*72e0*/  LOP3.LUT R66, R60, 0x7fffff, RZ, 0xc0, !PT ;  /* 0x007fffff3c427812 */ /* 0x000fe200078ec0ff */
[----:B------:R-:W-:-:S03]  /*72f0*/  IMAD.MOV.U32 R88, RZ, RZ, 0x3 ;  /* 0x00000003ff587424 */ /* 0x000fc600078e00ff */
[----:B------:R-:W-:Y:S02]  /*7300*/  LOP3.LUT R66, R66, 0x3f800000, RZ, 0xfc, !PT ;  /* 0x3f80000042427812 */ /* 0x000fe400078efcff */
[----:B------:R-:W-:Y:S02]  /*7310*/  SHF.L.U32 R87, R88, R65, RZ ;  /* 0x0000004158577219 */ /* 0x000fe400000006ff */
[----:B------:R-:W0:Y:S02]  /*7320*/  MUFU.RCP R67, R66 ;  /* 0x0000004200437308 */ /* 0x000e240000001000 */
[----:B0-----:R-:W-:-:S04]  /*7330*/  FFMA R84, R66, R67, -1 ;  /* 0xbf80000042547423 */ /* 0x001fc80000000043 */
[----:B------:R-:W-:-:S04]  /*7340*/  FADD.FTZ R84, -R84, -RZ ;  /* 0x800000ff54547221 */ /* 0x000fc80000010100 */
[CCC-:B------:R-:W-:Y:S01]  /*7350*/  FFMA.RM R85, R67.reuse, R84.reuse, R67.reuse ;  /* 0x0000005443557223 */ /* 0x1c0fe20000004043 */
[----:B------:R-:W-:-:S04]  /*7360*/  FFMA.RP R84, R67, R84, R67 ;  /* 0x0000005443547223 */ /* 0x000fc80000008043 */
[C---:B------:R-:W-:Y:S02]  /*7370*/  LOP3.LUT R67, R85.reuse, 0x7fffff, RZ, 0xc0, !PT ;  /* 0x007fffff55437812 */ /* 0x040fe400078ec0ff */
[----:B------:R-:W-:Y:S02]  /*7380*/  FSETP.NEU.FTZ.AND P0, PT, R85, R84, PT ;  /* 0x000000545500720b */ /* 0x000fe40003f1d000 */
[----:B------:R-:W-:Y:S02]  /*7390*/  LOP3.LUT R84, R67, 0x800000, RZ, 0xfc, !PT ;  /* 0x0080000043547812 */ /* 0x000fe400078efcff */
[----:B------:R-:W-:Y:S02]  /*73a0*/  SEL R67, RZ, 0xffffffff, !P0 ;  /* 0xffffffffff437807 */ /* 0x000fe40004000000 */
[----:B------:R-:W-:-:S03]  /*73b0*/  LOP3.LUT R66, R87, R84, RZ, 0xc0, !PT ;  /* 0x0000005457427212 */ /* 0x000fc600078ec0ff */
[----:B------:R-:W-:Y:S01]  /*73c0*/  IMAD.MOV R67, RZ, RZ, -R67 ;  /* 0x000000ffff437224 */ /* 0x000fe200078e0a43 */
[----:B------:R-:W-:-:S04]  /*73d0*/  SHF.R.U32.HI R66, RZ, R65, R66 ;  /* 0x00000041ff427219 */ /* 0x000fc80000011642 */
[----:B------:R-:W-:Y:S02]  /*73e0*/  LOP3.LUT P1, RZ, R67, R65, R84, 0xf8, !PT ;  /* 0x0000004143ff7212 */ /* 0x000fe4000782f854 */
[C---:B------:R-:W-:Y:S02]  /*73f0*/  LOP3.LUT P0, RZ, R66.reuse, 0x1, RZ, 0xc0, !PT ;  /* 0x0000000142ff7812 */ /* 0x040fe4000780c0ff */
[----:B------:R-:W-:-:S04]  /*7400*/  LOP3.LUT P2, RZ, R66, 0x2, RZ, 0xc0, !PT ;  /* 0x0000000242ff7812 */ /* 0x000fc8000784c0ff */
[----:B------:R-:W-:Y:S02]  /*7410*/  PLOP3.LUT P0, PT, P0, P1, P2, 0xe0, 0x0 ;  /* 0x000000000000781c */ /* 0x000fe40000703c20 */
[----:B------:R-:W-:Y:S02]  /*7420*/  LOP3.LUT P1, RZ, R60, 0x7fffff, RZ, 0xc0, !PT ;  /* 0x007fffff3cff7812 */ /* 0x000fe4000782c0ff */
[----:B------:R-:W-:-:S05]  /*7430*/  SEL R65, RZ, 0x1, !P0 ;  /* 0x00000001ff417807 */ /* 0x000fca0004000000 */
[----:B------:R-:W-:-:S05]  /*7440*/  IMAD.MOV R65, RZ, RZ, -R65 ;  /* 0x000000ffff417224 */ /* 0x000fca00078e0a41 */
[----:B------:R-:W-:Y:S01]  /*7450*/  ISETP.GE.AND P0, PT, R65, RZ, PT ;  /* 0x000000ff4100720c */ /* 0x000fe20003f06270 */
[----:B------:R-:W-:-:S05]  /*7460*/  VIADD R65, R64, 0xffffff04 ;  /* 0xffffff0440417836 */ /* 0x000fca0000000000 */
[----:B------:R-:W-:-:S07]  /*7470*/  SHF.R.U32.HI R65, RZ, R65, R84 ;  /* 0x00000041ff417219 */ /* 0x000fce0000011654 */
[----:B------:R-:W-:-:S04]  /*7480*/  @!P0 VIADD R65, R65, 0x1 ;  /* 0x0000000141418836 */ /* 0x000fc80000000000 */
[----:B------:R-:W-:-:S05]  /*7490*/  @!P1 IMAD.SHL.U32 R65, R65, 0x2, RZ ;  /* 0x0000000241419824 */ /* 0x000fca00078e00ff */
[----:B------:R-:W-:Y:S01]  /*74a0*/  LOP3.LUT R64, R65, 0x80000000, R60, 0xf8, !PT ;  /* 0x8000000041407812 */ /* 0x000fe200078ef83c */
[----:B------:R-:W-:Y:S06]  /*74b0*/  BRA `(.L_x_146) ;  /* 0x0000000000047947 */ /* 0x000fec0003800000 */
.L_x_147:
[----:B------:R0:W1:Y:S02]  /*74c0*/  MUFU.RCP R64, R60 ;  /* 0x0000003c00407308 */ /* 0x0000640000001000 */
.L_x_146:
[----:B-1-3--:R-:W-:Y:S02]  /*74d0*/  IMAD.MOV.U32 R84, RZ, RZ, R64 ;  /* 0x000000ffff547224 */ /* 0x00afe400078e0040 */
[----:B------:R-:W-:Y:S02]  /*74e0*/  IMAD.MOV.U32 R64, RZ, RZ, R86 ;  /* 0x000000ffff407224 */ /* 0x000fe400078e0056 */
[----:B------:R-:W-:-:S04]  /*74f0*/  IMAD.MOV.U32 R65, RZ, RZ, 0x0 ;  /* 0x00000000ff417424 */ /* 0x000fc800078e00ff */
[----:B0-2---:R-:W-:Y:S05]  /*7500*/  RET.REL.NODEC R64 `(_ZN18transformer_engine13normalization26rmsnorm_bwd_general_kernelINS0_13Kernel_traitsI13__nv_bfloat16fS3_fjLj4096ELj1ELj1ELj4ELj16ENS0_18Kernel_traits_baseILj4096ES3_fS3_fjLj128EEEEELb1EEEvNS0_20BackwardKernelParamsE) ;  /* 0xffffff8840bc7950 */ /* 0x005fea0003c3ffff */
.L_x_148:
[----:B------:R-:W-:-:S00]  /*7510*/  BRA `(.L_x_148) ;  /* 0xfffffffc00fc7947 */ /* 0x000fc0000383ffff */
[----:B------:R-:W-:-:S00]  /*7520*/  NOP ;  /* 0x0000000000007918 */ /* 0x000fc00000000000 */
        /* <DEDUP_REMOVED lines=13> */
.L_x_5053:


//--------------------- .text._ZN18transformer_engine13normalization26rmsnorm_bwd_general_kernelINS0_13Kernel_traitsI13__nv_bfloat16S3_S3_fjLj4096ELj1ELj1ELj4ELj16ENS0_18Kernel_traits_baseILj4096ES3_S3_S3_fjLj128EEEEELb1EEEvNS0_20BackwardKernelParamsE --------------------------
	.section	.text._ZN18transformer_engine13normalization26rmsnorm_bwd_general_kernelINS0_13Kernel_traitsI13__nv_bfloat16S3_S3_fjLj4096ELj1ELj1ELj4ELj16ENS0_18Kernel_traits_baseILj4096ES3_S3_S3_fjLj128EEEEELb1EEEvNS0_20BackwardKernelParamsE,"ax",@progbits
	.align	128
        .global         _ZN18transformer_engine13normalization26rmsnorm_bwd_general_kernelINS0_13Kernel_traitsI13__nv_bfloat16S3_S3_fjLj4096ELj1ELj1ELj4ELj16ENS0_18Kernel_traits_baseILj4096ES3_S3_S3_fjLj128EEEEELb1EEEvNS0_20BackwardKernelParamsE
        .type           _ZN18transformer_engine13normalization26rmsnorm_bwd_general_kernelINS0_13Kernel_traitsI13__nv_bfloat16S3_S3_fjLj4096ELj1ELj1ELj4ELj16ENS0_18Kernel_traits_baseILj4096ES3_S3_S3_fjLj128EEEEELb1EEEvNS0_20BackwardKernelParamsE,@function
        .size           _ZN18transformer_engine13normalization26rmsnorm_bwd_general_kernelINS0_13Kernel_traitsI13__nv_bfloat16S3_S3_fjLj4096ELj1ELj1ELj4ELj16ENS0_18Kernel_traits_baseILj4096ES3_S3_S3_fjLj128EEEEELb1EEEvNS0_20BackwardKernelParamsE,(.L_x_5054 - _ZN18transformer_engine13normalization26rmsnorm_bwd_general_kernelINS0_13Kernel_traitsI13__nv_bfloat16S3_S3_fjLj4096ELj1ELj1ELj4ELj16ENS0_18Kernel_traits_baseILj4096ES3_S3_S3_fjLj128EEEEELb1EEEvNS0_20BackwardKernelParamsE)
        .other          _ZN18transformer_engine13normalization26rmsnorm_bwd_general_kernelINS0_13Kernel_traitsI13__nv_bfloat16S3_S3_fjLj4096ELj1ELj1ELj4ELj16ENS0_18Kernel_traits_baseILj4096ES3_S3_S3_fjLj128EEEEELb1EEEvNS0_20BackwardKernelParamsE,@"STO_CUDA_ENTRY STV_DEFAULT"
_ZN18transformer_engine13normalization26rmsnorm_bwd_general_kernelINS0_13Kernel_traitsI13__nv_bfloat16S3_S3_fjLj4096ELj1ELj1ELj4ELj16ENS0_18Kernel_traits_baseILj4096ES3_S3_S3_fjLj128EEEEELb1EEEvNS0_20BackwardKernelParamsE:
.text._ZN18transformer_engine13normalization26rmsnorm_bwd_general_kernelINS0_13Kernel_traitsI13__nv_bfloat16S3_S3_fjLj4096ELj1ELj1ELj4ELj16ENS0_18Kernel_traits_baseILj4096ES3_S3_S3_fjLj128EEEEELb1EEEvNS0_20BackwardKernelParamsE:
[----:B------:R-:W-:Y:S01]  /*0000*/  LDC R1, c[0x0][0x37c] ;  /* 0x0000df00ff017b82 */ /* 0x000fe20000000800 */
[----:B------:R-:W0:Y:S01]  /*0010*/  LDCU UR4, c[0x0][0x384] ;  /* 0x00007080ff0477ac */ /* 0x000e220008000800 */
[----:B------:R-:W-:Y:S01]  /*0020*/  BSSY.RECONVERGENT B0, `(.L_x_149) ;  /* 0x00000ef000007945 */ /* 0x000fe20003800200 */
[----:B------:R-:W1:Y:S01]  /*0030*/  LDCU UR9, c[0x0][0x38c] ;  /* 0x00007180ff0977ac */ /* 0x000e620008000800 */
[----:B------:R-:W2:Y:S01]  /*0040*/  LDCU.64 UR10, c[0x0][0x358] ;  /* 0x00006b00ff0a77ac */ /* 0x000ea20008000a00 */
[----:B0-----:R-:W-:-:S03]  /*0050*/  IMAD.U32 R152, RZ, RZ, UR4 ;  /* 0x00000004ff987e24 */ /* 0x001fc6000f8e00ff */
[----:B------:R-:W0:Y:S01]  /*0060*/  S2UR UR4, SR_CTAID.X ;  /* 0x00000000000479c3 */ /* 0x000e220000002500 */
[----:B------:R-:W3:Y:S01]  /*0070*/  I2F.U32.RP R4, R152 ;  /* 0x0000009800047306 */ /* 0x000ee20000209000 */
[----:B------:R-:W-:-:S07]  /*0080*/  ISETP.NE.U32.AND P2, PT, R152, RZ, PT ;  /* 0x000000ff9800720c */ /* 0x000fce0003f45070 */
[----:B---3--:R-:W3:Y:S02]  /*0090*/  MUFU.RCP R4, R4 ;  /* 0x0000000400047308 */ /* 0x008ee40000001000 */
[----:B---3--:R-:W-:Y:S02]  /*00a0*/  VIADD R2, R4, 0xffffffe ;  /* 0x0ffffffe04027836 */ /* 0x008fe40000000000 */
[----:B------:R-:W3:Y:S04]  /*00b0*/  S2R R4, SR_TID.X ;  /* 0x0000000000047919 */ /* 0x000ee80000002100 */
[----:B------:R4:W5:Y:S02]  /*00c0*/  F2I.FTZ.U32.TRUNC.NTZ R3, R2 ;  /* 0x0000000200037305 */ /* 0x000964000021f000 */
[----:B----4-:R-:W-:-:S02]  /*00d0*/  IMAD.MOV.U32 R2, RZ, RZ, RZ ;  /* 0x000000ffff027224 */ /* 0x010fc400078e00ff */
[----:B-----5:R-:W-:-:S04]  /*00e0*/  IMAD R0, R3, R152, RZ ;  /* 0x0000009803007224 */ /* 0x020fc800078e02ff */
[----:B------:R-:W-:-:S04]  /*00f0*/  IMAD.MOV R5, RZ, RZ, -R0 ;  /* 0x000000ffff057224 */ /* 0x000fc800078e0a00 */
[----:B------:R-:W-:-:S06]  /*0100*/  IMAD.HI.U32 R0, R3, R5, R2 ;  /* 0x0000000503007227 */ /* 0x000fcc00078e0002 */
[----:B0-----:R-:W-:Y:S01]  /*0110*/  IMAD.HI.U32 R0, R0, UR4, RZ ;  /* 0x0000000400007c27 */ /* 0x001fe2000f8e00ff */
[C---:B---3--:R-:W-:Y:S02]  /*0120*/  LOP3.LUT R9, R4.reuse, 0x1f, RZ, 0xc0, !PT ;  /* 0x0000001f04097812 */ /* 0x048fe400078ec0ff */
[----:B------:R-:W-:Y:S01]  /*0130*/  LOP3.LUT R2, R4, 0x3e0, RZ, 0xc0, !PT ;  /* 0x000003e004027812 */ /* 0x000fe200078ec0ff */
[----:B------:R-:W-:-:S04]  /*0140*/  IMAD.MOV R3, RZ, RZ, -R0 ;  /* 0x000000ffff037224 */ /* 0x000fc800078e0a00 */
[----:B------:R-:W-:-:S05]  /*0150*/  IMAD R3, R152, R3, UR4 ;  /* 0x0000000498037e24 */ /* 0x000fca000f8e0203 */
[----:B------:R-:W-:-:S13]  /*0160*/  ISETP.GE.U32.AND P0, PT, R3, R152, PT ;  /* 0x000000980300720c */ /* 0x000fda0003f06070 */
[----:B------:R-:W-:Y:S02]  /*0170*/  @P0 IMAD.IADD R3, R3, 0x1, -R152 ;  /* 0x0000000103030824 */ /* 0x000fe400078e0a98 */
[----:B------:R-:W-:-:S03]  /*0180*/  @P0 VIADD R0, R0, 0x1 ;  /* 0x0000000100000836 */ /* 0x000fc60000000000 */
[-C--:B------:R-:W-:Y:S01]  /*0190*/  ISETP.GE.U32.AND P1, PT, R3, R152.reuse, PT ;  /* 0x000000980300720c */ /* 0x080fe20003f26070 */
[----:B------:R-:W-:-:S12]  /*01a0*/  IMAD R3, R2, R152, R9 ;  /* 0x0000009802037224 */ /* 0x000fd800078e0209 */
        /* <DEDUP_REMOVED lines=15> */
[----:B------:R0:W5:Y:S01]  /*02a0*/  LDG.E.128 R12, desc[UR10][R4.64] ;  /* 0x0000000a040c7981 */ /* 0x000162000c1e1d00 */
[----:B------:R-:W-:Y:S05]  /*02b0*/  BRA `(.L_x_153) ;  /* 0x0000000000707947 */ /* 0x000fea0003800000 */
.L_x_152:
[C---:B------:R-:W-:Y:S02]  /*02c0*/  ISETP.GT.U32.AND P6, PT, R8.reuse, 0x1, PT ;  /* 0x000000010800780c */ /* 0x040fe40003fc4070 */
[C---:B------:R-:W-:Y:S02]  /*02d0*/  ISETP.GT.U32.AND P0, PT, R8.reuse, 0x2, PT ;  /* 0x000000020800780c */ /* 0x040fe40003f04070 */
[C---:B------:R-:W-:Y:S02]  /*02e0*/  ISETP.GT.U32.AND P4, PT, R8.reuse, 0x4, PT ;  /* 0x000000040800780c */ /* 0x040fe40003f84070 */
[C---:B------:R-:W-:Y:S02]  /*02f0*/  ISETP.GT.U32.AND P5, PT, R8.reuse, 0x5, PT ;  /* 0x000000050800780c */ /* 0x040fe40003fa4070 */
[C---:B------:R-:W-:Y:S02]  /*0300*/  ISETP.GT.U32.AND P3, PT, R8.reuse, 0x3, PT ;  /* 0x000000030800780c */ /* 0x040fe40003f64070 */
[----:B------:R-:W-:-:S03]  /*0310*/  ISETP.NE.AND P2, PT, R8, RZ, PT ;  /* 0x000000ff0800720c */ /* 0x000fc60003f45270 */
[----:B------:R-:W-:Y:S02]  /*0320*/  @!P6 PRMT R11, RZ, 0x7610, R11 ;  /* 0x00007610ff0be816 */ /* 0x000fe4000000000b */
[----:B------:R-:W-:-:S04]  /*0330*/  @!P0 PRMT R13, RZ, 0x7610, R13 ;  /* 0x00007610ff0d8816 */ /* 0x000fc8000000000d */
[----:B------:R-:W2:Y:S01]  /*0340*/  @P6 LDG.E.U16 R11, desc[UR10][R4.64+0x2] ;  /* 0x0000020a040b6981 */ /* 0x000ea2000c1e1500 */
[----:B------:R-:W-:-:S03]  /*0350*/  ISETP.GT.U32.AND P6, PT, R8, 0x6, PT ;  /* 0x000000060800780c */ /* 0x000fc60003fc4070 */
[----:B------:R-:W3:Y:S01]  /*0360*/  @P0 LDG.E.U16 R13, desc[UR10][R4.64+0x4] ;  /* 0x0000040a040d0981 */ /* 0x000ee2000c1e1500 */
[----:B------:R-:W-:Y:S02]  /*0370*/  ISETP.GT.U32.AND P0, PT, R8, 0x7, PT ;  /* 0x000000070800780c */ /* 0x000fe40003f04070 */
[----:B------:R-:W-:Y:S01]  /*0380*/  @!P4 PRMT R14, RZ, 0x7610, R14 ;  /* 0x00007610ff0ec816 */ /* 0x000fe2000000000e */
[----:B------:R-:W2:Y:S01]  /*0390*/  @P2 LDG.E.U16 R12, desc[UR10][R4.64] ;  /* 0x0000000a040c2981 */ /* 0x000ea2000c1e1500 */
[----:B------:R-:W-:Y:S02]  /*03a0*/  @!P5 PRMT R15, RZ, 0x7610, R15 ;  /* 0x00007610ff0fd816 */ /* 0x000fe4000000000f */
[----:B------:R-:W-:Y:S02]  /*03b0*/  @!P3 PRMT R8, RZ, 0x7610, R8 ;  /* 0x00007610ff08b816 */ /* 0x000fe40000000008 */
[----:B------:R-:W4:Y:S01]  /*03c0*/  @P4 LDG.E.U16 R14, desc[UR10][R4.64+0x8] ;  /* 0x0000080a040e4981 */ /* 0x000f22000c1e1500 */
[----:B------:R-:W-:-:S03]  /*03d0*/  @!P6 PRMT R10, RZ, 0x7610, R10 ;  /* 0x00007610ff0ae816 */ /* 0x000fc6000000000a */
[----:B------:R-:W4:Y:S01]  /*03e0*/  @P5 LDG.E.U16 R15, desc[UR10][R4.64+0xa] ;  /* 0x00000a0a040f5981 */ /* 0x000f22000c1e1500 */
[----:B------:R-:W-:-:S03]  /*03f0*/  @!P0 PRMT R17, RZ, 0x7610, R17 ;  /* 0x00007610ff118816 */ /* 0x000fc60000000011 */
[----:B------:R-:W3:Y:S04]  /*0400*/  @P3 LDG.E.U16 R8, desc[UR10][R4.64+0x6] ;  /* 0x0000060a04083981 */ /* 0x000ee8000c1e1500 */
[----:B------:R-:W5:Y:S04]  /*0410*/  @P6 LDG.E.U16 R10, desc[UR10][R4.64+0xc] ;  /* 0x00000c0a040a6981 */ /* 0x000f68000c1e1500 */
[----:B------:R-:W5:Y:S01]  /*0420*/  @P0 LDG.E.U16 R17, desc[UR10][R4.64+0xe] ;  /* 0x00000e0a04110981 */ /* 0x000f62000c1e1500 */
[----:B------:R-:W-:-:S04]  /*0430*/  @!P2 PRMT R12, RZ, 0x7610, R12 ;  /* 0x00007610ff0ca816 */ /* 0x000fc8000000000c */
[----:B--2---:R-:W-:Y:S02]  /*0440*/  PRMT R12, R12, 0x5410, R11 ;  /* 0x000054100c0c7816 */ /* 0x004fe4000000000b */
[----:B----4-:R-:W-:Y:S02]  /*0450*/  PRMT R14, R14, 0x5410, R15 ;  /* 0x000054100e0e7816 */ /* 0x010fe4000000000f */
[----:B---3--:R-:W-:Y:S02]  /*0460*/  PRMT R13, R13, 0x5410, R8 ;  /* 0x000054100d0d7816 */ /* 0x008fe40000000008 */
[----:B-----5:R-:W-:-:S07]  /*0470*/  PRMT R15, R10, 0x5410, R17 ;  /* 0x000054100a0f7816 */ /* 0x020fce0000000011 */
.L_x_153:
[----:B------:R-:W-:Y:S05]  /*0480*/  BSYNC.RECONVERGENT B1 ;  /* 0x0000000000017941 */ /* 0x000fea0003800200 */
.L_x_151:
[----:B------:R-:W-:Y:S01]  /*0490*/  IMAD R11, R152, 0x400, R3 ;  /* 0x00000400980b7824 */ /* 0x000fe200078e0203 */
[C---:B0----5:R-:W-:Y:S01]  /*04a0*/  PRMT R4, R12.reuse, 0x7632, R4 ;  /* 0x000076320c047816 */ /* 0x061fe20000000004 */
[----:B------:R-:W-:Y:S01]  /*04b0*/  IMAD.U32 R21, R12, 0x10000, RZ ;  /* 0x000100000c157824 */ /* 0x000fe200078e00ff */
[C---:B------:R-:W-:Y:S01]  /*04c0*/  PRMT R5, R13.reuse, 0x7632, R5 ;  /* 0x000076320d057816 */ /* 0x040fe20000000005 */
[----:B------:R-:W-:Y:S01]  /*04d0*/  IMAD.U32 R25, R13, 0x10000, RZ ;  /* 0x000100000d197824 */ /* 0x000fe200078e00ff */
[----:B------:R-:W-:Y:S01]  /*04e0*/  ISETP.GE.AND P0, PT, R11, UR9, PT ;  /* 0x000000090b007c0c */ /* 0x000fe2000bf06270 */
[C---:B------:R-:W-:Y:S01]  /*04f0*/  IMAD.U32 R29, R14.reuse, 0x10000, RZ ;  /* 0x000100000e1d7824 */ /* 0x040fe200078e00ff */
[----:B------:R-:W-:Y:S01]  /*0500*/  PRMT R8, R14, 0x7632, R8 ;  /* 0x000076320e087816 */ /* 0x000fe20000000008 */
[C---:B------:R-:W-:Y:S01]  /*0510*/  IMAD.U32 R67, R15.reuse, 0x10000, RZ ;  /* 0x000100000f437824 */ /* 0x040fe200078e00ff */
[----:B------:R-:W-:Y:S01]  /*0520*/  PRMT R10, R15, 0x7632, R10 ;  /* 0x000076320f0a7816 */ /* 0x000fe2000000000a */
[----:B------:R-:W-:-:S02]  /*0530*/  IMAD.U32 R23, R4, 0x10000, RZ ;  /* 0x0001000004177824 */ /* 0x000fc400078e00ff */
[----:B------:R-:W-:Y:S02]  /*0540*/  IMAD.U32 R27, R5, 0x10000, RZ ;  /* 0x00010000051b7824 */ /* 0x000fe400078e00ff */
[----:B------:R-:W-:Y:S02]  /*0550*/  IMAD.U32 R31, R8, 0x10000, RZ ;  /* 0x00010000081f7824 */ /* 0x000fe400078e00ff */
[----:B------:R-:W-:Y:S02]  /*0560*/  IMAD.U32 R69, R10, 0x10000, RZ ;  /* 0x000100000a457824 */ /* 0x000fe400078e00ff */
[----:B------:R-:W-:Y:S05]  /*0570*/  @P0 BRA `(.L_x_150) ;  /* 0x0000000800640947 */ /* 0x000fea0003800000 */
[C---:B------:R-:W-:Y:S01]  /*0580*/  IMAD.WIDE R4, R11.reuse, 0x2, R6 ;  /* 0x000000020b047825 */ /* 0x040fe200078e0206 */
[----:B------:R-:W-:Y:S01]  /*0590*/  IADD3 R8, PT, PT, -R11, UR9, RZ ;  /* 0x000000090b087c10 */ /* 0x000fe2000fffe1ff */
[----:B------:R-:W-:Y:S01]  /*05a0*/  BSSY.RECONVERGENT B1, `(.L_x_154) ;  /* 0x0000022000017945 */ /* 0x000fe20003800200 */
[----:B------:R-:W-:-:S04]  /*05b0*/  LOP3.LUT P0, RZ, R4, 0xf, RZ, 0xc0, !PT ;  /* 0x0000000f04ff7812 */ /* 0x000fc8000780c0ff */
[----:B------:R-:W-:-:S13]  /*05c0*/  ISETP.LT.U32.OR P0, PT, R8, 0x8, P0 ;  /* 0x000000080800780c */ /* 0x000fda0000701470 */
[----:B------:R-:W-:Y:S05]  /*05d0*/  @P0 BRA `(.L_x_155) ;  /* 0x0000000000080947 */ /* 0x000fea0003800000 */
[----:B------:R0:W5:Y:S01]  /*05e0*/  LDG.E.128 R12, desc[UR10][R4.64] ;  /* 0x0000000a040c7981 */ /* 0x000162000c1e1d00 */
[----:B------:R-:W-:Y:S05]  /*05f0*/  BRA `(.L_x_156) ;  /* 0x0000000000707947 */ /* 0x000fea0003800000 */
.L_x_155:
[C---:B------:R-:W-:Y:S02]  /*0600*/  ISETP.NE.AND P6, PT, R8.reuse, RZ, PT ;  /* 0x000000ff0800720c */ /* 0x040fe40003fc5270 */
[C---:B------:R-:W-:Y:S02]  /*0610*/  ISETP.GT.U32.AND P0, PT, R8.reuse, 0x1, PT ;  /* 0x000000010800780c */ /* 0x040fe40003f04070 */
[C---:B------:R-:W-:Y:S02]  /*0620*/  ISETP.GT.U32.AND P2, PT, R8.reuse, 0x2, PT ;  /* 0x000000020800780c */ /* 0x040fe40003f44070 */
[C---:B------:R-:W-:Y:S02]  /*0630*/  ISETP.GT.U32.AND P3, PT, R8.reuse, 0x3, PT ;  /* 0x000000030800780c */ /* 0x040fe40003f64070 */
[C---:B------:R-:W-:Y:S02]  /*0640*/  ISETP.GT.U32.AND P4, PT, R8.reuse, 0x4, PT ;  /* 0x000000040800780c */ /* 0x040fe40003f84070 */
[----:B------:R-:W-:-:S03]  /*0650*/  ISETP.GT.U32.AND P5, PT, R8, 0x5, PT ;  /* 0x000000050800780c */ /* 0x000fc60003fa4070 */
[----:B------:R-:W-:Y:S02]  /*0660*/  @!P6 PRMT R12, RZ, 0x7610, R12 ;  /* 0x00007610ff0ce816 */ /* 0x000fe4000000000c */
[----:B------:R-:W-:-:S04]  /*0670*/  @!P0 PRMT R13, RZ, 0x7610, R13 ;  /* 0x00007610ff0d8816 */ /* 0x000fc8000000000d */
[----:B------:R-:W2:Y:S01]  /*0680*/  @P6 LDG.E.U16 R12, desc[UR10][R4.64] ;  /* 0x0000000a040c6981 */ /* 0x000ea2000c1e1500 */
[----:B------:R-:W-:-:S03]  /*0690*/  ISETP.GT.U32.AND P6, PT, R8, 0x6, PT ;  /* 0x000000060800780c */ /* 0x000fc60003fc4070 */
[----:B------:R-:W2:Y:S01]  /*06a0*/  @P0 LDG.E.U16 R13, desc[UR10][R4.64+0x2] ;  /* 0x0000020a040d0981 */ /* 0x000ea2000c1e1500 */
[----:B------:R-:W-:Y:S02]  /*06b0*/  ISETP.GT.U32.AND P0, PT, R8, 0x7, PT ;  /* 0x000000070800780c */ /* 0x000fe40003f04070 */
[----:B------:R-:W-:Y:S02]  /*06c0*/  @!P2 PRMT R8, RZ, 0x7610, R8 ;  /* 0x00007610ff08a816 */ /* 0x000fe40000000008 */
[----:B------:R-:W-:Y:S02]  /*06d0*/  @!P3 PRMT R15, RZ, 0x7610, R15 ;  /* 0x00007610ff0fb816 */ /* 0x000fe4000000000f */
[----:B------:R-:W-:Y:S02]  /*06e0*/  @!P4 PRMT R14, RZ, 0x7610, R14 ;  /* 0x00007610ff0ec816 */ /* 0x000fe4000000000e */
[----:B------:R-:W-:Y:S01]  /*06f0*/  @!P5 PRMT R17, RZ, 0x7610, R17 ;  /* 0x00007610ff11d816 */ /* 0x000fe20000000011 */
[----:B------:R-:W3:Y:S01]  /*0700*/  @P2 LDG.E.U16 R8, desc[UR10][R4.64+0x4] ;  /* 0x0000040a04082981 */ /* 0x000ee2000c1e1500 */
[----:B------:R-:W-:-:S03]  /*0710*/  @!P6 PRMT R10, RZ, 0x7610, R10 ;  /* 0x00007610ff0ae816 */ /* 0x000fc6000000000a */
[----:B------:R-:W-:Y:S01]  /*0720*/  @!P0 PRMT R19, RZ, 0x7610, R19 ;  /* 0x00007610ff138816 */ /* 0x000fe20000000013 */
[----:B------:R-:W3:Y:S04]  /*0730*/  @P3 LDG.E.U16 R15, desc[UR10][R4.64+0x6] ;  /* 0x0000060a040f3981 */ /* 0x000ee8000c1e1500 */
[----:B------:R-:W4:Y:S04]  /*0740*/  @P4 LDG.E.U16 R14, desc[UR10][R4.64+0x8] ;  /* 0x0000080a040e4981 */ /* 0x000f28000c1e1500 */
[----:B------:R-:W4:Y:S04]  /*0750*/  @P5 LDG.E.U16 R17, desc[UR10][R4.64+0xa] ;  /* 0x00000a0a04115981 */ /* 0x000f28000c1e1500 */
[----:B------:R-:W5:Y:S04]  /*0760*/  @P6 LDG.E.U16 R10, desc[UR10][R4.64+0xc] ;  /* 0x00000c0a040a6981 */ /* 0x000f68000c1e1500 */
[----:B------:R-:W5:Y:S01]  /*0770*/  @P0 LDG.E.U16 R19, desc[UR10][R4.64+0xe] ;  /* 0x00000e0a04130981 */ /* 0x000f62000c1e1500 */
[----:B--2---:R-:W-:-:S02]  /*0780*/  PRMT R12, R12, 0x5410, R13 ;  /* 0x000054100c0c7816 */ /* 0x004fc4000000000d */
[----:B---3--:R-:W-:Y:S02]  /*0790*/  PRMT R13, R8, 0x5410, R15 ;  /* 0x00005410080d7816 */ /* 0x008fe4000000000f */
[----:B----4-:R-:W-:Y:S02]  /*07a0*/  PRMT R14, R14, 0x5410, R17 ;  /* 0x000054100e0e7816 */ /* 0x010fe40000000011 */
[----:B-----5:R-:W-:-:S07]  /*07b0*/  PRMT R15, R10, 0x5410, R19 ;  /* 0x000054100a0f7816 */ /* 0x020fce0000000013 */
.L_x_156:
[----:B------:R-:W-:Y:S05]  /*07c0*/  BSYNC.RECONVERGENT B1 ;  /* 0x0000000000017941 */ /* 0x000fea0003800200 */
.L_x_154:
        /* <DEDUP_REMOVED lines=23> */
.L_x_158:
        /* <DEDUP_REMOVED lines=28> */
.L_x_159:
[----:B------:R-:W-:Y:S05]  /*0b00*/  BSYNC.RECONVERGENT B1 ;  /* 0x0000000000017941 */ /* 0x000fea0003800200 */
.L_x_157:
        /* <DEDUP_REMOVED lines=21> */
[----:B------:R-:W5:Y:S01]  /*0c60*/  LDG.E.128 R4, desc[UR10][R4.64] ;  /* 0x0000000a04047981 */ /* 0x000f62000c1e1d00 */
[----:B------:R-:W-:Y:S05]  /*0c70*/  BRA `(.L_x_162) ;  /* 0x0000000000707947 */ /* 0x000fea0003800000 */
.L_x_161:
        /* <DEDUP_REMOVED lines=23> */
[----:B------:R2:W5:Y:S02]  /*0df0*/  @P0 LDG.E.U16 R15, desc[UR10][R4.64+0xe] ;  /* 0x00000e0a040f0981 */ /* 0x000564000c1e1500 */
[----:B--2---:R-:W-:-:S02]  /*0e00*/  PRMT R4, R6, 0x5410, R7 ;  /* 0x0000541006047816 */ /* 0x004fc40000000007 */
[----:B---3--:R-:W-:Y:S02]  /*0e10*/  PRMT R5, R8, 0x5410, R11 ;  /* 0x0000541008057816 */ /* 0x008fe4000000000b */
[----:B----4-:R-:W-:Y:S02]  /*0e20*/  PRMT R6, R10, 0x5410, R13 ;  /* 0x000054100a067816 */ /* 0x010fe4000000000d */
[----:B-----5:R-:W-:-:S07]  /*0e30*/  PRMT R7, R12, 0x5410, R15 ;  /* 0x000054100c077816 */ /* 0x020fce000000000f */
.L_x_162:
[----:B------:R-:W-:Y:S05]  /*0e40*/  BSYNC.RECONVERGENT B1 ;  /* 0x0000000000017941 */ /* 0x000fea0003800200 */
.L_x_160:
[C---:B-----5:R-:W-:Y:S01]  /*0e50*/  PRMT R8, R4.reuse, 0x7632, R8 ;  /* 0x0000763204087816 */ /* 0x060fe20000000008 */
[----:B------:R-:W-:Y:S01]  /*0e60*/  IMAD.U32 R103, R4, 0x10000, RZ ;  /* 0x0001000004677824 */ /* 0x000fe200078e00ff */
[C---:B------:R-:W-:Y:S01]  /*0e70*/  PRMT R4, R5.reuse, 0x7632, R4 ;  /* 0x0000763205047816 */ /* 0x040fe20000000004 */
[----:B------:R-:W-:Y:S01]  /*0e80*/  IMAD.U32 R107, R5, 0x10000, RZ ;  /* 0x00010000056b7824 */ /* 0x000fe200078e00ff */
[C---:B------:R-:W-:Y:S01]  /*0e90*/  PRMT R5, R6.reuse, 0x7632, R5 ;  /* 0x0000763206057816 */ /* 0x040fe20000000005 */
[----:B------:R-:W-:Y:S01]  /*0ea0*/  IMAD.U32 R111, R6, 0x10000, RZ ;  /* 0x00010000066f7824 */ /* 0x000fe200078e00ff */
[C---:B------:R-:W-:Y:S01]  /*0eb0*/  PRMT R6, R7.reuse, 0x7632, R6 ;  /* 0x0000763207067816 */ /* 0x040fe20000000006 */
[----:B------:R-:W-:Y:S02]  /*0ec0*/  IMAD.U32 R115, R7, 0x10000, RZ ;  /* 0x0001000007737824 */ /* 0x000fe400078e00ff */
[----:B------:R-:W-:Y:S02]  /*0ed0*/  IMAD.U32 R105, R8, 0x10000, RZ ;  /* 0x0001000008697824 */ /* 0x000fe400078e00ff */
[----:B------:R-:W-:-:S02]  /*0ee0*/  IMAD.U32 R109, R4, 0x10000, RZ ;  /* 0x00010000046d7824 */ /* 0x000fc400078e00ff */
[----:B------:R-:W-:Y:S02]  /*0ef0*/  IMAD.U32 R113, R5, 0x10000, RZ ;  /* 0x0001000005717824 */ /* 0x000fe400078e00ff */
[----:B------:R-:W-:-:S07]  /*0f00*/  IMAD.U32 R117, R6, 0x10000, RZ ;  /* 0x0001000006757824 */ /* 0x000fce00078e00ff */
.L_x_150:
[----:B------:R-:W-:Y:S05]  /*0f10*/  BSYNC.RECONVERGENT B0 ;  /* 0x0000000000007941 */ /* 0x000fea0003800200 */
.L_x_149:
[----:B------:R-:W0:Y:S01]  /*0f20*/  LDCU UR4, c[0x0][0x388] ;  /* 0x00007100ff0477ac */ /* 0x000e220008000800 */
        /* <DEDUP_REMOVED lines=16> */
[----:B0-----:R-:W-:-:S13]  /*1030*/  ISETP.GE.AND P0, PT, R0, UR4, PT ;  /* 0x0000000400007c0c */ /* 0x001fda000bf06270 */
[----:B------:R-:W-:Y:S05]  /*1040*/  @P0 BRA `(.L_x_163) ;  /* 0x0000005000940947 */ /* 0x000fea0003800000 */
[----:B------:R-:W0:Y:S01]  /*1050*/  LDCU.U8 UR4, c[0x0][0x3c0] ;  /* 0x00007800ff0477ac */ /* 0x000e220008000000 */
[----:B------:R-:W-:Y:S01]  /*1060*/  I2FP.F32.S32 R60, UR9 ;  /* 0x00000009003c7c45 */ /* 0x000fe20008201400 */
[----:B------:R-:W-:Y:S01]  /*1070*/  IMAD R4, R152, 0x400, R3 ;  /* 0x0000040098047824 */ /* 0x000fe200078e0203 */
[----:B------:R-:W-:Y:S02]  /*1080*/  LOP3.LUT R65, RZ, R9, RZ, 0x33, !PT ;  /* 0x00000009ff417212 */ /* 0x000fe400078e33ff */
[----:B------:R-:W-:Y:S01]  /*1090*/  IADD3 R78, PT, PT, -R3, UR9, RZ ;  /* 0x00000009034e7c10 */ /* 0x000fe2000fffe1ff */
[----:B------:R-:W-:Y:S01]  /*10a0*/  VIADD R5, R60, 0x1800000 ;  /* 0x018000003c057836 */ /* 0x000fe20000000000 */
[----:B------:R-:W-:Y:S01]  /*10b0*/  IADD3 R80, PT, PT, -R4, UR9, RZ ;  /* 0x0000000904507c10 */ /* 0x000fe2000fffe1ff */
[----:B------:R-:W-:-:S03]  /*10c0*/  IMAD.IADD R65, R65, 0x1, R152 ;  /* 0x0000000141417824 */ /* 0x000fc600078e0298 */
[----:B------:R-:W-:Y:S02]  /*10d0*/  LOP3.LUT R64, R5, 0x7f800000, RZ, 0xc0, !PT ;  /* 0x7f80000005407812 */ /* 0x000fe400078ec0ff */
[----:B------:R-:W-:-:S04]  /*10e0*/  LEA.HI R65, R65, 0x1, RZ, 0x1b ;  /* 0x0000000141417811 */ /* 0x000fc800078fd8ff */
[----:B------:R-:W-:Y:S02]  /*10f0*/  LOP3.LUT R82, R65, 0x3, RZ, 0xc0, !PT ;  /* 0x0000000341527812 */ /* 0x000fe400078ec0ff */
[----:B0-----:R-:W-:-:S04]  /*1100*/  ISETP.NE.AND P0, PT, RZ, UR4, PT ;  /* 0x00000004ff007c0c */ /* 0x001fc8000bf05270 */
[----:B------:R-:W-:Y:S02]  /*1110*/  FSEL R76, RZ, 1, !P0 ;  /* 0x3f800000ff4c7808 */ /* 0x000fe40004000000 */
[----:B------:R-:W-:-:S03]  /*1120*/  ISETP.GT.U32.AND P0, PT, R64, 0x1ffffff, PT ;  /* 0x01ffffff4000780c */ /* 0x000fc60003f04070 */
[----:B------:R-:W-:Y:S01]  /*1130*/  FADD R16, R76, R77 ;  /* 0x0000004d4c107221 */ /* 0x000fe20000000000 */
[----:B------:R-:W-:Y:S02]  /*1140*/  IMAD R77, R152, 0x400, R4 ;  /* 0x00000400984d7824 */ /* 0x000fe400078e0204 */
[C---:B------:R-:W-:Y:S01]  /*1150*/  FADD R17, R76.reuse, R79 ;  /* 0x0000004f4c117221 */ /* 0x040fe20000000000 */
[C---:B------:R-:W-:Y:S01]  /*1160*/  FADD R5, R76.reuse, R21 ;  /* 0x000000154c057221 */ /* 0x040fe20000000000 */
[----:B------:R-:W-:Y:S01]  /*1170*/  FADD R6, R76, R23 ;  /* 0x000000174c067221 */ /* 0x000fe20000000000 */
        /* <DEDUP_REMOVED lines=30> */
[----:B------:R-:W-:Y:S01]  /*1360*/  IADD3 R83, PT, PT, -R79, UR9, RZ ;  /* 0x000000094f537c10 */ /* 0x000fe2000fffe1ff */
[----:B------:R-:W-:Y:S06]  /*1370*/  @P0 BRA `(.L_x_164) ;  /* 0x00000000000c0947 */ /* 0x000fec0003800000 */
[----:B------:R-:W-:-:S07]  /*1380*/  MOV R70, 0x13a0 ;  /* 0x000013a000467802 */ /* 0x000fce0000000f00 */
[----:B------:R-:W-:Y:S05]  /*1390*/  CALL.REL.NOINC `($__internal_1_$__cuda_sm20_rcp_rn_f32_slowpath) ;  /* 0x00000054008c7944 */ /* 0x000fea0003c00000 */
[----:B------:R-:W-:Y:S05]  /*13a0*/  BRA `(.L_x_165) ;  /* 0x0000000000107947 */ /* 0x000fea0003800000 */
.L_x_164:
[----:B------:R-:W0:Y:S02]  /*13b0*/  MUFU.RCP R65, R60 ;  /* 0x0000003c00417308 */ /* 0x000e240000001000 */
[----:B0-----:R-:W-:-:S04]  /*13c0*/  FFMA R64, R60, R65, -1 ;  /* 0xbf8000003c407423 */ /* 0x001fc80000000041 */
[----:B------:R-:W-:-:S04]  /*13d0*/  FADD.FTZ R64, -R64, -RZ ;  /* 0x800000ff40407221 */ /* 0x000fc80000010100 */
[----:B------:R-:W-:-:S07]  /*13e0*/  FFMA R84, R65, R64, R65 ;  /* 0x0000004041547223 */ /* 0x000fce0000000041 */
.L_x_165:
[----:B------:R-:W-:Y:S01]  /*13f0*/  IMAD.MOV.U32 R86, RZ, RZ, R0 ;  /* 0x000000ffff567224 */ /* 0x000fe200078e0000 */
[----:B------:R-:W-:Y:S01]  /*1400*/  UPLOP3.LUT UP0, UPT, UPT, UPT, UPT, 0x40, 0x4 ;  /* 0x000000000004789c */ /* 0x000fe20003f0e870 */
[----:B------:R-:W-:Y:S02]  /*1410*/  IMAD.MOV.U32 R85, RZ, RZ, RZ ;  /* 0x000000ffff557224 */ /* 0x000fe400078e00ff */
[----:B------:R-:W-:-:S08]  /*1420*/  IMAD.MOV.U32 R60, RZ, RZ, RZ ;  /* 0x000000ffff3c7224 */ /* 0x000fd000078e00ff */
.L_x_230:
[----:B-1----:R-:W0:Y:S01]  /*1430*/  LDC.64 R64, c[0x0][0x3a0] ;  /* 0x0000e800ff407b82 */ /* 0x002e220000000a00 */
[----:B------:R-:W1:Y:S01]  /*1440*/  LDCU UR9, c[0x0][0x38c] ;  /* 0x00007180ff0977ac */ /* 0x000e620008000800 */
[----:B0-----:R-:W-:-:S06]  /*1450*/  IMAD.WIDE R64, R86, 0x4, R64 ;  /* 0x0000000456407825 */ /* 0x001fcc00078e0240 */
[----:B------:R-:W2:Y:S01]  /*1460*/  LDG.E R64, desc[UR10][R64.64] ;  /* 0x0000000a40407981 */ /* 0x000ea2000c1e1900 */
[----:B-1----:R-:W-:Y:S01]  /*1470*/  ISETP.GE.AND P1, PT, R3, UR9, PT ;  /* 0x0000000903007c0c */ /* 0x002fe2000bf26270 */
[----:B------:R-:W-:Y:S01]  /*1480*/  BSSY.RECONVERGENT B0, `(.L_x_166) ;  /* 0x0000230000007945 */ /* 0x000fe20003800200 */
[----:B---3--:R-:W-:Y:S02]  /*1490*/  IMAD.MOV.U32 R154, RZ, RZ, RZ ;  /* 0x000000ffff9a7224 */ /* 0x008fe400078e00ff */
[----:B------:R-:W-:Y:S01]  /*14a0*/  IMAD.MOV.U32 R151, RZ, RZ, RZ ;  /* 0x000000ffff977224 */ /* 0x000fe200078e00ff */
[----:B--2---:R-:W-:-:S08]  /*14b0*/  R2UR UR12, R64 ;  /* 0x00000000400c72ca */ /* 0x004fd000000e0000 */
[----:B------:R-:W-:Y:S07]  /*14c0*/  @P1 BRA `(.L_x_167) ;  /* 0x0000002000ac1947 */ /* 0x000fee0003800000 */
        /* <DEDUP_REMOVED lines=8> */
[C---:B------:R-:W-:Y:S02]  /*1550*/  ISETP.GT.U32.AND P6, PT, R78.reuse, 0x1, PT ;  /* 0x000000014e00780c */ /* 0x040fe40003fc4070 */
[C---:B------:R-:W-:Y:S02]  /*1560*/  ISETP.GT.U32.AND P2, PT, R78.reuse, 0x2, PT ;  /* 0x000000024e00780c */ /* 0x040fe40003f44070 */
[C---:B------:R-:W-:Y:S02]  /*1570*/  ISETP.GT.U32.AND P4, PT, R78.reuse, 0x3, PT ;  /* 0x000000034e00780c */ /* 0x040fe40003f84070 */
[C---:B------:R-:W-:Y:S02]  /*1580*/  ISETP.GT.U32.AND P5, PT, R78.reuse, 0x4, PT ;  /* 0x000000044e00780c */ /* 0x040fe40003fa4070 */
[----:B------:R-:W-:-:S05]  /*1590*/  ISETP.NE.AND P3, PT, R78, RZ, PT ;  /* 0x000000ff4e00720c */ /* 0x000fca0003f65270 */
        /* <DEDUP_REMOVED lines=12> */
[----:B------:R-:W3:Y:S01]  /*1660*/  @P4 LDG.E.U16 R69, desc[UR10][R64.64+0x6] ;  /* 0x0000060a40454981 */ /* 0x000ee2000c1e1500 */
[----:B------:R-:W-:-:S03]  /*1670*/  @!P2 PRMT R135, RZ, 0x7610, R135 ;  /* 0x00007610ff87a816 */ /* 0x000fc60000000087 */
[----:B------:R-:W5:Y:S04]  /*1680*/  @P5 LDG.E.U16 R70, desc[UR10][R64.64+0x8] ;  /* 0x0000080a40465981 */ /* 0x000f68000c1e1500 */
[----:B------:R-:W5:Y:S04]  /*1690*/  @P6 LDG.E.U16 R71, desc[UR10][R64.64+0xa] ;  /* 0x00000a0a40476981 */ /* 0x000f68000c1e1500 */
[----:B------:R2:W4:Y:S01]  /*16a0*/  @P2 LDG.E.U16 R135, desc[UR10][R64.64+0xc] ;  /* 0x00000c0a40872981 */ /* 0x000522000c1e1500 */
[----:B------:R-:W-:-:S04]  /*16b0*/  @!P3 PRMT R66, RZ, 0x7610, R66 ;  /* 0x00007610ff42b816 */ /* 0x000fc80000000042 */
[----:B--2---:R-:W-:Y:S02]  /*16c0*/  PRMT R64, R66, 0x5410, R67 ;  /* 0x0000541042407816 */ /* 0x004fe40000000043 */
[----:B---3--:R-:W-:Y:S02]  /*16d0*/  PRMT R65, R68, 0x5410, R69 ;  /* 0x0000541044417816 */ /* 0x008fe40000000045 */
[----:B-----5:R-:W-:Y:S02]  /*16e0*/  PRMT R66, R70, 0x5410, R71 ;  /* 0x0000541046427816 */ /* 0x020fe40000000047 */
[----:B----4-:R-:W-:Y:S01]  /*16f0*/  PRMT R67, R135, 0x5410, R136 ;  /* 0x0000541087437816 */ /* 0x010fe20000000088 */
[----:B------:R-:W-:Y:S06]  /*1700*/  BRA `(.L_x_170) ;  /* 0x0000000000047947 */ /* 0x000fec0003800000 */
.L_x_169:
[----:B------:R-:W5:Y:S02]  /*1710*/  LDG.E.128 R64, desc[UR10][R64.64] ;  /* 0x0000000a40407981 */ /* 0x000f64000c1e1d00 */
.L_x_170:
[----:B------:R-:W-:Y:S05]  /*1720*/  BSYNC.RECONVERGENT B1 ;  /* 0x0000000000017941 */ /* 0x000fea0003800200 */
.L_x_168:
[----:B------:R-:W0:Y:S01]  /*1730*/  LDC.64 R152, c[0x0][0x3c8] ;  /* 0x0000f200ff987b82 */ /* 0x000e220000000a00 */
[----:B------:R-:W-:Y:S01]  /*1740*/  ISETP.GT.U32.AND P3, PT, R78, 0x7, PT ;  /* 0x000000074e00780c */ /* 0x000fe20003f64070 */
[----:B------:R-:W-:Y:S01]  /*1750*/  BSSY.RECONVERGENT B1, `(.L_x_171) ;  /* 0x0000025000017945 */ /* 0x000fe20003800200 */
[----:B-----5:R-:W-:Y:S02]  /*1760*/  PRMT R136, R67, 0x7632, R136 ;  /* 0x0000763243887816 */ /* 0x020fe40000000088 */
[----:B------:R-:W-:Y:S02]  /*1770*/  PRMT R135, R66, 0x7632, R135 ;  /* 0x0000763242877816 */ /* 0x000fe40000000087 */
[----:B------:R-:W-:Y:S01]  /*1780*/  PRMT R138, R64, 0x7632, R138 ;  /* 0x00007632408a7816 */ /* 0x000fe2000000008a */
[----:B0-----:R-:W-:Y:S01]  /*1790*/  IMAD.WIDE R68, R137, 0x2, R152 ;  /* 0x0000000289447825 */ /* 0x001fe200078e0298 */
[----:B------:R-:W-:Y:S02]  /*17a0*/  PRMT R137, R65, 0x7632, R137 ;  /* 0x0000763241897816 */ /* 0x000fe40000000089 */
        /* <DEDUP_REMOVED lines=30> */
.L_x_172:
[----:B------:R-:W5:Y:S02]  /*1990*/  LDG.E.128 R68, desc[UR10][R68.64] ;  /* 0x0000000a44447981 */ /* 0x000f64000c1e1d00 */
.L_x_173:
[----:B------:R-:W-:Y:S05]  /*19a0*/  BSYNC.RECONVERGENT B1 ;  /* 0x0000000000017941 */ /* 0x000fea0003800200 */
.L_x_171:
[----:B------:R-:W-:Y:S01]  /*19b0*/  IMAD.U32 R150, R64, 0x10000, RZ ;  /* 0x0001000040967824 */ /* 0x000fe200078e00ff */
[----:B------:R-:W-:Y:S01]  /*19c0*/  ISETP.GE.AND P0, PT, R4, UR9, PT ;  /* 0x0000000904007c0c */ /* 0x000fe2000bf06270 */
[----:B------:R-:W-:Y:S01]  /*19d0*/  IMAD.U32 R142, R66, 0x10000, RZ ;  /* 0x00010000428e7824 */ /* 0x000fe200078e00ff */
[C---:B-----5:R-:W-:Y:S01]  /*19e0*/  PRMT R66, R68.reuse, 0x7632, R66 ;  /* 0x0000763244427816 */ /* 0x060fe20000000042 */
[----:B------:R-:W-:Y:S02]  /*19f0*/  IMAD.U32 R149, R68, 0x10000, RZ ;  /* 0x0001000044957824 */ /* 0x000fe400078e00ff */
[----:B------:R-:W-:Y:S01]  /*1a00*/  FMUL R150, R150, UR12 ;  /* 0x0000000c96967c20 */ /* 0x000fe20008400000 */
[----:B------:R-:W-:Y:S02]  /*1a10*/  IMAD.U32 R138, R138, 0x10000, RZ ;  /* 0x000100008a8a7824 */ /* 0x000fe400078e00ff */
[----:B------:R-:W-:Y:S01]  /*1a20*/  FMUL R142, R142, UR12 ;  /* 0x0000000c8e8e7c20 */ /* 0x000fe20008400000 */
[----:B------:R-:W-:Y:S01]  /*1a30*/  IMAD.U32 R139, R67, 0x10000, RZ ;  /* 0x00010000438b7824 */ /* 0x000fe200078e00ff */
[----:B------:R-:W-:Y:S01]  /*1a40*/  PRMT R67, R69, 0x7632, R67 ;  /* 0x0000763245437816 */ /* 0x000fe20000000043 */
[----:B------:R-:W-:Y:S01]  /*1a50*/  FMUL R148, R138, UR12 ;  /* 0x0000000c8a947c20 */ /* 0x000fe20008400000 */
[----:B------:R-:W-:-:S02]  /*1a60*/  IMAD.U32 R147, R66, 0x10000, RZ ;  /* 0x0001000042937824 */ /* 0x000fc400078e00ff */
[-C--:B------:R-:W-:Y:S01]  /*1a70*/  FFMA R60, R150, R149.reuse, R60 ;  /* 0x00000095963c7223 */ /* 0x080fe2000000003c */
[----:B------:R-:W-:Y:S01]  /*1a80*/  FMUL R149, R5, R149 ;  /* 0x0000009505957220 */ /* 0x000fe20000400000 */
[----:B------:R-:W-:Y:S02]  /*1a90*/  IMAD.U32 R137, R137, 0x10000, RZ ;  /* 0x0001000089897824 */ /* 0x000fe400078e00ff */
[-C--:B------:R-:W-:Y:S01]  /*1aa0*/  FFMA R61, R148, R147.reuse, R61 ;  /* 0x00000093943d7223 */ /* 0x080fe2000000003d */
[----:B------:R-:W-:Y:S02]  /*1ab0*/  IMAD.U32 R143, R67, 0x10000, RZ ;  /* 0x00010000438f7824 */ /* 0x000fe400078e00ff */
[----:B------:R-:W-:Y:S01]  /*1ac0*/  FMUL R147, R6, R147 ;  /* 0x0000009306937220 */ /* 0x000fe20000400000 */
[----:B------:R-:W-:Y:S02]  /*1ad0*/  IMAD.U32 R146, R65, 0x10000, RZ ;  /* 0x0001000041927824 */ /* 0x000fe400078e00ff */
[----:B------:R-:W-:Y:S01]  /*1ae0*/  FADD R66, RZ, R149 ;  /* 0x00000095ff427221 */ /* 0x000fe20000000000 */
[----:B------:R-:W-:-:S02]  /*1af0*/  IMAD.U32 R69, R69, 0x10000, RZ ;  /* 0x0001000045457824 */ /* 0x000fc400078e00ff */
[----:B------:R-:W-:Y:S01]  /*1b00*/  FFMA R67, R150, R149, RZ ;  /* 0x0000009596437223 */ /* 0x000fe200000000ff */
[----:B------:R-:W-:Y:S01]  /*1b10*/  FMUL R144, R137, UR12 ;  /* 0x0000000c89907c20 */ /* 0x000fe20008400000 */
[----:B------:R-:W-:Y:S01]  /*1b20*/  FMUL R146, R146, UR12 ;  /* 0x0000000c92927c20 */ /* 0x000fe20008400000 */
[----:B------:R-:W-:Y:S01]  /*1b30*/  FMUL R145, R7, R69 ;  /* 0x0000004507917220 */ /* 0x000fe20000400000 */
[----:B------:R-:W-:Y:S01]  /*1b40*/  FADD R66, R66, R147 ;  /* 0x0000009342427221 */ /* 0x000fe20000000000 */
[----:B------:R-:W-:Y:S01]  /*1b50*/  FFMA R67, R148, R147, R67 ;  /* 0x0000009394437223 */ /* 0x000fe20000000043 */
[C---:B------:R-:W-:Y:S01]  /*1b60*/  PRMT R65, R70.reuse, 0x7632, R65 ;  /* 0x0000763246417816 */ /* 0x040fe20000000041 */
[----:B------:R-:W-:Y:S02]  /*1b70*/  IMAD.U32 R141, R70, 0x10000, RZ ;  /* 0x00010000468d7824 */ /* 0x000fe400078e00ff */
[-C--:B------:R-:W-:Y:S01]  /*1b80*/  FFMA R63, R144, R143.reuse, R63 ;  /* 0x0000008f903f7223 */ /* 0x080fe2000000003f */
[----:B------:R-:W-:Y:S01]  /*1b90*/  FMUL R143, R8, R143 ;  /* 0x0000008f088f7220 */ /* 0x000fe20000400000 */
[----:B------:R-:W-:Y:S01]  /*1ba0*/  FADD R66, R66, R145 ;  /* 0x0000009142427221 */ /* 0x000fe20000000000 */
[----:B------:R-:W-:Y:S01]  /*1bb0*/  FFMA R67, R146, R145, R67 ;  /* 0x0000009192437223 */ /* 0x000fe20000000043 */
[----:B------:R-:W-:Y:S01]  /*1bc0*/  FFMA R56, R142, R141, R56 ;  /* 0x0000008d8e387223 */ /* 0x000fe20000000038 */
[----:B------:R-:W-:-:S02]  /*1bd0*/  IMAD.U32 R135, R135, 0x10000, RZ ;  /* 0x0001000087877824 */ /* 0x000fc400078e00ff */
[----:B------:R-:W-:Y:S01]  /*1be0*/  FMUL R141, R9, R141 ;  /* 0x0000008d098d7220 */ /* 0x000fe20000400000 */
[----:B------:R-:W-:Y:S02]  /*1bf0*/  IMAD.U32 R65, R65, 0x10000, RZ ;  /* 0x0001000041417824 */ /* 0x000fe400078e00ff */
[----:B------:R-:W-:Y:S01]  /*1c00*/  FADD R66, R66, R143 ;  /* 0x0000008f42427221 */ /* 0x000fe20000000000 */
[----:B------:R-:W-:Y:S01]  /*1c10*/  FFMA R67, R144, R143, R67 ;  /* 0x0000008f90437223 */ /* 0x000fe20000000043 */
[----:B------:R-:W-:Y:S01]  /*1c20*/  PRMT R64, R71, 0x7632, R64 ;  /* 0x0000763247407816 */ /* 0x000fe20000000040 */
[----:B------:R-:W-:Y:S01]  /*1c30*/  FMUL R138, R139, UR12 ;  /* 0x0000000c8b8a7c20 */ /* 0x000fe20008400000 */
[----:B------:R-:W-:Y:S02]  /*1c40*/  IMAD.U32 R71, R71, 0x10000, RZ ;  /* 0x0001000047477824 */ /* 0x000fe400078e00ff */
[----:B------:R-:W-:Y:S01]  /*1c50*/  FMUL R140, R135, UR12 ;  /* 0x0000000c878c7c20 */ /* 0x000fe20008400000 */
        /* <DEDUP_REMOVED lines=9> */
[----:B------:R-:W-:Y:S01]  /*1cf0*/  FMUL R136, R136, UR12 ;  /* 0x0000000c88887c20 */ /* 0x000fe20008400000 */
[----:B------:R-:W-:Y:S01]  /*1d00*/  FMUL R135, R12, R69 ;  /* 0x000000450c877220 */ /* 0x000fe20000400000 */
[----:B------:R-:W-:Y:S01]  /*1d10*/  FADD R66, R66, R137 ;  /* 0x0000008942427221 */ /* 0x000fe20000000000 */
[----:B------:R-:W-:Y:S01]  /*1d20*/  FFMA R64, R138, R137, R67 ;  /* 0x000000898a407223 */ /* 0x000fe20000000043 */
[----:B------:R-:W-:Y:S01]  /*1d30*/  FFMA R57, R140, R65, R57 ;  /* 0x000000418c397223 */ /* 0x000fe20000000039 */
[----:B------:R-:W-:Y:S01]  /*1d40*/  FFMA R58, R138, R71, R58 ;  /* 0x000000478a3a7223 */ /* 0x000fe2000000003a */
[----:B------:R-:W-:Y:S01]  /*1d50*/  FFMA R59, R136, R69, R59 ;  /* 0x00000045883b7223 */ /* 0x000fe2000000003b */
[----:B------:R-:W-:Y:S01]  /*1d60*/  FADD R154, R66, R135 ;  /* 0x00000087429a7221 */ /* 0x000fe20000000000 */
[----:B------:R-:W-:Y:S01]  /*1d70*/  FFMA R151, R136, R135, R64 ;  /* 0x0000008788977223 */ /* 0x000fe20000000040 */
[----:B------:R-:W-:Y:S06]  /*1d80*/  @P0 BRA `(.L_x_167) ;  /* 0x00000018007c0947 */ /* 0x000fec0003800000 */
[----:B------:R-:W-:Y:S01]  /*1d90*/  IMAD R121, R86, UR9, R4 ;  /* 0x0000000956797c24 */ /* 0x000fe2000f8e0204 */
[----:B------:R-:W-:Y:S03]  /*1da0*/  BSSY.RECONVERGENT B1, `(.L_x_174) ;  /* 0x0000023000017945 */ /* 0x000fe60003800200 */
[----:B------:R-:W-:-:S03]  /*1db0*/  IMAD.WIDE R64, R121, 0x2, R156 ;  /* 0x0000000279407825 */ /* 0x000fc600078e029c */
[----:B------:R-:W-:-:S04]  /*1dc0*/  LOP3.LUT P0, RZ, R64, 0xf, RZ, 0xc0, !PT ;  /* 0x0000000f40ff7812 */ /* 0x000fc8000780c0ff */
[----:B------:R-:W-:-:S13]  /*1dd0*/  ISETP.LT.U32.OR P0, PT, R80, 0x8, P0 ;  /* 0x000000085000780c */ /* 0x000fda0000701470 */
[----:B------:R-:W-:Y:S05]  /*1de0*/  @P0 BRA `(.L_x_175) ;  /* 0x0000000000080947 */ /* 0x000fea0003800000 */
[----:B------:R-:W5:Y:S01]  /*1df0*/  LDG.E.128 R64, desc[UR10][R64.64] ;  /* 0x0000000a40407981 */ /* 0x000f62000c1e1d00 */
[----:B------:R-:W-:Y:S05]  /*1e00*/  BRA `(.L_x_176) ;  /* 0x0000000000707947 */ /* 0x000fea0003800000 */
.L_x_175:
        /* <DEDUP_REMOVED lines=28> */
.L_x_176:
[----:B------:R-:W-:Y:S05]  /*1fd0*/  BSYNC.RECONVERGENT B1 ;  /* 0x0000000000017941 */ /* 0x000fea0003800200 */
.L_x_174:
[----:B------:R-:W-:Y:S01]  /*1fe0*/  IMAD.WIDE R68, R121, 0x2, R152 ;  /* 0x0000000279447825 */ /* 0x000fe200078e0298 */
[----:B------:R-:W-:Y:S01]  /*1ff0*/  BSSY.RECONVERGENT B1, `(.L_x_177) ;  /* 0x0000026000017945 */ /* 0x000fe20003800200 */
[----:B-----5:R-:W-:Y:S02]  /*2000*/  PRMT R119, R67, 0x7632, R119 ;  /* 0x0000763243777816 */ /* 0x020fe40000000077 */
[----:B------:R-:W-:Y:S02]  /*2010*/  PRMT R120, R66, 0x7632, R120 ;  /* 0x0000763242787816 */ /* 0x000fe40000000078 */
[----:B------:R-:W-:Y:S02]  /*2020*/  LOP3.LUT P0, RZ, R68, 0xf, RZ, 0xc0, !PT ;  /* 0x0000000f44ff7812 */ /* 0x000fe4000780c0ff */
[----:B------:R-:W-:Y:S02]  /*2030*/  PRMT R121, R65, 0x7632, R121 ;  /* 0x0000763241797816 */ /* 0x000fe40000000079 */
[----:B------:R-:W-:-:S02]  /*2040*/  ISETP.LT.U32.OR P0, PT, R80, 0x8, P0 ;  /* 0x000000085000780c */ /* 0x000fc40000701470 */
[----:B------:R-:W-:-:S11]  /*2050*/  PRMT R122, R64, 0x7632, R122 ;  /* 0x00007632407a7816 */ /* 0x000fd6000000007a */
[----:B------:R-:W-:Y:S05]  /*2060*/  @P0 BRA `(.L_x_178) ;  /* 0x0000000000080947 */ /* 0x000fea0003800000 */
[----:B------:R-:W5:Y:S01]  /*2070*/  LDG.E.128 R68, desc[UR10][R68.64] ;  /* 0x0000000a44447981 */ /* 0x000f62000c1e1d00 */
[----:B------:R-:W-:Y:S05]  /*2080*/  BRA `(.L_x_179) ;  /* 0x0000000000707947 */ /* 0x000fea0003800000 */
.L_x_178:
        /* <DEDUP_REMOVED lines=28> */
.L_x_179:
[----:B------:R-:W-:Y:S05]  /*2250*/  BSYNC.RECONVERGENT B1 ;  /* 0x0000000000017941 */ /* 0x000fea0003800200 */
.L_x_177:
        /* <DEDUP_REMOVED lines=8> */
[----:B------:R-:W-:-:S02]  /*22e0*/  IMAD.U32 R131, R66, 0x10000, RZ ;  /* 0x0001000042837824 */ /* 0x000fc400078e00ff */
[-C--:B------:R-:W-:Y:S01]  /*22f0*/  FFMA R52, R134, R133.reuse, R52 ;  /* 0x0000008586347223 */ /* 0x080fe20000000034 */
[----:B------:R-:W-:Y:S01]  /*2300*/  FMUL R132, R122, UR12 ;  /* 0x0000000c7a847c20 */ /* 0x000fe20008400000 */
[----:B------:R-:W-:Y:S01]  /*2310*/  FMUL R133, R13, R133 ;  /* 0x000000850d857220 */ /* 0x000fe20000400000 */
[----:B------:R-:W-:Y:S01]  /*2320*/  IMAD.U32 R123, R67, 0x10000, RZ ;  /* 0x00010000437b7824 */ /* 0x000fe200078e00ff */
[----:B------:R-:W-:Y:S01]  /*2330*/  PRMT R67, R69, 0x7632, R67 ;  /* 0x0000763245437816 */ /* 0x000fe20000000043 */
[-C--:B------:R-:W-:Y:S01]  /*2340*/  FFMA R53, R132, R131.reuse, R53 ;  /* 0x0000008384357223 */ /* 0x080fe20000000035 */
[----:B------:R-:W-:Y:S02]  /*2350*/  IMAD.U32 R130, R65, 0x10000, RZ ;  /* 0x0001000041827824 */ /* 0x000fe400078e00ff */
[----:B------:R-:W-:Y:S01]  /*2360*/  FADD R154, R154, R133 ;  /* 0x000000859a9a7221 */ /* 0x000fe20000000000 */
[----:B------:R-:W-:Y:S02]  /*2370*/  IMAD.U32 R69, R69, 0x10000, RZ ;  /* 0x0001000045457824 */ /* 0x000fe400078e00ff */
[----:B------:R-:W-:Y:S01]  /*2380*/  FMUL R131, R14, R131 ;  /* 0x000000830e837220 */ /* 0x000fe20000400000 */
[----:B------:R-:W-:Y:S01]  /*2390*/  FFMA R151, R134, R133, R151 ;  /* 0x0000008586977223 */ /* 0x000fe20000000097 */
[----:B------:R-:W-:-:S02]  /*23a0*/  IMAD.U32 R121, R121, 0x10000, RZ ;  /* 0x0001000079797824 */ /* 0x000fc400078e00ff */
[----:B------:R-:W-:Y:S01]  /*23b0*/  FMUL R130, R130, UR12 ;  /* 0x0000000c82827c20 */ /* 0x000fe20008400000 */
[----:B------:R-:W-:Y:S02]  /*23c0*/  IMAD.U32 R67, R67, 0x10000, RZ ;  /* 0x0001000043437824 */ /* 0x000fe400078e00ff */
[----:B------:R-:W-:Y:S01]  /*23d0*/  FMUL R129, R15, R69 ;  /* 0x000000450f817220 */ /* 0x000fe20000400000 */
[----:B------:R-:W-:Y:S01]  /*23e0*/  FADD R154, R154, R131 ;  /* 0x000000839a9a7221 */ /* 0x000fe20000000000 */
[----:B------:R-:W-:Y:S01]  /*23f0*/  FFMA R151, R132, R131, R151 ;  /* 0x0000008384977223 */ /* 0x000fe20000000097 */
[C---:B------:R-:W-:Y:S01]  /*2400*/  PRMT R65, R70.reuse, 0x7632, R65 ;  /* 0x0000763246417816 */ /* 0x040fe20000000041 */
        /* <DEDUP_REMOVED lines=18> */
[----:B------:R-:W-:-:S02]  /*2530*/  IMAD.U32 R119, R119, 0x10000, RZ ;  /* 0x0001000077777824 */ /* 0x000fc400078e00ff */
[----:B------:R-:W-:Y:S01]  /*2540*/  FFMA R55, R128, R67, R55 ;  /* 0x0000004380377223 */ /* 0x000fe20000000037 */
[----:B------:R-:W-:Y:S02]  /*2550*/  IMAD.U32 R67, R64, 0x10000, RZ ;  /* 0x0001000040437824 */ /* 0x000fe400078e00ff */
[----:B------:R-:W-:Y:S01]  /*2560*/  FMUL R121, R19, R71 ;  /* 0x0000004713797220 */ /* 0x000fe20000400000 */
        /* <DEDUP_REMOVED lines=21> */
.L_x_181:
        /* <DEDUP_REMOVED lines=28> */
.L_x_182:
[----:B------:R-:W-:Y:S05]  /*2880*/  BSYNC.RECONVERGENT B1 ;  /* 0x0000000000017941 */ /* 0x000fea0003800200 */
.L_x_180:
        /* <DEDUP_REMOVED lines=11> */
.L_x_184:
        /* <DEDUP_REMOVED lines=28> */
.L_x_185:
[----:B------:R-:W-:Y:S05]  /*2b00*/  BSYNC.RECONVERGENT B1 ;  /* 0x0000000000017941 */ /* 0x000fea0003800200 */
.L_x_183:
        /* <DEDUP_REMOVED lines=70> */
.L_x_187:
        /* <DEDUP_REMOVED lines=28> */
.L_x_188:
[----:B------:R-:W-:Y:S05]  /*3130*/  BSYNC.RECONVERGENT B1 ;  /* 0x0000000000017941 */ /* 0x000fea0003800200 */
.L_x_186:
        /* <DEDUP_REMOVED lines=11> */
.L_x_190:
        /* <DEDUP_REMOVED lines=28> */
.L_x_191:
[----:B------:R-:W-:Y:S05]  /*33b0*/  BSYNC.RECONVERGENT B1 ;  /* 0x0000000000017941 */ /* 0x000fea0003800200 */
.L_x_189:
[----:B------:R-:W-:Y:S01]  /*33c0*/  IMAD.U32 R93, R64, 0x10000, RZ ;  /* 0x00010000405d7824 */ /* 0x000fe200078e00ff */
[----:B-----5:R-:W-:Y:S01]  /*33d0*/  PRMT R64, R71, 0x7632, R64 ;  /* 0x0000763247407816 */ /* 0x020fe20000000040 */
[----:B------:R-:W-:Y:S01]  /*33e0*/  IMAD.U32 R94, R65, 0x10000, RZ ;  /* 0x00010000415e7824 */ /* 0x000fe200078e00ff */
[----:B------:R-:W-:Y:S01]  /*33f0*/  PRMT R65, R68, 0x7632, R65 ;  /* 0x0000763244417816 */ /* 0x000fe20000000041 */
[----:B------:R-:W-:Y:S02]  /*3400*/  IMAD.U32 R97, R67, 0x10000, RZ ;  /* 0x0001000043617824 */ /* 0x000fe400078e00ff */
[----:B------:R-:W-:Y:S02]  /*3410*/  IMAD.U32 R96, R90, 0x10000, RZ ;  /* 0x000100005a607824 */ /* 0x000fe400078e00ff */
[----:B------:R-:W-:Y:S02]  /*3420*/  IMAD.U32 R68, R68, 0x10000, RZ ;  /* 0x0001000044447824 */ /* 0x000fe400078e00ff */
[----:B------:R-:W-:Y:S01]  /*3430*/  FMUL R97, R97, UR12 ;  /* 0x0000000c61617c20 */ /* 0x000fe20008400000 */
[----:B------:R-:W-:-:S02]  /*3440*/  IMAD.U32 R67, R91, 0x10000, RZ ;  /* 0x000100005b437824 */ /* 0x000fc400078e00ff */
[----:B------:R-:W-:Y:S01]  /*3450*/  FMUL R91, R93, UR12 ;  /* 0x0000000c5d5b7c20 */ /* 0x000fe20008400000 */
[----:B------:R-:W-:Y:S01]  /*3460*/  FMUL R93, R94, UR12 ;  /* 0x0000000c5e5d7c20 */ /* 0x000fe20008400000 */
[----:B------:R-:W-:Y:S02]  /*3470*/  IMAD.U32 R92, R92, 0x10000, RZ ;  /* 0x000100005c5c7824 */ /* 0x000fe400078e00ff */
[----:B------:R-:W-:Y:S01]  /*3480*/  FMUL R94, R96, UR12 ;  /* 0x0000000c605e7c20 */ /* 0x000fe20008400000 */
[----:B------:R-:W-:Y:S01]  /*3490*/  FMUL R96, R29, R68 ;  /* 0x000000441d607220 */ /* 0x000fe20000400000 */
[----:B------:R-:W-:Y:S02]  /*34a0*/  IMAD.U32 R65, R65, 0x10000, RZ ;  /* 0x0001000041417824 */ /* 0x000fe400078e00ff */
[----:B------:R-:W-:Y:S01]  /*34b0*/  FMUL R90, R92, UR12 ;  /* 0x0000000c5c5a7c20 */ /* 0x000fe20008400000 */
[----:B------:R-:W-:Y:S01]  /*34c0*/  IMAD.U32 R95, R66, 0x10000, RZ ;  /* 0x00010000425f7824 */ /* 0x000fe200078e00ff */
[C---:B------:R-:W-:Y:S01]  /*34d0*/  PRMT R66, R69.reuse, 0x7632, R66 ;  /* 0x0000763245427816 */ /* 0x040fe20000000042 */
[----:B------:R-:W-:-:S02]  /*34e0*/  IMAD.U32 R98, R69, 0x10000, RZ ;  /* 0x0001000045627824 */ /* 0x000fc400078e00ff */
[----:B------:R-:W-:Y:S01]  /*34f0*/  FADD R154, R154, R96 ;  /* 0x000000609a9a7221 */ /* 0x000fe20000000000 */
[-C--:B------:R-:W-:Y:S01]  /*3500*/  FMUL R99, R30, R65.reuse ;  /* 0x000000411e637220 */ /* 0x080fe20000400000 */
[----:B------:R-:W-:Y:S01]  /*3510*/  FFMA R151, R91, R96, R151 ;  /* 0x000000605b977223 */ /* 0x000fe20000000097 */
[----:B------:R-:W-:Y:S01]  /*3520*/  FFMA R37, R90, R65, R37 ;  /* 0x000000415a257223 */ /* 0x000fe20000000025 */
[-C--:B------:R-:W-:Y:S01]  /*3530*/  FFMA R38, R93, R98.reuse, R38 ;  /* 0x000000625d267223 */ /* 0x080fe20000000026 */
[----:B------:R-:W-:Y:S01]  /*3540*/  FMUL R92, R67, UR12 ;  /* 0x0000000c435c7c20 */ /* 0x000fe20008400000 */
[----:B------:R-:W-:Y:S02]  /*3550*/  IMAD.U32 R101, R66, 0x10000, RZ ;  /* 0x0001000042657824 */ /* 0x000fe400078e00ff */
[----:B------:R-:W-:Y:S01]  /*3560*/  FMUL R98, R31, R98 ;  /* 0x000000621f627220 */ /* 0x000fe20000400000 */
[----:B------:R-:W-:Y:S01]  /*3570*/  FADD R65, R154, R99 ;  /* 0x000000639a417221 */ /* 0x000fe20000000000 */
[----:B------:R-:W-:Y:S01]  /*3580*/  FFMA R66, R90, R99, R151 ;  /* 0x000000635a427223 */ /* 0x000fe20000000097 */
[----:B------:R-:W-:Y:S01]  /*3590*/  FFMA R36, R91, R68, R36 ;  /* 0x000000445b247223 */ /* 0x000fe20000000024 */
[----:B------:R-:W-:Y:S01]  /*35a0*/  PRMT R69, R70, 0x7632, R69 ;  /* 0x0000763246457816 */ /* 0x000fe20000000045 */
[----:B------:R-:W-:Y:S01]  /*35b0*/  FFMA R39, R92, R101, R39 ;  /* 0x000000655c277223 */ /* 0x000fe20000000027 */
[----:B------:R-:W-:Y:S01]  /*35c0*/  FADD R68, R65, R98 ;  /* 0x0000006241447221 */ /* 0x000fe20000000000 */
[----:B------:R-:W-:-:S02]  /*35d0*/  IMAD.U32 R70, R70, 0x10000, RZ ;  /* 0x0001000046467824 */ /* 0x000fc400078e00ff */
[----:B------:R-:W-:Y:S01]  /*35e0*/  FMUL R101, R72, R101 ;  /* 0x0000006548657220 */ /* 0x000fe20000400000 */
[----:B------:R-:W-:Y:S01]  /*35f0*/  FFMA R65, R93, R98, R66 ;  /* 0x000000625d417223 */ /* 0x000fe20000000042 */
[----:B------:R-:W-:Y:S01]  /*3600*/  FMUL R95, R95, UR12 ;  /* 0x0000000c5f5f7c20 */ /* 0x000fe20008400000 */
[----:B------:R-:W-:Y:S02]  /*3610*/  IMAD.U32 R69, R69, 0x10000, RZ ;  /* 0x0001000045457824 */ /* 0x000fe400078e00ff */
[----:B------:R-:W-:Y:S01]  /*3620*/  FMUL R100, R73, R70 ;  /* 0x0000004649647220 */ /* 0x000fe20000400000 */
[----:B------:R-:W-:Y:S01]  /*3630*/  FADD R67, R68, R101 ;  /* 0x0000006544437221 */ /* 0x000fe20000000000 */
[----:B------:R-:W-:Y:S01]  /*3640*/  FFMA R66, R92, R101, R65 ;  /* 0x000000655c427223 */ /* 0x000fe20000000041 */
[----:B------:R-:W-:Y:S02]  /*3650*/  IMAD.U32 R71, R71, 0x10000, RZ ;  /* 0x0001000047477824 */ /* 0x000fe400078e00ff */
[-C--:B------:R-:W-:Y:S01]  /*3660*/  FMUL R103, R74, R69.reuse ;  /* 0x000000454a677220 */ /* 0x080fe20000400000 */
        /* <DEDUP_REMOVED lines=8> */
[----:B------:R-:W-:Y:S01]  /*36f0*/  FMUL R105, R76, R69 ;  /* 0x000000454c697220 */ /* 0x000fe20000400000 */
[----:B------:R-:W-:Y:S01]  /*3700*/  FMUL R104, R104, UR12 ;  /* 0x0000000c68687c20 */ /* 0x000fe20008400000 */
[----:B------:R-:W-:Y:S01]  /*3710*/  FADD R154, R67, R102 ;  /* 0x00000066439a7221 */ /* 0x000fe20000000000 */
[----:B------:R-:W-:Y:S01]  /*3720*/  FFMA R64, R97, R102, R64 ;  /* 0x0000006661407223 */ /* 0x000fe20000000040 */
[----:B------:R-:W-:Y:S01]  /*3730*/  FFMA R32, R95, R70, R32 ;  /* 0x000000465f207223 */ /* 0x000fe20000000020 */
[----:B------:R-:W-:Y:S01]  /*3740*/  FFMA R34, R97, R71, R34 ;  /* 0x0000004761227223 */ /* 0x000fe20000000022 */
[----:B------:R-:W-:Y:S01]  /*3750*/  FFMA R35, R104, R69, R35 ;  /* 0x0000004568237223 */ /* 0x000fe20000000023 */
[----:B------:R-:W-:Y:S01]  /*3760*/  FADD R154, R154, R105 ;  /* 0x000000699a9a7221 */ /* 0x000fe20000000000 */
[----:B------:R-:W-:-:S07]  /*3770*/  FFMA R151, R104, R105, R64 ;  /* 0x0000006968977223 */ /* 0x000fce0000000040 */
.L_x_167:
[----:B------:R-:W-:Y:S05]  /*3780*/  BSYNC.RECONVERGENT B0 ;  /* 0x0000000000007941 */ /* 0x000fea0003800200 */
.L_x_166:
[----:B------:R-:W0:Y:S01]  /*3790*/  LDC R152, c[0x0][0x384] ;  /* 0x0000e100ff987b82 */ /* 0x000e220000000800 */
[----:B------:R-:W1:Y:S01]  /*37a0*/  S2R R66, SR_TID.X ;  /* 0x0000000000427919 */ /* 0x000e620000002100 */
[----:B0-----:R-:W-:Y:S02]  /*37b0*/  ISETP.NE.AND P0, PT, R152, 0x1, PT ;  /* 0x000000019800780c */ /* 0x001fe40003f05270 */
[----:B-1----:R-:W-:-:S11]  /*37c0*/  LOP3.LUT R153, R66, 0x1f, RZ, 0xc0, !PT ;  /* 0x0000001f42997812 */ /* 0x002fd600078ec0ff */
[----:B------:R-:W-:Y:S05]  /*37d0*/  @P0 BRA `(.L_x_192) ;  /* 0x0000000000d00947 */ /* 0x000fea0003800000 */
[----:B------:R-:W0:Y:S01]  /*37e0*/  SHFL.DOWN PT, R65, R154, 0x10, 0x1f ;  /* 0x0a001f009a417f89 */ /* 0x000e2200000e0000 */
[----:B------:R-:W-:Y:S01]  /*37f0*/  ISETP.NE.AND P0, PT, R153, RZ, PT ;  /* 0x000000ff9900720c */ /* 0x000fe20003f05270 */
[----:B------:R-:W-:Y:S02]  /*3800*/  BSSY.RECONVERGENT B0, `(.L_x_193) ;  /* 0x000001c000007945 */ /* 0x000fe40003800200 */
[----:B------:R-:W1:Y:S01]  /*3810*/  SHFL.DOWN PT, R64, R151, 0x10, 0x1f ;  /* 0x0a001f0097407f89 */ /* 0x000e6200000e0000 */
[----:B0-----:R-:W-:Y:S01]  /*3820*/  FADD R65, R65, R154 ;  /* 0x0000009a41417221 */ /* 0x001fe20000000000 */
[----:B-1----:R-:W-:-:S04]  /*3830*/  FADD R64, R64, R151 ;  /* 0x0000009740407221 */ /* 0x002fc80000000000 */
[----:B------:R-:W0:Y:S04]  /*3840*/  SHFL.DOWN PT, R68, R65, 0x8, 0x1f ;  /* 0x09001f0041447f89 */ /* 0x000e2800000e0000 */
        /* <DEDUP_REMOVED lines=14> */
[----:B-1----:R-:W-:Y:S01]  /*3930*/  FADD R65, R71, R156 ;  /* 0x0000009c47417221 */ /* 0x002fe20000000000 */
        /* <DEDUP_REMOVED lines=8> */
.L_x_194:
[----:B------:R-:W-:Y:S05]  /*39c0*/  BSYNC.RECONVERGENT B0 ;  /* 0x0000000000007941 */ /* 0x000fea0003800200 */
.L_x_193:
[----:B------:R-:W1:Y:S08]  /*39d0*/  S2UR UR5, SR_CgaCtaId ;  /* 0x00000000000579c3 */ /* 0x000e700000008800 */
[----:B------:R-:W-:Y:S06]  /*39e0*/  BAR.SYNC.DEFER_BLOCKING 0x0 ;  /* 0x0000000000007b1d */ /* 0x000fec0000010000 */
[----:B------:R-:W-:-:S02]  /*39f0*/  UMOV UR4, 0x400 ;  /* 0x0000040000047882 */ /* 0x000fc40000000000 */
[----:B-1----:R-:W-:-:S04]  /*3a00*/  ULEA UR4, UR5, UR4, 0x18 ;  /* 0x0000000405047291 */ /* 0x002fc8000f8ec0ff */
        /* <DEDUP_REMOVED lines=9> */
[----:B------:R-:W1:Y:S04]  /*3aa0*/  LDS R65, [UR6] ;  /* 0x00000006ff417984 */ /* 0x000e680008000800 */
[----:B------:R-:W2:Y:S04]  /*3ab0*/  LDS R67, [UR7] ;  /* 0x00000007ff437984 */ /* 0x000ea80008000800 */
[----:B------:R-:W3:Y:S01]  /*3ac0*/  LDS R69, [UR8] ;  /* 0x00000008ff457984 */ /* 0x000ee20008000800 */
[----:B0-----:R-:W-:-:S04]  /*3ad0*/  FADD R64, RZ, R64 ;  /* 0x00000040ff407221 */ /* 0x001fc80000000000 */
[----:B-1----:R-:W-:-:S04]  /*3ae0*/  FADD R64, R64, R65 ;  /* 0x0000004140407221 */ /* 0x002fc80000000000 */
[----:B--2---:R-:W-:-:S04]  /*3af0*/  FADD R64, R64, R67 ;  /* 0x0000004340407221 */ /* 0x004fc80000000000 */
[----:B---3--:R-:W-:Y:S01]  /*3b00*/  FADD R69, R64, R69 ;  /* 0x0000004540457221 */ /* 0x008fe20000000000 */
[----:B------:R-:W-:Y:S06]  /*3b10*/  BRA `(.L_x_195) ;  /* 0x0000000c00587947 */ /* 0x000fec0003800000 */
.L_x_192:
[----:B------:R-:W0:Y:S01]  /*3b20*/  SHFL.DOWN PT, R64, R151, 0x10, 0x1f ;  /* 0x0a001f0097407f89 */ /* 0x000e2200000e0000 */
[----:B------:R-:W1:Y:S01]  /*3b30*/  LDC R157, c[0x0][0x380] ;  /* 0x0000e000ff9d7b82 */ /* 0x000e620000000800 */
[----:B------:R-:W-:Y:S01]  /*3b40*/  UMOV UR4, 0x400 ;  /* 0x0000040000047882 */ /* 0x000fe20000000000 */
[----:B------:R-:W-:Y:S01]  /*3b50*/  BSSY.RECONVERGENT B0, `(.L_x_196) ;  /* 0x000003c000007945 */ /* 0x000fe20003800200 */
[----:B------:R-:W2:Y:S05]  /*3b60*/  SHFL.DOWN PT, R65, R154, 0x10, 0x1f ;  /* 0x0a001f009a417f89 */ /* 0x000eaa00000e0000 */
[----:B------:R-:W3:Y:S01]  /*3b70*/  S2UR UR5, SR_CgaCtaId ;  /* 0x00000000000579c3 */ /* 0x000ee20000008800 */
[----:B0-----:R-:W-:Y:S01]  /*3b80*/  FADD R67, R64, R151 ;  /* 0x0000009740437221 */ /* 0x001fe20000000000 */
[----:B------:R-:W-:Y:S01]  /*3b90*/  LOP3.LUT R151, R85, 0x1, RZ, 0xc0, !PT ;  /* 0x0000000155977812 */ /* 0x000fe200078ec0ff */
[----:B--2---:R-:W-:-:S03]  /*3ba0*/  FADD R65, R65, R154 ;  /* 0x0000009a41417221 */ /* 0x004fc60000000000 */
[----:B------:R-:W0:Y:S01]  /*3bb0*/  SHFL.DOWN PT, R68, R67, 0x8, 0x1f ;  /* 0x09001f0043447f89 */ /* 0x000e2200000e0000 */
[----:B------:R-:W-:-:S03]  /*3bc0*/  IMAD.MOV R156, RZ, RZ, -R151 ;  /* 0x000000ffff9c7224 */ /* 0x000fc600078e0a97 */
[----:B------:R-:W2:Y:S01]  /*3bd0*/  SHFL.DOWN PT, R64, R65, 0x8, 0x1f ;  /* 0x09001f0041407f89 */ /* 0x000ea200000e0000 */
[----:B---3--:R-:W-:-:S04]  /*3be0*/  ULEA UR4, UR5, UR4, 0x18 ;  /* 0x0000000405047291 */ /* 0x008fc8000f8ec0ff */
[----:B------:R-:W-:-:S04]  /*3bf0*/  UIADD3 UR5, UPT, UPT, UR4, 0x20, URZ ;  /* 0x0000002004057890 */ /* 0x000fc8000fffe0ff */
[----:B------:R-:W-:Y:S01]  /*3c00*/  USEL UR5, UR5, UR4, UP0 ;  /* 0x0000000405057287 */ /* 0x000fe20008000000 */
[----:B0-----:R-:W-:Y:S01]  /*3c10*/  FADD R68, R67, R68 ;  /* 0x0000004443447221 */ /* 0x001fe20000000000 */
[----:B-1----:R-:W-:Y:S02]  /*3c20*/  IMAD R67, R152, R157, RZ ;  /* 0x0000009d98437224 */ /* 0x002fe400078e02ff */
[----:B--2---:R-:W-:Y:S02]  /*3c30*/  FADD R69, R65, R64 ;  /* 0x0000004041457221 */ /* 0x004fe40000000000 */
[----:B------:R-:W0:Y:S01]  /*3c40*/  SHFL.DOWN PT, R71, R68, 0x4, 0x1f ;  /* 0x08801f0044477f89 */ /* 0x000e2200000e0000 */
[----:B------:R-:W-:-:S03]  /*3c50*/  LOP3.LUT R67, R156, R67, RZ, 0xc0, !PT ;  /* 0x000000439c437212 */ /* 0x000fc600078ec0ff */
[----:B------:R-:W1:Y:S01]  /*3c60*/  SHFL.DOWN PT, R64, R69, 0x4, 0x1f ;  /* 0x08801f0045407f89 */ /* 0x000e6200000e0000 */
[----:B0-----:R-:W-:Y:S01]  /*3c70*/  FADD R71, R68, R71 ;  /* 0x0000004744477221 */ /* 0x001fe20000000000 */
[----:B------:R-:W-:Y:S02]  /*3c80*/  IMAD R68, R0, R152, RZ ;  /* 0x0000009800447224 */ /* 0x000fe400078e02ff */
[----:B-1----:R-:W-:Y:S02]  /*3c90*/  FADD R70, R69, R64 ;  /* 0x0000004045467221 */ /* 0x002fe40000000000 */
[----:B------:R-:W0:Y:S01]  /*3ca0*/  SHFL.DOWN PT, R154, R71, 0x2, 0x1f ;  /* 0x08401f00479a7f89 */ /* 0x000e2200000e0000 */
[----:B------:R-:W1:Y:S01]  /*3cb0*/  LDC.64 R64, c[0x0][0x3b0] ;  /* 0x0000ec00ff407b82 */ /* 0x000e620000000a00 */
[----:B------:R-:W-:Y:S02]  /*3cc0*/  IADD3 R69, P0, PT, R68, R67, RZ ;  /* 0x0000004344457210 */ /* 0x000fe40007f1e0ff */
[----:B------:R-:W2:Y:S01]  /*3cd0*/  SHFL.DOWN PT, R155, R70, 0x2, 0x1f ;  /* 0x08401f00469b7f89 */ /* 0x000ea200000e0000 */
[----:B0-----:R-:W-:Y:S01]  /*3ce0*/  FADD R68, R71, R154 ;  /* 0x0000009a47447221 */ /* 0x001fe20000000000 */
[----:B-1----:R-:W-:Y:S01]  /*3cf0*/  LEA R154, P2, R69, R64, 0x3 ;  /* 0x00000040459a7211 */ /* 0x002fe200078418ff */
[----:B------:R-:W-:Y:S01]  /*3d00*/  IMAD.X R64, RZ, RZ, RZ, P0 ;  /* 0x000000ffff407224 */ /* 0x000fe200000e06ff */
[----:B------:R-:W-:Y:S01]  /*3d10*/  ISETP.NE.AND P0, PT, R66, RZ, PT ;  /* 0x000000ff4200720c */ /* 0x000fe20003f05270 */
[----:B--2---:R-:W-:Y:S01]  /*3d20*/  FADD R67, R70, R155 ;  /* 0x0000009b46437221 */ /* 0x004fe20000000000 */
[----:B------:R-:W-:-:S02]  /*3d30*/  CS2R R70, SRZ ;  /* 0x0000000000467805 */ /* 0x000fc4000001ff00 */
[----:B------:R-:W-:Y:S02]  /*3d40*/  LEA.HI.X R155, R69, R65, R64, 0x3, P2 ;  /* 0x00000041459b7211 */ /* 0x000fe400010f1c40 */
[----:B------:R-:W0:Y:S01]  /*3d50*/  SHFL.DOWN PT, R64, R67, 0x1, 0x1f ;  /* 0x08201f0043407f89 */ /* 0x000e2200000e0000 */
[----:B------:R-:W-:-:S03]  /*3d60*/  ISETP.NE.AND P2, PT, R153, RZ, PT ;  /* 0x000000ff9900720c */ /* 0x000fc60003f45270 */
[----:B------:R-:W1:Y:S10]  /*3d70*/  SHFL.DOWN PT, R65, R68, 0x1, 0x1f ;  /* 0x08201f0044417f89 */ /* 0x000e7400000e0000 */
[----:B------:R-:W-:-:S04]  /*3d80*/  @!P2 SHF.R.U32.HI R66, RZ, 0x2, R66 ;  /* 0x00000002ff42a819 */ /* 0x000fc80000011642 */
[----:B------:R-:W-:Y:S01]  /*3d90*/  @!P2 LOP3.LUT R66, R66, 0xf8, RZ, 0xc0, !PT ;  /* 0x000000f84242a812 */ /* 0x000fe200078ec0ff */
[----:B0-----:R-:W-:Y:S01]  /*3da0*/  FADD R64, R67, R64 ;  /* 0x0000004043407221 */ /* 0x001fe20000000000 */
[----:B-1----:R-:W-:-:S05]  /*3db0*/  FADD R65, R68, R65 ;  /* 0x0000004144417221 */ /* 0x002fca0000000000 */
        /* <DEDUP_REMOVED lines=10> */
[----:B------:R-:W1:Y:S04]  /*3e60*/  LDS.64 R66, [UR6] ;  /* 0x00000006ff427984 */ /* 0x000e680008000a00 */
[----:B------:R-:W2:Y:S04]  /*3e70*/  LDS.64 R68, [UR7] ;  /* 0x00000007ff447984 */ /* 0x000ea80008000a00 */
[----:B------:R-:W3:Y:S01]  /*3e80*/  LDS.64 R70, [UR8] ;  /* 0x00000008ff467984 */ /* 0x000ee20008000a00 */
[----:B0-----:R-:W-:Y:S01]  /*3e90*/  FADD R159, RZ, R64 ;  /* 0x00000040ff9f7221 */ /* 0x001fe20000000000 */
[----:B------:R-:W-:-:S03]  /*3ea0*/  FADD R64, RZ, R65 ;  /* 0x00000041ff407221 */ /* 0x000fc60000000000 */
[----:B-1----:R-:W-:Y:S01]  /*3eb0*/  FADD R159, R159, R66 ;  /* 0x000000429f9f7221 */ /* 0x002fe20000000000 */
[----:B------:R-:W-:-:S03]  /*3ec0*/  FADD R64, R64, R67 ;  /* 0x0000004340407221 */ /* 0x000fc60000000000 */
[----:B--2---:R-:W-:Y:S01]  /*3ed0*/  FADD R159, R159, R68 ;  /* 0x000000449f9f7221 */ /* 0x004fe20000000000 */
[----:B------:R-:W-:-:S03]  /*3ee0*/  FADD R64, R64, R69 ;  /* 0x0000004540407221 */ /* 0x000fc60000000000 */
[----:B---3--:R-:W-:Y:S01]  /*3ef0*/  FADD R70, R159, R70 ;  /* 0x000000469f467221 */ /* 0x008fe20000000000 */
[----:B------:R-:W-:-:S07]  /*3f00*/  FADD R71, R64, R71 ;  /* 0x0000004740477221 */ /* 0x000fce0000000000 */
.L_x_197:
[----:B------:R-:W-:Y:S05]  /*3f10*/  BSYNC.RECONVERGENT B0 ;  /* 0x0000000000007941 */ /* 0x000fea0003800200 */
.L_x_196:
[----:B0-----:R-:W-:-:S05]  /*3f20*/  @!P0 IMAD.WIDE.U32 R64, R2, 0x8, R154 ;  /* 0x0000000802408825 */ /* 0x001fca00078e009a */
[----:B------:R0:W-:Y:S01]  /*3f30*/  @!P0 STG.E.64 desc[UR10][R64.64], R70 ;  /* 0x0000004640008986 */ /* 0x0001e2000c101b0a */
[----:B------:R-:W-:Y:S05]  /*3f40*/  @P0 BRA `(.L_x_198) ;  /* 0x00000000005c0947 */ /* 0x000fea0003800000 */
[----:B0-----:R-:W0:Y:S01]  /*3f50*/  LDC.64 R64, c[0x0][0x3b8] ;  /* 0x0000ee00ff407b82 */ /* 0x001e220000000a00 */
[----:B------:R-:W-:Y:S01]  /*3f60*/  ISETP.NE.AND P0, PT, R151, RZ, PT ;  /* 0x000000ff9700720c */ /* 0x000fe20003f05270 */
[----:B------:R-:W-:-:S03]  /*3f70*/  IMAD.MOV.U32 R67, RZ, RZ, -0x1 ;  /* 0xffffffffff437424 */ /* 0x000fc600078e00ff */
[----:B------:R-:W-:-:S04]  /*3f80*/  SEL R157, R157, RZ, P0 ;  /* 0x000000ff9d9d7207 */ /* 0x000fc80000000000 */
[----:B------:R-:W-:-:S04]  /*3f90*/  IADD3 R66, P0, PT, R0, R157, RZ ;  /* 0x0000009d00427210 */ /* 0x000fc80007f1e0ff */
[----:B------:R-:W-:Y:S02]  /*3fa0*/  LEA.HI.X.SX32 R157, R157, RZ, 0x1, P0 ;  /* 0x000000ff9d9d7211 */ /* 0x000fe400000f0eff */
[----:B0-----:R-:W-:-:S04]  /*3fb0*/  LEA R64, P0, R66, R64, 0x2 ;  /* 0x0000004042407211 */ /* 0x001fc800078010ff */
[----:B------:R-:W-:Y:S02]  /*3fc0*/  LEA.HI.X R65, R66, R65, R157, 0x2, P0 ;  /* 0x0000004142417211 */ /* 0x000fe400000f149d */
        /* <DEDUP_REMOVED lines=9> */
[----:B-1----:R-:W-:Y:S05]  /*4060*/  @!P0 BRA `(.L_x_198) ;  /* 0x0000000000148947 */ /* 0x002fea0003800000 */
.L_x_199:
[----:B------:R-:W2:Y:S04]  /*4070*/  LDG.E.STRONG.GPU R66, desc[UR10][R64.64] ;  /* 0x0000000a40427981 */ /* 0x000ea8000c1ef900 */
[----:B--2---:R-:W-:Y:S01]  /*4080*/  CCTL.IVALL ;  /* 0x00000000ff00798f */ /* 0x004fe20002000000 */
[----:B------:R-:W-:Y:S05]  /*4090*/  YIELD ;  /* 0x0000000000007946 */ /* 0x000fea0003800000 */
[----:B------:R-:W-:-:S13]  /*40a0*/  ISETP.NE.AND P0, PT, R66, R69, PT ;  /* 0x000000454200720c */ /* 0x000fda0003f05270 */
[----:B------:R-:W-:Y:S05]  /*40b0*/  @P0 BRA `(.L_x_199) ;  /* 0xfffffffc00ec0947 */ /* 0x000fea000383ffff */
.L_x_198:
[----:B------:R-:W-:Y:S01]  /*40c0*/  ISETP.GE.AND P0, PT, R153, R152, PT ;  /* 0x000000989900720c */ /* 0x000fe20003f06270 */
[----:B------:R-:W-:Y:S05]  /*40d0*/  WARPSYNC.ALL ;  /* 0x0000000000007948 */ /* 0x000fea0003800000 */
[----:B------:R-:W-:Y:S01]  /*40e0*/  BAR.SYNC.DEFER_BLOCKING 0x0 ;  /* 0x0000000000007b1d */ /* 0x000fe20000010000 */
[----:B------:R-:W-:-:S05]  /*40f0*/  IMAD.MOV.U32 R151, RZ, RZ, RZ ;  /* 0x000000ffff977224 */ /* 0x000fca00078e00ff */
[----:B------:R-:W-:Y:S04]  /*4100*/  BSSY.RECONVERGENT B0, `(.L_x_200) ;  /* 0x000006b000007945 */ /* 0x000fe80003800200 */
[----:B------:R-:W-:Y:S05]  /*4110*/  @P0 BRA `(.L_x_201) ;  /* 0x0000000400a40947 */ /* 0x000fea0003800000 */
[----:B0-----:R-:W-:Y:S01]  /*4120*/  LOP3.LUT R65, RZ, R153, RZ, 0x33, !PT ;  /* 0x00000099ff417212 */ /* 0x001fe200078e33ff */
[----:B------:R-:W-:Y:S01]  /*4130*/  BSSY.RECONVERGENT B1, `(.L_x_202) ;  /* 0x0000030000017945 */ /* 0x000fe20003800200 */
[----:B------:R-:W-:-:S03]  /*4140*/  IMAD.MOV.U32 R151, RZ, RZ, RZ ;  /* 0x000000ffff977224 */ /* 0x000fc600078e00ff */
[----:B------:R-:W-:-:S05]  /*4150*/  IMAD.IADD R65, R65, 0x1, R152 ;  /* 0x0000000141417824 */ /* 0x000fca00078e0298 */
[C---:B------:R-:W-:Y:S02]  /*4160*/  ISETP.GE.U32.AND P0, PT, R65.reuse, 0x1e0, PT ;  /* 0x000001e04100780c */ /* 0x040fe40003f06070 */
[----:B------:R-:W-:-:S04]  /*4170*/  LEA.HI R66, R65, 0x1, RZ, 0x1b ;  /* 0x0000000141427811 */ /* 0x000fc800078fd8ff */
[----:B------:R-:W-:-:S07]  /*4180*/  LOP3.LUT P2, RZ, R66, 0xf, RZ, 0xc0, !PT ;  /* 0x0000000f42ff7812 */ /* 0x000fce000784c0ff */
[----:B------:R-:W-:Y:S06]  /*4190*/  @!P0 BRA `(.L_x_203) ;  /* 0x0000000000a48947 */ /* 0x000fec0003800000 */
[----:B------:R-:W-:Y:S01]  /*41a0*/  LEA.HI R67, R65, 0x1, RZ, 0x1b ;  /* 0x0000000141437811 */ /* 0x000fe200078fd8ff */
[----:B------:R-:W-:-:S03]  /*41b0*/  IMAD.MOV.U32 R151, RZ, RZ, RZ ;  /* 0x000000ffff977224 */ /* 0x000fc600078e00ff */
[----:B------:R-:W-:-:S05]  /*41c0*/  LOP3.LUT R67, R67, 0xffffff0, RZ, 0xc0, !PT ;  /* 0x0ffffff043437812 */ /* 0x000fca00078ec0ff */
[----:B------:R-:W-:-:S07]  /*41d0*/  IMAD.MOV R67, RZ, RZ, -R67 ;  /* 0x000000ffff437224 */ /* 0x000fce00078e0a43 */
.L_x_204:
[----:B------:R-:W-:-:S05]  /*41e0*/  IMAD.WIDE.U32 R64, R153, 0x8, R154 ;  /* 0x0000000899407825 */ /* 0x000fca00078e009a */
[----:B------:R-:W2:Y:S04]  /*41f0*/  LDG.E R68, desc[UR10][R64.64+0x4] ;  /* 0x0000040a40447981 */ /* 0x000ea8000c1e1900 */
[----:B------:R-:W3:Y:S04]  /*4200*/  LDG.E R69, desc[UR10][R64.64+0x104] ;  /* 0x0001040a40457981 */ /* 0x000ee8000c1e1900 */
[----:B------:R-:W4:Y:S04]  /*4210*/  LDG.E R71, desc[UR10][R64.64+0x204] ;  /* 0x0002040a40477981 */ /* 0x000f28000c1e1900 */
[----:B------:R-:W5:Y:S04]  /*4220*/  LDG.E R157, desc[UR10][R64.64+0x304] ;  /* 0x0003040a409d7981 */ /* 0x000f68000c1e1900 */
[----:B------:R-:W5:Y:S04]  /*4230*/  LDG.E R159, desc[UR10][R64.64+0x404] ;  /* 0x0004040a409f7981 */ /* 0x000f68000c1e1900 */
[----:B------:R-:W5:Y:S04]  /*4240*/  LDG.E R161, desc[UR10][R64.64+0x504] ;  /* 0x0005040a40a17981 */ /* 0x000f68000c1e1900 */
[----:B------:R-:W5:Y:S04]  /*4250*/  LDG.E R156, desc[UR10][R64.64+0x604] ;  /* 0x0006040a409c7981 */ /* 0x000f68000c1e1900 */
[----:B------:R-:W5:Y:S04]  /*4260*/  LDG.E R163, desc[UR10][R64.64+0x904] ;  /* 0x0009040a40a37981 */ /* 0x000f68000c1e1900 */
[----:B------:R-:W5:Y:S04]  /*4270*/  LDG.E R165, desc[UR10][R64.64+0xa04] ;  /* 0x000a040a40a57981 */ /* 0x000f68000c1e1900 */
[----:B------:R-:W5:Y:S01]  /*4280*/  LDG.E R70, desc[UR10][R64.64+0xc04] ;  /* 0x000c040a40467981 */ /* 0x000f62000c1e1900 */
[----:B--2---:R-:W-:-:S03]  /*4290*/  FADD R68, R68, R151 ;  /* 0x0000009744447221 */ /* 0x004fc60000000000 */
[----:B------:R-:W2:Y:S01]  /*42a0*/  LDG.E R151, desc[UR10][R64.64+0xf04] ;  /* 0x000f040a40977981 */ /* 0x000ea2000c1e1900 */
[----:B---3--:R-:W-:-:S03]  /*42b0*/  FADD R68, R68, R69 ;  /* 0x0000004544447221 */ /* 0x008fc60000000000 */
[----:B------:R-:W3:Y:S01]  /*42c0*/  LDG.E R69, desc[UR10][R64.64+0xd04] ;  /* 0x000d040a40457981 */ /* 0x000ee2000c1e1900 */
[----:B----4-:R-:W-:-:S03]  /*42d0*/  FADD R68, R68, R71 ;  /* 0x0000004744447221 */ /* 0x010fc60000000000 */
[----:B------:R-:W4:Y:S01]  /*42e0*/  LDG.E R71, desc[UR10][R64.64+0xb04] ;  /* 0x000b040a40477981 */ /* 0x000f22000c1e1900 */
[----:B-----5:R-:W-:-:S03]  /*42f0*/  FADD R68, R68, R157 ;  /* 0x0000009d44447221 */ /* 0x020fc60000000000 */
[----:B------:R-:W5:Y:S01]  /*4300*/  LDG.E R157, desc[UR10][R64.64+0x704] ;  /* 0x0007040a409d7981 */ /* 0x000f62000c1e1900 */
[----:B------:R-:W-:-:S03]  /*4310*/  FADD R68, R68, R159 ;  /* 0x0000009f44447221 */ /* 0x000fc60000000000 */
[----:B------:R-:W2:Y:S01]  /*4320*/  LDG.E R159, desc[UR10][R64.64+0x804] ;  /* 0x0008040a409f7981 */ /* 0x000ea2000c1e1900 */
[----:B------:R-:W-:-:S03]  /*4330*/  FADD R161, R68, R161 ;  /* 0x000000a144a17221 */ /* 0x000fc60000000000 */
[----:B------:R-:W3:Y:S01]  /*4340*/  LDG.E R68, desc[UR10][R64.64+0xe04] ;  /* 0x000e040a40447981 */ /* 0x000ee2000c1e1900 */
[----:B------:R-:W-:Y:S01]  /*4350*/  FADD R156, R161, R156 ;  /* 0x0000009ca19c7221 */ /* 0x000fe20000000000 */
[----:B------:R-:W-:-:S05]  /*4360*/  VIADD R67, R67, 0x10 ;  /* 0x0000001043437836 */ /* 0x000fca0000000000 */
[----:B------:R-:W-:Y:S01]  /*4370*/  ISETP.NE.AND P0, PT, R67, RZ, PT ;  /* 0x000000ff4300720c */ /* 0x000fe20003f05270 */
[----:B------:R-:W-:Y:S02]  /*4380*/  VIADD R153, R153, 0x200 ;  /* 0x0000020099997836 */ /* 0x000fe40000000000 */
[----:B-----5:R-:W-:-:S04]  /*4390*/  FADD R156, R156, R157 ;  /* 0x0000009d9c9c7221 */ /* 0x020fc80000000000 */
[----:B--2---:R-:W-:-:S04]  /*43a0*/  FADD R156, R156, R159 ;  /* 0x0000009f9c9c7221 */ /* 0x004fc80000000000 */
[----:B------:R-:W-:-:S04]  /*43b0*/  FADD R156, R156, R163 ;  /* 0x000000a39c9c7221 */ /* 0x000fc80000000000 */
[----:B------:R-:W-:-:S04]  /*43c0*/  FADD R156, R156, R165 ;  /* 0x000000a59c9c7221 */ /* 0x000fc80000000000 */
[----:B----4-:R-:W-:-:S04]  /*43d0*/  FADD R71, R156, R71 ;  /* 0x000000479c477221 */ /* 0x010fc80000000000 */
[----:B------:R-:W-:-:S04]  /*43e0*/  FADD R70, R71, R70 ;  /* 0x0000004647467221 */ /* 0x000fc80000000000 */
[----:B---3--:R-:W-:-:S04]  /*43f0*/  FADD R69, R70, R69 ;  /* 0x0000004546457221 */ /* 0x008fc80000000000 */
[----:B------:R-:W-:-:S04]  /*4400*/  FADD R68, R69, R68 ;  /* 0x0000004445447221 */ /* 0x000fc80000000000 */
[----:B------:R-:W-:Y:S01]  /*4410*/  FADD R151, R68, R151 ;  /* 0x0000009744977221 */ /* 0x000fe20000000000 */
[----:B------:R-:W-:Y:S06]  /*4420*/  @P0 BRA `(.L_x_204) ;  /* 0xfffffffc006c0947 */ /* 0x000fec000383ffff */
.L_x_203:
[----:B------:R-:W-:Y:S05]  /*4430*/  BSYNC.RECONVERGENT B1 ;  /* 0x0000000000017941 */ /* 0x000fea0003800200 */
.L_x_202:
        /* <DEDUP_REMOVED lines=8> */
[----:B------:R-:W2:Y:S04]  /*44c0*/  LDG.E R68, desc[UR10][R64.64+0x4] ;  /* 0x0000040a40447981 */ /* 0x000ea8000c1e1900 */
[----:B------:R-:W3:Y:S04]  /*44d0*/  LDG.E R67, desc[UR10][R64.64+0x104] ;  /* 0x0001040a40437981 */ /* 0x000ee8000c1e1900 */
[----:B------:R-:W4:Y:S04]  /*44e0*/  LDG.E R70, desc[UR10][R64.64+0x204] ;  /* 0x0002040a40467981 */ /* 0x000f28000c1e1900 */
[----:B------:R-:W5:Y:S04]  /*44f0*/  LDG.E R156, desc[UR10][R64.64+0x304] ;  /* 0x0003040a409c7981 */ /* 0x000f68000c1e1900 */
[----:B------:R-:W5:Y:S04]  /*4500*/  LDG.E R158, desc[UR10][R64.64+0x404] ;  /* 0x0004040a409e7981 */ /* 0x000f68000c1e1900 */
[----:B------:R-:W5:Y:S04]  /*4510*/  LDG.E R160, desc[UR10][R64.64+0x504] ;  /* 0x0005040a40a07981 */ /* 0x000f68000c1e1900 */
[----:B------:R-:W5:Y:S04]  /*4520*/  LDG.E R162, desc[UR10][R64.64+0x604] ;  /* 0x0006040a40a27981 */ /* 0x000f68000c1e1900 */
[----:B------:R-:W5:Y:S01]  /*4530*/  LDG.E R164, desc[UR10][R64.64+0x704] ;  /* 0x0007040a40a47981 */ /* 0x000f62000c1e1900 */
[----:B------:R-:W-:-:S02]  /*4540*/  VIADD R153, R153, 0x100 ;  /* 0x0000010099997836 */ /* 0x000fc40000000000 */
[----:B--2---:R-:W-:-:S04]  /*4550*/  FADD R68, R151, R68 ;  /* 0x0000004497447221 */ /* 0x004fc80000000000 */
[----:B---3--:R-:W-:-:S04]  /*4560*/  FADD R67, R68, R67 ;  /* 0x0000004344437221 */ /* 0x008fc80000000000 */
[----:B----4-:R-:W-:-:S04]  /*4570*/  FADD R67, R67, R70 ;  /* 0x0000004643437221 */ /* 0x010fc80000000000 */
[----:B-----5:R-:W-:-:S04]  /*4580*/  FADD R67, R67, R156 ;  /* 0x0000009c43437221 */ /* 0x020fc80000000000 */
[----:B------:R-:W-:-:S04]  /*4590*/  FADD R67, R67, R158 ;  /* 0x0000009e43437221 */ /* 0x000fc80000000000 */
[----:B------:R-:W-:-:S04]  /*45a0*/  FADD R67, R67, R160 ;  /* 0x000000a043437221 */ /* 0x000fc80000000000 */
[----:B------:R-:W-:-:S04]  /*45b0*/  FADD R67, R67, R162 ;  /* 0x000000a243437221 */ /* 0x000fc80000000000 */
[----:B------:R-:W-:-:S07]  /*45c0*/  FADD R151, R67, R164 ;  /* 0x000000a443977221 */ /* 0x000fce0000000000 */
.L_x_206:
[----:B------:R-:W-:Y:S05]  /*45d0*/  BSYNC.RECONVERGENT B1 ;  /* 0x0000000000017941 */ /* 0x000fea0003800200 */
.L_x_205:
[----:B------:R-:W-:Y:S05]  /*45e0*/  @!P2 BRA `(.L_x_201) ;  /* 0x000000000070a947 */ /* 0x000fea0003800000 */
[----:B------:R-:W-:Y:S01]  /*45f0*/  LOP3.LUT R66, R66, 0x7, RZ, 0xc0, !PT ;  /* 0x0000000742427812 */ /* 0x000fe200078ec0ff */
[----:B------:R-:W-:Y:S01]  /*4600*/  BSSY.RECONVERGENT B1, `(.L_x_207) ;  /* 0x000000f000017945 */ /* 0x000fe20003800200 */
[----:B------:R-:W-:-:S03]  /*4610*/  ISETP.NE.AND P2, PT, R82, RZ, PT ;  /* 0x000000ff5200720c */ /* 0x000fc60003f45270 */
[----:B------:R-:W-:-:S05]  /*4620*/  VIADD R66, R66, 0xffffffff ;  /* 0xffffffff42427836 */ /* 0x000fca0000000000 */
[----:B------:R-:W-:-:S13]  /*4630*/  ISETP.GE.U32.AND P0, PT, R66, 0x3, PT ;  /* 0x000000034200780c */ /* 0x000fda0003f06070 */
[----:B------:R-:W-:Y:S05]  /*4640*/  @!P0 BRA `(.L_x_208) ;  /* 0x0000000000288947 */ /* 0x000fea0003800000 */
[----:B------:R-:W-:-:S05]  /*4650*/  IMAD.WIDE R64, R153, 0x8, R154 ;  /* 0x0000000899407825 */ /* 0x000fca00078e029a */
[----:B------:R-:W2:Y:S04]  /*4660*/  LDG.E R66, desc[UR10][R64.64+0x4] ;  /* 0x0000040a40427981 */ /* 0x000ea8000c1e1900 */
[----:B------:R-:W3:Y:S04]  /*4670*/  LDG.E R67, desc[UR10][R64.64+0x104] ;  /* 0x0001040a40437981 */ /* 0x000ee8000c1e1900 */
[----:B------:R-:W4:Y:S04]  /*4680*/  LDG.E R69, desc[UR10][R64.64+0x204] ;  /* 0x0002040a40457981 */ /* 0x000f28000c1e1900 */
[----:B------:R-:W5:Y:S01]  /*4690*/  LDG.E R71, desc[UR10][R64.64+0x304] ;  /* 0x0003040a40477981 */ /* 0x000f62000c1e1900 */
[----:B------:R-:W-:-:S02]  /*46a0*/  VIADD R153, R153, 0x80 ;  /* 0x0000008099997836 */ /* 0x000fc40000000000 */
[----:B--2---:R-:W-:-:S04]  /*46b0*/  FADD R66, R151, R66 ;  /* 0x0000004297427221 */ /* 0x004fc80000000000 */
[----:B---3--:R-:W-:-:S04]  /*46c0*/  FADD R66, R66, R67 ;  /* 0x0000004342427221 */ /* 0x008fc80000000000 */
[----:B----4-:R-:W-:-:S04]  /*46d0*/  FADD R66, R66, R69 ;  /* 0x0000004542427221 */ /* 0x010fc80000000000 */
[----:B-----5:R-:W-:-:S07]  /*46e0*/  FADD R151, R66, R71 ;  /* 0x0000004742977221 */ /* 0x020fce0000000000 */
.L_x_208:
[----:B------:R-:W-:Y:S05]  /*46f0*/  BSYNC.RECONVERGENT B1 ;  /* 0x0000000000017941 */ /* 0x000fea0003800200 */
.L_x_207:
[----:B------:R-:W-:Y:S05]  /*4700*/  @!P2 BRA `(.L_x_201) ;  /* 0x000000000028a947 */ /* 0x000fea0003800000 */
[----:B------:R-:W-:-:S05]  /*4710*/  IMAD.WIDE R154, R153, 0x8, R154 ;  /* 0x00000008999a7825 */ /* 0x000fca00078e029a */
[----:B------:R-:W2:Y:S01]  /*4720*/  LDG.E R64, desc[UR10][R154.64+0x4] ;  /* 0x0000040a9a407981 */ /* 0x000ea2000c1e1900 */
[----:B------:R-:W-:Y:S01]  /*4730*/  ISETP.NE.AND P0, PT, R82, 0x1, PT ;  /* 0x000000015200780c */ /* 0x000fe20003f05270 */
[----:B--2---:R-:W-:-:S12]  /*4740*/  FADD R151, R151, R64 ;  /* 0x0000004097977221 */ /* 0x004fd80000000000 */
[----:B------:R-:W-:Y:S05]  /*4750*/  @!P0 BRA `(.L_x_201) ;  /* 0x0000000000148947 */ /* 0x000fea0003800000 */
[----:B------:R-:W-:Y:S01]  /*4760*/  ISETP.NE.AND P0, PT, R82, 0x2, PT ;  /* 0x000000025200780c */ /* 0x000fe20003f05270 */
[----:B------:R-:W2:-:S12]  /*4770*/  LDG.E R64, desc[UR10][R154.64+0x104] ;  /* 0x0001040a9a407981 */ /* 0x000e98000c1e1900 */
[----:B------:R-:W3:Y:S01]  /*4780*/  @P0 LDG.E R66, desc[UR10][R154.64+0x204] ;  /* 0x0002040a9a420981 */ /* 0x000ee2000c1e1900 */
[----:B--2---:R-:W-:-:S04]  /*4790*/  FADD R151, R151, R64 ;  /* 0x0000004097977221 */ /* 0x004fc80000000000 */
[----:B---3--:R-:W-:-:S07]  /*47a0*/  @P0 FADD R151, R151, R66 ;  /* 0x0000004297970221 */ /* 0x008fce0000000000 */
.L_x_201:
[----:B------:R-:W-:Y:S05]  /*47b0*/  BSYNC.RECONVERGENT B0 ;  /* 0x0000000000007941 */ /* 0x000fea0003800200 */
.L_x_200:
[----:B0-----:R-:W0:Y:S01]  /*47c0*/  SHFL.BFLY PT, R64, R151, 0x1, 0x1f ;  /* 0x0c201f0097407f89 */ /* 0x001e2200000e0000 */
        /* <DEDUP_REMOVED lines=11> */
.L_x_195:
[----:B------:R-:W-:Y:S04]  /*4880*/  BSSY.RECONVERGENT B0, `(.L_x_209) ;  /* 0x000019b000007945 */ /* 0x000fe80003800200 */
[----:B------:R-:W-:Y:S05]  /*4890*/  @P1 BRA `(.L_x_210) ;  /* 0x0000001800641947 */ /* 0x000fea0003800000 */
[----:B------:R-:W0:Y:S01]  /*48a0*/  LDC.64 R154, c[0x0][0x3d0] ;  /* 0x0000f400ff9a7b82 */ /* 0x000e220000000a00 */
        /* <DEDUP_REMOVED lines=36> */
.L_x_212:
[----:B------:R-:W5:Y:S02]  /*4af0*/  LDG.E.128 R64, desc[UR10][R64.64] ;  /* 0x0000000a40407981 */ /* 0x000f64000c1e1d00 */
.L_x_213:
[----:B------:R-:W-:Y:S05]  /*4b00*/  BSYNC.RECONVERGENT B1 ;  /* 0x0000000000017941 */ /* 0x000fea0003800200 */
.L_x_211:
[----:B-----5:R-:W-:Y:S02]  /*4b10*/  IMAD.U32 R70, R65, 0x10000, RZ ;  /* 0x0001000041467824 */ /* 0x020fe400078e00ff */
[-C--:B------:R-:W-:Y:S01]  /*4b20*/  FFMA R69, R146, -R68.reuse, R145 ;  /* 0x8000004492457223 */ /* 0x080fe20000000091 */
[-C--:B------:R-:W-:Y:S01]  /*4b30*/  FFMA R158, R144, -R68.reuse, R143 ;  /* 0x80000044909e7223 */ /* 0x080fe2000000008f */
[----:B------:R-:W-:Y:S01]  /*4b40*/  ISETP.GT.U32.AND P2, PT, R78, 0x7, PT ;  /* 0x000000074e00780c */ /* 0x000fe20003f44070 */
[----:B------:R-:W-:Y:S01]  /*4b50*/  BSSY.RECONVERGENT B1, `(.L_x_214) ;  /* 0x000003d000017945 */ /* 0x000fe20003800200 */
[----:B------:R-:W-:Y:S01]  /*4b60*/  FFMA R71, R69, UR12, R70 ;  /* 0x0000000c45477c23 */ /* 0x000fe20008000046 */
[----:B------:R-:W-:Y:S02]  /*4b70*/  IMAD.U32 R70, R66, 0x10000, RZ ;  /* 0x0001000042467824 */ /* 0x000fe400078e00ff */
[----:B------:R-:W-:Y:S01]  /*4b80*/  FFMA R69, R142, -R68, R141 ;  /* 0x800000448e457223 */ /* 0x000fe2000000008d */
[----:B------:R-:W-:-:S03]  /*4b90*/  PRMT R66, R66, 0x7632, R66 ;  /* 0x0000763242427816 */ /* 0x000fc60000000042 */
[----:B------:R-:W-:Y:S01]  /*4ba0*/  FFMA R151, R69, UR12, R70 ;  /* 0x0000000c45977c23 */ /* 0x000fe20008000046 */
[C---:B------:R-:W-:Y:S02]  /*4bb0*/  IMAD.U32 R70, R67.reuse, 0x10000, RZ ;  /* 0x0001000043467824 */ /* 0x040fe400078e00ff */
[-C--:B------:R-:W-:Y:S01]  /*4bc0*/  FFMA R69, R138, -R68.reuse, R137 ;  /* 0x800000448a457223 */ /* 0x080fe20000000089 */
[----:B------:R-:W-:Y:S01]  /*4bd0*/  PRMT R67, R67, 0x7632, R67 ;  /* 0x0000763243437816 */ /* 0x000fe20000000043 */
[----:B------:R-:W-:Y:S02]  /*4be0*/  IMAD.U32 R159, R66, 0x10000, RZ ;  /* 0x00010000429f7824 */ /* 0x000fe400078e00ff */
[-C--:B------:R-:W-:Y:S01]  /*4bf0*/  FFMA R66, R140, -R68.reuse, R139 ;  /* 0x800000448c427223 */ /* 0x080fe2000000008b */
[----:B------:R-:W-:Y:S01]  /*4c00*/  FFMA R156, R69, UR12, R70 ;  /* 0x0000000c459c7c23 */ /* 0x000fe20008000046 */
[----:B------:R-:W-:Y:S02]  /*4c10*/  IMAD.U32 R70, R64, 0x10000, RZ ;  /* 0x0001000040467824 */ /* 0x000fe400078e00ff */
[----:B------:R-:W-:Y:S01]  /*4c20*/  FFMA R69, R150, -R68, R149 ;  /* 0x8000004496457223 */ /* 0x000fe20000000095 */
[----:B------:R-:W-:Y:S01]  /*4c30*/  PRMT R64, R65, 0x7632, R64 ;  /* 0x0000763241407816 */ /* 0x000fe20000000040 */
[----:B------:R-:W-:Y:S01]  /*4c40*/  FFMA R66, R66, UR12, R159 ;  /* 0x0000000c42427c23 */ /* 0x000fe2000800009f */
[----:B------:R-:W-:Y:S01]  /*4c50*/  F2FP.BF16.F32.PACK_AB R65, RZ, R156 ;  /* 0x0000009cff41723e */ /* 0x000fe200000010ff */
[----:B------:R-:W-:Y:S01]  /*4c60*/  FFMA R153, R69, UR12, R70 ;  /* 0x0000000c45997c23 */ /* 0x000fe20008000046 */
[----:B------:R-:W-:Y:S01]  /*4c70*/  F2FP.BF16.F32.PACK_AB R69, RZ, R71 ;  /* 0x00000047ff45723e */ /* 0x000fe200000010ff */
[C---:B------:R-:W-:Y:S01]  /*4c80*/  IMAD.U32 R71, R64.reuse, 0x10000, RZ ;  /* 0x0001000040477824 */ /* 0x040fe200078e00ff */
[----:B------:R-:W-:Y:S01]  /*4c90*/  PRMT R64, R64, 0x7632, R64 ;  /* 0x0000763240407816 */ /* 0x000fe20000000040 */
[----:B------:R-:W-:-:S02]  /*4ca0*/  IMAD.U32 R156, R67, 0x10000, RZ ;  /* 0x00010000439c7824 */ /* 0x000fc400078e00ff */
[-C--:B------:R-:W-:Y:S01]  /*4cb0*/  FFMA R67, R136, -R68.reuse, R135 ;  /* 0x8000004488437223 */ /* 0x080fe20000000087 */
[----:B------:R-:W-:Y:S01]  /*4cc0*/  FFMA R158, R158, UR12, R71 ;  /* 0x0000000c9e9e7c23 */ /* 0x000fe20008000047 */
[----:B------:R-:W-:Y:S01]  /*4cd0*/  F2FP.BF16.F32.PACK_AB R151, RZ, R151 ;  /* 0x00000097ff97723e */ /* 0x000fe200000010ff */
[----:B------:R-:W0:Y:S01]  /*4ce0*/  LDC.64 R70, c[0x0][0x3e8] ;  /* 0x0000fa00ff467b82 */ /* 0x000e220000000a00 */
[----:B------:R-:W-:Y:S01]  /*4cf0*/  FFMA R159, R67, UR12, R156 ;  /* 0x0000000c439f7c23 */ /* 0x000fe2000800009c */
[----:B------:R-:W-:Y:S02]  /*4d00*/  IMAD.U32 R67, R64, 0x10000, RZ ;  /* 0x0001000040437824 */ /* 0x000fe400078e00ff */
[----:B------:R-:W-:Y:S01]  /*4d10*/  FFMA R64, R148, -R68, R147 ;  /* 0x8000004494407223 */ /* 0x000fe20000000093 */
[----:B------:R-:W-:Y:S02]  /*4d20*/  F2FP.BF16.F32.PACK_AB R153, RZ, R153 ;  /* 0x00000099ff99723e */ /* 0x000fe400000010ff */
[----:B------:R-:W-:Y:S01]  /*4d30*/  F2FP.BF16.F32.PACK_AB R158, RZ, R158 ;  /* 0x0000009eff9e723e */ /* 0x000fe200000010ff */
[----:B------:R-:W-:Y:S01]  /*4d40*/  FFMA R64, R64, UR12, R67 ;  /* 0x0000000c40407c23 */ /* 0x000fe20008000043 */
[----:B------:R-:W-:-:S02]  /*4d50*/  F2FP.BF16.F32.PACK_AB R66, RZ, R66 ;  /* 0x00000042ff42723e */ /* 0x000fc400000010ff */
[----:B------:R-:W-:Y:S02]  /*4d60*/  F2FP.BF16.F32.PACK_AB R67, RZ, R159 ;  /* 0x0000009fff43723e */ /* 0x000fe400000010ff */
[----:B------:R-:W-:Y:S01]  /*4d70*/  F2FP.BF16.F32.PACK_AB R64, RZ, R64 ;  /* 0x00000040ff40723e */ /* 0x000fe200000010ff */
[----:B0-----:R-:W-:-:S03]  /*4d80*/  IMAD.WIDE R156, R157, 0x2, R70 ;  /* 0x000000029d9c7825 */ /* 0x001fc600078e0246 */
[----:B------:R-:W-:-:S13]  /*4d90*/  LOP3.LUT P0, RZ, R156, 0xf, RZ, 0xc0, !PT ;  /* 0x0000000f9cff7812 */ /* 0x000fda000780c0ff */
[----:B------:R-:W-:Y:S05]  /*4da0*/  @!P0 BRA P2, `(.L_x_215) ;  /* 0x0000000000488947 */ /* 0x000fea0001000000 */
[C---:B------:R-:W-:Y:S02]  /*4db0*/  ISETP.GE.U32.AND P4, PT, R78.reuse, 0x2, PT ;  /* 0x000000024e00780c */ /* 0x040fe40003f86070 */
[C---:B------:R-:W-:Y:S02]  /*4dc0*/  ISETP.GE.U32.AND P3, PT, R78.reuse, 0x3, PT ;  /* 0x000000034e00780c */ /* 0x040fe40003f66070 */
[C---:B------:R-:W-:Y:S02]  /*4dd0*/  ISETP.GE.U32.AND P2, PT, R78.reuse, 0x4, PT ;  /* 0x000000044e00780c */ /* 0x040fe40003f46070 */
[C---:B------:R-:W-:Y:S02]  /*4de0*/  ISETP.GE.U32.AND P5, PT, R78.reuse, 0x7, PT ;  /* 0x000000074e00780c */ /* 0x040fe40003fa6070 */
[C---:B------:R-:W-:Y:S02]  /*4df0*/  ISETP.NE.AND P6, PT, R78.reuse, RZ, PT ;  /* 0x000000ff4e00720c */ /* 0x040fe40003fc5270 */
[----:B------:R-:W-:-:S03]  /*4e00*/  ISETP.GE.U32.AND P0, PT, R78, 0x5, PT ;  /* 0x000000054e00780c */ /* 0x000fc60003f06070 */
[----:B------:R1:W-:Y:S01]  /*4e10*/  @P4 STG.E.U16 desc[UR10][R156.64+0x2], R64 ;  /* 0x000002409c004986 */ /* 0x0003e2000c10150a */
[----:B------:R-:W-:-:S03]  /*4e20*/  ISETP.GE.U32.AND P4, PT, R78, 0x6, PT ;  /* 0x000000064e00780c */ /* 0x000fc60003f86070 */
[----:B------:R1:W-:Y:S04]  /*4e30*/  @P3 STG.E.U16 desc[UR10][R156.64+0x4], R69 ;  /* 0x000004459c003986 */ /* 0x0003e8000c10150a */
[----:B------:R1:W-:Y:S04]  /*4e40*/  @P2 STG.E.U16 desc[UR10][R156.64+0x6], R158 ;  /* 0x0000069e9c002986 */ /* 0x0003e8000c10150a */
[----:B------:R1:W-:Y:S04]  /*4e50*/  @P5 STG.E.U16 desc[UR10][R156.64+0xc], R65 ;  /* 0x00000c419c005986 */ /* 0x0003e8000c10150a */
[----:B------:R1:W-:Y:S04]  /*4e60*/  @P4 STG.E.U16 desc[UR10][R156.64+0xa], R66 ;  /* 0x00000a429c004986 */ /* 0x0003e8000c10150a */
[----:B------:R1:W-:Y:S04]  /*4e70*/  @P6 STG.E.U16 desc[UR10][R156.64], R153 ;  /* 0x000000999c006986 */ /* 0x0003e8000c10150a */
[----:B------:R1:W-:Y:S01]  /*4e80*/  @P0 STG.E.U16 desc[UR10][R156.64+0x8], R151 ;  /* 0x000008979c000986 */ /* 0x0003e2000c10150a */
[----:B------:R-:W-:-:S13]  /*4e90*/  ISETP.GE.U32.AND P0, PT, R78, 0x8, PT ;  /* 0x000000084e00780c */ /* 0x000fda0003f06070 */
[----:B-1----:R-:W-:Y:S05]  /*4ea0*/  @!P0 BRA `(.L_x_216) ;  /* 0x00000000001c8947 */ /* 0x002fea0003800000 */
[----:B------:R1:W-:Y:S01]  /*4eb0*/  STG.E.U16 desc[UR10][R156.64+0xe], R67 ;  /* 0x00000e439c007986 */ /* 0x0003e2000c10150a */
[----:B------:R-:W-:Y:S05]  /*4ec0*/  BRA `(.L_x_216) ;  /* 0x0000000000147947 */ /* 0x000fea0003800000 */
.L_x_215:
[----:B------:R-:W-:Y:S02]  /*4ed0*/  PRMT R67, R65, 0x5410, R67 ;  /* 0x0000541041437816 */ /* 0x000fe40000000043 */
[----:B------:R-:W-:Y:S02]  /*4ee0*/  PRMT R66, R151, 0x5410, R66 ;  /* 0x0000541097427816 */ /* 0x000fe40000000042 */
[----:B------:R-:W-:Y:S02]  /*4ef0*/  PRMT R65, R69, 0x5410, R158 ;  /* 0x0000541045417816 */ /* 0x000fe4000000009e */
[----:B------:R-:W-:-:S05]  /*4f00*/  PRMT R64, R153, 0x5410, R64 ;  /* 0x0000541099407816 */ /* 0x000fca0000000040 */
[----:B------:R0:W-:Y:S02]  /*4f10*/  STG.E.128 desc[UR10][R156.64], R64 ;  /* 0x000000409c007986 */ /* 0x0001e4000c101d0a */
.L_x_216:
[----:B------:R-:W-:Y:S05]  /*4f20*/  BSYNC.RECONVERGENT B1 ;  /* 0x0000000000017941 */ /* 0x000fea0003800200 */
.L_x_214:
        /* <DEDUP_REMOVED lines=9> */
[----:B------:R-:W5:Y:S01]  /*4fc0*/  LDG.E.128 R64, desc[UR10][R64.64] ;  /* 0x0000000a40407981 */ /* 0x000f62000c1e1d00 */
[----:B------:R-:W-:Y:S05]  /*4fd0*/  BRA `(.L_x_219) ;  /* 0x0000000000707947 */ /* 0x000fea0003800000 */
.L_x_218:
[C---:B------:R-:W-:Y:S02]  /*4fe0*/  ISETP.NE.AND P3, PT, R80.reuse, RZ, PT ;  /* 0x000000ff5000720c */ /* 0x040fe40003f65270 */
[C---:B------:R-:W-:Y:S02]  /*4ff0*/  ISETP.GT.U32.AND P6, PT, R80.reuse, 0x1, PT ;  /* 0x000000015000780c */ /* 0x040fe40003fc4070 */
[C---:B------:R-:W-:Y:S02]  /*5000*/  ISETP.GT.U32.AND P5, PT, R80.reuse, 0x2, PT ;  /* 0x000000025000780c */ /* 0x040fe40003fa4070 */
[C---:B------:R-:W-:Y:S02]  /*5010*/  ISETP.GT.U32.AND P0, PT, R80.reuse, 0x3, PT ;  /* 0x000000035000780c */ /* 0x040fe40003f04070 */
[----:B------:R-:W-:-:S05]  /*5020*/  ISETP.GT.U32.AND P4, PT, R80, 0x4, PT ;  /* 0x000000045000780c */ /* 0x000fca0003f84070 */
[----:B------:R-:W-:Y:S02]  /*5030*/  @!P3 PRMT R66, RZ, 0x7610, R66 ;  /* 0x00007610ff42b816 */ /* 0x000fe40000000042 */
[----:B------:R-:W-:Y:S02]  /*5040*/  @!P6 PRMT R67, RZ, 0x7610, R67 ;  /* 0x00007610ff43e816 */ /* 0x000fe40000000043 */
[----:B------:R-:W-:Y:S02]  /*5050*/  @!P5 PRMT R69, RZ, 0x7610, R69 ;  /* 0x00007610ff45d816 */ /* 0x000fe40000000045 */
[----:B------:R-:W2:Y:S01]  /*5060*/  @P3 LDG.E.U16 R66, desc[UR10][R64.64] ;  /* 0x0000000a40423981 */ /* 0x000ea2000c1e1500 */
[----:B------:R-:W-:-:S03]  /*5070*/  ISETP.GT.U32.AND P3, PT, R80, 0x5, PT ;  /* 0x000000055000780c */ /* 0x000fc60003f64070 */
[----:B------:R-:W2:Y:S01]  /*5080*/  @P6 LDG.E.U16 R67, desc[UR10][R64.64+0x2] ;  /* 0x0000020a40436981 */ /* 0x000ea2000c1e1500 */
[----:B------:R-:W-:-:S03]  /*5090*/  ISETP.GT.U32.AND P6, PT, R80, 0x6, PT ;  /* 0x000000065000780c */ /* 0x000fc60003fc4070 */
[----:B------:R-:W3:Y:S01]  /*50a0*/  @P5 LDG.E.U16 R69, desc[UR10][R64.64+0x4] ;  /* 0x0000040a40455981 */ /* 0x000ee2000c1e1500 */
[----:B------:R-:W-:Y:S02]  /*50b0*/  ISETP.GT.U32.AND P5, PT, R80, 0x7, PT ;  /* 0x000000075000780c */ /* 0x000fe40003fa4070 */
[----:B------:R-:W-:Y:S02]  /*50c0*/  @!P0 PRMT R156, RZ, 0x7610, R156 ;  /* 0x00007610ff9c8816 */ /* 0x000fe4000000009c */
[----:B------:R-:W-:Y:S02]  /*50d0*/  @!P4 PRMT R151, RZ, 0x7610, R151 ;  /* 0x00007610ff97c816 */ /* 0x000fe40000000097 */
[----:B------:R-:W-:Y:S02]  /*50e0*/  @!P3 PRMT R158, RZ, 0x7610, R158 ;  /* 0x00007610ff9eb816 */ /* 0x000fe4000000009e */
[----:B------:R-:W3:Y:S01]  /*50f0*/  @P0 LDG.E.U16 R156, desc[UR10][R64.64+0x6] ;  /* 0x0000060a409c0981 */ /* 0x000ee2000c1e1500 */
[----:B------:R-:W-:-:S03]  /*5100*/  @!P6 PRMT R153, RZ, 0x7610, R153 ;  /* 0x00007610ff99e816 */ /* 0x000fc60000000099 */
[----:B------:R-:W4:Y:S01]  /*5110*/  @P4 LDG.E.U16 R151, desc[UR10][R64.64+0x8] ;  /* 0x0000080a40974981 */ /* 0x000f22000c1e1500 */
[----:B------:R-:W-:-:S03]  /*5120*/  @!P5 PRMT R160, RZ, 0x7610, R160 ;  /* 0x00007610ffa0d816 */ /* 0x000fc600000000a0 */
[----:B------:R-:W4:Y:S04]  /*5130*/  @P3 LDG.E.U16 R158, desc[UR10][R64.64+0xa] ;  /* 0x00000a0a409e3981 */ /* 0x000f28000c1e1500 */
[----:B------:R-:W5:Y:S04]  /*5140*/  @P6 LDG.E.U16 R153, desc[UR10][R64.64+0xc] ;  /* 0x00000c0a40996981 */ /* 0x000f68000c1e1500 */
[----:B------:R2:W5:Y:S02]  /*5150*/  @P5 LDG.E.U16 R160, desc[UR10][R64.64+0xe] ;  /* 0x00000e0a40a05981 */ /* 0x000564000c1e1500 */
[----:B--2---:R-:W-:-:S02]  /*5160*/  PRMT R64, R66, 0x5410, R67 ;  /* 0x0000541042407816 */ /* 0x004fc40000000043 */
[----:B---3--:R-:W-:Y:S02]  /*5170*/  PRMT R65, R69, 0x5410, R156 ;  /* 0x0000541045417816 */ /* 0x008fe4000000009c */
[----:B----4-:R-:W-:Y:S02]  /*5180*/  PRMT R66, R151, 0x5410, R158 ;  /* 0x0000541097427816 */ /* 0x010fe4000000009e */
[----:B-----5:R-:W-:-:S07]  /*5190*/  PRMT R67, R153, 0x5410, R160 ;  /* 0x0000541099437816 */ /* 0x020fce00000000a0 */
.L_x_219:
[----:B------:R-:W-:Y:S05]  /*51a0*/  BSYNC.RECONVERGENT B1 ;  /* 0x0000000000017941 */ /* 0x000fea0003800200 */
.L_x_217:
[C---:B-----5:R-:W-:Y:S02]  /*51b0*/  IMAD.U32 R156, R65.reuse, 0x10000, RZ ;  /* 0x00010000419c7824 */ /* 0x060fe400078e00ff */
        /* <DEDUP_REMOVED lines=8> */
[----:B------:R-:W-:-:S02]  /*5240*/  IMAD.U32 R66, R65, 0x10000, RZ ;  /* 0x0001000041427824 */ /* 0x000fc400078e00ff */
[-C--:B------:R-:W-:Y:S01]  /*5250*/  FFMA R158, R134, -R68.reuse, R133 ;  /* 0x80000044869e7223 */ /* 0x080fe20000000085 */
[----:B------:R-:W-:Y:S01]  /*5260*/  FFMA R69, R69, UR12, R156 ;  /* 0x0000000c45457c23 */ /* 0x000fe2000800009c */
[C---:B------:R-:W-:Y:S02]  /*5270*/  IMAD.U32 R156, R67.reuse, 0x10000, RZ ;  /* 0x00010000439c7824 */ /* 0x040fe400078e00ff */
[----:B------:R-:W-:Y:S01]  /*5280*/  FFMA R65, R128, -R68, R127 ;  /* 0x8000004480417223 */ /* 0x000fe2000000007f */
[----:B------:R-:W-:Y:S01]  /*5290*/  PRMT R67, R67, 0x7632, R67 ;  /* 0x0000763243437816 */ /* 0x000fe20000000043 */
[----:B------:R-:W-:Y:S01]  /*52a0*/  FFMA R158, R158, UR12, R159 ;  /* 0x0000000c9e9e7c23 */ /* 0x000fe2000800009f */
[----:B------:R-:W-:Y:S01]  /*52b0*/  FFMA R153, R153, UR12, R156 ;  /* 0x0000000c99997c23 */ /* 0x000fe2000800009c */
[----:B------:R-:W-:-:S04]  /*52c0*/  IMAD.WIDE R156, R157, 0x2, R70 ;  /* 0x000000029d9c7825 */ /* 0x000fc800078e0246 */
[----:B------:R-:W-:Y:S01]  /*52d0*/  FFMA R65, R65, UR12, R66 ;  /* 0x0000000c41417c23 */ /* 0x000fe20008000042 */
[-C--:B------:R-:W-:Y:S01]  /*52e0*/  FFMA R66, R124, -R68.reuse, R123 ;  /* 0x800000447c427223 */ /* 0x080fe2000000007b */
[----:B------:R-:W-:Y:S01]  /*52f0*/  F2FP.BF16.F32.PACK_AB R151, RZ, R151 ;  /* 0x00000097ff97723e */ /* 0x000fe200000010ff */
[C---:B------:R-:W-:Y:S01]  /*5300*/  IMAD.U32 R159, R64.reuse, 0x10000, RZ ;  /* 0x00010000409f7824 */ /* 0x040fe200078e00ff */
[----:B------:R-:W-:Y:S01]  /*5310*/  PRMT R64, R64, 0x7632, R64 ;  /* 0x0000763240407816 */ /* 0x000fe20000000040 */
[----:B------:R-:W-:Y:S02]  /*5320*/  IMAD.U32 R160, R67, 0x10000, RZ ;  /* 0x0001000043a07824 */ /* 0x000fe400078e00ff */
[-C--:B------:R-:W-:Y:S01]  /*5330*/  FFMA R67, R120, -R68.reuse, R119 ;  /* 0x8000004478437223 */ /* 0x080fe20000000077 */
[----:B------:R-:W-:Y:S01]  /*5340*/  LOP3.LUT P0, RZ, R156, 0xf, RZ, 0xc0, !PT ;  /* 0x0000000f9cff7812 */ /* 0x000fe2000780c0ff */
[----:B------:R-:W-:Y:S01]  /*5350*/  FFMA R66, R66, UR12, R159 ;  /* 0x0000000c42427c23 */ /* 0x000fe2000800009f */
[----:B------:R-:W-:Y:S01]  /*5360*/  F2FP.BF16.F32.PACK_AB R69, RZ, R69 ;  /* 0x00000045ff45723e */ /* 0x000fe200000010ff */
[----:B------:R-:W-:Y:S01]  /*5370*/  FFMA R159, R67, UR12, R160 ;  /* 0x0000000c439f7c23 */ /* 0x000fe200080000a0 */
[----:B------:R-:W-:Y:S01]  /*5380*/  IMAD.U32 R67, R64, 0x10000, RZ ;  /* 0x0001000040437824 */ /* 0x000fe200078e00ff */
[----:B------:R-:W-:Y:S01]  /*5390*/  ISETP.LT.U32.OR P0, PT, R80, 0x8, P0 ;  /* 0x000000085000780c */ /* 0x000fe20000701470 */
[----:B------:R-:W-:Y:S01]  /*53a0*/  FFMA R64, R132, -R68, R131 ;  /* 0x8000004484407223 */ /* 0x000fe20000000083 */
[----:B------:R-:W-:Y:S03]  /*53b0*/  BSSY.RECONVERGENT B1, `(.L_x_220) ;  /* 0x000001d000017945 */ /* 0x000fe60003800200 */
[----:B------:R-:W-:Y:S01]  /*53c0*/  FFMA R160, R64, UR12, R67 ;  /* 0x0000000c40a07c23 */ /* 0x000fe20008000043 */
[----:B------:R-:W-:-:S02]  /*53d0*/  F2FP.BF16.F32.PACK_AB R67, RZ, R153 ;  /* 0x00000099ff43723e */ /* 0x000fc400000010ff */
[----:B------:R-:W-:Y:S02]  /*53e0*/  F2FP.BF16.F32.PACK_AB R64, RZ, R158 ;  /* 0x0000009eff40723e */ /* 0x000fe400000010ff */
[----:B------:R-:W-:Y:S02]  /*53f0*/  F2FP.BF16.F32.PACK_AB R153, RZ, R159 ;  /* 0x0000009fff99723e */ /* 0x000fe400000010ff */
[----:B------:R-:W-:Y:S02]  /*5400*/  F2FP.BF16.F32.PACK_AB R158, RZ, R66 ;  /* 0x00000042ff9e723e */ /* 0x000fe400000010ff */
[----:B------:R-:W-:Y:S02]  /*5410*/  F2FP.BF16.F32.PACK_AB R159, RZ, R65 ;  /* 0x00000041ff9f723e */ /* 0x000fe400000010ff */
[----:B------:R-:W-:Y:S02]  /*5420*/  F2FP.BF16.F32.PACK_AB R160, RZ, R160 ;  /* 0x000000a0ffa0723e */ /* 0x000fe400000010ff */
[----:B------:R-:W-:-:S02]  /*5430*/  @!P0 PRMT R67, R67, 0x5410, R153 ;  /* 0x0000541043438816 */ /* 0x000fc40000000099 */
[----:B------:R-:W-:Y:S02]  /*5440*/  @!P0 PRMT R66, R69, 0x5410, R158 ;  /* 0x0000541045428816 */ /* 0x000fe4000000009e */
[----:B------:R-:W-:Y:S02]  /*5450*/  @!P0 PRMT R65, R151, 0x5410, R159 ;  /* 0x0000541097418816 */ /* 0x000fe4000000009f */
[----:B------:R-:W-:-:S05]  /*5460*/  @!P0 PRMT R64, R64, 0x5410, R160 ;  /* 0x0000541040408816 */ /* 0x000fca00000000a0 */
[----:B------:R0:W-:Y:S01]  /*5470*/  @!P0 STG.E.128 desc[UR10][R156.64], R64 ;  /* 0x000000409c008986 */ /* 0x0001e2000c101d0a */
[----:B------:R-:W-:Y:S05]  /*5480*/  @!P0 BRA `(.L_x_221) ;  /* 0x00000000003c8947 */ /* 0x000fea0003800000 */
[C---:B------:R-:W-:Y:S01]  /*5490*/  ISETP.NE.AND P4, PT, R80.reuse, RZ, PT ;  /* 0x000000ff5000720c */ /* 0x040fe20003f85270 */
[----:B------:R1:W-:Y:S01]  /*54a0*/  @P2 STG.E.U16 desc[UR10][R156.64+0xe], R153 ;  /* 0x00000e999c002986 */ /* 0x0003e2000c10150a */
[C---:B------:R-:W-:Y:S02]  /*54b0*/  ISETP.GE.U32.AND P5, PT, R80.reuse, 0x2, PT ;  /* 0x000000025000780c */ /* 0x040fe40003fa6070 */
[C---:B------:R-:W-:Y:S02]  /*54c0*/  ISETP.GE.U32.AND P0, PT, R80.reuse, 0x3, PT ;  /* 0x000000035000780c */ /* 0x040fe40003f06070 */
[C---:B------:R-:W-:Y:S02]  /*54d0*/  ISETP.GE.U32.AND P3, PT, R80.reuse, 0x4, PT ;  /* 0x000000045000780c */ /* 0x040fe40003f66070 */
[----:B------:R-:W-:-:S05]  /*54e0*/  ISETP.GE.U32.AND P6, PT, R80, 0x7, PT ;  /* 0x000000075000780c */ /* 0x000fca0003fc6070 */
[----:B------:R1:W-:Y:S01]  /*54f0*/  @P4 STG.E.U16 desc[UR10][R156.64], R64 ;  /* 0x000000409c004986 */ /* 0x0003e2000c10150a */
[----:B------:R-:W-:-:S03]  /*5500*/  ISETP.GE.U32.AND P4, PT, R80, 0x5, PT ;  /* 0x000000055000780c */ /* 0x000fc60003f86070 */
[----:B------:R1:W-:Y:S01]  /*5510*/  @P5 STG.E.U16 desc[UR10][R156.64+0x2], R160 ;  /* 0x000002a09c005986 */ /* 0x0003e2000c10150a */
[----:B------:R-:W-:-:S03]  /*5520*/  ISETP.GE.U32.AND P5, PT, R80, 0x6, PT ;  /* 0x000000065000780c */ /* 0x000fc60003fa6070 */
[----:B------:R1:W-:Y:S04]  /*5530*/  @P0 STG.E.U16 desc[UR10][R156.64+0x4], R151 ;  /* 0x000004979c000986 */ /* 0x0003e8000c10150a */
[----:B------:R1:W-:Y:S04]  /*5540*/  @P3 STG.E.U16 desc[UR10][R156.64+0x6], R159 ;  /* 0x0000069f9c003986 */ /* 0x0003e8000c10150a */
[----:B------:R1:W-:Y:S04]  /*5550*/  @P4 STG.E.U16 desc[UR10][R156.64+0x8], R69 ;  /* 0x000008459c004986 */ /* 0x0003e8000c10150a */
[----:B------:R1:W-:Y:S04]  /*5560*/  @P5 STG.E.U16 desc[UR10][R156.64+0xa], R158 ;  /* 0x00000a9e9c005986 */ /* 0x0003e8000c10150a */
[----:B------:R1:W-:Y:S02]  /*5570*/  @P6 STG.E.U16 desc[UR10][R156.64+0xc], R67 ;  /* 0x00000c439c006986 */ /* 0x0003e4000c10150a */
.L_x_221:
[----:B------:R-:W-:Y:S05]  /*5580*/  BSYNC.RECONVERGENT B1 ;  /* 0x0000000000017941 */ /* 0x000fea0003800200 */
.L_x_220:
        /* <DEDUP_REMOVED lines=11> */
.L_x_223:
        /* <DEDUP_REMOVED lines=28> */
.L_x_224:
[----:B------:R-:W-:Y:S05]  /*5800*/  BSYNC.RECONVERGENT B1 ;  /* 0x0000000000017941 */ /* 0x000fea0003800200 */
.L_x_222:
        /* <DEDUP_REMOVED lines=61> */
.L_x_226:
[----:B------:R-:W-:Y:S05]  /*5be0*/  BSYNC.RECONVERGENT B1 ;  /* 0x0000000000017941 */ /* 0x000fea0003800200 */
.L_x_225:
        /* <DEDUP_REMOVED lines=11> */
.L_x_228:
        /* <DEDUP_REMOVED lines=28> */
.L_x_229:
[----:B------:R-:W-:Y:S05]  /*5e60*/  BSYNC.RECONVERGENT B1 ;  /* 0x0000000000017941 */ /* 0x000fea0003800200 */
.L_x_227:
[----:B-----5:R-:W-:Y:S02]  /*5e70*/  IMAD.U32 R154, R65, 0x10000, RZ ;  /* 0x00010000419a7824 */ /* 0x020fe400078e00ff */
[-C--:B------:R-:W-:Y:S01]  /*5e80*/  FFMA R151, R93, -R68.reuse, R98 ;  /* 0x800000445d977223 */ /* 0x080fe20000000062 */
[-C--:B------:R-:W-:Y:S01]  /*5e90*/  FFMA R69, R95, -R68.reuse, R100 ;  /* 0x800000445f457223 */ /* 0x080fe20000000064 */
[----:B------:R-:W-:Y:S01]  /*5ea0*/  FFMA R153, R91, -R68, R96 ;  /* 0x800000445b997223 */ /* 0x000fe20000000060 */
[----:B------:R-:W-:-:S04]  /*5eb0*/  IMAD.WIDE R70, R157, 0x2, R70 ;  /* 0x000000029d467825 */ /* 0x000fc800078e0246 */
[----:B------:R-:W-:Y:S01]  /*5ec0*/  FFMA R151, R151, UR12, R154 ;  /* 0x0000000c97977c23 */ /* 0x000fe2000800009a */
[----:B------:R-:W-:Y:S01]  /*5ed0*/  IMAD.U32 R154, R66, 0x10000, RZ ;  /* 0x00010000429a7824 */ /* 0x000fe200078e00ff */
[----:B------:R-:W-:-:S03]  /*5ee0*/  LOP3.LUT P0, RZ, R70, 0xf, RZ, 0xc0, !PT ;  /* 0x0000000f46ff7812 */ /* 0x000fc6000780c0ff */
[----:B------:R-:W-:Y:S01]  /*5ef0*/  F2FP.BF16.F32.PACK_AB R151, RZ, R151 ;  /* 0x00000097ff97723e */ /* 0x000fe200000010ff */
[----:B------:R-:W-:Y:S01]  /*5f00*/  FFMA R69, R69, UR12, R154 ;  /* 0x0000000c45457c23 */ /* 0x000fe2000800009a */
[----:B------:R-:W-:Y:S01]  /*5f10*/  IMAD.U32 R154, R64, 0x10000, RZ ;  /* 0x00010000409a7824 */ /* 0x000fe200078e00ff */
[----:B------:R-:W-:Y:S01]  /*5f20*/  PRMT R64, R65, 0x7632, R64 ;  /* 0x0000763241407816 */ /* 0x000fe20000000040 */
[-C--:B------:R-:W-:Y:S01]  /*5f30*/  FFMA R65, R97, -R68.reuse, R102 ;  /* 0x8000004461417223 */ /* 0x080fe20000000066 */
[----:B------:R-:W-:Y:S01]  /*5f40*/  ISETP.LT.U32.OR P0, PT, R83, 0x8, P0 ;  /* 0x000000085300780c */ /* 0x000fe20000701470 */
[----:B------:R-:W-:Y:S01]  /*5f50*/  FFMA R153, R153, UR12, R154 ;  /* 0x0000000c99997c23 */ /* 0x000fe2000800009a */
[----:B------:R-:W-:Y:S01]  /*5f60*/  IMAD.U32 R154, R67, 0x10000, RZ ;  /* 0x00010000439a7824 */ /* 0x000fe200078e00ff */
[----:B------:R-:W-:Y:S01]  /*5f70*/  F2FP.BF16.F32.PACK_AB R69, RZ, R69 ;  /* 0x00000045ff45723e */ /* 0x000fe200000010ff */
[----:B------:R-:W-:Y:S01]  /*5f80*/  IMAD.U32 R155, R64, 0x10000, RZ ;  /* 0x00010000409b7824 */ /* 0x000fe200078e00ff */
[----:B------:R-:W-:Y:S01]  /*5f90*/  PRMT R64, R66, 0x7632, R64 ;  /* 0x0000763242407816 */ /* 0x000fe20000000040 */
[----:B------:R-:W-:Y:S01]  /*5fa0*/  FFMA R65, R65, UR12, R154 ;  /* 0x0000000c41417c23 */ /* 0x000fe2000800009a */
[----:B------:R-:W-:Y:S01]  /*5fb0*/  FFMA R154, R92, -R68, R101 ;  /* 0x800000445c9a7223 */ /* 0x000fe20000000065 */
[----:B------:R-:W-:-:S02]  /*5fc0*/  F2FP.BF16.F32.PACK_AB R153, RZ, R153 ;  /* 0x00000099ff99723e */ /* 0x000fc400000010ff */
[----:B------:R-:W-:Y:S01]  /*5fd0*/  PRMT R67, R64, 0x7632, R67 ;  /* 0x0000763240437816 */ /* 0x000fe20000000043 */
[----:B------:R-:W-:Y:S01]  /*5fe0*/  FFMA R66, R154, UR12, R155 ;  /* 0x0000000c9a427c23 */ /* 0x000fe2000800009b */
[----:B------:R-:W-:Y:S02]  /*5ff0*/  IMAD.U32 R155, R64, 0x10000, RZ ;  /* 0x00010000409b7824 */ /* 0x000fe400078e00ff */
[-C--:B------:R-:W-:Y:S01]  /*6000*/  FFMA R64, R94, -R68.reuse, R103 ;  /* 0x800000445e407223 */ /* 0x080fe20000000067 */
[-C--:B------:R-:W-:Y:S01]  /*6010*/  FFMA R154, R90, -R68.reuse, R99 ;  /* 0x800000445a9a7223 */ /* 0x080fe20000000063 */
[----:B------:R-:W-:Y:S02]  /*6020*/  FFMA R68, R104, -R68, R105 ;  /* 0x8000004468447223 */ /* 0x000fe40000000069 */
[----:B------:R-:W-:Y:S01]  /*6030*/  FFMA R64, R64, UR12, R155 ;  /* 0x0000000c40407c23 */ /* 0x000fe2000800009b */
[C---:B------:R-:W-:Y:S01]  /*6040*/  IMAD.U32 R155, R67.reuse, 0x10000, RZ ;  /* 0x00010000439b7824 */ /* 0x040fe200078e00ff */
[----:B------:R-:W-:-:S03]  /*6050*/  PRMT R67, R67, 0x7632, R67 ;  /* 0x0000763243437816 */ /* 0x000fc60000000043 */
[----:B------:R-:W-:Y:S01]  /*6060*/  FFMA R154, R154, UR12, R155 ;  /* 0x0000000c9a9a7c23 */ /* 0x000fe2000800009b */
[----:B------:R-:W-:Y:S01]  /*6070*/  F2FP.BF16.F32.PACK_AB R156, RZ, R64 ;  /* 0x00000040ff9c723e */ /* 0x000fe200000010ff */
[----:B------:R-:W-:Y:S01]  /*6080*/  IMAD.U32 R67, R67, 0x10000, RZ ;  /* 0x0001000043437824 */ /* 0x000fe200078e00ff */
[----:B------:R-:W-:Y:S02]  /*6090*/  F2FP.BF16.F32.PACK_AB R155, RZ, R66 ;  /* 0x00000042ff9b723e */ /* 0x000fe400000010ff */
[----:B------:R-:W-:Y:S01]  /*60a0*/  F2FP.BF16.F32.PACK_AB R154, RZ, R154 ;  /* 0x0000009aff9a723e */ /* 0x000fe200000010ff */
[----:B------:R-:W-:Y:S01]  /*60b0*/  FFMA R68, R68, UR12, R67 ;  /* 0x0000000c44447c23 */ /* 0x000fe20008000043 */
[----:B------:R-:W-:Y:S02]  /*60c0*/  F2FP.BF16.F32.PACK_AB R67, RZ, R65 ;  /* 0x00000041ff43723e */ /* 0x000fe400000010ff */
[----:B------:R-:W-:Y:S02]  /*60d0*/  @!P0 PRMT R66, R69, 0x5410, R156 ;  /* 0x0000541045428816 */ /* 0x000fe4000000009c */
[----:B------:R-:W-:-:S02]  /*60e0*/  F2FP.BF16.F32.PACK_AB R68, RZ, R68 ;  /* 0x00000044ff44723e */ /* 0x000fc400000010ff */
        /* <DEDUP_REMOVED lines=20> */
.L_x_210:
[----:B------:R-:W-:Y:S05]  /*6230*/  BSYNC.RECONVERGENT B0 ;  /* 0x0000000000007941 */ /* 0x000fea0003800200 */
.L_x_209:
[----:B0-2---:R-:W0:Y:S01]  /*6240*/  LDC R65, c[0x0][0x380] ;  /* 0x0000e000ff417b82 */ /* 0x005e220000000800 */
[----:B------:R-:W2:Y:S01]  /*6250*/  LDCU UR4, c[0x0][0x388] ;  /* 0x00007100ff0477ac */ /* 0x000ea20008000800 */
[----:B------:R-:W-:Y:S01]  /*6260*/  UPLOP3.LUT UP0, UPT, UPT, UPT, UP0, 0x40, 0x4 ;  /* 0x000000000004789c */ /* 0x000fe20003f0e800 */
[----:B0-----:R-:W-:-:S05]  /*6270*/  IMAD.IADD R86, R86, 0x1, R65 ;  /* 0x0000000156567824 */ /* 0x001fca00078e0241 */
[----:B--2---:R-:W-:-:S13]  /*6280*/  ISETP.GE.AND P0, PT, R86, UR4, PT ;  /* 0x0000000456007c0c */ /* 0x004fda000bf06270 */
[----:B------:R-:W-:Y:S05]  /*6290*/  @!P0 BRA `(.L_x_230) ;  /* 0xffffffb000648947 */ /* 0x000fea000383ffff */
.L_x_163:
[----:B------:R-:W-:Y:S05]  /*62a0*/  @P1 EXIT ;  /* 0x000000000000194d */ /* 0x000fea0003800000 */
[----:B------:R-:W0:Y:S01]  /*62b0*/  LDC.64 R6, c[0x0][0x3e0] ;  /* 0x0000f800ff067b82 */ /* 0x000e220000000a00 */
        /* <DEDUP_REMOVED lines=8> */
[----:B------:R0:W-:Y:S04]  /*6340*/  @!P0 STG.E.128 desc[UR10][R4.64], R60 ;  /* 0x0000003c04008986 */ /* 0x0001e8000c101d0a */
[----:B------:R0:W-:Y:S01]  /*6350*/  @!P0 STG.E.128 desc[UR10][R4.64+0x10], R56 ;  /* 0x0000103804008986 */ /* 0x0001e2000c101d0a */
[----:B------:R-:W-:Y:S05]  /*6360*/  @!P0 BRA `(.L_x_232) ;  /* 0x0000000000408947 */ /* 0x000fea0003800000 */
[C---:B------:R-:W-:Y:S02]  /*6370*/  ISETP.NE.AND P2, PT, R2.reuse, RZ, PT ;  /* 0x000000ff0200720c */ /* 0x040fe40003f45270 */
[C---:B------:R-:W-:Y:S02]  /*6380*/  ISETP.GE.U32.AND P3, PT, R2.reuse, 0x2, PT ;  /* 0x000000020200780c */ /* 0x040fe40003f66070 */
[C---:B------:R-:W-:Y:S02]  /*6390*/  ISETP.GE.U32.AND P0, PT, R2.reuse, 0x3, PT ;  /* 0x000000030200780c */ /* 0x040fe40003f06070 */
[C---:B------:R-:W-:Y:S02]  /*63a0*/  ISETP.GE.U32.AND P4, PT, R2.reuse, 0x6, PT ;  /* 0x000000060200780c */ /* 0x040fe40003f86070 */
[C---:B------:R-:W-:Y:S02]  /*63b0*/  ISETP.GE.U32.AND P5, PT, R2.reuse, 0x7, PT ;  /* 0x000000070200780c */ /* 0x040fe40003fa6070 */
[----:B------:R-:W-:-:S03]  /*63c0*/  ISETP.GE.U32.AND P6, PT, R2, 0x8, PT ;  /* 0x000000080200780c */ /* 0x000fc60003fc6070 */
[----:B------:R2:W-:Y:S01]  /*63d0*/  @P2 STG.E desc[UR10][R4.64], R60 ;  /* 0x0000003c04002986 */ /* 0x0005e2000c10190a */
[----:B------:R-:W-:-:S03]  /*63e0*/  ISETP.GE.U32.AND P2, PT, R2, 0x4, PT ;  /* 0x000000040200780c */ /* 0x000fc60003f46070 */
[----:B------:R2:W-:Y:S01]  /*63f0*/  @P3 STG.E desc[UR10][R4.64+0x4], R61 ;  /* 0x0000043d04003986 */ /* 0x0005e2000c10190a */
[----:B------:R-:W-:-:S03]  /*6400*/  ISETP.GE.U32.AND P3, PT, R2, 0x5, PT ;  /* 0x000000050200780c */ /* 0x000fc60003f66070 */
[----:B------:R2:W-:Y:S04]  /*6410*/  @P0 STG.E desc[UR10][R4.64+0x8], R62 ;  /* 0x0000083e04000986 */ /* 0x0005e8000c10190a */
[----:B------:R2:W-:Y:S04]  /*6420*/  @P4 STG.E desc[UR10][R4.64+0x14], R57 ;  /* 0x0000143904004986 */ /* 0x0005e8000c10190a */
[----:B------:R2:W-:Y:S04]  /*6430*/  @P2 STG.E desc[UR10][R4.64+0xc], R63 ;  /* 0x00000c3f04002986 */ /* 0x0005e8000c10190a */
[----:B------:R2:W-:Y:S04]  /*6440*/  @P3 STG.E desc[UR10][R4.64+0x10], R56 ;  /* 0x0000103804003986 */ /* 0x0005e8000c10190a */
[----:B------:R2:W-:Y:S04]  /*6450*/  @P5 STG.E desc[UR10][R4.64+0x18], R58 ;  /* 0x0000183a04005986 */ /* 0x0005e8000c10190a */
[----:B------:R2:W-:Y:S02]  /*6460*/  @P6 STG.E desc[UR10][R4.64+0x1c], R59 ;  /* 0x00001c3b04006986 */ /* 0x0005e4000c10190a */
.L_x_232:
[----:B------:R-:W-:Y:S05]  /*6470*/  BSYNC.RECONVERGENT B0 ;  /* 0x0000000000007941 */ /* 0x000fea0003800200 */
.L_x_231:
[----:B------:R-:W-:Y:S05]  /*6480*/  @P1 EXIT ;  /* 0x000000000000194d */ /* 0x000fea0003800000 */
[--C-:B------:R-:W-:Y:S01]  /*6490*/  IMAD R3, R0, UR9, R9.reuse ;  /* 0x0000000900037c24 */ /* 0x100fe2000f8e0209 */
[----:B0-2---:R-:W-:Y:S01]  /*64a0*/  IADD3 R4, PT, PT, -R9, UR9, RZ ;  /* 0x0000000909047c10 */ /* 0x005fe2000fffe1ff */
[----:B------:R-:W-:Y:S01]  /*64b0*/  IMAD R9, R152, 0x400, R9 ;  /* 0x0000040098097824 */ /* 0x000fe200078e0209 */
[----:B------:R-:W-:Y:S01]  /*64c0*/  BSSY.RECONVERGENT B0, `(.L_x_233) ;  /* 0x0000018000007945 */ /* 0x000fe20003800200 */
[----:B------:R-:W-:-:S03]  /*64d0*/  IMAD.WIDE.U32 R2, R3, 0x4, R6 ;  /* 0x0000000403027825 */ /* 0x000fc600078e0006 */
[----:B------:R-:W-:Y:S02]  /*64e0*/  ISETP.GE.AND P1, PT, R9, UR9, PT ;  /* 0x0000000909007c0c */ /* 0x000fe4000bf26270 */
        /* <DEDUP_REMOVED lines=21> */
.L_x_234:
[----:B------:R-:W-:Y:S05]  /*6640*/  BSYNC.RECONVERGENT B0 ;  /* 0x0000000000007941 */ /* 0x000fea0003800200 */
.L_x_233:
[----:B------:R-:W-:Y:S05]  /*6650*/  @P1 EXIT ;  /* 0x000000000000194d */ /* 0x000fea0003800000 */
[--C-:B0-2---:R-:W-:Y:S01]  /*6660*/  IMAD R3, R0, UR9, R9.reuse ;  /* 0x0000000900037c24 */ /* 0x105fe2000f8e0209 */
[----:B------:R-:W-:Y:S01]  /*6670*/  IADD3 R4, PT, PT, -R9, UR9, RZ ;  /* 0x0000000909047c10 */ /* 0x000fe2000fffe1ff */
        /* <DEDUP_REMOVED lines=25> */
.L_x_236:
[----:B------:R-:W-:Y:S05]  /*6810*/  BSYNC.RECONVERGENT B0 ;  /* 0x0000000000007941 */ /* 0x000fea0003800200 */
.L_x_235:
[----:B------:R-:W-:Y:S05]  /*6820*/  @P1 EXIT ;  /* 0x000000000000194d */ /* 0x000fea0003800000 */
[----:B0-2---:R-:W-:Y:S01]  /*6830*/  IMAD R3, R0, UR9, R9 ;  /* 0x0000000900037c24 */ /* 0x005fe2000f8e0209 */
[----:B------:R-:W-:-:S03]  /*6840*/  IADD3 R9, PT, PT, -R9, UR9, RZ ;  /* 0x0000000909097c10 */ /* 0x000fc6000fffe1ff */
[----:B------:R-:W-:-:S03]  /*6850*/  IMAD.WIDE.U32 R2, R3, 0x4, R6 ;  /* 0x0000000403027825 */ /* 0x000fc600078e0006 */
[----:B------:R-:W-:-:S04]  /*6860*/  LOP3.LUT P0, RZ, R2, 0x1f, RZ, 0xc0, !PT ;  /* 0x0000001f02ff7812 */ /* 0x000fc8000780c0ff */
[----:B------:R-:W-:-:S13]  /*6870*/  ISETP.LT.U32.OR P0, PT, R9, 0x8, P0 ;  /* 0x000000080900780c */ /* 0x000fda0000701470 */
[----:B------:R0:W-:Y:S04]  /*6880*/  @!P0 STG.E.128 desc[UR10][R2.64], R36 ;  /* 0x0000002402008986 */ /* 0x0001e8000c101d0a */
[----:B------:R0:W-:Y:S01]  /*6890*/  @!P0 STG.E.128 desc[UR10][R2.64+0x10], R32 ;  /* 0x0000102002008986 */ /* 0x0001e2000c101d0a */
[----:B------:R-:W-:Y:S05]  /*68a0*/  @!P0 EXIT ;  /* 0x000000000000894d */ /* 0x000fea0003800000 */
[C---:B------:R-:W-:Y:S02]  /*68b0*/  ISETP.NE.AND P6, PT, R9.reuse, RZ, PT ;  /* 0x000000ff0900720c */ /* 0x040fe40003fc5270 */
[C---:B------:R-:W-:Y:S02]  /*68c0*/  ISETP.GE.U32.AND P5, PT, R9.reuse, 0x2, PT ;  /* 0x000000020900780c */ /* 0x040fe40003fa6070 */
[C---:B------:R-:W-:Y:S02]  /*68d0*/  ISETP.GE.U32.AND P4, PT, R9.reuse, 0x3, PT ;  /* 0x000000030900780c */ /* 0x040fe40003f86070 */
[C---:B------:R-:W-:Y:S02]  /*68e0*/  ISETP.GE.U32.AND P3, PT, R9.reuse, 0x4, PT ;  /* 0x000000040900780c */ /* 0x040fe40003f66070 */
[C---:B------:R-:W-:Y:S02]  /*68f0*/  ISETP.GE.U32.AND P2, PT, R9.reuse, 0x5, PT ;  /* 0x000000050900780c */ /* 0x040fe40003f46070 */
[----:B------:R-:W-:-:S02]  /*6900*/  ISETP.GE.U32.AND P1, PT, R9, 0x6, PT ;  /* 0x000000060900780c */ /* 0x000fc40003f26070 */
[C---:B------:R-:W-:Y:S01]  /*6910*/  ISETP.GE.U32.AND P0, PT, R9.reuse, 0x7, PT ;  /* 0x000000070900780c */ /* 0x040fe20003f06070 */
[----:B------:R2:W-:Y:S01]  /*6920*/  @P6 STG.E desc[UR10][R2.64], R36 ;  /* 0x0000002402006986 */ /* 0x0005e2000c10190a */
[----:B------:R-:W-:-:S03]  /*6930*/  ISETP.GE.U32.AND P6, PT, R9, 0x8, PT ;  /* 0x000000080900780c */ /* 0x000fc60003fc6070 */
[----:B------:R2:W-:Y:S04]  /*6940*/  @P5 STG.E desc[UR10][R2.64+0x4], R37 ;  /* 0x0000042502005986 */ /* 0x0005e8000c10190a */
[----:B------:R2:W-:Y:S04]  /*6950*/  @P4 STG.E desc[UR10][R2.64+0x8], R38 ;  /* 0x0000082602004986 */ /* 0x0005e8000c10190a */
[----:B------:R2:W-:Y:S04]  /*6960*/  @P3 STG.E desc[UR10][R2.64+0xc], R39 ;  /* 0x00000c2702003986 */ /* 0x0005e8000c10190a */
[----:B------:R2:W-:Y:S04]  /*6970*/  @P2 STG.E desc[UR10][R2.64+0x10], R32 ;  /* 0x0000102002002986 */ /* 0x0005e8000c10190a */
[----:B------:R2:W-:Y:S04]  /*6980*/  @P1 STG.E desc[UR10][R2.64+0x14], R33 ;  /* 0x0000142102001986 */ /* 0x0005e8000c10190a */
[----:B------:R2:W-:Y:S01]  /*6990*/  @P0 STG.E desc[UR10][R2.64+0x18], R34 ;  /* 0x0000182202000986 */ /* 0x0005e2000c10190a */
[----:B------:R-:W-:Y:S05]  /*69a0*/  @!P6 EXIT ;  /* 0x000000000000e94d */ /* 0x000fea0003800000 */
[----:B------:R-:W-:Y:S01]  /*69b0*/  STG.E desc[UR10][R2.64+0x1c], R35 ;  /* 0x00001c2302007986 */ /* 0x000fe2000c10190a */
[----:B------:R-:W-:Y:S05]  /*69c0*/  EXIT ;  /* 0x000000000000794d */ /* 0x000fea0003800000 */
        .weak           $__internal_1_$__cuda_sm20_rcp_rn_f32_slowpath
        .type           $__internal_1_$__cuda_sm20_rcp_rn_f32_slowpath,@function
        .size           $__internal_1_$__cuda_sm20_rcp_rn_f32_slowpath,(.L_x_5054 - $__internal_1_$__cuda_sm20_rcp_rn_f32_slowpath)
$__internal_1_$__cuda_sm20_rcp_rn_f32_slowpath:
        /* <DEDUP_REMOVED lines=15> */
.L_x_237:
        /* <DEDUP_REMOVED lines=33> */
.L_x_239:
[----:B------:R0:W1:Y:S02]  /*6cd0*/  MUFU.RCP R64, R60 ;  /* 0x0000003c00407308 */ /* 0x0000640000001000 */
.L_x_238:
[----:B-1-3--:R-:W-:Y:S02]  /*6ce0*/  IMAD.MOV.U32 R84, RZ, RZ, R64 ;  /* 0x000000ffff547224 */ /* 0x00afe400078e0040 */
[----:B------:R-:W-:Y:S02]  /*6cf0*/  IMAD.MOV.U32 R64, RZ, RZ, R70 ;  /* 0x000000ffff407224 */ /* 0x000fe400078e0046 */
[----:B------:R-:W-:-:S04]  /*6d00*/  IMAD.MOV.U32 R65, RZ, RZ, 0x0 ;  /* 0x00000000ff417424 */ /* 0x000fc800078e00ff */
[----:B0-2---:R-:W-:Y:S05]  /*6d10*/  RET.REL.NODEC R64 `(_ZN18transformer_engine13normalization26rmsnorm_bwd_general_kernelINS0_13Kernel_traitsI13__nv_bfloat16S3_S3_fjLj4096ELj1ELj1ELj4ELj16ENS0_18Kernel_traits_baseILj4096ES3_S3_S3_fjLj128EEEEELb1EEEvNS0_20BackwardKernelParamsE) ;  /* 0xffffff9040b87950 */ /* 0x005fea0003c3ffff */
.L_x_240:
        /* <DEDUP_REMOVED lines=14> */
.L_x_5054:


//--------------------- .text._ZN18transformer_engine13normalization26rmsnorm_bwd_general_kernelINS0_13Kernel_traitsI6__halffS3_fjLj4096ELj1ELj1ELj4ELj16ENS0_18Kernel_traits_baseILj4096ES3_fS3_fjLj128EEEEELb1EEEvNS0_20BackwardKernelParamsE --------------------------
	.section	.text._ZN18transformer_engine13normalization26rmsnorm_bwd_general_kernelINS0_13Kernel_traitsI6__halffS3_fjLj4096ELj1ELj1ELj4ELj16ENS0_18Kernel_traits_baseILj4096ES3_fS3_fjLj128EEEEELb1EEEvNS0_20BackwardKernelParamsE,"ax",@progbits
	.align	128
        .global         _ZN18transformer_engine13normalization26rmsnorm_bwd_general_kernelINS0_13Kernel_traitsI6__halffS3_fjLj4096ELj1ELj1ELj4ELj16ENS0_18Kernel_traits_baseILj4096ES3_fS3_fjLj128EEEEELb1EEEvNS0_20BackwardKernelParamsE
        .type           _ZN18transformer_engine13normalization26rmsnorm_bwd_general_kernelINS0_13Kernel_traitsI6__halffS3_fjLj4096ELj1ELj1ELj4ELj16ENS0_18Kernel_traits_baseILj4096ES3_fS3_fjLj128EEEEELb1EEEvNS0_20BackwardKernelParamsE,@function
        .size           _ZN18transformer_engine13normalization26rmsnorm_bwd_general_kernelINS0_13Kernel_traitsI6__halffS3_fjLj4096ELj1ELj1ELj4ELj16ENS0_18Kernel_traits_baseILj4096ES3_fS3_fjLj128EEEEELb1EEEvNS0_20BackwardKernelParamsE,(.L_x_5055 - _ZN18transformer_engine13normalization26rmsnorm_bwd_general_kernelINS0_13Kernel_traitsI6__halffS3_fjLj4096ELj1ELj1ELj4ELj16ENS0_18Kernel_traits_baseILj4096ES3_fS3_fjLj128EEEEELb1EEEvNS0_20BackwardKernelParamsE)
        .other          _ZN18transformer_engine13normalization26rmsnorm_bwd_general_kernelINS0_13Kernel_traitsI6__halffS3_fjLj4096ELj1ELj1ELj4ELj16ENS0_18Kernel_traits_baseILj4096ES3_fS3_fjLj128EEEEELb1EEEvNS0_20BackwardKernelParamsE,@"STO_CUDA_ENTRY STV_DEFAULT"
_ZN18transformer_engine13normalization26rmsnorm_bwd_general_kernelINS0_13Kernel_traitsI6__halffS3_fjLj4096ELj1ELj1ELj4ELj16ENS0_18Kernel_traits_baseILj4096ES3_fS3_fjLj128EEEEELb1EEEvNS0_20BackwardKernelParamsE:
.text._ZN18transformer_engine13normalization26rmsnorm_bwd_general_kernelINS0_13Kernel_traitsI6__halffS3_fjLj4096ELj1ELj1ELj4ELj16ENS0_18Kernel_traits_baseILj4096ES3_fS3_fjLj128EEEEELb1EEEvNS0_20BackwardKernelParamsE:
        /* <DEDUP_REMOVED lines=48> */
.L_x_244:
        /* <DEDUP_REMOVED lines=12> */
.L_x_245:
[----:B------:R-:W-:Y:S05]  /*03c0*/  BSYNC.RECONVERGENT B1 ;  /* 0x0000000000017941 */ /* 0x000fea0003800200 */
.L_x_243:
[----:B------:R-:W-:Y:S02]  /*03d0*/  IMAD R15, R158, 0x200, R5 ;  /* 0x000002009e0f7824 */ /* 0x000fe400078e0205 */
[----:B-----5:R-:W-:Y:S02]  /*03e0*/  HADD2.F32 R11, -RZ, R11.H0_H0 ;  /* 0x2000000bff0b7230 */ /* 0x020fe40000004100 */
[----:B------:R-:W-:Y:S01]  /*03f0*/  HADD2.F32 R10, -RZ, R10.H0_H0 ;  /* 0x2000000aff0a7230 */ /* 0x000fe20000004100 */
[----:B------:R-:W-:Y:S01]  /*0400*/  ISETP.GE.AND P0, PT, R15, UR9, PT ;  /* 0x000000090f007c0c */ /* 0x000fe2000bf06270 */
[----:B------:R-:W-:Y:S02]  /*0410*/  HADD2.F32 R8, -RZ, R12.H0_H0 ;  /* 0x2000000cff087230 */ /* 0x000fe40000004100 */
[----:B------:R-:W-:-:S10]  /*0420*/  HADD2.F32 R9, -RZ, R13.H0_H0 ;  /* 0x2000000dff097230 */ /* 0x000fd40000004100 */
        /* <DEDUP_REMOVED lines=13> */
.L_x_247:
        /* <DEDUP_REMOVED lines=12> */
.L_x_248:
[----:B------:R-:W-:Y:S05]  /*05c0*/  BSYNC.RECONVERGENT B1 ;  /* 0x0000000000017941 */ /* 0x000fea0003800200 */
.L_x_246:
[----:B------:R-:W-:Y:S02]  /*05d0*/  IMAD R15, R158, 0x200, R15 ;  /* 0x000002009e0f7824 */ /* 0x000fe400078e020f */
[----:B-----5:R-:W-:Y:S02]  /*05e0*/  HADD2.F32 R20, -RZ, R14.H0_H0 ;  /* 0x2000000eff147230 */ /* 0x020fe40000004100 */
[----:B------:R-:W-:Y:S01]  /*05f0*/  HADD2.F32 R22, -RZ, R16.H0_H0 ;  /* 0x20000010ff167230 */ /* 0x000fe20000004100 */
[----:B------:R-:W-:Y:S01]  /*0600*/  ISETP.GE.AND P0, PT, R15, UR9, PT ;  /* 0x000000090f007c0c */ /* 0x000fe2000bf06270 */
[----:B------:R-:W-:Y:S02]  /*0610*/  HADD2.F32 R24, -RZ, R17.H0_H0 ;  /* 0x20000011ff187230 */ /* 0x000fe40000004100 */
[----:B------:R-:W-:-:S10]  /*0620*/  HADD2.F32 R26, -RZ, R18.H0_H0 ;  /* 0x20000012ff1a7230 */ /* 0x000fd40000004100 */
        /* <DEDUP_REMOVED lines=13> */
.L_x_250:
        /* <DEDUP_REMOVED lines=12> */
.L_x_251:
[----:B------:R-:W-:Y:S05]  /*07c0*/  BSYNC.RECONVERGENT B1 ;  /* 0x0000000000017941 */ /* 0x000fea0003800200 */
.L_x_249:
        /* <DEDUP_REMOVED lines=19> */
.L_x_253:
        /* <DEDUP_REMOVED lines=12> */
.L_x_254:
[----:B------:R-:W-:Y:S05]  /*09c0*/  BSYNC.RECONVERGENT B1 ;  /* 0x0000000000017941 */ /* 0x000fea0003800200 */
.L_x_252:
        /* <DEDUP_REMOVED lines=19> */
.L_x_256:
        /* <DEDUP_REMOVED lines=12> */
.L_x_257:
[----:B------:R-:W-:Y:S05]  /*0bc0*/  BSYNC.RECONVERGENT B1 ;  /* 0x0000000000017941 */ /* 0x000fea0003800200 */
.L_x_255:
        /* <DEDUP_REMOVED lines=19> */
.L_x_259:
        /* <DEDUP_REMOVED lines=12> */
.L_x_260:
[----:B------:R-:W-:Y:S05]  /*0dc0*/  BSYNC.RECONVERGENT B1 ;  /* 0x0000000000017941 */ /* 0x000fea0003800200 */
.L_x_258:
        /* <DEDUP_REMOVED lines=19> */
.L_x_262:
        /* <DEDUP_REMOVED lines=12> */
.L_x_263:
[----:B------:R-:W-:Y:S05]  /*0fc0*/  BSYNC.RECONVERGENT B1 ;  /* 0x0000000000017941 */ /* 0x000fea0003800200 */
.L_x_261:
        /* <DEDUP_REMOVED lines=19> */
.L_x_265:
        /* <DEDUP_REMOVED lines=12> */
.L_x_266:
[----:B------:R-:W-:Y:S05]  /*11c0*/  BSYNC.RECONVERGENT B1 ;  /* 0x0000000000017941 */ /* 0x000fea0003800200 */
.L_x_264:
[----:B-----5:R-:W-:Y:S02]  /*11d0*/  HADD2.F32 R102, -RZ, R12.H0_H0 ;  /* 0x2000000cff667230 */ /* 0x020fe40000004100 */
[----:B------:R-:W-:Y:S02]  /*11e0*/  HADD2.F32 R104, -RZ, R13.H0_H0 ;  /* 0x2000000dff687230 */ /* 0x000fe40000004100 */
[----:B------:R-:W-:Y:S02]  /*11f0*/  HADD2.F32 R106, -RZ, R14.H0_H0 ;  /* 0x2000000eff6a7230 */ /* 0x000fe40000004100 */
[----:B------:R-:W-:-:S07]  /*1200*/  HADD2.F32 R108, -RZ, R15.H0_H0 ;  /* 0x2000000fff6c7230 */ /* 0x000fce0000004100 */
.L_x_242:
[----:B------:R-:W-:Y:S05]  /*1210*/  BSYNC.RECONVERGENT B0 ;  /* 0x0000000000007941 */ /* 0x000fea0003800200 */
.L_x_241:
        /* <DEDUP_REMOVED lines=75> */
[----:B------:R-:W-:Y:S05]  /*16d0*/  CALL.REL.NOINC `($__internal_2_$__cuda_sm20_rcp_rn_f32_slowpath) ;  /* 0x0000005800947944 */ /* 0x000fea0003c00000 */
[----:B------:R-:W-:Y:S05]  /*16e0*/  BRA `(.L_x_269) ;  /* 0x0000000000107947 */ /* 0x000fea0003800000 */
.L_x_268:
[----:B------:R-:W0:Y:S02]  /*16f0*/  MUFU.RCP R65, R60 ;  /* 0x0000003c00417308 */ /* 0x000e240000001000 */
[----:B0-----:R-:W-:-:S04]  /*1700*/  FFMA R64, R60, R65, -1 ;  /* 0xbf8000003c407423 */ /* 0x001fc80000000041 */
[----:B------:R-:W-:-:S04]  /*1710*/  FADD.FTZ R64, -R64, -RZ ;  /* 0x800000ff40407221 */ /* 0x000fc80000010100 */
[----:B------:R-:W-:-:S07]  /*1720*/  FFMA R84, R65, R64, R65 ;  /* 0x0000004041547223 */ /* 0x000fce0000000041 */
.L_x_269:
[----:B------:R-:W-:Y:S01]  /*1730*/  IMAD.MOV.U32 R85, RZ, RZ, R0 ;  /* 0x000000ffff557224 */ /* 0x000fe200078e0000 */
[----:B------:R-:W-:Y:S01]  /*1740*/  UPLOP3.LUT UP0, UPT, UPT, UPT, UPT, 0x40, 0x4 ;  /* 0x000000000004789c */ /* 0x000fe20003f0e870 */
[----:B------:R-:W-:Y:S02]  /*1750*/  IMAD.MOV.U32 R86, RZ, RZ, RZ ;  /* 0x000000ffff567224 */ /* 0x000fe400078e00ff */
[----:B------:R-:W-:-:S08]  /*1760*/  IMAD.MOV.U32 R60, RZ, RZ, RZ ;  /* 0x000000ffff3c7224 */ /* 0x000fd000078e00ff */
.L_x_371:
        /* <DEDUP_REMOVED lines=28> */
.L_x_273:
[----:B------:R1:W5:Y:S02]  /*1930*/  LDG.E.128 R64, desc[UR10][R100.64] ;  /* 0x0000000a64407981 */ /* 0x000364000c1e1d00 */
.L_x_274:
[----:B------:R-:W-:Y:S05]  /*1940*/  BSYNC.RECONVERGENT B1 ;  /* 0x0000000000017941 */ /* 0x000fea0003800200 */
.L_x_272:
        /* <DEDUP_REMOVED lines=18> */
.L_x_276:
[----:B------:R-:W2:Y:S02]  /*1a70*/  LDG.E.64 R100, desc[UR10][R100.64] ;  /* 0x0000000a64647981 */ /* 0x000ea4000c1e1b00 */
[C-C-:B--2---:R-:W-:Y:S02]  /*1a80*/  SHF.R.U64 R103, R100.reuse, 0x10, R101.reuse ;  /* 0x0000001064677819 */ /* 0x144fe40000001265 */
[----:B------:R-:W-:Y:S02]  /*1a90*/  PRMT R102, R100, 0x7610, R102 ;  /* 0x0000761064667816 */ /* 0x000fe40000000066 */
[----:B------:R-:W-:Y:S02]  /*1aa0*/  SHF.R.U32.HI R153, RZ, 0x10, R101 ;  /* 0x00000010ff997819 */ /* 0x000fe40000011665 */
[----:B------:R-:W-:-:S07]  /*1ab0*/  PRMT R151, R101, 0x7610, R151 ;  /* 0x0000761065977816 */ /* 0x000fce0000000097 */
.L_x_277:
[----:B------:R-:W-:Y:S05]  /*1ac0*/  BSYNC.RECONVERGENT B1 ;  /* 0x0000000000017941 */ /* 0x000fea0003800200 */
.L_x_275:
[----:B------:R-:W0:Y:S01]  /*1ad0*/  LDC R155, c[0x0][0x384] ;  /* 0x0000e100ff9b7b82 */ /* 0x000e220000000800 */
[C---:B-----5:R-:W-:Y:S01]  /*1ae0*/  FMUL R108, R88.reuse, R65 ;  /* 0x00000041586c7220 */ /* 0x060fe20000400000 */
[----:B------:R-:W-:Y:S02]  /*1af0*/  HADD2.F32 R65, -RZ, R102.H0_H0 ;  /* 0x20000066ff417230 */ /* 0x000fe40000004100 */
[C---:B------:R-:W-:Y:S01]  /*1b00*/  FMUL R105, R88.reuse, R64 ;  /* 0x0000004058697220 */ /* 0x040fe20000400000 */
[----:B------:R-:W-:Y:S02]  /*1b10*/  HADD2.F32 R64, -RZ, R103.H0_H0 ;  /* 0x20000067ff407230 */ /* 0x000fe40000004100 */
[----:B------:R-:W-:Y:S01]  /*1b20*/  FMUL R123, R88, R66 ;  /* 0x00000042587b7220 */ /* 0x000fe20000400000 */
[----:B------:R-:W-:Y:S02]  /*1b30*/  HADD2.F32 R66, -RZ, R153.H0_H0 ;  /* 0x20000099ff427230 */ /* 0x000fe40000004100 */
[----:B------:R-:W-:Y:S01]  /*1b40*/  FMUL R156, R6, R65 ;  /* 0x00000041069c7220 */ /* 0x000fe20000400000 */
[----:B------:R-:W-:-:S02]  /*1b50*/  HADD2.F32 R151, -RZ, R151.H0_H0 ;  /* 0x20000097ff977230 */ /* 0x000fc40000004100 */
[-C--:B------:R-:W-:Y:S01]  /*1b60*/  FFMA R61, R108, R64.reuse, R61 ;  /* 0x000000406c3d7223 */ /* 0x080fe2000000003d */
[----:B------:R-:W-:Y:S01]  /*1b70*/  FMUL R153, R7, R64 ;  /* 0x0000004007997220 */ /* 0x000fe20000400000 */
[C---:B------:R-:W-:Y:S01]  /*1b80*/  FFMA R60, R105.reuse, R65, R60 ;  /* 0x00000041693c7223 */ /* 0x040fe2000000003c */
[----:B------:R-:W-:Y:S01]  /*1b90*/  FADD R64, RZ, R156 ;  /* 0x0000009cff407221 */ /* 0x000fe20000000000 */
[----:B------:R-:W-:Y:S01]  /*1ba0*/  FFMA R65, R105, R156, RZ ;  /* 0x0000009c69417223 */ /* 0x000fe200000000ff */
[----:B------:R-:W-:Y:S01]  /*1bb0*/  FMUL R152, R88, R67 ;  /* 0x0000004358987220 */ /* 0x000fe20000400000 */
        /* <DEDUP_REMOVED lines=22> */
.L_x_279:
        /* <DEDUP_REMOVED lines=9> */
.L_x_280:
[----:B------:R-:W-:Y:S05]  /*1db0*/  BSYNC.RECONVERGENT B1 ;  /* 0x0000000000017941 */ /* 0x000fea0003800200 */
.L_x_278:
        /* <DEDUP_REMOVED lines=21> */
.L_x_282:
[----:B------:R-:W-:Y:S05]  /*1f10*/  BSYNC.RECONVERGENT B1 ;  /* 0x0000000000017941 */ /* 0x000fea0003800200 */
.L_x_281:
[C---:B-----5:R-:W-:Y:S01]  /*1f20*/  FMUL R106, R88.reuse, R65 ;  /* 0x00000041586a7220 */ /* 0x060fe20000400000 */
[----:B------:R-:W-:Y:S02]  /*1f30*/  HADD2.F32 R65, -RZ, R148.H0_H0 ;  /* 0x20000094ff417230 */ /* 0x000fe40000004100 */
[C---:B------:R-:W-:Y:S01]  /*1f40*/  FMUL R99, R88.reuse, R64 ;  /* 0x0000004058637220 */ /* 0x040fe20000400000 */
[----:B------:R-:W-:Y:S02]  /*1f50*/  IMAD R162, R155, 0x200, R162 ;  /* 0x000002009ba27824 */ /* 0x000fe400078e02a2 */
[----:B0-----:R-:W-:Y:S01]  /*1f60*/  FMUL R147, R88, R67 ;  /* 0x0000004358937220 */ /* 0x001fe20000400000 */
[----:B------:R-:W-:Y:S02]  /*1f70*/  HADD2.F32 R64, -RZ, R149.H0_H0 ;  /* 0x20000095ff407230 */ /* 0x000fe40000004100 */
[-C--:B------:R-:W-:Y:S01]  /*1f80*/  FMUL R150, R10, R65.reuse ;  /* 0x000000410a967220 */ /* 0x080fe20000400000 */
[----:B------:R-:W-:Y:S01]  /*1f90*/  HADD2.F32 R101, -RZ, R101.H0_H0 ;  /* 0x20000065ff657230 */ /* 0x000fe20000004100 */
[----:B------:R-:W-:Y:S01]  /*1fa0*/  ISETP.GE.AND P0, PT, R162, UR9, PT ;  /* 0x00000009a2007c0c */ /* 0x000fe2000bf06270 */
[----:B------:R-:W-:Y:S01]  /*1fb0*/  FFMA R56, R99, R65, R56 ;  /* 0x0000004163387223 */ /* 0x000fe20000000038 */
[-C--:B------:R-:W-:Y:S01]  /*1fc0*/  FFMA R57, R106, R64.reuse, R57 ;  /* 0x000000406a397223 */ /* 0x080fe20000000039 */
[----:B------:R-:W-:Y:S01]  /*1fd0*/  FMUL R149, R11, R64 ;  /* 0x000000400b957220 */ /* 0x000fe20000400000 */
[----:B------:R-:W-:Y:S01]  /*1fe0*/  FADD R64, R103, R150 ;  /* 0x0000009667407221 */ /* 0x000fe20000000000 */
[----:B------:R-:W-:Y:S01]  /*1ff0*/  FFMA R65, R99, R150, R102 ;  /* 0x0000009663417223 */ /* 0x000fe20000000066 */
[----:B------:R-:W-:-:S02]  /*2000*/  HADD2.F32 R100, -RZ, R100.H0_H0 ;  /* 0x20000064ff647230 */ /* 0x000fc40000004100 */
[----:B------:R-:W-:Y:S01]  /*2010*/  FMUL R121, R88, R66 ;  /* 0x0000004258797220 */ /* 0x000fe20000400000 */
[----:B------:R-:W-:Y:S01]  /*2020*/  FADD R67, R64, R149 ;  /* 0x0000009540437221 */ /* 0x000fe20000000000 */
[----:B------:R-:W-:Y:S01]  /*2030*/  FMUL R148, R12, R101 ;  /* 0x000000650c947220 */ /* 0x000fe20000400000 */
[----:B------:R-:W-:Y:S01]  /*2040*/  FFMA R64, R106, R149, R65 ;  /* 0x000000956a407223 */ /* 0x000fe20000000041 */
[----:B------:R-:W-:Y:S01]  /*2050*/  FMUL R146, R13, R100 ;  /* 0x000000640d927220 */ /* 0x000fe20000400000 */
[----:B------:R-:W-:Y:S01]  /*2060*/  FFMA R58, R121, R101, R58 ;  /* 0x00000065793a7223 */ /* 0x000fe2000000003a */
[----:B------:R-:W-:Y:S01]  /*2070*/  FADD R67, R67, R148 ;  /* 0x0000009443437221 */ /* 0x000fe20000000000 */
[----:B------:R-:W-:Y:S01]  /*2080*/  FFMA R64, R121, R148, R64 ;  /* 0x0000009479407223 */ /* 0x000fe20000000040 */
[----:B------:R-:W-:Y:S02]  /*2090*/  FFMA R59, R147, R100, R59 ;  /* 0x00000064933b7223 */ /* 0x000fe4000000003b */
        /* <DEDUP_REMOVED lines=12> */
.L_x_284:
        /* <DEDUP_REMOVED lines=9> */
.L_x_285:
[----:B------:R-:W-:Y:S05]  /*21f0*/  BSYNC.RECONVERGENT B1 ;  /* 0x0000000000017941 */ /* 0x000fea0003800200 */
.L_x_283:
        /* <DEDUP_REMOVED lines=21> */
.L_x_287:
[----:B------:R-:W-:Y:S05]  /*2350*/  BSYNC.RECONVERGENT B1 ;  /* 0x0000000000017941 */ /* 0x000fea0003800200 */
.L_x_286:
        /* <DEDUP_REMOVED lines=36> */
.L_x_289:
        /* <DEDUP_REMOVED lines=9> */
.L_x_290:
[----:B------:R-:W-:Y:S05]  /*2630*/  BSYNC.RECONVERGENT B1 ;  /* 0x0000000000017941 */ /* 0x000fea0003800200 */
.L_x_288:
        /* <DEDUP_REMOVED lines=22> */
.L_x_292:
[----:B------:R-:W-:Y:S05]  /*27a0*/  BSYNC.RECONVERGENT B1 ;  /* 0x0000000000017941 */ /* 0x000fea0003800200 */
.L_x_291:
[C---:B-----5:R-:W-:Y:S01]  /*27b0*/  FMUL R90, R88.reuse, R65 ;  /* 0x00000041585a7220 */ /* 0x060fe20000400000 */
[----:B------:R-:W-:Y:S02]  /*27c0*/  HADD2.F32 R65, -RZ, R100.H0_H0 ;  /* 0x20000064ff417230 */ /* 0x000fe40000004100 */
[C---:B------:R-:W-:Y:S01]  /*27d0*/  FMUL R95, R88.reuse, R64 ;  /* 0x00000040585f7220 */ /* 0x040fe20000400000 */
[----:B------:R-:W-:Y:S02]  /*27e0*/  HADD2.F32 R64, -RZ, R101.H0_H0 ;  /* 0x20000065ff407230 */ /* 0x000fe40000004100 */
[----:B0-----:R-:W-:Y:S01]  /*27f0*/  FMUL R139, R88, R67 ;  /* 0x00000043588b7220 */ /* 0x001fe20000400000 */
[----:B------:R-:W-:Y:S01]  /*2800*/  ISETP.GE.AND P0, PT, R70, UR9, PT ;  /* 0x0000000946007c0c */ /* 0x000fe2000bf06270 */
[-C--:B------:R-:W-:Y:S01]  /*2810*/  FMUL R138, R18, R65.reuse ;  /* 0x00000041128a7220 */ /* 0x080fe20000400000 */
[----:B------:R-:W-:Y:S02]  /*2820*/  HADD2.F32 R67, -RZ, R134.H0_H0 ;  /* 0x20000086ff437230 */ /* 0x000fe40000004100 */
[----:B------:R-:W-:Y:S01]  /*2830*/  FMUL R117, R88, R66 ;  /* 0x0000004258757220 */ /* 0x000fe20000400000 */
[-C--:B------:R-:W-:Y:S01]  /*2840*/  FFMA R49, R90, R64.reuse, R49 ;  /* 0x000000405a317223 */ /* 0x080fe20000000031 */
[----:B------:R-:W-:Y:S01]  /*2850*/  FMUL R141, R19, R64 ;  /* 0x00000040138d7220 */ /* 0x000fe20000400000 */
[----:B------:R-:W-:Y:S01]  /*2860*/  FFMA R48, R95, R65, R48 ;  /* 0x000000415f307223 */ /* 0x000fe20000000030 */
[----:B------:R-:W-:Y:S01]  /*2870*/  FADD R64, R103, R138 ;  /* 0x0000008a67407221 */ /* 0x000fe20000000000 */
[----:B------:R-:W-:Y:S01]  /*2880*/  FFMA R65, R95, R138, R102 ;  /* 0x0000008a5f417223 */ /* 0x000fe20000000066 */
[----:B------:R-:W-:-:S02]  /*2890*/  HADD2.F32 R134, -RZ, R136.H0_H0 ;  /* 0x20000088ff867230 */ /* 0x000fc40000004100 */
        /* <DEDUP_REMOVED lines=20> */
.L_x_294:
        /* <DEDUP_REMOVED lines=9> */
.L_x_295:
[----:B------:R-:W-:Y:S05]  /*2a70*/  BSYNC.RECONVERGENT B1 ;  /* 0x0000000000017941 */ /* 0x000fea0003800200 */
.L_x_293:
        /* <DEDUP_REMOVED lines=22> */
.L_x_297:
[----:B------:R-:W-:Y:S05]  /*2be0*/  BSYNC.RECONVERGENT B1 ;  /* 0x0000000000017941 */ /* 0x000fea0003800200 */
.L_x_296:
[C---:B-----5:R-:W-:Y:S01]  /*2bf0*/  FMUL R92, R88.reuse, R65 ;  /* 0x00000041585c7220 */ /* 0x060fe20000400000 */
[----:B------:R-:W-:Y:S02]  /*2c00*/  HADD2.F32 R65, -RZ, R128.H0_H0 ;  /* 0x20000080ff417230 */ /* 0x000fe40000004100 */
[C---:B------:R-:W-:Y:S01]  /*2c10*/  FMUL R135, R88.reuse, R67 ;  /* 0x0000004358877220 */ /* 0x040fe20000400000 */
[----:B------:R-:W-:Y:S02]  /*2c20*/  HADD2.F32 R130, -RZ, R130.H0_H0 ;  /* 0x20000082ff827230 */ /* 0x000fe40000004100 */
[----:B------:R-:W-:Y:S01]  /*2c30*/  FMUL R93, R88, R64 ;  /* 0x00000040585d7220 */ /* 0x000fe20000400000 */
[----:B------:R-:W-:Y:S02]  /*2c40*/  HADD2.F32 R67, -RZ, R132.H0_H0 ;  /* 0x20000084ff437230 */ /* 0x000fe40000004100 */
[----:B------:R-:W-:Y:S01]  /*2c50*/  FMUL R132, R22, R65 ;  /* 0x0000004116847220 */ /* 0x000fe20000400000 */
[----:B------:R-:W-:Y:S01]  /*2c60*/  ISETP.GE.AND P0, PT, R74, UR9, PT ;  /* 0x000000094a007c0c */ /* 0x000fe2000bf06270 */
[----:B------:R-:W-:Y:S01]  /*2c70*/  FMUL R115, R88, R66 ;  /* 0x0000004258737220 */ /* 0x000fe20000400000 */
[----:B------:R-:W-:-:S02]  /*2c80*/  HADD2.F32 R128, -RZ, R137.H0_H0 ;  /* 0x20000089ff807230 */ /* 0x000fc40000004100 */
        /* <DEDUP_REMOVED lines=25> */
.L_x_299:
        /* <DEDUP_REMOVED lines=9> */
.L_x_300:
[----:B------:R-:W-:Y:S05]  /*2eb0*/  BSYNC.RECONVERGENT B1 ;  /* 0x0000000000017941 */ /* 0x000fea0003800200 */
.L_x_298:
        /* <DEDUP_REMOVED lines=22> */
.L_x_302:
[----:B------:R-:W-:Y:S05]  /*3020*/  BSYNC.RECONVERGENT B1 ;  /* 0x0000000000017941 */ /* 0x000fea0003800200 */
.L_x_301:
[C---:B-----5:R-:W-:Y:S01]  /*3030*/  FMUL R94, R88.reuse, R65 ;  /* 0x00000041585e7220 */ /* 0x060fe20000400000 */
[----:B------:R-:W-:Y:S02]  /*3040*/  HADD2.F32 R65, -RZ, R100.H0_H0 ;  /* 0x20000064ff417230 */ /* 0x000fe40000004100 */
[C---:B------:R-:W-:Y:S01]  /*3050*/  FMUL R91, R88.reuse, R64 ;  /* 0x00000040585b7220 */ /* 0x040fe20000400000 */
[----:B------:R-:W-:Y:S02]  /*3060*/  IMAD R164, R155, 0x200, R74 ;  /* 0x000002009ba47824 */ /* 0x000fe400078e024a */
[----:B------:R-:W-:Y:S01]  /*3070*/  FMUL R131, R88, R67 ;  /* 0x0000004358837220 */ /* 0x000fe20000400000 */
[----:B------:R-:W-:Y:S02]  /*3080*/  HADD2.F32 R64, -RZ, R101.H0_H0 ;  /* 0x20000065ff407230 */ /* 0x000fe40000004100 */
[-C--:B------:R-:W-:Y:S01]  /*3090*/  FMUL R126, R26, R65.reuse ;  /* 0x000000411a7e7220 */ /* 0x080fe20000400000 */
[----:B------:R-:W-:Y:S01]  /*30a0*/  HADD2.F32 R67, -RZ, R122.H0_H0 ;  /* 0x2000007aff437230 */ /* 0x000fe20000004100 */
[----:B------:R-:W-:Y:S01]  /*30b0*/  ISETP.GE.AND P0, PT, R164, UR9, PT ;  /* 0x00000009a4007c0c */ /* 0x000fe2000bf06270 */
        /* <DEDUP_REMOVED lines=27> */
.L_x_304:
        /* <DEDUP_REMOVED lines=9> */
.L_x_305:
[----:B------:R-:W-:Y:S05]  /*3300*/  BSYNC.RECONVERGENT B1 ;  /* 0x0000000000017941 */ /* 0x000fea0003800200 */
.L_x_303:
        /* <DEDUP_REMOVED lines=21> */
.L_x_307:
[----:B------:R-:W-:Y:S05]  /*3460*/  BSYNC.RECONVERGENT B1 ;  /* 0x0000000000017941 */ /* 0x000fea0003800200 */
.L_x_306:
        /* <DEDUP_REMOVED lines=9> */
[----:B------:R-:W-:Y:S01]  /*3500*/  FFMA R36, R89, R65, R36 ;  /* 0x0000004159247223 */ /* 0x000fe20000000024 */
[----:B------:R-:W-:Y:S01]  /*3510*/  FMUL R129, R31, R118 ;  /* 0x000000761f817220 */ /* 0x000fe20000400000 */
[----:B------:R-:W-:Y:S01]  /*3520*/  FADD R64, R103, R120 ;  /* 0x0000007867407221 */ /* 0x000fe20000000000 */
[----:B------:R-:W-:Y:S01]  /*3530*/  FFMA R65, R89, R120, R102 ;  /* 0x0000007859417223 */ /* 0x000fe20000000066 */
[----:B------:R-:W-:-:S02]  /*3540*/  HADD2.F32 R100, -RZ, R100.H0_H0 ;  /* 0x20000064ff647230 */ /* 0x000fc40000004100 */
[----:B------:R-:W-:Y:S01]  /*3550*/  FFMA R37, R96, R118, R37 ;  /* 0x0000007660257223 */ /* 0x000fe20000000025 */
[----:B------:R-:W-:Y:S01]  /*3560*/  FADD R67, R64, R129 ;  /* 0x0000008140437221 */ /* 0x000fe20000000000 */
[----:B------:R-:W-:Y:S01]  /*3570*/  FMUL R111, R88, R66 ;  /* 0x00000042586f7220 */ /* 0x000fe20000400000 */
        /* <DEDUP_REMOVED lines=19> */
.L_x_309:
        /* <DEDUP_REMOVED lines=9> */
.L_x_310:
[----:B------:R-:W-:Y:S05]  /*3740*/  BSYNC.RECONVERGENT B1 ;  /* 0x0000000000017941 */ /* 0x000fea0003800200 */
.L_x_308:
        /* <DEDUP_REMOVED lines=22> */
.L_x_312:
[----:B------:R-:W-:Y:S05]  /*38b0*/  BSYNC.RECONVERGENT B1 ;  /* 0x0000000000017941 */ /* 0x000fea0003800200 */
.L_x_311:
[----:B-----5:R-:W-:Y:S02]  /*38c0*/  HADD2.F32 R100, -RZ, R100.H0_H0 ;  /* 0x20000064ff647230 */ /* 0x020fe40000004100 */
[C---:B------:R-:W-:Y:S01]  /*38d0*/  FMUL R87, R88.reuse, R64 ;  /* 0x0000004058577220 */ /* 0x040fe20000400000 */
[----:B------:R-:W-:Y:S02]  /*38e0*/  HADD2.F32 R101, -RZ, R101.H0_H0 ;  /* 0x20000065ff657230 */ /* 0x000fe40000004100 */
[C---:B------:R-:W-:Y:S01]  /*38f0*/  FMUL R110, R88.reuse, R66 ;  /* 0x00000042586e7220 */ /* 0x040fe20000400000 */
[----:B------:R-:W-:Y:S02]  /*3900*/  HADD2.F32 R107, -RZ, R107.H0_H0 ;  /* 0x2000006bff6b7230 */ /* 0x000fe40000004100 */
[----:B------:R-:W-:Y:S01]  /*3910*/  FMUL R112, R71, R100 ;  /* 0x0000006447707220 */ /* 0x000fe20000400000 */
[----:B------:R-:W-:Y:S01]  /*3920*/  FMUL R98, R88, R65 ;  /* 0x0000004158627220 */ /* 0x000fe20000400000 */
[----:B------:R-:W-:-:S02]  /*3930*/  HADD2.F32 R66, -RZ, R109.H0_H0 ;  /* 0x2000006dff427230 */ /* 0x000fc40000004100 */
        /* <DEDUP_REMOVED lines=8> */
[----:B------:R-:W-:Y:S01]  /*39c0*/  FMUL R114, R75, R66 ;  /* 0x000000424b727220 */ /* 0x000fe20000400000 */
[----:B------:R-:W-:Y:S01]  /*39d0*/  FADD R103, R64, R107 ;  /* 0x0000006b40677221 */ /* 0x000fe20000000000 */
[----:B------:R-:W-:Y:S01]  /*39e0*/  FFMA R65, R110, R107, R65 ;  /* 0x0000006b6e417223 */ /* 0x000fe20000000041 */
[----:B------:R-:W-:Y:S01]  /*39f0*/  FFMA R32, R87, R100, R32 ;  /* 0x0000006457207223 */ /* 0x000fe20000000020 */
[----:B------:R-:W-:Y:S01]  /*3a00*/  FFMA R33, R98, R101, R33 ;  /* 0x0000006562217223 */ /* 0x000fe20000000021 */
[----:B------:R-:W-:Y:S01]  /*3a10*/  FFMA R35, R125, R66, R35 ;  /* 0x000000427d237223 */ /* 0x000fe20000000023 */
[----:B------:R-:W-:Y:S01]  /*3a20*/  FADD R103, R103, R114 ;  /* 0x0000007267677221 */ /* 0x000fe20000000000 */
[----:B------:R-:W-:-:S07]  /*3a30*/  FFMA R102, R125, R114, R65 ;  /* 0x000000727d667223 */ /* 0x000fce0000000041 */
.L_x_271:
[----:B------:R-:W-:Y:S05]  /*3a40*/  BSYNC.RECONVERGENT B0 ;  /* 0x0000000000007941 */ /* 0x000fea0003800200 */
.L_x_270:
        /* <DEDUP_REMOVED lines=33> */
.L_x_315:
[----:B------:R-:W-:Y:S05]  /*3c60*/  BSYNC.RECONVERGENT B0 ;  /* 0x0000000000007941 */ /* 0x000fea0003800200 */
.L_x_314:
        /* <DEDUP_REMOVED lines=21> */
.L_x_313:
        /* <DEDUP_REMOVED lines=52> */
.L_x_318:
[----:B------:R-:W-:Y:S05]  /*4100*/  BSYNC.RECONVERGENT B0 ;  /* 0x0000000000007941 */ /* 0x000fea0003800200 */
.L_x_317:
        /* <DEDUP_REMOVED lines=32> */
.L_x_320:
[----:B------:R-:W3:Y:S04]  /*4310*/  LDG.E.STRONG.GPU R100, desc[UR10][R64.64] ;  /* 0x0000000a40647981 */ /* 0x000ee8000c1ef900 */
[----:B---3--:R-:W-:Y:S01]  /*4320*/  CCTL.IVALL ;  /* 0x00000000ff00798f */ /* 0x008fe20002000000 */
[----:B------:R-:W-:Y:S05]  /*4330*/  YIELD ;  /* 0x0000000000007946 */ /* 0x000fea0003800000 */
[----:B------:R-:W-:-:S13]  /*4340*/  ISETP.NE.AND P0, PT, R100, R103, PT ;  /* 0x000000676400720c */ /* 0x000fda0003f05270 */
[----:B------:R-:W-:Y:S05]  /*4350*/  @P0 BRA `(.L_x_320) ;  /* 0xfffffffc00ec0947 */ /* 0x000fea000383ffff */
.L_x_319:
        /* <DEDUP_REMOVED lines=20> */
.L_x_325:
        /* <DEDUP_REMOVED lines=37> */
.L_x_324:
[----:B------:R-:W-:Y:S05]  /*46f0*/  BSYNC.RECONVERGENT B1 ;  /* 0x0000000000017941 */ /* 0x000fea0003800200 */
.L_x_323:
        /* <DEDUP_REMOVED lines=25> */
.L_x_327:
[----:B------:R-:W-:Y:S05]  /*4890*/  BSYNC.RECONVERGENT B1 ;  /* 0x0000000000017941 */ /* 0x000fea0003800200 */
.L_x_326:
        /* <DEDUP_REMOVED lines=17> */
.L_x_329:
[----:B------:R-:W-:Y:S05]  /*49b0*/  BSYNC.RECONVERGENT B1 ;  /* 0x0000000000017941 */ /* 0x000fea0003800200 */
.L_x_328:
        /* <DEDUP_REMOVED lines=12> */
.L_x_322:
[----:B------:R-:W-:Y:S05]  /*4a80*/  BSYNC.RECONVERGENT B0 ;  /* 0x0000000000007941 */ /* 0x000fea0003800200 */
.L_x_321:
        /* <DEDUP_REMOVED lines=12> */
.L_x_316:
        /* <DEDUP_REMOVED lines=25> */
.L_x_333:
[----:B------:R-:W2:Y:S02]  /*4ce0*/  LDG.E.64 R64, desc[UR10][R64.64] ;  /* 0x0000000a40407981 */ /* 0x000ea4000c1e1b00 */
[----:B--2---:R-:W-:Y:S02]  /*4cf0*/  IMAD.MOV.U32 R66, RZ, RZ, R64 ;  /* 0x000000ffff427224 */ /* 0x004fe400078e0040 */
[----:B------:R-:W-:-:S07]  /*4d00*/  IMAD.MOV.U32 R67, RZ, RZ, R65 ;  /* 0x000000ffff437224 */ /* 0x000fce00078e0041 */
.L_x_334:
[----:B------:R-:W-:Y:S05]  /*4d10*/  BSYNC.RECONVERGENT B1 ;  /* 0x0000000000017941 */ /* 0x000fea0003800200 */
.L_x_332:
[----:B------:R-:W0:Y:S01]  /*4d20*/  LDC.64 R102, c[0x0][0x3e8] ;  /* 0x0000fa00ff667b82 */ /* 0x000e220000000a00 */
[--C-:B------:R-:W-:Y:S02]  /*4d30*/  HADD2.F32 R101, -RZ, R66.reuse.H0_H0 ;  /* 0x20000042ff657230 */ /* 0x100fe40000004100 */
[-C--:B------:R-:W-:Y:S01]  /*4d40*/  FFMA R65, R105, -R100.reuse, R156 ;  /* 0x8000006469417223 */ /* 0x080fe2000000009c */
[----:B------:R-:W-:Y:S01]  /*4d50*/  HADD2.F32 R66, -RZ, R66.H1_H1 ;  /* 0x30000042ff427230 */ /* 0x000fe20000004100 */
[----:B------:R-:W-:Y:S01]  /*4d60*/  ISETP.GT.U32.AND P2, PT, R76, 0x3, PT ;  /* 0x000000034c00780c */ /* 0x000fe20003f44070 */
[----:B------:R-:W-:Y:S01]  /*4d70*/  BSSY.RECONVERGENT B1, `(.L_x_335) ;  /* 0x0000018000017945 */ /* 0x000fe20003800200 */
[----:B-----5:R-:W-:Y:S01]  /*4d80*/  FFMA R64, R88, R65, R101 ;  /* 0x0000004158407223 */ /* 0x020fe20000000065 */
[-C--:B------:R-:W-:Y:S01]  /*4d90*/  FFMA R65, R108, -R100.reuse, R153 ;  /* 0x800000646c417223 */ /* 0x080fe20000000099 */
[----:B------:R-:W-:-:S03]  /*4da0*/  FFMA R101, R123, -R100, R154 ;  /* 0x800000647b657223 */ /* 0x000fc6000000009a */
[----:B------:R-:W-:Y:S01]  /*4db0*/  FFMA R65, R88, R65, R66 ;  /* 0x0000004158417223 */ /* 0x000fe20000000042 */
[----:B------:R-:W-:-:S05]  /*4dc0*/  HADD2.F32 R66, -RZ, R67.H0_H0 ;  /* 0x20000043ff427230 */ /* 0x000fca0000004100 */
[----:B------:R-:W-:Y:S01]  /*4dd0*/  FFMA R66, R88, R101, R66 ;  /* 0x0000006558427223 */ /* 0x000fe20000000042 */
[----:B------:R-:W-:Y:S02]  /*4de0*/  HADD2.F32 R101, -RZ, R67.H1_H1 ;  /* 0x30000043ff657230 */ /* 0x000fe40000004100 */
[----:B------:R-:W-:-:S04]  /*4df0*/  FFMA R67, R152, -R100, R151 ;  /* 0x8000006498437223 */ /* 0x000fc80000000097 */
        /* <DEDUP_REMOVED lines=14> */
.L_x_336:
[----:B------:R0:W-:Y:S02]  /*4ee0*/  STG.E.128 desc[UR10][R162.64], R64 ;  /* 0x00000040a2007986 */ /* 0x0001e4000c101d0a */
.L_x_337:
[----:B------:R-:W-:Y:S05]  /*4ef0*/  BSYNC.RECONVERGENT B1 ;  /* 0x0000000000017941 */ /* 0x000fea0003800200 */
.L_x_335:
        /* <DEDUP_REMOVED lines=11> */
[----:B--2---:R-:W-:Y:S02]  /*4fb0*/  IMAD.MOV.U32 R66, RZ, RZ, R64 ;  /* 0x000000ffff427224 */ /* 0x004fe400078e0040 */
[----:B------:R-:W-:Y:S01]  /*4fc0*/  IMAD.MOV.U32 R67, RZ, RZ, R65 ;  /* 0x000000ffff437224 */ /* 0x000fe200078e0041 */
[----:B------:R-:W-:Y:S06]  /*4fd0*/  BRA `(.L_x_340) ;  /* 0x0000000000387947 */ /* 0x000fec0003800000 */
.L_x_339:
        /* <DEDUP_REMOVED lines=14> */
.L_x_340:
[----:B------:R-:W-:Y:S05]  /*50c0*/  BSYNC.RECONVERGENT B1 ;  /* 0x0000000000017941 */ /* 0x000fea0003800200 */
.L_x_338:
[--C-:B------:R-:W-:Y:S02]  /*50d0*/  HADD2.F32 R155, -RZ, R66.reuse.H0_H0 ;  /* 0x20000042ff9b7230 */ /* 0x100fe40000004100 */
[-C--:B------:R-:W-:Y:S01]  /*50e0*/  FFMA R65, R99, -R100.reuse, R150 ;  /* 0x8000006463417223 */ /* 0x080fe20000000096 */
[----:B------:R-:W-:Y:S01]  /*50f0*/  HADD2.F32 R66, -RZ, R66.H1_H1 ;  /* 0x30000042ff427230 */ /* 0x000fe20000004100 */
[----:B------:R-:W-:Y:S01]  /*5100*/  BSSY.RECONVERGENT B1, `(.L_x_341) ;  /* 0x0000016000017945 */ /* 0x000fe20003800200 */
[----:B------:R-:W-:Y:S02]  /*5110*/  HADD2.F32 R162, -RZ, R67.H1_H1 ;  /* 0x30000043ffa27230 */ /* 0x000fe40000004100 */
[----:B------:R-:W-:Y:S01]  /*5120*/  FFMA R64, R88, R65, R155 ;  /* 0x0000004158407223 */ /* 0x000fe2000000009b */
[-C--:B------:R-:W-:Y:S01]  /*5130*/  FFMA R65, R106, -R100.reuse, R149 ;  /* 0x800000646a417223 */ /* 0x080fe20000000095 */
[----:B------:R-:W-:-:S03]  /*5140*/  FFMA R155, R121, -R100, R148 ;  /* 0x80000064799b7223 */ /* 0x000fc60000000094 */
[----:B------:R-:W-:Y:S01]  /*5150*/  FFMA R65, R88, R65, R66 ;  /* 0x0000004158417223 */ /* 0x000fe20000000042 */
[----:B------:R-:W-:Y:S02]  /*5160*/  HADD2.F32 R66, -RZ, R67.H0_H0 ;  /* 0x20000043ff427230 */ /* 0x000fe40000004100 */
[----:B------:R-:W-:-:S04]  /*5170*/  FFMA R67, R147, -R100, R146 ;  /* 0x8000006493437223 */ /* 0x000fc80000000092 */
[----:B------:R-:W-:Y:S01]  /*5180*/  FFMA R67, R88, R67, R162 ;  /* 0x0000004358437223 */ /* 0x000fe200000000a2 */
[----:B------:R-:W-:-:S04]  /*5190*/  IMAD.WIDE R162, R163, 0x4, R102 ;  /* 0x00000004a3a27825 */ /* 0x000fc800078e0266 */
[----:B------:R-:W-:Y:S01]  /*51a0*/  FFMA R66, R88, R155, R66 ;  /* 0x0000009b58427223 */ /* 0x000fe20000000042 */
        /* <DEDUP_REMOVED lines=11> */
.L_x_342:
[----:B------:R-:W-:Y:S05]  /*5260*/  BSYNC.RECONVERGENT B1 ;  /* 0x0000000000017941 */ /* 0x000fea0003800200 */
.L_x_341:
        /* <DEDUP_REMOVED lines=14> */
.L_x_344:
        /* <DEDUP_REMOVED lines=14> */
.L_x_345:
[----:B------:R-:W-:Y:S05]  /*5430*/  BSYNC.RECONVERGENT B1 ;  /* 0x0000000000017941 */ /* 0x000fea0003800200 */
.L_x_343:
        /* <DEDUP_REMOVED lines=25> */
.L_x_347:
[----:B------:R-:W-:Y:S05]  /*55d0*/  BSYNC.RECONVERGENT B1 ;  /* 0x0000000000017941 */ /* 0x000fea0003800200 */
.L_x_346:
        /* <DEDUP_REMOVED lines=14> */
.L_x_349:
        /* <DEDUP_REMOVED lines=14> */
.L_x_350:
[----:B------:R-:W-:Y:S05]  /*57a0*/  BSYNC.RECONVERGENT B1 ;  /* 0x0000000000017941 */ /* 0x000fea0003800200 */
.L_x_348:
[----:B------:R-:W-:-:S04]  /*57b0*/  IMAD.WIDE R162, R163, 0x4, R102 ;  /* 0x00000004a3a27825 */ /* 0x000fc800078e0266 */
[-C--:B------:R-:W-:Y:S01]  /*57c0*/  FFMA R65, R95, -R100.reuse, R138 ;  /* 0x800000645f417223 */ /* 0x080fe2000000008a */
[----:B------:R-:W-:Y:S01]  /*57d0*/  BSSY.RECONVERGENT B1, `(.L_x_351) ;  /* 0x0000017000017945 */ /* 0x000fe20003800200 */
[--C-:B------:R-:W-:Y:S01]  /*57e0*/  HADD2.F32 R101, -RZ, R66.reuse.H0_H0 ;  /* 0x20000042ff657230 */ /* 0x100fe20000004100 */
[----:B------:R-:W-:Y:S01]  /*57f0*/  LOP3.LUT P0, RZ, R162, 0xf, RZ, 0xc0, !PT ;  /* 0x0000000fa2ff7812 */ /* 0x000fe2000780c0ff */
[--C-:B------:R-:W-:Y:S02]  /*5800*/  HADD2.F32 R155, -RZ, R67.reuse.H0_H0 ;  /* 0x20000043ff9b7230 */ /* 0x100fe40000004100 */
[----:B------:R-:W-:Y:S02]  /*5810*/  HADD2.F32 R164, -RZ, R67.H1_H1 ;  /* 0x30000043ffa47230 */ /* 0x000fe40000004100 */
[----:B------:R-:W-:Y:S01]  /*5820*/  FFMA R64, R88, R65, R101 ;  /* 0x0000004158407223 */ /* 0x000fe20000000065 */
[----:B------:R-:W-:Y:S02]  /*5830*/  HADD2.F32 R101, -RZ, R66.H1_H1 ;  /* 0x30000042ff657230 */ /* 0x000fe40000004100 */
[-C--:B------:R-:W-:Y:S01]  /*5840*/  FFMA R65, R90, -R100.reuse, R141 ;  /* 0x800000645a417223 */ /* 0x080fe2000000008d */
[----:B------:R-:W-:Y:S01]  /*5850*/  ISETP.LT.U32.OR P0, PT, R79, 0x4, P0 ;  /* 0x000000044f00780c */ /* 0x000fe20000701470 */
[----:B------:R-:W-:-:S02]  /*5860*/  FFMA R67, R139, -R100, R134 ;  /* 0x800000648b437223 */ /* 0x000fc40000000086 */
[C---:B------:R-:W-:Y:S01]  /*5870*/  FFMA R65, R88.reuse, R65, R101 ;  /* 0x0000004158417223 */ /* 0x040fe20000000065 */
[----:B------:R-:W-:Y:S01]  /*5880*/  FFMA R101, R117, -R100, R136 ;  /* 0x8000006475657223 */ /* 0x000fe20000000088 */
[----:B------:R-:W-:-:S03]  /*5890*/  FFMA R67, R88, R67, R164 ;  /* 0x0000004358437223 */ /* 0x000fc600000000a4 */
        /* <DEDUP_REMOVED lines=10> */
.L_x_352:
[----:B------:R-:W-:Y:S05]  /*5940*/  BSYNC.RECONVERGENT B1 ;  /* 0x0000000000017941 */ /* 0x000fea0003800200 */
.L_x_351:
        /* <DEDUP_REMOVED lines=13> */
.L_x_354:
        /* <DEDUP_REMOVED lines=14> */
.L_x_355:
[----:B------:R-:W-:Y:S05]  /*5b00*/  BSYNC.RECONVERGENT B1 ;  /* 0x0000000000017941 */ /* 0x000fea0003800200 */
.L_x_353:
        /* <DEDUP_REMOVED lines=25> */
.L_x_357:
[----:B------:R-:W-:Y:S05]  /*5ca0*/  BSYNC.RECONVERGENT B1 ;  /* 0x0000000000017941 */ /* 0x000fea0003800200 */
.L_x_356:
        /* <DEDUP_REMOVED lines=13> */
.L_x_359:
        /* <DEDUP_REMOVED lines=14> */
.L_x_360:
[----:B------:R-:W-:Y:S05]  /*5e60*/  BSYNC.RECONVERGENT B1 ;  /* 0x0000000000017941 */ /* 0x000fea0003800200 */
.L_x_358:
        /* <DEDUP_REMOVED lines=25> */
.L_x_362:
[----:B------:R-:W-:Y:S05]  /*6000*/  BSYNC.RECONVERGENT B1 ;  /* 0x0000000000017941 */ /* 0x000fea0003800200 */
.L_x_361:
        /* <DEDUP_REMOVED lines=14> */
.L_x_364:
        /* <DEDUP_REMOVED lines=14> */
.L_x_365:
[----:B------:R-:W-:Y:S05]  /*61d0*/  BSYNC.RECONVERGENT B1 ;  /* 0x0000000000017941 */ /* 0x000fea0003800200 */
.L_x_363:
        /* <DEDUP_REMOVED lines=25> */
.L_x_367:
[----:B------:R-:W-:Y:S05]  /*6370*/  BSYNC.RECONVERGENT B1 ;  /* 0x0000000000017941 */ /* 0x000fea0003800200 */
.L_x_366:
        /* <DEDUP_REMOVED lines=14> */
.L_x_369:
        /* <DEDUP_REMOVED lines=14> */
.L_x_370:
[----:B------:R-:W-:Y:S05]  /*6540*/  BSYNC.RECONVERGENT B1 ;  /* 0x0000000000017941 */ /* 0x000fea0003800200 */
.L_x_368:
[----:B------:R-:W-:Y:S02]  /*6550*/  HADD2.F32 R101, -RZ, R66.H0_H0 ;  /* 0x20000042ff657230 */ /* 0x000fe40000004100 */
[----:B------:R-:W-:Y:S01]  /*6560*/  FFMA R65, R87, -R100, R112 ;  /* 0x8000006457417223 */ /* 0x000fe20000000070 */
[----:B------:R-:W-:-:S04]  /*6570*/  IMAD.WIDE R102, R155, 0x4, R102 ;  /* 0x000000049b667825 */ /* 0x000fc800078e0266 */
[-C--:B------:R-:W-:Y:S01]  /*6580*/  FFMA R155, R125, -R100.reuse, R114 ;  /* 0x800000647d9b7223 */ /* 0x080fe20000000072 */
[----:B------:R-:W-:Y:S01]  /*6590*/  FFMA R64, R88, R65, R101 ;  /* 0x0000004158407223 */ /* 0x000fe20000000065 */
[----:B------:R-:W-:Y:S01]  /*65a0*/  HADD2.F32 R101, -RZ, R66.H1_H1 ;  /* 0x30000042ff657230 */ /* 0x000fe20000004100 */
[----:B------:R-:W-:Y:S01]  /*65b0*/  LOP3.LUT P0, RZ, R102, 0xf, RZ, 0xc0, !PT ;  /* 0x0000000f66ff7812 */ /* 0x000fe2000780c0ff */
[-C--:B------:R-:W-:Y:S01]  /*65c0*/  FFMA R65, R98, -R100.reuse, R109 ;  /* 0x8000006462417223 */ /* 0x080fe2000000006d */
[--C-:B------:R-:W-:Y:S02]  /*65d0*/  HADD2.F32 R160, -RZ, R67.reuse.H1_H1 ;  /* 0x30000043ffa07230 */ /* 0x100fe40000004100 */
[----:B------:R-:W-:Y:S01]  /*65e0*/  ISETP.LT.U32.OR P0, PT, R83, 0x4, P0 ;  /* 0x000000045300780c */ /* 0x000fe20000701470 */
[----:B------:R-:W-:Y:S01]  /*65f0*/  FFMA R65, R88, R65, R101 ;  /* 0x0000004158417223 */ /* 0x000fe20000000065 */
[----:B------:R-:W-:Y:S02]  /*6600*/  HADD2.F32 R101, -RZ, R67.H0_H0 ;  /* 0x20000043ff657230 */ /* 0x000fe40000004100 */
[----:B------:R-:W-:-:S04]  /*6610*/  FFMA R67, R110, -R100, R107 ;  /* 0x800000646e437223 */ /* 0x000fc8000000006b */
[C---:B------:R-:W-:Y:S01]  /*6620*/  FFMA R66, R88.reuse, R67, R101 ;  /* 0x0000004358427223 */ /* 0x040fe20000000065 */
        /* <DEDUP_REMOVED lines=10> */
.L_x_331:
[----:B------:R-:W-:Y:S05]  /*66d0*/  BSYNC.RECONVERGENT B0 ;  /* 0x0000000000007941 */ /* 0x000fea0003800200 */
.L_x_330:
[----:B01-34-:R-:W0:Y:S01]  /*66e0*/  LDC R64, c[0x0][0x380] ;  /* 0x0000e000ff407b82 */ /* 0x01be220000000800 */
[----:B------:R-:W1:Y:S01]  /*66f0*/  LDCU UR4, c[0x0][0x388] ;  /* 0x00007100ff0477ac */ /* 0x000e620008000800 */
[----:B------:R-:W-:Y:S01]  /*6700*/  UPLOP3.LUT UP0, UPT, UPT, UPT, UP0, 0x40, 0x4 ;  /* 0x000000000004789c */ /* 0x000fe20003f0e800 */
[----:B0-----:R-:W-:-:S05]  /*6710*/  IMAD.IADD R85, R85, 0x1, R64 ;  /* 0x0000000155557824 */ /* 0x001fca00078e0240 */
[----:B-1----:R-:W-:-:S13]  /*6720*/  ISETP.GE.AND P0, PT, R85, UR4, PT ;  /* 0x0000000455007c0c */ /* 0x002fda000bf06270 */
[----:B------:R-:W-:Y:S05]  /*6730*/  @!P0 BRA `(.L_x_371) ;  /* 0xffffffb0000c8947 */ /* 0x000fea000383ffff */
.L_x_267:
        /* <DEDUP_REMOVED lines=20> */
.L_x_373:
[----:B------:R-:W-:Y:S05]  /*6880*/  BSYNC.RECONVERGENT B0 ;  /* 0x0000000000007941 */ /* 0x000fea0003800200 */
.L_x_372:
        /* <DEDUP_REMOVED lines=19> */
.L_x_375:
[----:B------:R-:W-:Y:S05]  /*69c0*/  BSYNC.RECONVERGENT B0 ;  /* 0x0000000000007941 */ /* 0x000fea0003800200 */
.L_x_374:
        /* <DEDUP_REMOVED lines=19> */
.L_x_377:
[----:B------:R-:W-:Y:S05]  /*6b00*/  BSYNC.RECONVERGENT B0 ;  /* 0x0000000000007941 */ /* 0x000fea0003800200 */
.L_x_376:
        /* <DEDUP_REMOVED lines=19> */
.L_x_379:
[----:B------:R-:W-:Y:S05]  /*6c40*/  BSYNC.RECONVERGENT B0 ;  /* 0x0000000000007941 */ /* 0x000fea0003800200 */
.L_x_378:
        /* <DEDUP_REMOVED lines=19> */
.L_x_381:
[----:B------:R-:W-:Y:S05]  /*6d80*/  BSYNC.RECONVERGENT B0 ;  /* 0x0000000000007941 */ /* 0x000fea0003800200 */
.L_x_380:
        /* <DEDUP_REMOVED lines=19> */
.L_x_383:
[----:B------:R-:W-:Y:S05]  /*6ec0*/  BSYNC.RECONVERGENT B0 ;  /* 0x0000000000007941 */ /* 0x000fea0003800200 */
.L_x_382:
        /* <DEDUP_REMOVED lines=19> */
.L_x_385:
[----:B------:R-:W-:Y:S05]  /*7000*/  BSYNC.RECONVERGENT B0 ;  /* 0x0000000000007941 */ /* 0x000fea0003800200 */
.L_x_384:
        /* <DEDUP_REMOVED lines=18> */
        .weak           $__internal_2_$__cuda_sm20_rcp_rn_f32_slowpath
        .type           $__internal_2_$__cuda_sm20_rcp_rn_f32_slowpath,@function
        .size           $__internal_2_$__cuda_sm20_rcp_rn_f32_slowpath,(.L_x_5055 - $__internal_2_$__cuda_sm20_rcp_rn_f32_slowpath)
$__internal_2_$__cuda_sm20_rcp_rn_f32_slowpath:
        /* <DEDUP_REMOVED lines=15> */
.L_x_386:
        /* <DEDUP_REMOVED lines=33> */
.L_x_388:
[----:B------:R0:W1:Y:S02]  /*7430*/  MUFU.RCP R64, R60 ;  /* 0x0000003c00407308 */ /* 0x0000640000001000 */
.L_x_387:
[----:B-1-3--:R-:W-:Y:S02]  /*7440*/  IMAD.MOV.U32 R84, RZ, RZ, R64 ;  /* 0x000000ffff547224 */ /* 0x00afe400078e0040 */
[----:B------:R-:W-:Y:S02]  /*7450*/  IMAD.MOV.U32 R64, RZ, RZ, R86 ;  /* 0x000000ffff407224 */ /* 0x000fe400078e0056 */
[----:B------:R-:W-:-:S04]  /*7460*/  IMAD.MOV.U32 R65, RZ, RZ, 0x0 ;  /* 0x00000000ff417424 */ /* 0x000fc800078e00ff */
[----:B0-2---:R-:W-:Y:S05]  /*7470*/  RET.REL.NODEC R64 `(_ZN18transformer_engine13normalization26rmsnorm_bwd_general_kernelINS0_13Kernel_traitsI6__halffS3_fjLj4096ELj1ELj1ELj4ELj16ENS0_18Kernel_traits_baseILj4096ES3_fS3_fjLj128EEEEELb1EEEvNS0_20BackwardKernelParamsE) ;  /* 0xffffff8840e07950 */ /* 0x005fea0003c3ffff */
.L_x_389:
        /* <DEDUP_REMOVED lines=16> */
.L_x_5055:


//--------------------- .text._ZN18transformer_engine13normalization26rmsnorm_bwd_general_kernelINS0_13Kernel_traitsI6__halfS3_S3_fjLj4096ELj1ELj1ELj4ELj16ENS0_18Kernel_traits_baseILj4096ES3_S3_S3_fjLj128EEEEELb1EEEvNS0_20BackwardKernelParamsE --------------------------
	.section	.text._ZN18transformer_engine13normalization26rmsnorm_bwd_general_kernelINS0_13Kernel_traitsI6__halfS3_S3_fjLj4096ELj1ELj1ELj4ELj16ENS0_18Kernel_traits_baseILj4096ES3_S3_S3_fjLj128EEEEELb1EEEvNS0_20BackwardKernelParamsE,"ax",@progbits
	.align	128
        .global         _ZN18transformer_engine13normalization26rmsnorm_bwd_general_kernelINS0_13Kernel_traitsI6__halfS3_S3_fjLj4096ELj1ELj1ELj4ELj16ENS0_18Kernel_traits_baseILj4096ES3_S3_S3_fjLj128EEEEELb1EEEvNS0_20BackwardKernelParamsE
        .type           _ZN18transformer_engine13normalization26rmsnorm_bwd_general_kernelINS0_13Kernel_traitsI6__halfS3_S3_fjLj4096ELj1ELj1ELj4ELj16ENS0_18Kernel_traits_baseILj4096ES3_S3_S3_fjLj128EEEEELb1EEEvNS0_20BackwardKernelParamsE,@function
        .size           _ZN18transformer_engine13normalization26rmsnorm_bwd_general_kernelINS0_13Kernel_traitsI6__halfS3_S3_fjLj4096ELj1ELj1ELj4ELj16ENS0_18Kernel_traits_baseILj4096ES3_S3_S3_fjLj128EEEEELb1EEEvNS0_20BackwardKernelParamsE,(.L_x_5056 - _ZN18transformer_engine13normalization26rmsnorm_bwd_general_kernelINS0_13Kernel_traitsI6__halfS3_S3_fjLj4096ELj1ELj1ELj4ELj16ENS0_18Kernel_traits_baseILj4096ES3_S3_S3_fjLj128EEEEELb1EEEvNS0_20BackwardKernelParamsE)
        .other          _ZN18transformer_engine13normalization26rmsnorm_bwd_general_kernelINS0_13Kernel_traitsI6__halfS3_S3_fjLj4096ELj1ELj1ELj4ELj16ENS0_18Kernel_traits_baseILj4096ES3_S3_S3_fjLj128EEEEELb1EEEvNS0_20BackwardKernelParamsE,@"STO_CUDA_ENTRY STV_DEFAULT"
_ZN18transformer_engine13normalization26rmsnorm_bwd_general_kernelINS0_13Kernel_traitsI6__halfS3_S3_fjLj4096ELj1ELj1ELj4ELj16ENS0_18Kernel_traits_baseILj4096ES3_S3_S3_fjLj128EEEEELb1EEEvNS0_20BackwardKernelParamsE:
.text._ZN18transformer_engine13normalization26rmsnorm_bwd_general_kernelINS0_13Kernel_traitsI6__halfS3_S3_fjLj4096ELj1ELj1ELj4ELj16ENS0_18Kernel_traits_baseILj4096ES3_S3_S3_fjLj128EEEEELb1EEEvNS0_20BackwardKernelParamsE:
        /* <DEDUP_REMOVED lines=10> */
[----:B---3--:R-:W-:-:S06]  /*00a0*/  VIADD R2, R4, 0xffffffe ;  /* 0x0ffffffe04027836 */ /* 0x008fcc0000000000 */
[----:B------:R3:W4:Y:S02]  /*00b0*/  F2I.FTZ.U32.TRUNC.NTZ R3, R2 ;  /* 0x0000000200037305 */ /* 0x000724000021f000 */
[----:B---3--:R-:W-:Y:S02]  /*00c0*/  IMAD.MOV.U32 R2, RZ, RZ, RZ ;  /* 0x000000ffff027224 */ /* 0x008fe400078e00ff */
[----:B----4-:R-:W-:-:S04]  /*00d0*/  IMAD R0, R3, R153, RZ ;  /* 0x0000009903007224 */ /* 0x010fc800078e02ff */
        /* <DEDUP_REMOVED lines=30> */
.L_x_393:
        /* <DEDUP_REMOVED lines=22> */
[----:B------:R-:W5:Y:S01]  /*0420*/  @P0 LDG.E.U16 R16, desc[UR10][R6.64+0xe] ;  /* 0x00000e0a06100981 */ /* 0x000f62000c1e1500 */
[----:B------:R-:W-:-:S04]  /*0430*/  @!P2 PRMT R12, RZ, 0x7610, R12 ;  /* 0x00007610ff0ca816 */ /* 0x000fc8000000000c */
[----:B--2---:R-:W-:Y:S02]  /*0440*/  PRMT R12, R12, 0x5410, R3 ;  /* 0x000054100c0c7816 */ /* 0x004fe40000000003 */
[----:B---3--:R-:W-:Y:S02]  /*0450*/  PRMT R13, R13, 0x5410, R10 ;  /* 0x000054100d0d7816 */ /* 0x008fe4000000000a */
[----:B----4-:R-:W-:Y:S02]  /*0460*/  PRMT R14, R14, 0x5410, R11 ;  /* 0x000054100e0e7816 */ /* 0x010fe4000000000b */
[----:B-----5:R-:W-:-:S07]  /*0470*/  PRMT R15, R15, 0x5410, R16 ;  /* 0x000054100f0f7816 */ /* 0x020fce0000000010 */
.L_x_394:
[----:B------:R-:W-:Y:S05]  /*0480*/  BSYNC.RECONVERGENT B1 ;  /* 0x0000000000017941 */ /* 0x000fea0003800200 */
.L_x_392:
[----:B------:R-:W-:Y:S02]  /*0490*/  IMAD R3, R153, 0x400, R5 ;  /* 0x0000040099037824 */ /* 0x000fe400078e0205 */
[--C-:B-----5:R-:W-:Y:S02]  /*04a0*/  HADD2.F32 R18, -RZ, R12.reuse.H0_H0 ;  /* 0x2000000cff127230 */ /* 0x120fe40000004100 */
[----:B------:R-:W-:Y:S01]  /*04b0*/  HADD2.F32 R20, -RZ, R12.H1_H1 ;  /* 0x3000000cff147230 */ /* 0x000fe20000004100 */
[----:B------:R-:W-:Y:S01]  /*04c0*/  ISETP.GE.AND P0, PT, R3, UR9, PT ;  /* 0x0000000903007c0c */ /* 0x000fe2000bf06270 */
[--C-:B------:R-:W-:Y:S02]  /*04d0*/  HADD2.F32 R22, -RZ, R13.reuse.H0_H0 ;  /* 0x2000000dff167230 */ /* 0x100fe40000004100 */
[----:B------:R-:W-:Y:S02]  /*04e0*/  HADD2.F32 R24, -RZ, R13.H1_H1 ;  /* 0x3000000dff187230 */ /* 0x000fe40000004100 */
[----:B------:R-:W-:-:S02]  /*04f0*/  HADD2.F32 R26, -RZ, R14.H0_H0 ;  /* 0x2000000eff1a7230 */ /* 0x000fc40000004100 */
[----:B------:R-:W-:Y:S02]  /*0500*/  HADD2.F32 R28, -RZ, R14.H1_H1 ;  /* 0x3000000eff1c7230 */ /* 0x000fe40000004100 */
[--C-:B------:R-:W-:Y:S02]  /*0510*/  HADD2.F32 R30, -RZ, R15.reuse.H0_H0 ;  /* 0x2000000fff1e7230 */ /* 0x100fe40000004100 */
[----:B------:R-:W-:Y:S02]  /*0520*/  HADD2.F32 R66, -RZ, R15.H1_H1 ;  /* 0x3000000fff427230 */ /* 0x000fe40000004100 */
[----:B------:R-:W-:Y:S05]  /*0530*/  @P0 BRA `(.L_x_391) ;  /* 0x0000000800340947 */ /* 0x000fea0003800000 */
[C---:B0-----:R-:W-:Y:S01]  /*0540*/  IMAD.WIDE R6, R3.reuse, 0x2, R8 ;  /* 0x0000000203067825 */ /* 0x041fe200078e0208 */
[----:B------:R-:W-:Y:S01]  /*0550*/  IADD3 R10, PT, PT, -R3, UR9, RZ ;  /* 0x00000009030a7c10 */ /* 0x000fe2000fffe1ff */
[----:B------:R-:W-:Y:S01]  /*0560*/  BSSY.RECONVERGENT B1, `(.L_x_395) ;  /* 0x0000022000017945 */ /* 0x000fe20003800200 */
[----:B------:R-:W-:-:S04]  /*0570*/  LOP3.LUT P0, RZ, R6, 0xf, RZ, 0xc0, !PT ;  /* 0x0000000f06ff7812 */ /* 0x000fc8000780c0ff */
[----:B------:R-:W-:-:S13]  /*0580*/  ISETP.LT.U32.OR P0, PT, R10, 0x8, P0 ;  /* 0x000000080a00780c */ /* 0x000fda0000701470 */
[----:B------:R-:W-:Y:S05]  /*0590*/  @P0 BRA `(.L_x_396) ;  /* 0x0000000000080947 */ /* 0x000fea0003800000 */
[----:B------:R0:W5:Y:S01]  /*05a0*/  LDG.E.128 R12, desc[UR10][R6.64] ;  /* 0x0000000a060c7981 */ /* 0x000162000c1e1d00 */
[----:B------:R-:W-:Y:S05]  /*05b0*/  BRA `(.L_x_397) ;  /* 0x0000000000707947 */ /* 0x000fea0003800000 */
.L_x_396:
        /* <DEDUP_REMOVED lines=28> */
.L_x_397:
[----:B------:R-:W-:Y:S05]  /*0780*/  BSYNC.RECONVERGENT B1 ;  /* 0x0000000000017941 */ /* 0x000fea0003800200 */
.L_x_395:
        /* <DEDUP_REMOVED lines=19> */
.L_x_399:
        /* <DEDUP_REMOVED lines=28> */
.L_x_400:
[----:B------:R-:W-:Y:S05]  /*0a80*/  BSYNC.RECONVERGENT B1 ;  /* 0x0000000000017941 */ /* 0x000fea0003800200 */
.L_x_398:
        /* <DEDUP_REMOVED lines=19> */
.L_x_402:
[C---:B------:R-:W-:Y:S02]  /*0bc0*/  ISETP.NE.AND P6, PT, R3.reuse, RZ, PT ;  /* 0x000000ff0300720c */ /* 0x040fe40003fc5270 */
[C---:B------:R-:W-:Y:S02]  /*0bd0*/  ISETP.GT.U32.AND P0, PT, R3.reuse, 0x1, PT ;  /* 0x000000010300780c */ /* 0x040fe40003f04070 */
[C---:B------:R-:W-:Y:S02]  /*0be0*/  ISETP.GT.U32.AND P2, PT, R3.reuse, 0x2, PT ;  /* 0x000000020300780c */ /* 0x040fe40003f44070 */
[C---:B------:R-:W-:Y:S02]  /*0bf0*/  ISETP.GT.U32.AND P3, PT, R3.reuse, 0x3, PT ;  /* 0x000000030300780c */ /* 0x040fe40003f64070 */
[C---:B------:R-:W-:Y:S02]  /*0c00*/  ISETP.GT.U32.AND P4, PT, R3.reuse, 0x4, PT ;  /* 0x000000040300780c */ /* 0x040fe40003f84070 */
[----:B------:R-:W-:-:S03]  /*0c10*/  ISETP.GT.U32.AND P5, PT, R3, 0x5, PT ;  /* 0x000000050300780c */ /* 0x000fc60003fa4070 */
[----:B0-----:R-:W-:Y:S02]  /*0c20*/  @!P6 PRMT R6, RZ, 0x7610, R6 ;  /* 0x00007610ff06e816 */ /* 0x001fe40000000006 */
        /* <DEDUP_REMOVED lines=21> */
.L_x_403:
[----:B------:R-:W-:Y:S05]  /*0d80*/  BSYNC.RECONVERGENT B1 ;  /* 0x0000000000017941 */ /* 0x000fea0003800200 */
.L_x_401:
[--C-:B-----5:R-:W-:Y:S02]  /*0d90*/  HADD2.F32 R100, -RZ, R8.reuse.H0_H0 ;  /* 0x20000008ff647230 */ /* 0x120fe40000004100 */
[----:B------:R-:W-:Y:S02]  /*0da0*/  HADD2.F32 R102, -RZ, R8.H1_H1 ;  /* 0x30000008ff667230 */ /* 0x000fe40000004100 */
[--C-:B------:R-:W-:Y:S02]  /*0db0*/  HADD2.F32 R104, -RZ, R9.reuse.H0_H0 ;  /* 0x20000009ff687230 */ /* 0x100fe40000004100 */
[----:B------:R-:W-:Y:S02]  /*0dc0*/  HADD2.F32 R106, -RZ, R9.H1_H1 ;  /* 0x30000009ff6a7230 */ /* 0x000fe40000004100 */
[--C-:B------:R-:W-:Y:S02]  /*0dd0*/  HADD2.F32 R108, -RZ, R10.reuse.H0_H0 ;  /* 0x2000000aff6c7230 */ /* 0x100fe40000004100 */
[----:B------:R-:W-:-:S02]  /*0de0*/  HADD2.F32 R110, -RZ, R10.H1_H1 ;  /* 0x3000000aff6e7230 */ /* 0x000fc40000004100 */
[--C-:B------:R-:W-:Y:S02]  /*0df0*/  HADD2.F32 R112, -RZ, R11.reuse.H0_H0 ;  /* 0x2000000bff707230 */ /* 0x100fe40000004100 */
[----:B------:R-:W-:-:S07]  /*0e00*/  HADD2.F32 R114, -RZ, R11.H1_H1 ;  /* 0x3000000bff727230 */ /* 0x000fce0000004100 */
.L_x_391:
[----:B------:R-:W-:Y:S05]  /*0e10*/  BSYNC.RECONVERGENT B0 ;  /* 0x0000000000007941 */ /* 0x000fea0003800200 */
.L_x_390:
        /* <DEDUP_REMOVED lines=20> */
[----:B------:R-:W-:Y:S02]  /*0f60*/  I2FP.F32.S32 R3, UR9 ;  /* 0x0000000900037c45 */ /* 0x000fe40008201400 */
[----:B------:R-:W-:Y:S01]  /*0f70*/  LOP3.LUT R60, RZ, R4, RZ, 0x33, !PT ;  /* 0x00000004ff3c7212 */ /* 0x000fe200078e33ff */
[----:B------:R-:W-:Y:S01]  /*0f80*/  IMAD R4, R153, 0x400, R5 ;  /* 0x0000040099047824 */ /* 0x000fe200078e0205 */
[----:B------:R-:W-:Y:S01]  /*0f90*/  IADD3 R79, PT, PT, -R5, UR9, RZ ;  /* 0x00000009054f7c10 */ /* 0x000fe2000fffe1ff */
[----:B0-----:R-:W-:Y:S02]  /*0fa0*/  VIADD R6, R3, 0x1800000 ;  /* 0x0180000003067836 */ /* 0x001fe40000000000 */
[----:B------:R-:W-:Y:S01]  /*0fb0*/  IMAD.IADD R60, R60, 0x1, R153 ;  /* 0x000000013c3c7824 */ /* 0x000fe200078e0299 */
[----:B------:R-:W-:Y:S02]  /*0fc0*/  IADD3 R81, PT, PT, -R4, UR9, RZ ;  /* 0x0000000904517c10 */ /* 0x000fe4000fffe1ff */
[----:B------:R-:W-:-:S02]  /*0fd0*/  LOP3.LUT R64, R6, 0x7f800000, RZ, 0xc0, !PT ;  /* 0x7f80000006407812 */ /* 0x000fc400078ec0ff */
[----:B------:R-:W-:-:S04]  /*0fe0*/  LEA.HI R60, R60, 0x1, RZ, 0x1b ;  /* 0x000000013c3c7811 */ /* 0x000fc800078fd8ff */
[----:B------:R-:W-:Y:S02]  /*0ff0*/  LOP3.LUT R83, R60, 0x3, RZ, 0xc0, !PT ;  /* 0x000000033c537812 */ /* 0x000fe400078ec0ff */
[----:B-1----:R-:W-:-:S04]  /*1000*/  ISETP.NE.AND P0, PT, RZ, UR4, PT ;  /* 0x00000004ff007c0c */ /* 0x002fc8000bf05270 */
        /* <DEDUP_REMOVED lines=40> */
[----:B------:R-:W-:Y:S05]  /*1290*/  CALL.REL.NOINC `($__internal_3_$__cuda_sm20_rcp_rn_f32_slowpath) ;  /* 0x0000005000c87944 */ /* 0x000fea0003c00000 */
[----:B------:R-:W-:Y:S01]  /*12a0*/  IMAD.MOV.U32 R85, RZ, RZ, R60 ;  /* 0x000000ffff557224 */ /* 0x000fe200078e003c */
[----:B------:R-:W-:Y:S06]  /*12b0*/  BRA `(.L_x_406) ;  /* 0x0000000000107947 */ /* 0x000fec0003800000 */
.L_x_405:
[----:B------:R-:W0:Y:S02]  /*12c0*/  MUFU.RCP R60, R3 ;  /* 0x00000003003c7308 */ /* 0x000e240000001000 */
[----:B0-----:R-:W-:-:S04]  /*12d0*/  FFMA R64, R3, R60, -1 ;  /* 0xbf80000003407423 */ /* 0x001fc8000000003c */
[----:B------:R-:W-:-:S04]  /*12e0*/  FADD.FTZ R85, -R64, -RZ ;  /* 0x800000ff40557221 */ /* 0x000fc80000010100 */
[----:B------:R-:W-:-:S07]  /*12f0*/  FFMA R85, R60, R85, R60 ;  /* 0x000000553c557223 */ /* 0x000fce000000003c */
.L_x_406:
[----:B------:R-:W-:Y:S01]  /*1300*/  IMAD.MOV.U32 R87, RZ, RZ, R0 ;  /* 0x000000ffff577224 */ /* 0x000fe200078e0000 */
[----:B------:R-:W-:Y:S01]  /*1310*/  UPLOP3.LUT UP0, UPT, UPT, UPT, UPT, 0x40, 0x4 ;  /* 0x000000000004789c */ /* 0x000fe20003f0e870 */
[----:B------:R-:W-:Y:S02]  /*1320*/  IMAD.MOV.U32 R86, RZ, RZ, RZ ;  /* 0x000000ffff567224 */ /* 0x000fe400078e00ff */
[----:B------:R-:W-:-:S08]  /*1330*/  IMAD.MOV.U32 R60, RZ, RZ, RZ ;  /* 0x000000ffff3c7224 */ /* 0x000fd000078e00ff */
.L_x_471:
[----:B------:R-:W0:Y:S01]  /*1340*/  LDC.64 R64, c[0x0][0x3a0] ;  /* 0x0000e800ff407b82 */ /* 0x000e220000000a00 */
[----:B------:R-:W1:Y:S01]  /*1350*/  LDCU UR9, c[0x0][0x38c] ;  /* 0x00007180ff0977ac */ /* 0x000e620008000800 */
[----:B0-----:R-:W-:-:S05]  /*1360*/  IMAD.WIDE R64, R87, 0x4, R64 ;  /* 0x0000000457407825 */ /* 0x001fca00078e0240 */
[----:B---3-5:R0:W5:Y:S01]  /*1370*/  LDG.E R88, desc[UR10][R64.64] ;  /* 0x0000000a40587981 */ /* 0x028162000c1e1900 */
[----:B-1----:R-:W-:Y:S01]  /*1380*/  ISETP.GE.AND P1, PT, R5, UR9, PT ;  /* 0x0000000905007c0c */ /* 0x002fe2000bf26270 */
[----:B------:R-:W-:Y:S01]  /*1390*/  BSSY.RECONVERGENT B0, `(.L_x_407) ;  /* 0x000020e000007945 */ /* 0x000fe20003800200 */
[----:B------:R-:W-:-:S11]  /*13a0*/  CS2R R104, SRZ ;  /* 0x0000000000687805 */ /* 0x000fd6000001ff00 */
[----:B0-----:R-:W-:Y:S05]  /*13b0*/  @P1 BRA `(.L_x_408) ;  /* 0x00000020002c1947 */ /* 0x001fea0003800000 */
        /* <DEDUP_REMOVED lines=27> */
[----:B------:R-:W4:Y:S04]  /*1570*/  @P5 LDG.E.U16 R70, desc[UR10][R68.64+0x8] ;  /* 0x0000080a44465981 */ /* 0x000f28000c1e1500 */
[----:B------:R-:W4:Y:S04]  /*1580*/  @P6 LDG.E.U16 R67, desc[UR10][R68.64+0xa] ;  /* 0x00000a0a44436981 */ /* 0x000f28000c1e1500 */
[----:B------:R2:W4:Y:S01]  /*1590*/  @P2 LDG.E.U16 R71, desc[UR10][R68.64+0xc] ;  /* 0x00000c0a44472981 */ /* 0x000522000c1e1500 */
[----:B------:R-:W-:-:S04]  /*15a0*/  @!P3 PRMT R3, RZ, 0x7610, R3 ;  /* 0x00007610ff03b816 */ /* 0x000fc80000000003 */
[----:B--2---:R-:W-:Y:S02]  /*15b0*/  PRMT R68, R3, 0x5410, R64 ;  /* 0x0000541003447816 */ /* 0x004fe40000000040 */
[----:B---3--:R-:W-:Y:S02]  /*15c0*/  PRMT R69, R65, 0x5410, R66 ;  /* 0x0000541041457816 */ /* 0x008fe40000000042 */
[----:B----4-:R-:W-:Y:S02]  /*15d0*/  PRMT R70, R70, 0x5410, R67 ;  /* 0x0000541046467816 */ /* 0x010fe40000000043 */
[----:B------:R-:W-:Y:S01]  /*15e0*/  PRMT R71, R71, 0x5410, R104 ;  /* 0x0000541047477816 */ /* 0x000fe20000000068 */
[----:B------:R-:W-:Y:S06]  /*15f0*/  BRA `(.L_x_411) ;  /* 0x0000000000047947 */ /* 0x000fec0003800000 */
.L_x_410:
[----:B------:R-:W5:Y:S02]  /*1600*/  LDG.E.128 R68, desc[UR10][R68.64] ;  /* 0x0000000a44447981 */ /* 0x000f64000c1e1d00 */
.L_x_411:
[----:B------:R-:W-:Y:S05]  /*1610*/  BSYNC.RECONVERGENT B1 ;  /* 0x0000000000017941 */ /* 0x000fea0003800200 */
.L_x_409:
[----:B------:R-:W0:Y:S01]  /*1620*/  LDC.64 R156, c[0x0][0x3c8] ;  /* 0x0000f200ff9c7b82 */ /* 0x000e220000000a00 */
[----:B------:R-:W-:Y:S01]  /*1630*/  ISETP.GT.U32.AND P3, PT, R79, 0x7, PT ;  /* 0x000000074f00780c */ /* 0x000fe20003f64070 */
[----:B------:R-:W-:Y:S01]  /*1640*/  BSSY.RECONVERGENT B1, `(.L_x_412) ;  /* 0x0000021000017945 */ /* 0x000fe20003800200 */
        /* <DEDUP_REMOVED lines=31> */
.L_x_413:
[----:B------:R-:W5:Y:S02]  /*1840*/  LDG.E.128 R64, desc[UR10][R64.64] ;  /* 0x0000000a40407981 */ /* 0x000f64000c1e1d00 */
.L_x_414:
[----:B------:R-:W-:Y:S05]  /*1850*/  BSYNC.RECONVERGENT B1 ;  /* 0x0000000000017941 */ /* 0x000fea0003800200 */
.L_x_412:
[--C-:B-----5:R-:W-:Y:S01]  /*1860*/  HADD2.F32 R139, -RZ, R68.reuse.H1_H1 ;  /* 0x30000044ff8b7230 */ /* 0x120fe20000004100 */
[----:B------:R-:W-:Y:S01]  /*1870*/  ISETP.GE.AND P0, PT, R4, UR9, PT ;  /* 0x0000000904007c0c */ /* 0x000fe2000bf06270 */
[----:B------:R-:W-:Y:S02]  /*1880*/  HADD2.F32 R3, -RZ, R68.H0_H0 ;  /* 0x20000044ff037230 */ /* 0x000fe40000004100 */
[--C-:B------:R-:W-:Y:S02]  /*1890*/  HADD2.F32 R105, -RZ, R64.reuse.H0_H0 ;  /* 0x20000040ff697230 */ /* 0x100fe40000004100 */
[C---:B------:R-:W-:Y:S01]  /*18a0*/  FMUL R152, R88.reuse, R139 ;  /* 0x0000008b58987220 */ /* 0x040fe20000400000 */
[----:B------:R-:W-:Y:S02]  /*18b0*/  HADD2.F32 R143, -RZ, R69.H0_H0 ;  /* 0x20000045ff8f7230 */ /* 0x000fe40000004100 */
[----:B------:R-:W-:Y:S01]  /*18c0*/  FMUL R3, R88, R3 ;  /* 0x0000000358037220 */ /* 0x000fe20000400000 */
[----:B------:R-:W-:-:S02]  /*18d0*/  HADD2.F32 R68, -RZ, R64.H1_H1 ;  /* 0x30000040ff447230 */ /* 0x000fc40000004100 */
[----:B------:R-:W-:Y:S01]  /*18e0*/  FMUL R154, R6, R105 ;  /* 0x00000069069a7220 */ /* 0x000fe20000400000 */
[--C-:B------:R-:W-:Y:S02]  /*18f0*/  HADD2.F32 R153, -RZ, R70.reuse.H0_H0 ;  /* 0x20000046ff997230 */ /* 0x100fe40000004100 */
[----:B------:R-:W-:Y:S01]  /*1900*/  FMUL R150, R88, R143 ;  /* 0x0000008f58967220 */ /* 0x000fe20000400000 */
[----:B------:R-:W-:Y:S02]  /*1910*/  HADD2.F32 R161, -RZ, R70.H1_H1 ;  /* 0x30000046ffa17230 */ /* 0x000fe40000004100 */
[-C--:B------:R-:W-:Y:S01]  /*1920*/  FFMA R61, R152, R68.reuse, R61 ;  /* 0x00000044983d7223 */ /* 0x080fe2000000003d */
[--C-:B------:R-:W-:Y:S02]  /*1930*/  HADD2.F32 R149, -RZ, R65.reuse.H0_H0 ;  /* 0x20000041ff957230 */ /* 0x100fe40000004100 */
[----:B------:R-:W-:Y:S01]  /*1940*/  FMUL R151, R7, R68 ;  /* 0x0000004407977220 */ /* 0x000fe20000400000 */
[----:B------:R-:W-:-:S02]  /*1950*/  HADD2.F32 R70, -RZ, R65.H1_H1 ;  /* 0x30000041ff467230 */ /* 0x000fc40000004100 */
[----:B------:R-:W-:Y:S01]  /*1960*/  FADD R68, RZ, R154 ;  /* 0x0000009aff447221 */ /* 0x000fe20000000000 */
[----:B------:R-:W-:Y:S01]  /*1970*/  FFMA R65, R3, R154, RZ ;  /* 0x0000009a03417223 */ /* 0x000fe200000000ff */
[----:B------:R-:W-:Y:S02]  /*1980*/  HADD2.F32 R145, -RZ, R69.H1_H1 ;  /* 0x30000045ff917230 */ /* 0x000fe40000004100 */
[-C--:B------:R-:W-:Y:S01]  /*1990*/  FFMA R62, R150, R149.reuse, R62 ;  /* 0x00000095963e7223 */ /* 0x080fe2000000003e */
[----:B------:R-:W-:Y:S01]  /*19a0*/  FMUL R149, R8, R149 ;  /* 0x0000009508957220 */ /* 0x000fe20000400000 */
[----:B------:R-:W-:Y:S01]  /*19b0*/  FADD R68, R68, R151 ;  /* 0x0000009744447221 */ /* 0x000fe20000000000 */
[----:B------:R-:W-:Y:S01]  /*19c0*/  FFMA R65, R152, R151, R65 ;  /* 0x0000009798417223 */ /* 0x000fe20000000041 */
[----:B------:R-:W-:Y:S02]  /*19d0*/  HADD2.F32 R155, -RZ, R66.H0_H0 ;  /* 0x20000042ff9b7230 */ /* 0x000fe40000004100 */
[----:B------:R-:W-:Y:S01]  /*19e0*/  FMUL R148, R88, R145 ;  /* 0x0000009158947220 */ /* 0x000fe20000400000 */
[----:B------:R-:W-:Y:S01]  /*19f0*/  FMUL R147, R9, R70 ;  /* 0x0000004609937220 */ /* 0x000fe20000400000 */
[----:B------:R-:W-:Y:S01]  /*1a00*/  FADD R68, R68, R149 ;  /* 0x0000009544447221 */ /* 0x000fe20000000000 */
[----:B------:R-:W-:Y:S01]  /*1a10*/  FFMA R65, R150, R149, R65 ;  /* 0x0000009596417223 */ /* 0x000fe20000000041 */
[----:B------:R-:W-:-:S02]  /*1a20*/  HADD2.F32 R69, -RZ, R71.H0_H0 ;  /* 0x20000047ff457230 */ /* 0x000fc40000004100 */
[----:B------:R-:W-:Y:S01]  /*1a30*/  FMUL R146, R88, R153 ;  /* 0x0000009958927220 */ /* 0x000fe20000400000 */
[----:B------:R-:W-:Y:S02]  /*1a40*/  HADD2.F32 R66, -RZ, R66.H1_H1 ;  /* 0x30000042ff427230 */ /* 0x000fe40000004100 */
[----:B------:R-:W-:Y:S01]  /*1a50*/  FMUL R145, R10, R155 ;  /* 0x0000009b0a917220 */ /* 0x000fe20000400000 */
[----:B------:R-:W-:Y:S01]  /*1a60*/  FADD R68, R68, R147 ;  /* 0x0000009344447221 */ /* 0x000fe20000000000 */
[----:B------:R-:W-:Y:S01]  /*1a70*/  FFMA R65, R148, R147, R65 ;  /* 0x0000009394417223 */ /* 0x000fe20000000041 */
[----:B------:R-:W-:Y:S02]  /*1a80*/  HADD2.F32 R141, -RZ, R67.H0_H0 ;  /* 0x20000043ff8d7230 */ /* 0x000fe40000004100 */
[C---:B------:R-:W-:Y:S01]  /*1a90*/  FMUL R142, R88.reuse, R69 ;  /* 0x00000045588e7220 */ /* 0x040fe20000400000 */
[----:B------:R-:W-:Y:S01]  /*1aa0*/  FMUL R144, R88, R161 ;  /* 0x000000a158907220 */ /* 0x000fe20000400000 */
[----:B------:R-:W-:Y:S01]  /*1ab0*/  FMUL R143, R11, R66 ;  /* 0x000000420b8f7220 */ /* 0x000fe20000400000 */
[----:B------:R-:W-:Y:S01]  /*1ac0*/  FADD R68, R68, R145 ;  /* 0x0000009144447221 */ /* 0x000fe20000000000 */
[----:B------:R-:W-:Y:S01]  /*1ad0*/  FFMA R65, R146, R145, R65 ;  /* 0x0000009192417223 */ /* 0x000fe20000000041 */
[----:B------:R-:W-:-:S02]  /*1ae0*/  HADD2.F32 R71, -RZ, R71.H1_H1 ;  /* 0x30000047ff477230 */ /* 0x000fc40000004100 */
[-C--:B------:R-:W-:Y:S01]  /*1af0*/  FFMA R58, R142, R141.reuse, R58 ;  /* 0x0000008d8e3a7223 */ /* 0x080fe2000000003a */
[----:B------:R-:W-:Y:S02]  /*1b00*/  HADD2.F32 R64, -RZ, R67.H1_H1 ;  /* 0x30000043ff407230 */ /* 0x000fe40000004100 */
        /* <DEDUP_REMOVED lines=23> */
.L_x_416:
        /* <DEDUP_REMOVED lines=28> */
.L_x_417:
[----:B------:R-:W-:Y:S05]  /*1e40*/  BSYNC.RECONVERGENT B1 ;  /* 0x0000000000017941 */ /* 0x000fea0003800200 */
.L_x_415:
[----:B------:R-:W-:Y:S01]  /*1e50*/  IMAD.WIDE R68, R125, 0x2, R156 ;  /* 0x000000027d447825 */ /* 0x000fe200078e029c */
[----:B------:R-:W-:Y:S02]  /*1e60*/  BSSY.RECONVERGENT B1, `(.L_x_418) ;  /* 0x0000022000017945 */ /* 0x000fe40003800200 */
[----:B------:R-:W-:-:S04]  /*1e70*/  LOP3.LUT P0, RZ, R68, 0xf, RZ, 0xc0, !PT ;  /* 0x0000000f44ff7812 */ /* 0x000fc8000780c0ff */
[----:B------:R-:W-:-:S13]  /*1e80*/  ISETP.LT.U32.OR P0, PT, R81, 0x8, P0 ;  /* 0x000000085100780c */ /* 0x000fda0000701470 */
[----:B------:R-:W-:Y:S05]  /*1e90*/  @P0 BRA `(.L_x_419) ;  /* 0x0000000000080947 */ /* 0x000fea0003800000 */
[----:B------:R-:W5:Y:S01]  /*1ea0*/  LDG.E.128 R68, desc[UR10][R68.64] ;  /* 0x0000000a44447981 */ /* 0x000f62000c1e1d00 */
[----:B------:R-:W-:Y:S05]  /*1eb0*/  BRA `(.L_x_420) ;  /* 0x0000000000707947 */ /* 0x000fea0003800000 */
.L_x_419:
        /* <DEDUP_REMOVED lines=22> */
[----:B------:R-:W4:Y:S04]  /*2020*/  @P6 LDG.E.U16 R127, desc[UR10][R68.64+0xc] ;  /* 0x00000c0a447f6981 */ /* 0x000f28000c1e1500 */
[----:B------:R2:W4:Y:S02]  /*2030*/  @P0 LDG.E.U16 R128, desc[UR10][R68.64+0xe] ;  /* 0x00000e0a44800981 */ /* 0x000524000c1e1500 */
[----:B--2---:R-:W-:-:S02]  /*2040*/  PRMT R68, R70, 0x5410, R71 ;  /* 0x0000541046447816 */ /* 0x004fc40000000047 */
[----:B---3--:R-:W-:Y:S02]  /*2050*/  PRMT R69, R89, 0x5410, R124 ;  /* 0x0000541059457816 */ /* 0x008fe4000000007c */
[----:B----4-:R-:W-:Y:S02]  /*2060*/  PRMT R70, R125, 0x5410, R126 ;  /* 0x000054107d467816 */ /* 0x010fe4000000007e */
[----:B------:R-:W-:-:S07]  /*2070*/  PRMT R71, R127, 0x5410, R128 ;  /* 0x000054107f477816 */ /* 0x000fce0000000080 */
.L_x_420:
[----:B------:R-:W-:Y:S05]  /*2080*/  BSYNC.RECONVERGENT B1 ;  /* 0x0000000000017941 */ /* 0x000fea0003800200 */
.L_x_418:
[----:B-----5:R-:W-:Y:S01]  /*2090*/  HADD2.F32 R89, -RZ, R64.H0_H0 ;  /* 0x20000040ff597230 */ /* 0x020fe20000004100 */
[----:B------:R-:W-:Y:S01]  /*20a0*/  ISETP.GE.AND P0, PT, R78, UR9, PT ;  /* 0x000000094e007c0c */ /* 0x000fe2000bf06270 */
[----:B------:R-:W-:Y:S02]  /*20b0*/  HADD2.F32 R131, -RZ, R68.H0_H0 ;  /* 0x20000044ff837230 */ /* 0x000fe40000004100 */
[----:B------:R-:W-:Y:S02]  /*20c0*/  HADD2.F32 R137, -RZ, R64.H1_H1 ;  /* 0x30000040ff897230 */ /* 0x000fe40000004100 */
[----:B------:R-:W-:Y:S01]  /*20d0*/  FMUL R89, R88, R89 ;  /* 0x0000005958597220 */ /* 0x000fe20000400000 */
[----:B------:R-:W-:Y:S02]  /*20e0*/  HADD2.F32 R68, -RZ, R68.H1_H1 ;  /* 0x30000044ff447230 */ /* 0x000fe40000004100 */
[----:B------:R-:W-:Y:S01]  /*20f0*/  FMUL R138, R14, R131 ;  /* 0x000000830e8a7220 */ /* 0x000fe20000400000 */
[----:B------:R-:W-:-:S02]  /*2100*/  HADD2.F32 R133, -RZ, R65.H1_H1 ;  /* 0x30000041ff857230 */ /* 0x000fc40000004100 */
[C---:B------:R-:W-:Y:S01]  /*2110*/  FMUL R137, R88.reuse, R137 ;  /* 0x0000008958897220 */ /* 0x040fe20000400000 */
[----:B------:R-:W-:Y:S02]  /*2120*/  HADD2.F32 R135, -RZ, R65.H0_H0 ;  /* 0x20000041ff877230 */ /* 0x000fe40000004100 */
[----:B------:R-:W-:Y:S01]  /*2130*/  FMUL R136, R15, R68 ;  /* 0x000000440f887220 */ /* 0x000fe20000400000 */
[--C-:B------:R-:W-:Y:S02]  /*2140*/  HADD2.F32 R153, -RZ, R69.reuse.H0_H0 ;  /* 0x20000045ff997230 */ /* 0x100fe40000004100 */
[----:B------:R-:W-:Y:S01]  /*2150*/  FADD R105, R105, R138 ;  /* 0x0000008a69697221 */ /* 0x000fe20000000000 */
[----:B------:R-:W-:Y:S01]  /*2160*/  FFMA R104, R89, R138, R104 ;  /* 0x0000008a59687223 */ /* 0x000fe20000000068 */
[----:B------:R-:W-:Y:S02]  /*2170*/  HADD2.F32 R132, -RZ, R69.H1_H1 ;  /* 0x30000045ff847230 */ /* 0x000fe40000004100 */
[C---:B------:R-:W-:Y:S01]  /*2180*/  FMUL R133, R88.reuse, R133 ;  /* 0x0000008558857220 */ /* 0x040fe20000400000 */
[----:B------:R-:W-:Y:S01]  /*2190*/  FMUL R135, R88, R135 ;  /* 0x0000008758877220 */ /* 0x000fe20000400000 */
[----:B------:R-:W-:Y:S01]  /*21a0*/  FMUL R134, R16, R153 ;  /* 0x0000009910867220 */ /* 0x000fe20000400000 */
[----:B------:R-:W-:Y:S01]  /*21b0*/  FADD R105, R105, R136 ;  /* 0x0000008869697221 */ /* 0x000fe20000000000 */
[----:B------:R-:W-:Y:S01]  /*21c0*/  FFMA R104, R137, R136, R104 ;  /* 0x0000008889687223 */ /* 0x000fe20000000068 */
[----:B------:R-:W-:-:S02]  /*21d0*/  HADD2.F32 R127, -RZ, R67.H0_H0 ;  /* 0x20000043ff7f7230 */ /* 0x000fc40000004100 */
[-C--:B------:R-:W-:Y:S01]  /*21e0*/  FFMA R55, R133, R132.reuse, R55 ;  /* 0x0000008485377223 */ /* 0x080fe20000000037 */
[----:B------:R-:W-:Y:S02]  /*21f0*/  HADD2.F32 R125, -RZ, R67.H1_H1 ;  /* 0x30000043ff7d7230 */ /* 0x000fe40000004100 */
[----:B------:R-:W-:Y:S01]  /*2200*/  FMUL R132, R17, R132 ;  /* 0x0000008411847220 */ /* 0x000fe20000400000 */
[----:B------:R-:W-:Y:S02]  /*2210*/  HADD2.F32 R155, -RZ, R66.H0_H0 ;  /* 0x20000042ff9b7230 */ /* 0x000fe40000004100 */
[----:B------:R-:W-:Y:S01]  /*2220*/  FADD R105, R105, R134 ;  /* 0x0000008669697221 */ /* 0x000fe20000000000 */
[----:B------:R-:W-:Y:S02]  /*2230*/  HADD2.F32 R67, -RZ, R70.H0_H0 ;  /* 0x20000046ff437230 */ /* 0x000fe40000004100 */
[----:B------:R-:W-:Y:S01]  /*2240*/  FFMA R104, R135, R134, R104 ;  /* 0x0000008687687223 */ /* 0x000fe20000000068 */
[----:B------:R-:W-:-:S02]  /*2250*/  HADD2.F32 R129, -RZ, R66.H1_H1 ;  /* 0x30000042ff817230 */ /* 0x000fc40000004100 */
[----:B------:R-:W-:Y:S01]  /*2260*/  FFMA R52, R89, R131, R52 ;  /* 0x0000008359347223 */ /* 0x000fe20000000034 */
[----:B------:R-:W-:Y:S02]  /*2270*/  HADD2.F32 R70, -RZ, R70.H1_H1 ;  /* 0x30000046ff467230 */ /* 0x000fe40000004100 */
[----:B------:R-:W-:Y:S01]  /*2280*/  FMUL R131, R88, R155 ;  /* 0x0000009b58837220 */ /* 0x000fe20000400000 */
[----:B------:R-:W-:Y:S01]  /*2290*/  FMUL R130, R18, R67 ;  /* 0x0000004312827220 */ /* 0x000fe20000400000 */
[----:B------:R-:W-:Y:S01]  /*22a0*/  FADD R105, R105, R132 ;  /* 0x0000008469697221 */ /* 0x000fe20000000000 */
[----:B------:R-:W-:Y:S01]  /*22b0*/  FFMA R104, R133, R132, R104 ;  /* 0x0000008485687223 */ /* 0x000fe20000000068 */
[--C-:B------:R-:W-:Y:S02]  /*22c0*/  HADD2.F32 R65, -RZ, R71.reuse.H0_H0 ;  /* 0x20000047ff417230 */ /* 0x100fe40000004100 */
[----:B------:R-:W-:Y:S01]  /*22d0*/  FMUL R129, R88, R129 ;  /* 0x0000008158817220 */ /* 0x000fe20000400000 */
[----:B------:R-:W-:Y:S01]  /*22e0*/  FMUL R128, R19, R70 ;  /* 0x0000004613807220 */ /* 0x000fe20000400000 */
[----:B------:R-:W-:Y:S01]  /*22f0*/  FADD R105, R105, R130 ;  /* 0x0000008269697221 */ /* 0x000fe20000000000 */
[----:B------:R-:W-:Y:S01]  /*2300*/  FFMA R104, R131, R130, R104 ;  /* 0x0000008283687223 */ /* 0x000fe20000000068 */
[----:B------:R-:W-:-:S02]  /*2310*/  HADD2.F32 R64, -RZ, R71.H1_H1 ;  /* 0x30000047ff407230 */ /* 0x000fc40000004100 */
[----:B------:R-:W-:Y:S01]  /*2320*/  FMUL R127, R88, R127 ;  /* 0x0000007f587f7220 */ /* 0x000fe20000400000 */
[-C--:B------:R-:W-:Y:S01]  /*2330*/  FMUL R126, R20, R65.reuse ;  /* 0x00000041147e7220 */ /* 0x080fe20000400000 */
[----:B------:R-:W-:Y:S01]  /*2340*/  FADD R105, R105, R128 ;  /* 0x0000008069697221 */ /* 0x000fe20000000000 */
[----:B------:R-:W-:Y:S01]  /*2350*/  FFMA R104, R129, R128, R104 ;  /* 0x0000008081687223 */ /* 0x000fe20000000068 */
[----:B------:R-:W-:Y:S01]  /*2360*/  FFMA R50, R127, R65, R50 ;  /* 0x000000417f327223 */ /* 0x000fe20000000032 */
[----:B------:R-:W-:Y:S01]  /*2370*/  FMUL R125, R88, R125 ;  /* 0x0000007d587d7220 */ /* 0x000fe20000400000 */
[----:B------:R-:W-:Y:S01]  /*2380*/  FADD R105, R105, R126 ;  /* 0x0000007e69697221 */ /* 0x000fe20000000000 */
[----:B------:R-:W-:Y:S01]  /*2390*/  FMUL R124, R21, R64 ;  /* 0x00000040157c7220 */ /* 0x000fe20000400000 */
        /* <DEDUP_REMOVED lines=17> */
.L_x_422:
        /* <DEDUP_REMOVED lines=28> */
.L_x_423:
[----:B------:R-:W-:Y:S05]  /*2670*/  BSYNC.RECONVERGENT B1 ;  /* 0x0000000000017941 */ /* 0x000fea0003800200 */
.L_x_421:
[----:B------:R-:W-:Y:S01]  /*2680*/  IMAD.WIDE R68, R111, 0x2, R156 ;  /* 0x000000026f447825 */ /* 0x000fe200078e029c */
[----:B------:R-:W-:Y:S02]  /*2690*/  BSSY.RECONVERGENT B1, `(.L_x_424) ;  /* 0x0000022000017945 */ /* 0x000fe40003800200 */
[----:B------:R-:W-:-:S04]  /*26a0*/  LOP3.LUT P0, RZ, R68, 0xf, RZ, 0xc0, !PT ;  /* 0x0000000f44ff7812 */ /* 0x000fc8000780c0ff */
[----:B------:R-:W-:-:S13]  /*26b0*/  ISETP.LT.U32.OR P0, PT, R82, 0x8, P0 ;  /* 0x000000085200780c */ /* 0x000fda0000701470 */
[----:B------:R-:W-:Y:S05]  /*26c0*/  @P0 BRA `(.L_x_425) ;  /* 0x0000000000080947 */ /* 0x000fea0003800000 */
[----:B------:R-:W5:Y:S01]  /*26d0*/  LDG.E.128 R68, desc[UR10][R68.64] ;  /* 0x0000000a44447981 */ /* 0x000f62000c1e1d00 */
[----:B------:R-:W-:Y:S05]  /*26e0*/  BRA `(.L_x_426) ;  /* 0x0000000000707947 */ /* 0x000fea0003800000 */
.L_x_425:
        /* <DEDUP_REMOVED lines=28> */
.L_x_426:
[----:B------:R-:W-:Y:S05]  /*28b0*/  BSYNC.RECONVERGENT B1 ;  /* 0x0000000000017941 */ /* 0x000fea0003800200 */
.L_x_424:
        /* <DEDUP_REMOVED lines=66> */
.L_x_428:
        /* <DEDUP_REMOVED lines=28> */
.L_x_429:
[----:B------:R-:W-:Y:S05]  /*2ea0*/  BSYNC.RECONVERGENT B1 ;  /* 0x0000000000017941 */ /* 0x000fea0003800200 */
.L_x_427:
[----:B------:R-:W-:Y:S01]  /*2eb0*/  IMAD.WIDE R68, R95, 0x2, R156 ;  /* 0x000000025f447825 */ /* 0x000fe200078e029c */
[----:B------:R-:W-:Y:S02]  /*2ec0*/  BSSY.RECONVERGENT B1, `(.L_x_430) ;  /* 0x0000022000017945 */ /* 0x000fe40003800200 */
[----:B------:R-:W-:-:S04]  /*2ed0*/  LOP3.LUT P0, RZ, R68, 0xf, RZ, 0xc0, !PT ;  /* 0x0000000f44ff7812 */ /* 0x000fc8000780c0ff */
[----:B------:R-:W-:-:S13]  /*2ee0*/  ISETP.LT.U32.OR P0, PT, R84, 0x8, P0 ;  /* 0x000000085400780c */ /* 0x000fda0000701470 */
[----:B------:R-:W-:Y:S05]  /*2ef0*/  @P0 BRA `(.L_x_431) ;  /* 0x0000000000080947 */ /* 0x000fea0003800000 */
[----:B------:R-:W5:Y:S01]  /*2f00*/  LDG.E.128 R68, desc[UR10][R68.64] ;  /* 0x0000000a44447981 */ /* 0x000f62000c1e1d00 */
[----:B------:R-:W-:Y:S05]  /*2f10*/  BRA `(.L_x_432) ;  /* 0x0000000000707947 */ /* 0x000fea0003800000 */
.L_x_431:
        /* <DEDUP_REMOVED lines=28> */
.L_x_432:
[----:B------:R-:W-:Y:S05]  /*30e0*/  BSYNC.RECONVERGENT B1 ;  /* 0x0000000000017941 */ /* 0x000fea0003800200 */
.L_x_430:
[----:B-----5:R-:W-:Y:S02]  /*30f0*/  HADD2.F32 R95, -RZ, R68.H0_H0 ;  /* 0x20000044ff5f7230 */ /* 0x020fe40000004100 */
[----:B------:R-:W-:Y:S02]  /*3100*/  HADD2.F32 R93, -RZ, R64.H0_H0 ;  /* 0x20000040ff5d7230 */ /* 0x000fe40000004100 */
[----:B------:R-:W-:Y:S02]  /*3110*/  HADD2.F32 R68, -RZ, R68.H1_H1 ;  /* 0x30000044ff447230 */ /* 0x000fe40000004100 */
[----:B------:R-:W-:Y:S01]  /*3120*/  FMUL R106, R30, R95 ;  /* 0x0000005f1e6a7220 */ /* 0x000fe20000400000 */
[----:B------:R-:W-:Y:S02]  /*3130*/  HADD2.F32 R109, -RZ, R64.H1_H1 ;  /* 0x30000040ff6d7230 */ /* 0x000fe40000004100 */
[----:B------:R-:W-:Y:S01]  /*3140*/  FMUL R93, R88, R93 ;  /* 0x0000005d585d7220 */ /* 0x000fe20000400000 */
[----:B------:R-:W-:-:S02]  /*3150*/  HADD2.F32 R101, -RZ, R65.H1_H1 ;  /* 0x30000041ff657230 */ /* 0x000fc40000004100 */
[----:B------:R-:W-:Y:S01]  /*3160*/  FMUL R90, R31, R68 ;  /* 0x000000441f5a7220 */ /* 0x000fe20000400000 */
[----:B------:R-:W-:Y:S02]  /*3170*/  HADD2.F32 R99, -RZ, R69.H0_H0 ;  /* 0x20000045ff637230 */ /* 0x000fe40000004100 */
[----:B------:R-:W-:Y:S01]  /*3180*/  FADD R105, R105, R106 ;  /* 0x0000006a69697221 */ /* 0x000fe20000000000 */
[----:B------:R-:W-:Y:S02]  /*3190*/  HADD2.F32 R97, -RZ, R65.H0_H0 ;  /* 0x20000041ff617230 */ /* 0x000fe40000004100 */
[----:B------:R-:W-:Y:S01]  /*31a0*/  FMUL R109, R88, R109 ;  /* 0x0000006d586d7220 */ /* 0x000fe20000400000 */
[--C-:B------:R-:W-:Y:S02]  /*31b0*/  HADD2.F32 R107, -RZ, R66.reuse.H0_H0 ;  /* 0x20000042ff6b7230 */ /* 0x100fe40000004100 */
[----:B------:R-:W-:Y:S01]  /*31c0*/  FFMA R104, R93, R106, R104 ;  /* 0x0000006a5d687223 */ /* 0x000fe20000000068 */
[----:B------:R-:W-:-:S02]  /*31d0*/  HADD2.F32 R155, -RZ, R66.H1_H1 ;  /* 0x30000042ff9b7230 */ /* 0x000fc40000004100 */
[----:B------:R-:W-:Y:S01]  /*31e0*/  FMUL R92, R88, R101 ;  /* 0x00000065585c7220 */ /* 0x000fe20000400000 */
[----:B------:R-:W-:Y:S02]  /*31f0*/  HADD2.F32 R66, -RZ, R69.H1_H1 ;  /* 0x30000045ff427230 */ /* 0x000fe40000004100 */
[----:B------:R-:W-:Y:S01]  /*3200*/  FFMA R36, R93, R95, R36 ;  /* 0x0000005f5d247223 */ /* 0x000fe20000000024 */
[----:B------:R-:W-:Y:S01]  /*3210*/  FMUL R94, R72, R99 ;  /* 0x00000063485e7220 */ /* 0x000fe20000400000 */
[----:B------:R-:W-:Y:S01]  /*3220*/  FADD R105, R105, R90 ;  /* 0x0000005a69697221 */ /* 0x000fe20000000000 */
[----:B------:R-:W-:Y:S01]  /*3230*/  FMUL R95, R88, R97 ;  /* 0x00000061585f7220 */ /* 0x000fe20000400000 */
[----:B------:R-:W-:Y:S01]  /*3240*/  FFMA R104, R109, R90, R104 ;  /* 0x0000005a6d687223 */ /* 0x000fe20000000068 */
[-C--:B------:R-:W-:Y:S01]  /*3250*/  FFMA R39, R92, R66.reuse, R39 ;  /* 0x000000425c277223 */ /* 0x080fe20000000027 */
[----:B------:R-:W-:Y:S01]  /*3260*/  FMUL R97, R73, R66 ;  /* 0x0000004249617220 */ /* 0x000fe20000400000 */
[----:B------:R-:W-:-:S02]  /*3270*/  HADD2.F32 R153, -RZ, R70.H0_H0 ;  /* 0x20000046ff997230 */ /* 0x000fc40000004100 */
[----:B------:R-:W-:Y:S01]  /*3280*/  FADD R66, R105, R94 ;  /* 0x0000005e69427221 */ /* 0x000fe20000000000 */
[C---:B------:R-:W-:Y:S01]  /*3290*/  FFMA R69, R95.reuse, R94, R104 ;  /* 0x0000005e5f457223 */ /* 0x040fe20000000068 */
[--C-:B------:R-:W-:Y:S02]  /*32a0*/  HADD2.F32 R65, -RZ, R71.reuse.H0_H0 ;  /* 0x20000047ff417230 */ /* 0x100fe40000004100 */
[----:B------:R-:W-:Y:S01]  /*32b0*/  FFMA R38, R95, R99, R38 ;  /* 0x000000635f267223 */ /* 0x000fe20000000026 */
[----:B------:R-:W-:Y:S02]  /*32c0*/  HADD2.F32 R64, -RZ, R71.H1_H1 ;  /* 0x30000047ff407230 */ /* 0x000fe40000004100 */
[----:B------:R-:W-:Y:S01]  /*32d0*/  FADD R71, R66, R97 ;  /* 0x0000006142477221 */ /* 0x000fe20000000000 */
[----:B------:R-:W-:Y:S02]  /*32e0*/  HADD2.F32 R70, -RZ, R70.H1_H1 ;  /* 0x30000046ff467230 */ /* 0x000fe40000004100 */
[----:B------:R-:W-:Y:S01]  /*32f0*/  FMUL R99, R88, R107 ;  /* 0x0000006b58637220 */ /* 0x000fe20000400000 */
[----:B------:R-:W-:Y:S01]  /*3300*/  FMUL R98, R74, R153 ;  /* 0x000000994a627220 */ /* 0x000fe20000400000 */
[----:B------:R-:W-:Y:S01]  /*3310*/  FFMA R66, R92, R97, R69 ;  /* 0x000000615c427223 */ /* 0x000fe20000000045 */
[----:B------:R-:W-:-:S02]  /*3320*/  HADD2.F32 R103, -RZ, R67.H0_H0 ;  /* 0x20000043ff677230 */ /* 0x000fc40000004100 */
[----:B------:R-:W-:Y:S01]  /*3330*/  FFMA R37, R109, R68, R37 ;  /* 0x000000446d257223 */ /* 0x000fe20000000025 */
[C---:B------:R-:W-:Y:S01]  /*3340*/  FMUL R96, R88.reuse, R155 ;  /* 0x0000009b58607220 */ /* 0x040fe20000400000 */
[----:B------:R-:W-:Y:S01]  /*3350*/  FMUL R101, R75, R70 ;  /* 0x000000464b657220 */ /* 0x000fe20000400000 */
[----:B------:R-:W-:Y:S01]  /*3360*/  FADD R68, R71, R98 ;  /* 0x0000006247447221 */ /* 0x000fe20000000000 */
[----:B------:R-:W-:Y:S01]  /*3370*/  FFMA R69, R99, R98, R66 ;  /* 0x0000006263457223 */ /* 0x000fe20000000042 */
[----:B------:R-:W-:Y:S02]  /*3380*/  HADD2.F32 R67, -RZ, R67.H1_H1 ;  /* 0x30000043ff437230 */ /* 0x000fe40000004100 */
[----:B------:R-:W-:Y:S01]  /*3390*/  FMUL R103, R88, R103 ;  /* 0x0000006758677220 */ /* 0x000fe20000400000 */
        /* <DEDUP_REMOVED lines=12> */
[----:B------:R-:W-:-:S07]  /*3460*/  FFMA R104, R102, R107, R66 ;  /* 0x0000006b66687223 */ /* 0x000fce0000000042 */
.L_x_408:
[----:B------:R-:W-:Y:S05]  /*3470*/  BSYNC.RECONVERGENT B0 ;  /* 0x0000000000007941 */ /* 0x000fea0003800200 */
.L_x_407:
        /* <DEDUP_REMOVED lines=35> */
.L_x_435:
[----:B------:R-:W-:Y:S05]  /*36b0*/  BSYNC.RECONVERGENT B0 ;  /* 0x0000000000007941 */ /* 0x000fea0003800200 */
.L_x_434:
        /* <DEDUP_REMOVED lines=21> */
.L_x_433:
[----:B------:R-:W0:Y:S01]  /*3810*/  SHFL.DOWN PT, R64, R105, 0x10, 0x1f ;  /* 0x0a001f0069407f89 */ /* 0x000e2200000e0000 */
[----:B------:R-:W1:Y:S01]  /*3820*/  S2UR UR5, SR_CgaCtaId ;  /* 0x00000000000579c3 */ /* 0x000e620000008800 */
[----:B------:R-:W-:Y:S01]  /*3830*/  ISETP.NE.AND P2, PT, R156, RZ, PT ;  /* 0x000000ff9c00720c */ /* 0x000fe20003f45270 */
[----:B------:R-:W-:Y:S01]  /*3840*/  UMOV UR4, 0x400 ;  /* 0x0000040000047882 */ /* 0x000fe20000000000 */
[----:B------:R-:W2:Y:S01]  /*3850*/  SHFL.DOWN PT, R65, R104, 0x10, 0x1f ;  /* 0x0a001f0068417f89 */ /* 0x000ea200000e0000 */
[----:B------:R-:W-:Y:S01]  /*3860*/  ISETP.NE.AND P0, PT, R66, RZ, PT ;  /* 0x000000ff4200720c */ /* 0x000fe20003f05270 */
[----:B------:R-:W-:Y:S03]  /*3870*/  BSSY.RECONVERGENT B0, `(.L_x_437) ;  /* 0x0000030000007945 */ /* 0x000fe60003800200 */
[----:B------:R-:W3:Y:S01]  /*3880*/  LDC R158, c[0x0][0x380] ;  /* 0x0000e000ff9e7b82 */ /* 0x000ee20000000800 */
[----:B0-----:R-:W-:Y:S01]  /*3890*/  FADD R64, R64, R105 ;  /* 0x0000006940407221 */ /* 0x001fe20000000000 */
[----:B-1----:R-:W-:Y:S01]  /*38a0*/  ULEA UR4, UR5, UR4, 0x18 ;  /* 0x0000000405047291 */ /* 0x002fe2000f8ec0ff */
[----:B--2---:R-:W-:-:S03]  /*38b0*/  FADD R65, R65, R104 ;  /* 0x0000006841417221 */ /* 0x004fc60000000000 */
[----:B------:R-:W0:Y:S01]  /*38c0*/  SHFL.DOWN PT, R67, R64, 0x8, 0x1f ;  /* 0x09001f0040437f89 */ /* 0x000e2200000e0000 */
[----:B------:R-:W-:-:S03]  /*38d0*/  UIADD3 UR5, UPT, UPT, UR4, 0x20, URZ ;  /* 0x0000002004057890 */ /* 0x000fc6000fffe0ff */
[----:B------:R-:W1:Y:S01]  /*38e0*/  SHFL.DOWN PT, R68, R65, 0x8, 0x1f ;  /* 0x09001f0041447f89 */ /* 0x000e6200000e0000 */
[----:B------:R-:W-:Y:S01]  /*38f0*/  USEL UR5, UR5, UR4, UP0 ;  /* 0x0000000405057287 */ /* 0x000fe20008000000 */
[----:B0-----:R-:W-:Y:S01]  /*3900*/  FADD R67, R64, R67 ;  /* 0x0000004340437221 */ /* 0x001fe20000000000 */
[----:B-1----:R-:W-:-:S04]  /*3910*/  FADD R68, R65, R68 ;  /* 0x0000004441447221 */ /* 0x002fc80000000000 */
[----:B------:R-:W0:Y:S01]  /*3920*/  SHFL.DOWN PT, R70, R67, 0x4, 0x1f ;  /* 0x08801f0043467f89 */ /* 0x000e2200000e0000 */
[----:B------:R-:W1:Y:S03]  /*3930*/  LDC.64 R64, c[0x0][0x3b0] ;  /* 0x0000ec00ff407b82 */ /* 0x000e660000000a00 */
[----:B------:R-:W2:Y:S01]  /*3940*/  SHFL.DOWN PT, R69, R68, 0x4, 0x1f ;  /* 0x08801f0044457f89 */ /* 0x000ea200000e0000 */
[----:B0-----:R-:W-:Y:S01]  /*3950*/  FADD R70, R67, R70 ;  /* 0x0000004643467221 */ /* 0x001fe20000000000 */
[----:B--2---:R-:W-:-:S04]  /*3960*/  FADD R69, R68, R69 ;  /* 0x0000004544457221 */ /* 0x004fc80000000000 */
[----:B------:R-:W0:Y:S01]  /*3970*/  SHFL.DOWN PT, R71, R70, 0x2, 0x1f ;  /* 0x08401f0046477f89 */ /* 0x000e2200000e0000 */
[----:B------:R-:W-:-:S03]  /*3980*/  @!P2 SHF.R.U32.HI R68, RZ, 0x2, R66 ;  /* 0x00000002ff44a819 */ /* 0x000fc60000011642 */
[----:B------:R-:W2:Y:S01]  /*3990*/  SHFL.DOWN PT, R104, R69, 0x2, 0x1f ;  /* 0x08401f0045687f89 */ /* 0x000ea200000e0000 */
[----:B------:R-:W-:Y:S01]  /*39a0*/  @!P2 LOP3.LUT R68, R68, 0xf8, RZ, 0xc0, !PT ;  /* 0x000000f84444a812 */ /* 0x000fe200078ec0ff */
[----:B0-----:R-:W-:Y:S01]  /*39b0*/  FADD R71, R70, R71 ;  /* 0x0000004746477221 */ /* 0x001fe20000000000 */
[----:B--2---:R-:W-:-:S04]  /*39c0*/  FADD R104, R69, R104 ;  /* 0x0000006845687221 */ /* 0x004fc80000000000 */
[----:B------:R-:W0:Y:S04]  /*39d0*/  SHFL.DOWN PT, R160, R71, 0x1, 0x1f ;  /* 0x08201f0047a07f89 */ /* 0x000e2800000e0000 */
[----:B------:R-:W2:Y:S01]  /*39e0*/  SHFL.DOWN PT, R105, R104, 0x1, 0x1f ;  /* 0x08201f0068697f89 */ /* 0x000ea200000e0000 */
[----:B0-----:R-:W-:Y:S01]  /*39f0*/  FADD R66, R71, R160 ;  /* 0x000000a047427221 */ /* 0x001fe20000000000 */
[----:B--2---:R-:W-:Y:S01]  /*3a00*/  FADD R67, R104, R105 ;  /* 0x0000006968437221 */ /* 0x004fe20000000000 */
[----:B------:R-:W-:-:S04]  /*3a10*/  CS2R R104, SRZ ;  /* 0x0000000000687805 */ /* 0x000fc8000001ff00 */
[----:B------:R0:W-:Y:S01]  /*3a20*/  @!P2 STS.64 [R68+UR5], R66 ;  /* 0x000000424400a988 */ /* 0x0001e20008000a05 */
[----:B------:R-:W-:Y:S06]  /*3a30*/  BAR.SYNC.DEFER_BLOCKING 0x0 ;  /* 0x0000000000007b1d */ /* 0x000fec0000010000 */
[----:B-1-3--:R-:W-:Y:S05]  /*3a40*/  @P0 BRA `(.L_x_438) ;  /* 0x0000000000480947 */ /* 0x00afea0003800000 */
        /* <DEDUP_REMOVED lines=18> */
.L_x_438:
[----:B------:R-:W-:Y:S05]  /*3b70*/  BSYNC.RECONVERGENT B0 ;  /* 0x0000000000007941 */ /* 0x000fea0003800200 */
.L_x_437:
[----:B0-----:R-:W-:Y:S01]  /*3b80*/  LOP3.LUT R68, R86, 0x1, RZ, 0xc0, !PT ;  /* 0x0000000156447812 */ /* 0x001fe200078ec0ff */
[----:B------:R-:W-:-:S04]  /*3b90*/  IMAD R66, R153, R158, RZ ;  /* 0x0000009e99427224 */ /* 0x000fc800078e02ff */
[----:B------:R-:W-:-:S05]  /*3ba0*/  IMAD.MOV R67, RZ, RZ, -R68 ;  /* 0x000000ffff437224 */ /* 0x000fca00078e0a44 */
[----:B------:R-:W-:Y:S01]  /*3bb0*/  LOP3.LUT R66, R67, R66, RZ, 0xc0, !PT ;  /* 0x0000004243427212 */ /* 0x000fe200078ec0ff */
[----:B------:R-:W-:-:S05]  /*3bc0*/  IMAD R67, R0, R153, RZ ;  /* 0x0000009900437224 */ /* 0x000fca00078e02ff */
[----:B------:R-:W-:-:S04]  /*3bd0*/  IADD3 R67, P2, PT, R67, R66, RZ ;  /* 0x0000004243437210 */ /* 0x000fc80007f5e0ff */
[----:B------:R-:W-:Y:S01]  /*3be0*/  LEA R66, P3, R67, R64, 0x3 ;  /* 0x0000004043427211 */ /* 0x000fe200078618ff */
        /* <DEDUP_REMOVED lines=23> */
.L_x_440:
[----:B------:R-:W2:Y:S04]  /*3d60*/  LDG.E.STRONG.GPU R68, desc[UR10][R64.64] ;  /* 0x0000000a40447981 */ /* 0x000ea8000c1ef900 */
[----:B--2---:R-:W-:Y:S01]  /*3d70*/  CCTL.IVALL ;  /* 0x00000000ff00798f */ /* 0x004fe20002000000 */
[----:B------:R-:W-:Y:S05]  /*3d80*/  YIELD ;  /* 0x0000000000007946 */ /* 0x000fea0003800000 */
[----:B------:R-:W-:-:S13]  /*3d90*/  ISETP.NE.AND P0, PT, R68, R71, PT ;  /* 0x000000474400720c */ /* 0x000fda0003f05270 */
[----:B------:R-:W-:Y:S05]  /*3da0*/  @P0 BRA `(.L_x_440) ;  /* 0xfffffffc00ec0947 */ /* 0x000fea000383ffff */
.L_x_439:
        /* <DEDUP_REMOVED lines=18> */
.L_x_445:
[----:B------:R-:W-:-:S05]  /*3ed0*/  IMAD.WIDE.U32 R64, R156, 0x8, R66 ;  /* 0x000000089c407825 */ /* 0x000fca00078e0042 */
[----:B------:R-:W2:Y:S04]  /*3ee0*/  LDG.E R71, desc[UR10][R64.64+0x4] ;  /* 0x0000040a40477981 */ /* 0x000ea8000c1e1900 */
[----:B------:R-:W3:Y:S04]  /*3ef0*/  LDG.E R104, desc[UR10][R64.64+0x104] ;  /* 0x0001040a40687981 */ /* 0x000ee8000c1e1900 */
[----:B------:R-:W4:Y:S04]  /*3f00*/  LDG.E R158, desc[UR10][R64.64+0x204] ;  /* 0x0002040a409e7981 */ /* 0x000f28000c1e1900 */
[----:B------:R-:W4:Y:S04]  /*3f10*/  LDG.E R160, desc[UR10][R64.64+0x304] ;  /* 0x0003040a40a07981 */ /* 0x000f28000c1e1900 */
[----:B------:R-:W4:Y:S04]  /*3f20*/  LDG.E R162, desc[UR10][R64.64+0x404] ;  /* 0x0004040a40a27981 */ /* 0x000f28000c1e1900 */
[----:B------:R-:W4:Y:S04]  /*3f30*/  LDG.E R164, desc[UR10][R64.64+0x504] ;  /* 0x0005040a40a47981 */ /* 0x000f28000c1e1900 */
[----:B------:R-:W4:Y:S04]  /*3f40*/  LDG.E R105, desc[UR10][R64.64+0x604] ;  /* 0x0006040a40697981 */ /* 0x000f28000c1e1900 */
[----:B------:R-:W4:Y:S01]  /*3f50*/  LDG.E R157, desc[UR10][R64.64+0xb04] ;  /* 0x000b040a409d7981 */ /* 0x000f22000c1e1900 */
[----:B--2---:R-:W-:-:S03]  /*3f60*/  FADD R71, R71, R70 ;  /* 0x0000004647477221 */ /* 0x004fc60000000000 */
[----:B------:R-:W2:Y:S01]  /*3f70*/  LDG.E R70, desc[UR10][R64.64+0xe04] ;  /* 0x000e040a40467981 */ /* 0x000ea2000c1e1900 */
[----:B---3--:R-:W-:-:S03]  /*3f80*/  FADD R71, R71, R104 ;  /* 0x0000006847477221 */ /* 0x008fc60000000000 */
[----:B------:R-:W3:Y:S01]  /*3f90*/  LDG.E R104, desc[UR10][R64.64+0xc04] ;  /* 0x000c040a40687981 */ /* 0x000ee2000c1e1900 */
[----:B----4-:R-:W-:-:S03]  /*3fa0*/  FADD R71, R71, R158 ;  /* 0x0000009e47477221 */ /* 0x010fc60000000000 */
[----:B------:R-:W4:Y:S01]  /*3fb0*/  LDG.E R158, desc[UR10][R64.64+0x704] ;  /* 0x0007040a409e7981 */ /* 0x000f22000c1e1900 */
[----:B------:R-:W-:-:S03]  /*3fc0*/  FADD R71, R71, R160 ;  /* 0x000000a047477221 */ /* 0x000fc60000000000 */
[----:B------:R-:W2:Y:S01]  /*3fd0*/  LDG.E R160, desc[UR10][R64.64+0x804] ;  /* 0x0008040a40a07981 */ /* 0x000ea2000c1e1900 */
[----:B------:R-:W-:-:S03]  /*3fe0*/  FADD R71, R71, R162 ;  /* 0x000000a247477221 */ /* 0x000fc60000000000 */
[----:B------:R-:W3:Y:S01]  /*3ff0*/  LDG.E R162, desc[UR10][R64.64+0x904] ;  /* 0x0009040a40a27981 */ /* 0x000ee2000c1e1900 */
[----:B------:R-:W-:-:S03]  /*4000*/  FADD R71, R71, R164 ;  /* 0x000000a447477221 */ /* 0x000fc60000000000 */
[----:B------:R-:W3:Y:S01]  /*4010*/  LDG.E R164, desc[UR10][R64.64+0xa04] ;  /* 0x000a040a40a47981 */ /* 0x000ee2000c1e1900 */
[----:B------:R-:W-:-:S03]  /*4020*/  FADD R155, R71, R105 ;  /* 0x00000069479b7221 */ /* 0x000fc60000000000 */
[----:B------:R-:W3:Y:S04]  /*4030*/  LDG.E R71, desc[UR10][R64.64+0xd04] ;  /* 0x000d040a40477981 */ /* 0x000ee8000c1e1900 */
[----:B------:R-:W3:Y:S01]  /*4040*/  LDG.E R105, desc[UR10][R64.64+0xf04] ;  /* 0x000f040a40697981 */ /* 0x000ee2000c1e1900 */
[----:B------:R-:W-:-:S05]  /*4050*/  VIADD R69, R69, 0x10 ;  /* 0x0000001045457836 */ /* 0x000fca0000000000 */
[----:B------:R-:W-:Y:S01]  /*4060*/  ISETP.NE.AND P0, PT, R69, RZ, PT ;  /* 0x000000ff4500720c */ /* 0x000fe20003f05270 */
[----:B------:R-:W-:Y:S02]  /*4070*/  VIADD R156, R156, 0x200 ;  /* 0x000002009c9c7836 */ /* 0x000fe40000000000 */
[----:B----4-:R-:W-:-:S04]  /*4080*/  FADD R155, R155, R158 ;  /* 0x0000009e9b9b7221 */ /* 0x010fc80000000000 */
[----:B--2---:R-:W-:-:S04]  /*4090*/  FADD R155, R155, R160 ;  /* 0x000000a09b9b7221 */ /* 0x004fc80000000000 */
[----:B---3--:R-:W-:-:S04]  /*40a0*/  FADD R155, R155, R162 ;  /* 0x000000a29b9b7221 */ /* 0x008fc80000000000 */
[----:B------:R-:W-:-:S04]  /*40b0*/  FADD R155, R155, R164 ;  /* 0x000000a49b9b7221 */ /* 0x000fc80000000000 */
[----:B------:R-:W-:-:S04]  /*40c0*/  FADD R155, R155, R157 ;  /* 0x0000009d9b9b7221 */ /* 0x000fc80000000000 */
[----:B------:R-:W-:-:S04]  /*40d0*/  FADD R104, R155, R104 ;  /* 0x000000689b687221 */ /* 0x000fc80000000000 */
[----:B------:R-:W-:-:S04]  /*40e0*/  FADD R71, R104, R71 ;  /* 0x0000004768477221 */ /* 0x000fc80000000000 */
[----:B------:R-:W-:-:S04]  /*40f0*/  FADD R70, R71, R70 ;  /* 0x0000004647467221 */ /* 0x000fc80000000000 */
[----:B------:R-:W-:Y:S01]  /*4100*/  FADD R70, R70, R105 ;  /* 0x0000006946467221 */ /* 0x000fe20000000000 */
[----:B------:R-:W-:Y:S06]  /*4110*/  @P0 BRA `(.L_x_445) ;  /* 0xfffffffc006c0947 */ /* 0x000fec000383ffff */
.L_x_444:
[----:B------:R-:W-:Y:S05]  /*4120*/  BSYNC.RECONVERGENT B1 ;  /* 0x0000000000017941 */ /* 0x000fea0003800200 */
.L_x_443:
        /* <DEDUP_REMOVED lines=16> */
[----:B------:R-:W-:-:S02]  /*4230*/  VIADD R156, R156, 0x100 ;  /* 0x000001009c9c7836 */ /* 0x000fc40000000000 */
[----:B--2---:R-:W-:-:S04]  /*4240*/  FADD R69, R70, R69 ;  /* 0x0000004546457221 */ /* 0x004fc80000000000 */
[----:B---3--:R-:W-:-:S04]  /*4250*/  FADD R69, R69, R104 ;  /* 0x0000006845457221 */ /* 0x008fc80000000000 */
[----:B----4-:R-:W-:-:S04]  /*4260*/  FADD R69, R69, R158 ;  /* 0x0000009e45457221 */ /* 0x010fc80000000000 */
[----:B------:R-:W-:-:S04]  /*4270*/  FADD R69, R69, R160 ;  /* 0x000000a045457221 */ /* 0x000fc80000000000 */
[----:B------:R-:W-:-:S04]  /*4280*/  FADD R69, R69, R162 ;  /* 0x000000a245457221 */ /* 0x000fc80000000000 */
[----:B------:R-:W-:-:S04]  /*4290*/  FADD R69, R69, R164 ;  /* 0x000000a445457221 */ /* 0x000fc80000000000 */
[----:B------:R-:W-:-:S04]  /*42a0*/  FADD R69, R69, R71 ;  /* 0x0000004745457221 */ /* 0x000fc80000000000 */
[----:B------:R-:W-:-:S07]  /*42b0*/  FADD R70, R69, R105 ;  /* 0x0000006945467221 */ /* 0x000fce0000000000 */
.L_x_447:
[----:B------:R-:W-:Y:S05]  /*42c0*/  BSYNC.RECONVERGENT B1 ;  /* 0x0000000000017941 */ /* 0x000fea0003800200 */
.L_x_446:
        /* <DEDUP_REMOVED lines=11> */
[----:B------:R-:W4:Y:S01]  /*4380*/  LDG.E R105, desc[UR10][R64.64+0x304] ;  /* 0x0003040a40697981 */ /* 0x000f22000c1e1900 */
[----:B------:R-:W-:-:S02]  /*4390*/  VIADD R156, R156, 0x80 ;  /* 0x000000809c9c7836 */ /* 0x000fc40000000000 */
[----:B--2---:R-:W-:-:S04]  /*43a0*/  FADD R69, R70, R69 ;  /* 0x0000004546457221 */ /* 0x004fc80000000000 */
[----:B---3--:R-:W-:-:S04]  /*43b0*/  FADD R68, R69, R68 ;  /* 0x0000004445447221 */ /* 0x008fc80000000000 */
[----:B----4-:R-:W-:-:S04]  /*43c0*/  FADD R68, R68, R71 ;  /* 0x0000004744447221 */ /* 0x010fc80000000000 */
[----:B------:R-:W-:-:S07]  /*43d0*/  FADD R70, R68, R105 ;  /* 0x0000006944467221 */ /* 0x000fce0000000000 */
.L_x_449:
[----:B------:R-:W-:Y:S05]  /*43e0*/  BSYNC.RECONVERGENT B1 ;  /* 0x0000000000017941 */ /* 0x000fea0003800200 */
.L_x_448:
        /* <DEDUP_REMOVED lines=11> */
.L_x_442:
[----:B------:R-:W-:Y:S05]  /*44a0*/  BSYNC.RECONVERGENT B0 ;  /* 0x0000000000007941 */ /* 0x000fea0003800200 */
.L_x_441:
        /* <DEDUP_REMOVED lines=12> */
.L_x_436:
        /* <DEDUP_REMOVED lines=39> */
.L_x_453:
[----:B------:R-:W5:Y:S02]  /*47e0*/  LDG.E.128 R64, desc[UR10][R64.64] ;  /* 0x0000000a40407981 */ /* 0x000f64000c1e1d00 */
.L_x_454:
[----:B------:R-:W-:Y:S05]  /*47f0*/  BSYNC.RECONVERGENT B1 ;  /* 0x0000000000017941 */ /* 0x000fea0003800200 */
.L_x_452:
[--C-:B-----5:R-:W-:Y:S02]  /*4800*/  HADD2.F32 R71, -RZ, R65.reuse.H0_H0 ;  /* 0x20000041ff477230 */ /* 0x120fe40000004100 */
[-C--:B------:R-:W-:Y:S01]  /*4810*/  FFMA R69, R150, -R68.reuse, R149 ;  /* 0x8000004496457223 */ /* 0x080fe20000000095 */
[----:B------:R-:W-:Y:S02]  /*4820*/  HADD2.F32 R70, -RZ, R65.H1_H1 ;  /* 0x30000041ff467230 */ /* 0x000fe40000004100 */
[-C--:B------:R-:W-:Y:S01]  /*4830*/  FFMA R65, R148, -R68.reuse, R147 ;  /* 0x8000004494417223 */ /* 0x080fe20000000093 */
[--C-:B------:R-:W-:Y:S02]  /*4840*/  HADD2.F32 R156, -RZ, R66.reuse.H0_H0 ;  /* 0x20000042ff9c7230 */ /* 0x100fe40000004100 */
[C---:B------:R-:W-:Y:S01]  /*4850*/  FFMA R69, R88.reuse, R69, R71 ;  /* 0x0000004558457223 */ /* 0x040fe20000000047 */
[----:B------:R-:W-:Y:S02]  /*4860*/  HADD2.F32 R66, -RZ, R66.H1_H1 ;  /* 0x30000042ff427230 */ /* 0x000fe40000004100 */
[----:B------:R-:W-:Y:S01]  /*4870*/  FFMA R70, R88, R65, R70 ;  /* 0x0000004158467223 */ /* 0x000fe20000000046 */
[----:B------:R-:W-:Y:S01]  /*4880*/  FFMA R65, R146, -R68, R145 ;  /* 0x8000004492417223 */ /* 0x000fe20000000091 */
[----:B------:R-:W-:-:S02]  /*4890*/  HADD2.F32 R159, -RZ, R67.H0_H0 ;  /* 0x20000043ff9f7230 */ /* 0x000fc40000004100 */
[-C--:B------:R-:W-:Y:S01]  /*48a0*/  FFMA R71, R142, -R68.reuse, R141 ;  /* 0x800000448e477223 */ /* 0x080fe2000000008d */
[----:B------:R-:W-:Y:S01]  /*48b0*/  ISETP.GT.U32.AND P2, PT, R79, 0x7, PT ;  /* 0x000000074f00780c */ /* 0x000fe20003f44070 */
[----:B------:R-:W-:Y:S01]  /*48c0*/  FFMA R156, R88, R65, R156 ;  /* 0x00000041589c7223 */ /* 0x000fe2000000009c */
[-C--:B------:R-:W-:Y:S01]  /*48d0*/  FFMA R65, R144, -R68.reuse, R143 ;  /* 0x8000004490417223 */ /* 0x080fe2000000008f */
[----:B------:R-:W-:Y:S01]  /*48e0*/  FFMA R158, R88, R71, R159 ;  /* 0x00000047589e7223 */ /* 0x000fe2000000009f */
[----:B------:R-:W-:Y:S02]  /*48f0*/  HADD2.F32 R159, -RZ, R67.H1_H1 ;  /* 0x30000043ff9f7230 */ /* 0x000fe40000004100 */
[-C--:B------:R-:W-:Y:S01]  /*4900*/  FFMA R67, R140, -R68.reuse, R139 ;  /* 0x800000448c437223 */ /* 0x080fe2000000008b */
[----:B------:R-:W-:Y:S01]  /*4910*/  FFMA R155, R88, R65, R66 ;  /* 0x00000041589b7223 */ /* 0x000fe20000000042 */
[----:B------:R-:W-:Y:S01]  /*4920*/  F2FP.F16.F32.PACK_AB R65, RZ, R69 ;  /* 0x00000045ff41723e */ /* 0x000fe200000000ff */
[----:B------:R-:W-:Y:S01]  /*4930*/  FFMA R161, R152, -R68, R151 ;  /* 0x8000004498a17223 */ /* 0x000fe20000000097 */
[----:B------:R-:W-:Y:S01]  /*4940*/  F2FP.F16.F32.PACK_AB R69, RZ, R70 ;  /* 0x00000046ff45723e */ /* 0x000fe200000000ff */
[----:B------:R-:W-:Y:S01]  /*4950*/  FFMA R67, R88, R67, R159 ;  /* 0x0000004358437223 */ /* 0x000fe2000000009f */
[----:B------:R-:W0:Y:S01]  /*4960*/  LDC.64 R70, c[0x0][0x3e8] ;  /* 0x0000fa00ff467b82 */ /* 0x000e220000000a00 */
[----:B------:R-:W-:Y:S01]  /*4970*/  F2FP.F16.F32.PACK_AB R66, RZ, R156 ;  /* 0x0000009cff42723e */ /* 0x000fe200000000ff */
[----:B------:R-:W-:-:S02]  /*4980*/  HADD2.F32 R156, -RZ, R64.H0_H0 ;  /* 0x20000040ff9c7230 */ /* 0x000fc40000004100 */
[----:B------:R-:W-:Y:S01]  /*4990*/  FFMA R159, R3, -R68, R154 ;  /* 0x80000044039f7223 */ /* 0x000fe2000000009a */
[----:B------:R-:W-:Y:S01]  /*49a0*/  HADD2.F32 R64, -RZ, R64.H1_H1 ;  /* 0x30000040ff407230 */ /* 0x000fe20000004100 */
[----:B------:R-:W-:Y:S01]  /*49b0*/  BSSY.RECONVERGENT B1, `(.L_x_455) ;  /* 0x0000022000017945 */ /* 0x000fe20003800200 */
[----:B------:R-:W-:Y:S01]  /*49c0*/  F2FP.F16.F32.PACK_AB R155, RZ, R155 ;  /* 0x0000009bff9b723e */ /* 0x000fe200000000ff */
[C---:B------:R-:W-:Y:S01]  /*49d0*/  FFMA R159, R88.reuse, R159, R156 ;  /* 0x0000009f589f7223 */ /* 0x040fe2000000009c */
[----:B------:R-:W-:Y:S01]  /*49e0*/  F2FP.F16.F32.PACK_AB R158, RZ, R158 ;  /* 0x0000009eff9e723e */ /* 0x000fe200000000ff */
[----:B------:R-:W-:Y:S01]  /*49f0*/  FFMA R161, R88, R161, R64 ;  /* 0x000000a158a17223 */ /* 0x000fe20000000040 */
[----:B------:R-:W-:Y:S02]  /*4a00*/  F2FP.F16.F32.PACK_AB R67, RZ, R67 ;  /* 0x00000043ff43723e */ /* 0x000fe400000000ff */
[----:B------:R-:W-:Y:S02]  /*4a10*/  F2FP.F16.F32.PACK_AB R64, RZ, R159 ;  /* 0x0000009fff40723e */ /* 0x000fe400000000ff */
[----:B------:R-:W-:Y:S01]  /*4a20*/  F2FP.F16.F32.PACK_AB R161, RZ, R161 ;  /* 0x000000a1ffa1723e */ /* 0x000fe200000000ff */
        /* <DEDUP_REMOVED lines=21> */
.L_x_456:
[----:B------:R-:W-:Y:S02]  /*4b80*/  PRMT R67, R158, 0x5410, R67 ;  /* 0x000054109e437816 */ /* 0x000fe40000000043 */
[----:B------:R-:W-:Y:S02]  /*4b90*/  PRMT R66, R66, 0x5410, R155 ;  /* 0x0000541042427816 */ /* 0x000fe4000000009b */
[----:B------:R-:W-:Y:S02]  /*4ba0*/  PRMT R65, R65, 0x5410, R69 ;  /* 0x0000541041417816 */ /* 0x000fe40000000045 */
[----:B------:R-:W-:-:S05]  /*4bb0*/  PRMT R64, R64, 0x5410, R161 ;  /* 0x0000541040407816 */ /* 0x000fca00000000a1 */
[----:B------:R0:W-:Y:S02]  /*4bc0*/  STG.E.128 desc[UR10][R156.64], R64 ;  /* 0x000000409c007986 */ /* 0x0001e4000c101d0a */
.L_x_457:
[----:B------:R-:W-:Y:S05]  /*4bd0*/  BSYNC.RECONVERGENT B1 ;  /* 0x0000000000017941 */ /* 0x000fea0003800200 */
.L_x_455:
        /* <DEDUP_REMOVED lines=11> */
.L_x_459:
        /* <DEDUP_REMOVED lines=28> */
.L_x_460:
[----:B------:R-:W-:Y:S05]  /*4e50*/  BSYNC.RECONVERGENT B1 ;  /* 0x0000000000017941 */ /* 0x000fea0003800200 */
.L_x_458:
[--C-:B-----5:R-:W-:Y:S02]  /*4e60*/  HADD2.F32 R155, -RZ, R65.reuse.H0_H0 ;  /* 0x20000041ff9b7230 */ /* 0x120fe40000004100 */
[-C--:B------:R-:W-:Y:S01]  /*4e70*/  FFMA R69, R135, -R68.reuse, R134 ;  /* 0x8000004487457223 */ /* 0x080fe20000000086 */
[----:B------:R-:W-:Y:S02]  /*4e80*/  HADD2.F32 R156, -RZ, R65.H1_H1 ;  /* 0x30000041ff9c7230 */ /* 0x000fe40000004100 */
[-C--:B------:R-:W-:Y:S01]  /*4e90*/  FFMA R65, R133, -R68.reuse, R132 ;  /* 0x8000004485417223 */ /* 0x080fe20000000084 */
[--C-:B------:R-:W-:Y:S02]  /*4ea0*/  HADD2.F32 R159, -RZ, R66.reuse.H0_H0 ;  /* 0x20000042ff9f7230 */ /* 0x100fe40000004100 */
[C---:B------:R-:W-:Y:S01]  /*4eb0*/  FFMA R69, R88.reuse, R69, R155 ;  /* 0x0000004558457223 */ /* 0x040fe2000000009b */
[-C--:B------:R-:W-:Y:S01]  /*4ec0*/  FFMA R155, R131, -R68.reuse, R130 ;  /* 0x80000044839b7223 */ /* 0x080fe20000000082 */
[C---:B------:R-:W-:Y:S01]  /*4ed0*/  FFMA R156, R88.reuse, R65, R156 ;  /* 0x00000041589c7223 */ /* 0x040fe2000000009c */
[----:B------:R-:W-:Y:S01]  /*4ee0*/  HADD2.F32 R66, -RZ, R66.H1_H1 ;  /* 0x30000042ff427230 */ /* 0x000fe20000004100 */
[----:B------:R-:W-:Y:S01]  /*4ef0*/  BSSY.RECONVERGENT B1, `(.L_x_461) ;  /* 0x0000030000017945 */ /* 0x000fe20003800200 */
[C---:B------:R-:W-:Y:S01]  /*4f00*/  FFMA R158, R88.reuse, R155, R159 ;  /* 0x0000009b589e7223 */ /* 0x040fe2000000009f */
[----:B------:R-:W-:Y:S01]  /*4f10*/  FFMA R155, R129, -R68, R128 ;  /* 0x80000044819b7223 */ /* 0x000fe20000000080 */
[----:B------:R-:W-:Y:S01]  /*4f20*/  F2FP.F16.F32.PACK_AB R65, RZ, R69 ;  /* 0x00000045ff41723e */ /* 0x000fe200000000ff */
[----:B------:R-:W-:Y:S01]  /*4f30*/  HADD2.F32 R161, -RZ, R64.H0_H0 ;  /* 0x20000040ffa17230 */ /* 0x000fe20000004100 */
[----:B------:R-:W-:Y:S01]  /*4f40*/  F2FP.F16.F32.PACK_AB R69, RZ, R156 ;  /* 0x0000009cff45723e */ /* 0x000fe200000000ff */
[----:B------:R-:W-:Y:S01]  /*4f50*/  FFMA R66, R88, R155, R66 ;  /* 0x0000009b58427223 */ /* 0x000fe20000000042 */
[----:B------:R-:W-:-:S02]  /*4f60*/  HADD2.F32 R156, -RZ, R67.H0_H0 ;  /* 0x20000043ff9c7230 */ /* 0x000fc40000004100 */
[-C--:B------:R-:W-:Y:S01]  /*4f70*/  FFMA R155, R127, -R68.reuse, R126 ;  /* 0x800000447f9b7223 */ /* 0x080fe2000000007e */
[----:B------:R-:W-:Y:S01]  /*4f80*/  FFMA R159, R89, -R68, R138 ;  /* 0x80000044599f7223 */ /* 0x000fe2000000008a */
[----:B------:R-:W-:Y:S01]  /*4f90*/  HADD2.F32 R163, -RZ, R64.H1_H1 ;  /* 0x30000040ffa37230 */ /* 0x000fe20000004100 */
[----:B------:R-:W-:Y:S01]  /*4fa0*/  F2FP.F16.F32.PACK_AB R158, RZ, R158 ;  /* 0x0000009eff9e723e */ /* 0x000fe200000000ff */
[C---:B------:R-:W-:Y:S01]  /*4fb0*/  FFMA R155, R88.reuse, R155, R156 ;  /* 0x0000009b589b7223 */ /* 0x040fe2000000009c */
[----:B------:R-:W-:Y:S02]  /*4fc0*/  HADD2.F32 R156, -RZ, R67.H1_H1 ;  /* 0x30000043ff9c7230 */ /* 0x000fe40000004100 */
[-C--:B------:R-:W-:Y:S01]  /*4fd0*/  FFMA R67, R125, -R68.reuse, R124 ;  /* 0x800000447d437223 */ /* 0x080fe2000000007c */
[C---:B------:R-:W-:Y:S01]  /*4fe0*/  FFMA R159, R88.reuse, R159, R161 ;  /* 0x0000009f589f7223 */ /* 0x040fe200000000a1 */
[----:B------:R-:W-:Y:S01]  /*4ff0*/  FFMA R161, R137, -R68, R136 ;  /* 0x8000004489a17223 */ /* 0x000fe20000000088 */
[----:B------:R-:W-:Y:S01]  /*5000*/  F2FP.F16.F32.PACK_AB R155, RZ, R155 ;  /* 0x0000009bff9b723e */ /* 0x000fe200000000ff */
[----:B------:R-:W-:Y:S01]  /*5010*/  FFMA R67, R88, R67, R156 ;  /* 0x0000004358437223 */ /* 0x000fe2000000009c */
[----:B------:R-:W-:-:S04]  /*5020*/  IMAD.WIDE R156, R157, 0x2, R70 ;  /* 0x000000029d9c7825 */ /* 0x000fc800078e0246 */
[----:B------:R-:W-:Y:S01]  /*5030*/  FFMA R163, R88, R161, R163 ;  /* 0x000000a158a37223 */ /* 0x000fe200000000a3 */
[----:B------:R-:W-:Y:S02]  /*5040*/  F2FP.F16.F32.PACK_AB R161, RZ, R66 ;  /* 0x00000042ffa1723e */ /* 0x000fe400000000ff */
[----:B------:R-:W-:Y:S02]  /*5050*/  F2FP.F16.F32.PACK_AB R160, RZ, R67 ;  /* 0x00000043ffa0723e */ /* 0x000fe400000000ff */
[----:B------:R-:W-:Y:S02]  /*5060*/  LOP3.LUT P0, RZ, R156, 0xf, RZ, 0xc0, !PT ;  /* 0x0000000f9cff7812 */ /* 0x000fe4000780c0ff */
[----:B------:R-:W-:Y:S02]  /*5070*/  F2FP.F16.F32.PACK_AB R64, RZ, R159 ;  /* 0x0000009fff40723e */ /* 0x000fe400000000ff */
[----:B------:R-:W-:Y:S02]  /*5080*/  ISETP.LT.U32.OR P0, PT, R81, 0x8, P0 ;  /* 0x000000085100780c */ /* 0x000fe40000701470 */
[----:B------:R-:W-:-:S11]  /*5090*/  F2FP.F16.F32.PACK_AB R163, RZ, R163 ;  /* 0x000000a3ffa3723e */ /* 0x000fd600000000ff */
[----:B------:R-:W-:Y:S02]  /*50a0*/  @!P0 PRMT R67, R155, 0x5410, R160 ;  /* 0x000054109b438816 */ /* 0x000fe400000000a0 */
        /* <DEDUP_REMOVED lines=20> */
.L_x_462:
[----:B------:R-:W-:Y:S05]  /*51f0*/  BSYNC.RECONVERGENT B1 ;  /* 0x0000000000017941 */ /* 0x000fea0003800200 */
.L_x_461:
        /* <DEDUP_REMOVED lines=11> */
.L_x_464:
        /* <DEDUP_REMOVED lines=28> */
.L_x_465:
[----:B------:R-:W-:Y:S05]  /*5470*/  BSYNC.RECONVERGENT B1 ;  /* 0x0000000000017941 */ /* 0x000fea0003800200 */
.L_x_463:
        /* <DEDUP_REMOVED lines=57> */
.L_x_467:
[----:B------:R-:W-:Y:S05]  /*5810*/  BSYNC.RECONVERGENT B1 ;  /* 0x0000000000017941 */ /* 0x000fea0003800200 */
.L_x_466:
        /* <DEDUP_REMOVED lines=11> */
.L_x_469:
        /* <DEDUP_REMOVED lines=28> */
.L_x_470:
[----:B------:R-:W-:Y:S05]  /*5a90*/  BSYNC.RECONVERGENT B1 ;  /* 0x0000000000017941 */ /* 0x000fea0003800200 */
.L_x_468:
[--C-:B-----5:R-:W-:Y:S02]  /*5aa0*/  HADD2.F32 R105, -RZ, R65.reuse.H0_H0 ;  /* 0x20000041ff697230 */ /* 0x120fe40000004100 */
[-C--:B------:R-:W-:Y:S01]  /*5ab0*/  FFMA R69, R95, -R68.reuse, R94 ;  /* 0x800000445f457223 */ /* 0x080fe2000000005e */
[----:B------:R-:W-:Y:S02]  /*5ac0*/  HADD2.F32 R104, -RZ, R65.H1_H1 ;  /* 0x30000041ff687230 */ /* 0x000fe40000004100 */
[----:B------:R-:W-:Y:S01]  /*5ad0*/  FFMA R65, R92, -R68, R97 ;  /* 0x800000445c417223 */ /* 0x000fe20000000061 */
[----:B------:R-:W-:-:S04]  /*5ae0*/  IMAD.WIDE R70, R157, 0x2, R70 ;  /* 0x000000029d467825 */ /* 0x000fc800078e0246 */
[C---:B------:R-:W-:Y:S01]  /*5af0*/  FFMA R69, R88.reuse, R69, R105 ;  /* 0x0000004558457223 */ /* 0x040fe20000000069 */
[-C--:B------:R-:W-:Y:S01]  /*5b00*/  FFMA R105, R99, -R68.reuse, R98 ;  /* 0x8000004463697223 */ /* 0x080fe20000000062 */
[----:B------:R-:W-:Y:S01]  /*5b10*/  FFMA R65, R88, R65, R104 ;  /* 0x0000004158417223 */ /* 0x000fe20000000068 */
[--C-:B------:R-:W-:Y:S02]  /*5b20*/  HADD2.F32 R104, -RZ, R66.reuse.H0_H0 ;  /* 0x20000042ff687230 */ /* 0x100fe40000004100 */
[-C--:B------:R-:W-:Y:S01]  /*5b30*/  FFMA R155, R109, -R68.reuse, R90 ;  /* 0x800000446d9b7223 */ /* 0x080fe2000000005a */
[----:B------:R-:W-:Y:S01]  /*5b40*/  HADD2.F32 R66, -RZ, R66.H1_H1 ;  /* 0x30000042ff427230 */ /* 0x000fe20000004100 */
[----:B------:R-:W-:Y:S01]  /*5b50*/  LOP3.LUT P0, RZ, R70, 0xf, RZ, 0xc0, !PT ;  /* 0x0000000f46ff7812 */ /* 0x000fe2000780c0ff */
[--C-:B------:R-:W-:Y:S02]  /*5b60*/  HADD2.F32 R156, -RZ, R64.reuse.H0_H0 ;  /* 0x20000040ff9c7230 */ /* 0x100fe40000004100 */
[----:B------:R-:W-:Y:S01]  /*5b70*/  FFMA R104, R88, R105, R104 ;  /* 0x0000006958687223 */ /* 0x000fe20000000068 */
[----:B------:R-:W-:Y:S01]  /*5b80*/  FFMA R105, R96, -R68, R101 ;  /* 0x8000004460697223 */ /* 0x000fe20000000065 */
[----:B------:R-:W-:-:S02]  /*5b90*/  HADD2.F32 R64, -RZ, R64.H1_H1 ;  /* 0x30000040ff407230 */ /* 0x000fc40000004100 */
[-C--:B------:R-:W-:Y:S01]  /*5ba0*/  FFMA R157, R102, -R68.reuse, R107 ;  /* 0x80000044669d7223 */ /* 0x080fe2000000006b */
[----:B------:R-:W-:Y:S01]  /*5bb0*/  ISETP.LT.U32.OR P0, PT, R84, 0x8, P0 ;  /* 0x000000085400780c */ /* 0x000fe20000701470 */
[C---:B------:R-:W-:Y:S01]  /*5bc0*/  FFMA R66, R88.reuse, R105, R66 ;  /* 0x0000006958427223 */ /* 0x040fe20000000042 */
[-C--:B------:R-:W-:Y:S01]  /*5bd0*/  FFMA R105, R93, -R68.reuse, R106 ;  /* 0x800000445d697223 */ /* 0x080fe2000000006a */
[C---:B------:R-:W-:Y:S01]  /*5be0*/  FFMA R64, R88.reuse, R155, R64 ;  /* 0x0000009b58407223 */ /* 0x040fe20000000040 */
[--C-:B------:R-:W-:Y:S01]  /*5bf0*/  HADD2.F32 R155, -RZ, R67.reuse.H0_H0 ;  /* 0x20000043ff9b7230 */ /* 0x100fe20000004100 */
[----:B------:R-:W-:Y:S01]  /*5c00*/  F2FP.F16.F32.PACK_AB R69, RZ, R69 ;  /* 0x00000045ff45723e */ /* 0x000fe200000000ff */
[----:B------:R-:W-:Y:S01]  /*5c10*/  FFMA R105, R88, R105, R156 ;  /* 0x0000006958697223 */ /* 0x000fe2000000009c */
[----:B------:R-:W-:Y:S02]  /*5c20*/  HADD2.F32 R156, -RZ, R67.H1_H1 ;  /* 0x30000043ff9c7230 */ /* 0x000fe40000004100 */
[----:B------:R-:W-:Y:S01]  /*5c30*/  FFMA R67, R103, -R68, R100 ;  /* 0x8000004467437223 */ /* 0x000fe20000000064 */
[----:B------:R-:W-:-:S02]  /*5c40*/  F2FP.F16.F32.PACK_AB R68, RZ, R65 ;  /* 0x00000041ff44723e */ /* 0x000fc400000000ff */
[----:B------:R-:W-:Y:S01]  /*5c50*/  F2FP.F16.F32.PACK_AB R104, RZ, R104 ;  /* 0x00000068ff68723e */ /* 0x000fe200000000ff */
[C---:B------:R-:W-:Y:S01]  /*5c60*/  FFMA R67, R88.reuse, R67, R155 ;  /* 0x0000004358437223 */ /* 0x040fe2000000009b */
[----:B------:R-:W-:Y:S01]  /*5c70*/  FFMA R88, R88, R157, R156 ;  /* 0x0000009d58587223 */ /* 0x000fe2000000009c */
[----:B------:R-:W-:Y:S02]  /*5c80*/  F2FP.F16.F32.PACK_AB R156, RZ, R66 ;  /* 0x00000042ff9c723e */ /* 0x000fe400000000ff */
[----:B------:R-:W-:Y:S02]  /*5c90*/  F2FP.F16.F32.PACK_AB R105, RZ, R105 ;  /* 0x00000069ff69723e */ /* 0x000fe400000000ff */
[----:B------:R-:W-:Y:S02]  /*5ca0*/  F2FP.F16.F32.PACK_AB R67, RZ, R67 ;  /* 0x00000043ff43723e */ /* 0x000fe400000000ff */
[----:B------:R-:W-:Y:S02]  /*5cb0*/  F2FP.F16.F32.PACK_AB R88, RZ, R88 ;  /* 0x00000058ff58723e */ /* 0x000fe400000000ff */
[----:B------:R-:W-:-:S02]  /*5cc0*/  F2FP.F16.F32.PACK_AB R155, RZ, R64 ;  /* 0x00000040ff9b723e */ /* 0x000fc400000000ff */
        /* <DEDUP_REMOVED lines=21> */
.L_x_451:
[----:B------:R-:W-:Y:S05]  /*5e20*/  BSYNC.RECONVERGENT B0 ;  /* 0x0000000000007941 */ /* 0x000fea0003800200 */
.L_x_450:
[----:B012---:R-:W0:Y:S01]  /*5e30*/  LDC R64, c[0x0][0x380] ;  /* 0x0000e000ff407b82 */ /* 0x007e220000000800 */
[----:B------:R-:W1:Y:S01]  /*5e40*/  LDCU UR4, c[0x0][0x388] ;  /* 0x00007100ff0477ac */ /* 0x000e620008000800 */
[----:B------:R-:W-:Y:S01]  /*5e50*/  UPLOP3.LUT UP0, UPT, UPT, UPT, UP0, 0x40, 0x4 ;  /* 0x000000000004789c */ /* 0x000fe20003f0e800 */
[----:B0-----:R-:W-:-:S05]  /*5e60*/  IMAD.IADD R87, R87, 0x1, R64 ;  /* 0x0000000157577824 */ /* 0x001fca00078e0240 */
[----:B-1----:R-:W-:-:S13]  /*5e70*/  ISETP.GE.AND P0, PT, R87, UR4, PT ;  /* 0x0000000457007c0c */ /* 0x002fda000bf06270 */
[----:B------:R-:W-:Y:S05]  /*5e80*/  @!P0 BRA `(.L_x_471) ;  /* 0xffffffb4002c8947 */ /* 0x000fea000383ffff */
.L_x_404:
        /* <DEDUP_REMOVED lines=29> */
.L_x_473:
[----:B------:R-:W-:Y:S05]  /*6060*/  BSYNC.RECONVERGENT B0 ;  /* 0x0000000000007941 */ /* 0x000fea0003800200 */
.L_x_472:
        /* <DEDUP_REMOVED lines=28> */
.L_x_475:
[----:B------:R-:W-:Y:S05]  /*6230*/  BSYNC.RECONVERGENT B0 ;  /* 0x0000000000007941 */ /* 0x000fea0003800200 */
.L_x_474:
        /* <DEDUP_REMOVED lines=28> */
.L_x_477:
[----:B------:R-:W-:Y:S05]  /*6400*/  BSYNC.RECONVERGENT B0 ;  /* 0x0000000000007941 */ /* 0x000fea0003800200 */
.L_x_476:
[----:B------:R-:W-:Y:S05]  /*6410*/  @P1 EXIT ;  /* 0x000000000000194d */ /* 0x000fea0003800000 */
[----:B01----:R-:W-:Y:S01]  /*6420*/  IMAD R3, R0, UR9, R5 ;  /* 0x0000000900037c24 */ /* 0x003fe2000f8e0205 */
        /* <DEDUP_REMOVED lines=25> */
        .weak           $__internal_3_$__cuda_sm20_rcp_rn_f32_slowpath
        .type           $__internal_3_$__cuda_sm20_rcp_rn_f32_slowpath,@function
        .size           $__internal_3_$__cuda_sm20_rcp_rn_f32_slowpath,(.L_x_5056 - $__internal_3_$__cuda_sm20_rcp_rn_f32_slowpath)
$__internal_3_$__cuda_sm20_rcp_rn_f32_slowpath:
        /* <DEDUP_REMOVED lines=15> */
.L_x_478:
[----:B------:R-:W-:-:S05]  /*66b0*/  VIADD R64, R60, 0xffffff03 ;  /* 0xffffff033c407836 */ /* 0x000fca0000000000 */
[----:B------:R-:W-:-:S13]  /*66c0*/  ISETP.GT.U32.AND P0, PT, R64, 0x1, PT ;  /* 0x000000014000780c */ /* 0x000fda0003f04070 */
[----:B------:R-:W-:Y:S05]  /*66d0*/  @P0 BRA `(.L_x_480) ;  /* 0x0000000000780947 */ /* 0x000fea0003800000 */
[----:B------:R-:W-:Y:S01]  /*66e0*/  LOP3.LUT R65, R3, 0x7fffff, RZ, 0xc0, !PT ;  /* 0x007fffff03417812 */ /* 0x000fe200078ec0ff */
[----:B------:R-:W-:Y:S02]  /*66f0*/  IMAD.MOV.U32 R71, RZ, RZ, 0x3 ;  /* 0x00000003ff477424 */ /* 0x000fe400078e00ff */
[----:B------:R-:W-:Y:S01]  /*6700*/  VIADD R60, R60, 0xffffff04 ;  /* 0xffffff043c3c7836 */ /* 0x000fe20000000000 */
        /* <DEDUP_REMOVED lines=11> */
[----:B------:R-:W-:Y:S02]  /*67c0*/  LOP3.LUT R65, R70, R67, RZ, 0xc0, !PT ;  /* 0x0000004346417212 */ /* 0x000fe400078ec0ff */
[----:B------:R-:W-:Y:S01]  /*67d0*/  SHF.R.U32.HI R60, RZ, R60, R67 ;  /* 0x0000003cff3c7219 */ /* 0x000fe20000011643 */
        /* <DEDUP_REMOVED lines=9> */
[----:B------:R-:W-:-:S13]  /*6870*/  ISETP.GE.AND P0, PT, R64, RZ, PT ;  /* 0x000000ff4000720c */ /* 0x000fda0003f06270 */
[----:B------:R-:W-:-:S04]  /*6880*/  @!P0 VIADD R60, R60, 0x1 ;  /* 0x000000013c3c8836 */ /* 0x000fc80000000000 */
[----:B------:R-:W-:-:S05]  /*6890*/  @!P1 IMAD.SHL.U32 R60, R60, 0x2, RZ ;  /* 0x000000023c3c9824 */ /* 0x000fca00078e00ff */
[----:B------:R-:W-:Y:S01]  /*68a0*/  LOP3.LUT R60, R60, 0x80000000, R3, 0xf8, !PT ;  /* 0x800000003c3c7812 */ /* 0x000fe200078ef803 */
[----:B------:R-:W-:Y:S06]  /*68b0*/  BRA `(.L_x_479) ;  /* 0x0000000000047947 */ /* 0x000fec0003800000 */
.L_x_480:
[----:B------:R0:W1:Y:S02]  /*68c0*/  MUFU.RCP R60, R3 ;  /* 0x00000003003c7308 */ /* 0x0000640000001000 */
.L_x_479:
[----:B------:R-:W-:Y:S02]  /*68d0*/  IMAD.MOV.U32 R64, RZ, RZ, R69 ;  /* 0x000000ffff407224 */ /* 0x000fe400078e0045 */
[----:B------:R-:W-:-:S04]  /*68e0*/  IMAD.MOV.U32 R65, RZ, RZ, 0x0 ;  /* 0x00000000ff417424 */ /* 0x000fc800078e00ff */
[----:B0123--:R-:W-:Y:S05]  /*68f0*/  RET.REL.NODEC R64 `(_ZN18transformer_engine13normalization26rmsnorm_bwd_general_kernelINS0_13Kernel_traitsI6__halfS3_S3_fjLj4096ELj1ELj1ELj4ELj16ENS0_18Kernel_traits_baseILj4096ES3_S3_S3_fjLj128EEEEELb1EEEvNS0_20BackwardKernelParamsE) ;  /* 0xffffff9440c07950 */ /* 0x00ffea0003c3ffff */
.L_x_481:
        /* <DEDUP_REMOVED lines=16> */
.L_x_5056:


//--------------------- .text._ZN18transformer_engine13normalization26rmsnorm_bwd_general_kernelINS0_13Kernel_traitsIffffjLj4096ELj1ELj1ELj4ELj16ENS0_18Kernel_traits_baseILj4096EffffjLj128EEEEELb1EEEvNS0_20BackwardKernelParamsE --------------------------
	.section	.text._ZN18transformer_engine13normalization26rmsnorm_bwd_general_kernelINS0_13Kernel_traitsIffffjLj4096ELj1ELj1ELj4ELj16ENS0_18Kernel_traits_baseILj4096EffffjLj128EEEEELb1EEEvNS0_20BackwardKernelParamsE,"ax",@progbits
	.align	128
        .global         _ZN18transformer_engine13normalization26rmsnorm_bwd_general_kernelINS0_13Kernel_traitsIffffjLj4096ELj1ELj1ELj4ELj16ENS0_18Kernel_traits_baseILj4096EffffjLj128EEEEELb1EEEvNS0_20BackwardKernelParamsE
        .type           _ZN18transformer_engine13normalization26rmsnorm_bwd_general_kernelINS0_13Kernel_traitsIffffjLj4096ELj1ELj1ELj4ELj16ENS0_18Kernel_traits_baseILj4096EffffjLj128EEEEELb1EEEvNS0_20BackwardKernelParamsE,@function
        .size           _ZN18transformer_engine13normalization26rmsnorm_bwd_general_kernelINS0_13Kernel_traitsIffffjLj4096ELj1ELj1ELj4ELj16ENS0_18Kernel_traits_baseILj4096EffffjLj128EEEEELb1EEEvNS0_20BackwardKernelParamsE,(.L_x_5057 - _ZN18transformer_engine13normalization26rmsnorm_bwd_general_kernelINS0_13Kernel_traitsIffffjLj4096ELj1ELj1ELj4ELj16ENS0_18Kernel_traits_baseILj4096EffffjLj128EEEEELb1EEEvNS0_20BackwardKernelParamsE)
        .other          _ZN18transformer_engine13normalization26rmsnorm_bwd_general_kernelINS0_13Kernel_traitsIffffjLj4096ELj1ELj1ELj4ELj16ENS0_18Kernel_traits_baseILj4096EffffjLj128EEEEELb1EEEvNS0_20BackwardKernelParamsE,@"STO_CUDA_ENTRY STV_DEFAULT"
_ZN18transformer_engine13normalization26rmsnorm_bwd_general_kernelINS0_13Kernel_traitsIffffjLj4096ELj1ELj1ELj4ELj16ENS0_18Kernel_traits_baseILj4096EffffjLj128EEEEELb1EEEvNS0_20BackwardKernelParamsE:
.text._ZN18transformer_engine13normalization26rmsnorm_bwd_general_kernelINS0_13Kernel_traitsIffffjLj4096ELj1ELj1ELj4ELj16ENS0_18Kernel_traits_baseILj4096EffffjLj128EEEEELb1EEEvNS0_20BackwardKernelParamsE:
[----:B------:R-:W-:Y:S01]  /*0000*/  LDC R1, c[0x0][0x37c] ;  /* 0x0000df00ff017b82 */ /* 0x000fe20000000800 */
[----:B------:R-:W0:Y:S01]  /*0010*/  LDCU UR4, c[0x0][0x384] ;  /* 0x00007080ff0477ac */ /* 0x000e220008000800 */
[----:B------:R-:W1:Y:S01]  /*0020*/  S2R R28, SR_TID.X ;  /* 0x00000000001c7919 */ /* 0x000e620000002100 */
[----:B------:R-:W-:Y:S01]  /*0030*/  BSSY.RECONVERGENT B0, `(.L_x_482) ;  /* 0x00000cc000007945 */ /* 0x000fe20003800200 */
[----:B------:R-:W2:Y:S01]  /*0040*/  LDCU UR9, c[0x0][0x38c] ;  /* 0x00007180ff0977ac */ /* 0x000ea20008000800 */
[----:B------:R-:W3:Y:S01]  /*0050*/  LDCU.64 UR10, c[0x0][0x358] ;  /* 0x00006b00ff0a77ac */ /* 0x000ee20008000a00 */
[----:B0-----:R-:W-:Y:S02]  /*0060*/  IMAD.U32 R156, RZ, RZ, UR4 ;  /* 0x00000004ff9c7e24 */ /* 0x001fe4000f8e00ff */
[----:B------:R-:W0:Y:S02]  /*0070*/  S2UR UR4, SR_CTAID.X ;  /* 0x00000000000479c3 */ /* 0x000e240000002500 */
[----:B------:R-:W4:Y:S01]  /*0080*/  I2F.U32.RP R0, R156 ;  /* 0x0000009c00007306 */ /* 0x000f220000209000 */
[----:B------:R-:W-:-:S02]  /*0090*/  ISETP.NE.U32.AND P2, PT, R156, RZ, PT ;  /* 0x000000ff9c00720c */ /* 0x000fc40003f45070 */
[----:B-1----:R-:W-:-:S05]  /*00a0*/  LOP3.LUT R27, R28, 0x1f, RZ, 0xc0, !PT ;  /* 0x0000001f1c1b7812 */ /* 0x002fca00078ec0ff */
[----:B----4-:R-:W1:Y:S02]  /*00b0*/  MUFU.RCP R0, R0 ;  /* 0x0000000000007308 */ /* 0x010e640000001000 */
[----:B-1----:R-:W-:Y:S01]  /*00c0*/  VIADD R2, R0, 0xffffffe ;  /* 0x0ffffffe00027836 */ /* 0x002fe20000000000 */
[----:B------:R-:W-:-:S05]  /*00d0*/  LOP3.LUT R0, R28, 0x3e0, RZ, 0xc0, !PT ;  /* 0x000003e01c007812 */ /* 0x000fca00078ec0ff */
[----:B------:R1:W4:Y:S02]  /*00e0*/  F2I.FTZ.U32.TRUNC.NTZ R3, R2 ;  /* 0x0000000200037305 */ /* 0x000324000021f000 */
[----:B-1----:R-:W-:Y:S02]  /*00f0*/  IMAD.MOV.U32 R2, RZ, RZ, RZ ;  /* 0x000000ffff027224 */ /* 0x002fe400078e00ff */
[----:B----4-:R-:W-:-:S04]  /*0100*/  IMAD R4, R3, R156, RZ ;  /* 0x0000009c03047224 */ /* 0x010fc800078e02ff */
[----:B------:R-:W-:-:S04]  /*0110*/  IMAD.MOV R5, RZ, RZ, -R4 ;  /* 0x000000ffff057224 */ /* 0x000fc800078e0a04 */
[----:B------:R-:W-:-:S06]  /*0120*/  IMAD.HI.U32 R3, R3, R5, R2 ;  /* 0x0000000503037227 */ /* 0x000fcc00078e0002 */
[----:B0-----:R-:W-:-:S04]  /*0130*/  IMAD.HI.U32 R29, R3, UR4, RZ ;  /* 0x00000004031d7c27 */ /* 0x001fc8000f8e00ff */
        /* <DEDUP_REMOVED lines=10> */
[----:B------:R-:W-:-:S05]  /*01e0*/  IMAD R26, R156, R5, UR4 ;  /* 0x000000049c1a7e24 */ /* 0x000fca000f8e0205 */
[----:B------:R-:W-:-:S05]  /*01f0*/  LEA R3, R26, R3, 0x5 ;  /* 0x000000031a037211 */ /* 0x000fca00078e28ff */
[----:B------:R-:W-:-:S05]  /*0200*/  IMAD.SHL.U32 R24, R3, 0x4, RZ ;  /* 0x0000000403187824 */ /* 0x000fca00078e00ff */
[----:B--2---:R-:W-:-:S13]  /*0210*/  ISETP.GE.AND P1, PT, R24, UR9, PT ;  /* 0x0000000918007c0c */ /* 0x004fda000bf26270 */
[----:B---3--:R-:W-:Y:S05]  /*0220*/  @P1 BRA `(.L_x_483) ;  /* 0x0000000800b01947 */ /* 0x008fea0003800000 */
        /* <DEDUP_REMOVED lines=9> */
.L_x_485:
[C---:B------:R-:W-:Y:S02]  /*02c0*/  ISETP.NE.AND P0, PT, R0.reuse, RZ, PT ;  /* 0x000000ff0000720c */ /* 0x040fe40003f05270 */
[----:B------:R-:W-:Y:S02]  /*02d0*/  CS2R R16, SRZ ;  /* 0x0000000000107805 */ /* 0x000fe4000001ff00 */
[C---:B------:R-:W-:Y:S02]  /*02e0*/  ISETP.GE.U32.AND P2, PT, R0.reuse, 0x2, PT ;  /* 0x000000020000780c */ /* 0x040fe40003f46070 */
[----:B------:R-:W-:Y:S02]  /*02f0*/  CS2R R18, SRZ ;  /* 0x0000000000127805 */ /* 0x000fe4000001ff00 */
[C---:B------:R-:W-:Y:S02]  /*0300*/  ISETP.GE.U32.AND P3, PT, R0.reuse, 0x3, PT ;  /* 0x000000030000780c */ /* 0x040fe40003f66070 */
[----:B------:R-:W-:-:S03]  /*0310*/  ISETP.GE.U32.AND P4, PT, R0, 0x4, PT ;  /* 0x000000040000780c */ /* 0x000fc60003f86070 */
[----:B------:R1:W5:Y:S04]  /*0320*/  @P0 LDG.E R16, desc[UR10][R2.64] ;  /* 0x0000000a02100981 */ /* 0x000368000c1e1900 */
[----:B------:R1:W5:Y:S04]  /*0330*/  @P2 LDG.E R17, desc[UR10][R2.64+0x4] ;  /* 0x0000040a02112981 */ /* 0x000368000c1e1900 */
[----:B------:R1:W5:Y:S04]  /*0340*/  @P3 LDG.E R18, desc[UR10][R2.64+0x8] ;  /* 0x0000080a02123981 */ /* 0x000368000c1e1900 */
[----:B------:R1:W5:Y:S02]  /*0350*/  @P4 LDG.E R19, desc[UR10][R2.64+0xc] ;  /* 0x00000c0a02134981 */ /* 0x000364000c1e1900 */
.L_x_486:
[----:B------:R-:W-:Y:S05]  /*0360*/  BSYNC.RECONVERGENT B1 ;  /* 0x0000000000017941 */ /* 0x000fea0003800200 */
.L_x_484:
[----:B------:R-:W-:-:S05]  /*0370*/  IMAD R5, R156, 0x200, R24 ;  /* 0x000002009c057824 */ /* 0x000fca00078e0218 */
[----:B------:R-:W-:-:S13]  /*0380*/  ISETP.GE.AND P0, PT, R5, UR9, PT ;  /* 0x0000000905007c0c */ /* 0x000fda000bf06270 */
[----:B------:R-:W-:Y:S05]  /*0390*/  @P0 BRA `(.L_x_483) ;  /* 0x0000000800540947 */ /* 0x000fea0003800000 */
[C---:B01----:R-:W-:Y:S01]  /*03a0*/  IMAD.WIDE R2, R5.reuse, 0x4, R20 ;  /* 0x0000000405027825 */ /* 0x043fe200078e0214 */
[----:B------:R-:W-:Y:S01]  /*03b0*/  IADD3 R0, PT, PT, -R5, UR9, RZ ;  /* 0x0000000905007c10 */ /* 0x000fe2000fffe1ff */
[----:B------:R-:W-:Y:S01]  /*03c0*/  BSSY.RECONVERGENT B1, `(.L_x_487) ;  /* 0x0000010000017945 */ /* 0x000fe20003800200 */
[----:B------:R-:W-:-:S04]  /*03d0*/  LOP3.LUT P0, RZ, R2, 0xf, RZ, 0xc0, !PT ;  /* 0x0000000f02ff7812 */ /* 0x000fc8000780c0ff */
[----:B------:R-:W-:-:S13]  /*03e0*/  ISETP.LT.U32.OR P0, PT, R0, 0x4, P0 ;  /* 0x000000040000780c */ /* 0x000fda0000701470 */
[----:B------:R-:W-:Y:S05]  /*03f0*/  @P0 BRA `(.L_x_488) ;  /* 0x0000000000080947 */ /* 0x000fea0003800000 */
[----:B------:R1:W5:Y:S01]  /*0400*/  LDG.E.128 R12, desc[UR10][R2.64] ;  /* 0x0000000a020c7981 */ /* 0x000362000c1e1d00 */
[----:B------:R-:W-:Y:S05]  /*0410*/  BRA `(.L_x_489) ;  /* 0x0000000000287947 */ /* 0x000fea0003800000 */
.L_x_488:
        /* <DEDUP_REMOVED lines=10> */
.L_x_489:
[----:B------:R-:W-:Y:S05]  /*04c0*/  BSYNC.RECONVERGENT B1 ;  /* 0x0000000000017941 */ /* 0x000fea0003800200 */
.L_x_487:
        /* <DEDUP_REMOVED lines=11> */
.L_x_491:
        /* <DEDUP_REMOVED lines=10> */
.L_x_492:
[----:B------:R-:W-:Y:S05]  /*0620*/  BSYNC.RECONVERGENT B1 ;  /* 0x0000000000017941 */ /* 0x000fea0003800200 */
.L_x_490:
        /* <DEDUP_REMOVED lines=11> */
.L_x_494:
        /* <DEDUP_REMOVED lines=10> */
.L_x_495:
[----:B------:R-:W-:Y:S05]  /*0780*/  BSYNC.RECONVERGENT B1 ;  /* 0x0000000000017941 */ /* 0x000fea0003800200 */
.L_x_493:
        /* <DEDUP_REMOVED lines=11> */
.L_x_497:
        /* <DEDUP_REMOVED lines=10> */
.L_x_498:
[----:B------:R-:W-:Y:S05]  /*08e0*/  BSYNC.RECONVERGENT B1 ;  /* 0x0000000000017941 */ /* 0x000fea0003800200 */
.L_x_496:
        /* <DEDUP_REMOVED lines=11> */
.L_x_500:
        /* <DEDUP_REMOVED lines=10> */
.L_x_501:
[----:B------:R-:W-:Y:S05]  /*0a40*/  BSYNC.RECONVERGENT B1 ;  /* 0x0000000000017941 */ /* 0x000fea0003800200 */
.L_x_499:
        /* <DEDUP_REMOVED lines=11> */
.L_x_503:
        /* <DEDUP_REMOVED lines=10> */
.L_x_504:
[----:B------:R-:W-:Y:S05]  /*0ba0*/  BSYNC.RECONVERGENT B1 ;  /* 0x0000000000017941 */ /* 0x000fea0003800200 */
.L_x_502:
[----:B------:R-:W-:-:S05]  /*0bb0*/  IMAD R23, R156, 0x200, R23 ;  /* 0x000002009c177824 */ /* 0x000fca00078e0217 */
[----:B------:R-:W-:-:S13]  /*0bc0*/  ISETP.GE.AND P0, PT, R23, UR9, PT ;  /* 0x0000000917007c0c */ /* 0x000fda000bf06270 */
[----:B------:R-:W-:Y:S05]  /*0bd0*/  @P0 BRA `(.L_x_483) ;  /* 0x0000000000440947 */ /* 0x000fea0003800000 */
[C---:B01----:R-:W-:Y:S01]  /*0be0*/  IMAD.WIDE R2, R23.reuse, 0x4, R20 ;  /* 0x0000000417027825 */ /* 0x043fe200078e0214 */
[----:B------:R-:W-:Y:S02]  /*0bf0*/  IADD3 R23, PT, PT, -R23, UR9, RZ ;  /* 0x0000000917177c10 */ /* 0x000fe4000fffe1ff */
[----:B------:R-:W-:-:S04]  /*0c00*/  LOP3.LUT P0, RZ, R2, 0xf, RZ, 0xc0, !PT ;  /* 0x0000000f02ff7812 */ /* 0x000fc8000780c0ff */
[----:B------:R-:W-:-:S13]  /*0c10*/  ISETP.LT.U32.OR P0, PT, R23, 0x4, P0 ;  /* 0x000000041700780c */ /* 0x000fda0000701470 */
[----:B------:R-:W-:Y:S05]  /*0c20*/  @P0 BRA `(.L_x_505) ;  /* 0x0000000000080947 */ /* 0x000fea0003800000 */
[----:B------:R3:W5:Y:S01]  /*0c30*/  LDG.E.128 R64, desc[UR10][R2.64] ;  /* 0x0000000a02407981 */ /* 0x000762000c1e1d00 */
[----:B------:R-:W-:Y:S05]  /*0c40*/  BRA `(.L_x_483) ;  /* 0x0000000000287947 */ /* 0x000fea0003800000 */
.L_x_505:
        /* <DEDUP_REMOVED lines=10> */
.L_x_483:
[----:B------:R-:W-:Y:S05]  /*0cf0*/  BSYNC.RECONVERGENT B0 ;  /* 0x0000000000007941 */ /* 0x000fea0003800200 */
.L_x_482:
[----:B------:R-:W4:Y:S01]  /*0d00*/  LDCU UR4, c[0x0][0x388] ;  /* 0x00007100ff0477ac */ /* 0x000f220008000800 */
        /* <DEDUP_REMOVED lines=16> */
[----:B----4-:R-:W-:-:S13]  /*0e10*/  ISETP.GE.AND P0, PT, R29, UR4, PT ;  /* 0x000000041d007c0c */ /* 0x010fda000bf06270 */
[----:B------:R-:W-:Y:S05]  /*0e20*/  @P0 BRA `(.L_x_506) ;  /* 0x0000004800780947 */ /* 0x000fea0003800000 */
[----:B------:R-:W4:Y:S01]  /*0e30*/  LDCU.U8 UR4, c[0x0][0x3c0] ;  /* 0x00007800ff0477ac */ /* 0x000f220008000000 */
[----:B------:R-:W-:Y:S02]  /*0e40*/  LEA R85, R156, R24, 0x9 ;  /* 0x000000189c557211 */ /* 0x000fe400078e48ff */
[----:B------:R-:W-:Y:S02]  /*0e50*/  I2FP.F32.S32 R60, UR9 ;  /* 0x00000009003c7c45 */ /* 0x000fe40008201400 */
[----:B------:R-:W-:Y:S01]  /*0e60*/  IADD3 R86, PT, PT, -R24, UR9, RZ ;  /* 0x0000000918567c10 */ /* 0x000fe2000fffe1ff */
[----:B------:R-:W-:Y:S01]  /*0e70*/  IMAD R81, R156, 0x200, R85 ;  /* 0x000002009c517824 */ /* 0x000fe200078e0255 */
[----:B------:R-:W-:-:S03]  /*0e80*/  IADD3 R85, PT, PT, -R85, UR9, RZ ;  /* 0x0000000955557c10 */ /* 0x000fc6000fffe1ff */
[----:B------:R-:W-:Y:S01]  /*0e90*/  IMAD R83, R156, 0x200, R81 ;  /* 0x000002009c537824 */ /* 0x000fe200078e0251 */
[----:B------:R-:W-:Y:S02]  /*0ea0*/  IADD3 R84, PT, PT, -R81, UR9, RZ ;  /* 0x0000000951547c10 */ /* 0x000fe4000fffe1ff */
[----:B----4-:R-:W-:-:S04]  /*0eb0*/  ISETP.NE.AND P0, PT, RZ, UR4, PT ;  /* 0x00000004ff007c0c */ /* 0x010fc8000bf05270 */
[----:B------:R-:W-:-:S05]  /*0ec0*/  FSEL R88, RZ, 1, !P0 ;  /* 0x3f800000ff587808 */ /* 0x000fca0004000000 */
[C---:B-----5:R-:W-:Y:S01]  /*0ed0*/  FADD R25, R88.reuse, R16 ;  /* 0x0000001058197221 */ /* 0x060fe20000000000 */
[C---:B------:R-:W-:Y:S01]  /*0ee0*/  FADD R16, R88.reuse, R15 ;  /* 0x0000000f58107221 */ /* 0x040fe20000000000 */
[C---:B------:R-:W-:Y:S01]  /*0ef0*/  FADD R15, R88.reuse, R10 ;  /* 0x0000000a580f7221 */ /* 0x040fe20000000000 */
[C---:B------:R-:W-:Y:S01]  /*0f00*/  FADD R10, R88.reuse, R5 ;  /* 0x00000005580a7221 */ /* 0x040fe20000000000 */
[----:B------:R-:W-:Y:S01]  /*0f10*/  FADD R5, R88, R72 ;  /* 0x0000004858057221 */ /* 0x000fe20000000000 */
[----:B------:R-:W-:Y:S02]  /*0f20*/  VIADD R72, R60, 0x1800000 ;  /* 0x018000003c487836 */ /* 0x000fe40000000000 */
[C---:B------:R-:W-:Y:S01]  /*0f30*/  FADD R31, R88.reuse, R68 ;  /* 0x00000044581f7221 */ /* 0x040fe20000000000 */
[C---:B------:R-:W-:Y:S01]  /*0f40*/  FADD R21, R88.reuse, R12 ;  /* 0x0000000c58157221 */ /* 0x040fe20000000000 */
[C---:B------:R-:W-:Y:S01]  /*0f50*/  FADD R12, R88.reuse, R11 ;  /* 0x0000000b580c7221 */ /* 0x040fe20000000000 */
[----:B------:R-:W-:Y:S01]  /*0f60*/  FADD R11, R88, R6 ;  /* 0x00000006580b7221 */ /* 0x000fe20000000000 */
[----:B------:R-:W-:Y:S01]  /*0f70*/  LOP3.LUT R68, R72, 0x7f800000, RZ, 0xc0, !PT ;  /* 0x7f80000048447812 */ /* 0x000fe200078ec0ff */
[----:B------:R-:W-:-:S02]  /*0f80*/  IMAD R72, R156, 0x200, R83 ;  /* 0x000002009c487824 */ /* 0x000fc400078e0253 */
[C---:B------:R-:W-:Y:S01]  /*0f90*/  FADD R20, R88.reuse, R19 ;  /* 0x0000001358147221 */ /* 0x040fe20000000000 */
[----:B------:R-:W-:Y:S01]  /*0fa0*/  FADD R6, R88, R77 ;  /* 0x0000004d58067221 */ /* 0x000fe20000000000 */
[----:B------:R-:W-:Y:S01]  /*0fb0*/  ISETP.GT.U32.AND P0, PT, R68, 0x1ffffff, PT ;  /* 0x01ffffff4400780c */ /* 0x000fe20003f04070 */
[----:B------:R-:W-:Y:S01]  /*0fc0*/  FADD R19, R88, R14 ;  /* 0x0000000e58137221 */ /* 0x000fe20000000000 */
[----:B------:R-:W-:Y:S02]  /*0fd0*/  IMAD R77, R156, 0x200, R72 ;  /* 0x000002009c4d7824 */ /* 0x000fe400078e0248 */
[C---:B------:R-:W-:Y:S01]  /*0fe0*/  FADD R14, R88.reuse, R9 ;  /* 0x00000009580e7221 */ /* 0x040fe20000000000 */
[C---:B------:R-:W-:Y:S01]  /*0ff0*/  FADD R9, R88.reuse, R76 ;  /* 0x0000004c58097221 */ /* 0x040fe20000000000 */
[C---:B------:R-:W-:Y:S01]  /*1000*/  FADD R76, R88.reuse, R65 ;  /* 0x00000041584c7221 */ /* 0x040fe20000000000 */
[----:B------:R-:W-:Y:S01]  /*1010*/  FADD R22, R88, R17 ;  /* 0x0000001158167221 */ /* 0x000fe20000000000 */
[----:B------:R-:W-:-:S02]  /*1020*/  IMAD R65, R156, 0x200, R77 ;  /* 0x000002009c417824 */ /* 0x000fc400078e024d */
[C---:B------:R-:W-:Y:S01]  /*1030*/  FADD R17, R88.reuse, R8 ;  /* 0x0000000858117221 */ /* 0x040fe20000000000 */
[C---:B------:R-:W-:Y:S01]  /*1040*/  FADD R8, R88.reuse, R7 ;  /* 0x0000000758087221 */ /* 0x040fe20000000000 */
[C---:B------:R-:W-:Y:S01]  /*1050*/  FADD R7, R88.reuse, R78 ;  /* 0x0000004e58077221 */ /* 0x040fe20000000000 */
[----:B------:R-:W-:Y:S01]  /*1060*/  FADD R23, R88, R18 ;  /* 0x0000001258177221 */ /* 0x000fe20000000000 */
[----:B------:R-:W-:Y:S02]  /*1070*/  IMAD R78, R156, 0x200, R65 ;  /* 0x000002009c4e7824 */ /* 0x000fe400078e0241 */
[C---:B------:R-:W-:Y:S01]  /*1080*/  FADD R18, R88.reuse, R13 ;  /* 0x0000000d58127221 */ /* 0x040fe20000000000 */
[C---:B------:R-:W-:Y:S01]  /*1090*/  FADD R13, R88.reuse, R4 ;  /* 0x00000004580d7221 */ /* 0x040fe20000000000 */
[C---:B------:R-:W-:Y:S01]  /*10a0*/  FADD R4, R88.reuse, R79 ;  /* 0x0000004f58047221 */ /* 0x040fe20000000000 */
[C---:B0123--:R-:W-:Y:S01]  /*10b0*/  FADD R2, R88.reuse, R73 ;  /* 0x0000004958027221 */ /* 0x04ffe20000000000 */
        /* <DEDUP_REMOVED lines=12> */
[----:B------:R-:W-:Y:S01]  /*1180*/  IADD3 R78, PT, PT, -R78, UR9, RZ ;  /* 0x000000094e4e7c10 */ /* 0x000fe2000fffe1ff */
[----:B------:R-:W-:Y:S06]  /*1190*/  @P0 BRA `(.L_x_507) ;  /* 0x00000000000c0947 */ /* 0x000fec0003800000 */
[----:B------:R-:W-:-:S07]  /*11a0*/  MOV R70, 0x11c0 ;  /* 0x000011c000467802 */ /* 0x000fce0000000f00 */
[----:B------:R-:W-:Y:S05]  /*11b0*/  CALL.REL.NOINC `($__internal_4_$__cuda_sm20_rcp_rn_f32_slowpath) ;  /* 0x0000005000107944 */ /* 0x000fea0003c00000 */
[----:B------:R-:W-:Y:S05]  /*11c0*/  BRA `(.L_x_508) ;  /* 0x0000000000107947 */ /* 0x000fea0003800000 */
.L_x_507:
[----:B------:R-:W0:Y:S02]  /*11d0*/  MUFU.RCP R65, R60 ;  /* 0x0000003c00417308 */ /* 0x000e240000001000 */
[----:B0-----:R-:W-:-:S04]  /*11e0*/  FFMA R64, R60, R65, -1 ;  /* 0xbf8000003c407423 */ /* 0x001fc80000000041 */
[----:B------:R-:W-:-:S04]  /*11f0*/  FADD.FTZ R64, -R64, -RZ ;  /* 0x800000ff40407221 */ /* 0x000fc80000010100 */
[----:B------:R-:W-:-:S07]  /*1200*/  FFMA R90, R65, R64, R65 ;  /* 0x00000040415a7223 */ /* 0x000fce0000000041 */
.L_x_508:
[----:B------:R-:W-:Y:S02]  /*1210*/  HFMA2 R87, -RZ, RZ, 0, 0 ;  /* 0x00000000ff577431 */ /* 0x000fe400000001ff */
[----:B------:R-:W-:Y:S01]  /*1220*/  IMAD.MOV.U32 R89, RZ, RZ, R29 ;  /* 0x000000ffff597224 */ /* 0x000fe200078e001d */
[----:B------:R-:W-:Y:S01]  /*1230*/  UPLOP3.LUT UP0, UPT, UPT, UPT, UPT, 0x40, 0x4 ;  /* 0x000000000004789c */ /* 0x000fe20003f0e870 */
[----:B------:R-:W-:-:S10]  /*1240*/  IMAD.MOV.U32 R60, RZ, RZ, RZ ;  /* 0x000000ffff3c7224 */ /* 0x000fd400078e00ff */
.L_x_617:
[----:B------:R-:W0:Y:S01]  /*1250*/  LDC.64 R64, c[0x0][0x3a0] ;  /* 0x0000e800ff407b82 */ /* 0x000e220000000a00 */
[----:B------:R-:W1:Y:S01]  /*1260*/  LDCU UR9, c[0x0][0x38c] ;  /* 0x00007180ff0977ac */ /* 0x000e620008000800 */
[----:B0-----:R-:W-:-:S05]  /*1270*/  IMAD.WIDE R64, R89, 0x4, R64 ;  /* 0x0000000459407825 */ /* 0x001fca00078e0240 */
[----:B-----5:R0:W5:Y:S01]  /*1280*/  LDG.E R107, desc[UR10][R64.64] ;  /* 0x0000000a406b7981 */ /* 0x020162000c1e1900 */
[----:B-1----:R-:W-:Y:S01]  /*1290*/  ISETP.GE.AND P1, PT, R24, UR9, PT ;  /* 0x0000000918007c0c */ /* 0x002fe2000bf26270 */
[----:B------:R-:W-:Y:S01]  /*12a0*/  BSSY.RECONVERGENT B0, `(.L_x_509) ;  /* 0x00001dd000007945 */ /* 0x000fe20003800200 */
[----:B------:R-:W-:Y:S02]  /*12b0*/  IMAD.MOV.U32 R157, RZ, RZ, RZ ;  /* 0x000000ffff9d7224 */ /* 0x000fe400078e00ff */
[----:B------:R-:W-:-:S09]  /*12c0*/  IMAD.MOV.U32 R158, RZ, RZ, RZ ;  /* 0x000000ffff9e7224 */ /* 0x000fd200078e00ff */
[----:B0-23--:R-:W-:Y:S05]  /*12d0*/  @P1 BRA `(.L_x_510) ;  /* 0x0000001c00641947 */ /* 0x00dfea0003800000 */
[----:B------:R-:W0:Y:S01]  /*12e0*/  LDC.64 R162, c[0x0][0x390] ;  /* 0x0000e400ffa27b82 */ /* 0x000e220000000a00 */
[----:B------:R-:W-:Y:S01]  /*12f0*/  IMAD R155, R89, UR9, R24 ;  /* 0x00000009599b7c24 */ /* 0x000fe2000f8e0218 */
[----:B------:R-:W-:Y:S01]  /*1300*/  ISETP.GT.U32.AND P2, PT, R86, 0x3, PT ;  /* 0x000000035600780c */ /* 0x000fe20003f44070 */
[----:B------:R-:W-:Y:S02]  /*1310*/  BSSY.RECONVERGENT B1, `(.L_x_511) ;  /* 0x0000011000017945 */ /* 0x000fe40003800200 */
[----:B0-----:R-:W-:-:S03]  /*1320*/  IMAD.WIDE R68, R155, 0x4, R162 ;  /* 0x000000049b447825 */ /* 0x001fc600078e02a2 */
[----:B------:R-:W-:-:S13]  /*1330*/  LOP3.LUT P0, RZ, R68, 0xf, RZ, 0xc0, !PT ;  /* 0x0000000f44ff7812 */ /* 0x000fda000780c0ff */
[----:B------:R-:W-:Y:S05]  /*1340*/  @!P0 BRA P2, `(.L_x_512) ;  /* 0x0000000000308947 */ /* 0x000fea0001000000 */
[C---:B------:R-:W-:Y:S02]  /*1350*/  ISETP.GE.U32.AND P2, PT, R86.reuse, 0x2, PT ;  /* 0x000000025600780c */ /* 0x040fe40003f46070 */
[----:B------:R-:W-:Y:S02]  /*1360*/  CS2R R64, SRZ ;  /* 0x0000000000407805 */ /* 0x000fe4000001ff00 */
[C---:B------:R-:W-:Y:S02]  /*1370*/  ISETP.GE.U32.AND P3, PT, R86.reuse, 0x3, PT ;  /* 0x000000035600780c */ /* 0x040fe40003f66070 */
[----:B------:R-:W-:Y:S02]  /*1380*/  CS2R R66, SRZ ;  /* 0x0000000000427805 */ /* 0x000fe4000001ff00 */
[----:B------:R-:W-:-:S05]  /*1390*/  ISETP.NE.AND P0, PT, R86, RZ, PT ;  /* 0x000000ff5600720c */ /* 0x000fca0003f05270 */
[----:B------:R1:W5:Y:S04]  /*13a0*/  @P2 LDG.E R65, desc[UR10][R68.64+0x4] ;  /* 0x0000040a44412981 */ /* 0x000368000c1e1900 */
[----:B------:R1:W5:Y:S04]  /*13b0*/  @P3 LDG.E R66, desc[UR10][R68.64+0x8] ;  /* 0x0000080a44423981 */ /* 0x000368000c1e1900 */
[----:B------:R1:W5:Y:S01]  /*13c0*/  @P0 LDG.E R64, desc[UR10][R68.64] ;  /* 0x0000000a44400981 */ /* 0x000362000c1e1900 */
[----:B------:R-:W-:-:S13]  /*13d0*/  ISETP.GE.U32.AND P0, PT, R86, 0x4, PT ;  /* 0x000000045600780c */ /* 0x000fda0003f06070 */
[----:B-1----:R-:W-:Y:S05]  /*13e0*/  @!P0 BRA `(.L_x_513) ;  /* 0x00000000000c8947 */ /* 0x002fea0003800000 */
[----:B------:R1:W5:Y:S01]  /*13f0*/  LDG.E R67, desc[UR10][R68.64+0xc] ;  /* 0x00000c0a44437981 */ /* 0x000362000c1e1900 */
[----:B------:R-:W-:Y:S05]  /*1400*/  BRA `(.L_x_513) ;  /* 0x0000000000047947 */ /* 0x000fea0003800000 */
.L_x_512:
[----:B------:R0:W5:Y:S02]  /*1410*/  LDG.E.128 R64, desc[UR10][R68.64] ;  /* 0x0000000a44407981 */ /* 0x000164000c1e1d00 */
.L_x_513:
[----:B------:R-:W-:Y:S05]  /*1420*/  BSYNC.RECONVERGENT B1 ;  /* 0x0000000000017941 */ /* 0x000fea0003800200 */
.L_x_511:
[----:B------:R-:W2:Y:S01]  /*1430*/  LDC.64 R160, c[0x0][0x3c8] ;  /* 0x0000f200ffa07b82 */ /* 0x000ea20000000a00 */
[----:B------:R-:W-:Y:S01]  /*1440*/  ISETP.GT.U32.AND P2, PT, R86, 0x3, PT ;  /* 0x000000035600780c */ /* 0x000fe20003f44070 */
[----:B------:R-:W-:Y:S01]  /*1450*/  BSSY.RECONVERGENT B1, `(.L_x_514) ;  /* 0x0000011000017945 */ /* 0x000fe20003800200 */
[----:B--2---:R-:W-:-:S03]  /*1460*/  IMAD.WIDE R154, R155, 0x4, R160 ;  /* 0x000000049b9a7825 */ /* 0x004fc600078e02a0 */
[----:B------:R-:W-:-:S13]  /*1470*/  LOP3.LUT P0, RZ, R154, 0xf, RZ, 0xc0, !PT ;  /* 0x0000000f9aff7812 */ /* 0x000fda000780c0ff */
[----:B------:R-:W-:Y:S05]  /*1480*/  @!P0 BRA P2, `(.L_x_515) ;  /* 0x0000000000308947 */ /* 0x000fea0001000000 */
[C---:B------:R-:W-:Y:S02]  /*1490*/  ISETP.GE.U32.AND P2, PT, R86.reuse, 0x2, PT ;  /* 0x000000025600780c */ /* 0x040fe40003f46070 */
[----:B01----:R-:W-:Y:S02]  /*14a0*/  CS2R R68, SRZ ;  /* 0x0000000000447805 */ /* 0x003fe4000001ff00 */
        /* <DEDUP_REMOVED lines=10> */
.L_x_515:
[----:B01----:R0:W5:Y:S02]  /*1550*/  LDG.E.128 R68, desc[UR10][R154.64] ;  /* 0x0000000a9a447981 */ /* 0x003164000c1e1d00 */
.L_x_516:
[----:B------:R-:W-:Y:S05]  /*1560*/  BSYNC.RECONVERGENT B1 ;  /* 0x0000000000017941 */ /* 0x000fea0003800200 */
.L_x_514:
[----:B------:R-:W2:Y:S01]  /*1570*/  LDC R156, c[0x0][0x384] ;  /* 0x0000e100ff9c7b82 */ /* 0x000ea20000000800 */
[----:B-----5:R-:W-:Y:S01]  /*1580*/  FMUL R136, R25, R68 ;  /* 0x0000004419887220 */ /* 0x020fe20000400000 */
[C---:B------:R-:W-:Y:S01]  /*1590*/  FMUL R105, R107.reuse, R64 ;  /* 0x000000406b697220 */ /* 0x040fe20000400000 */
[----:B------:R-:W-:Y:S01]  /*15a0*/  FMUL R106, R107, R65 ;  /* 0x000000416b6a7220 */ /* 0x000fe20000400000 */
[----:B------:R-:W-:Y:S01]  /*15b0*/  FMUL R139, R22, R69 ;  /* 0x00000045168b7220 */ /* 0x000fe20000400000 */
[----:B------:R-:W-:Y:S01]  /*15c0*/  FADD R64, RZ, R136 ;  /* 0x00000088ff407221 */ /* 0x000fe20000000000 */
[----:B------:R-:W-:Y:S01]  /*15d0*/  FFMA R65, R105, R136, RZ ;  /* 0x0000008869417223 */ /* 0x000fe200000000ff */
[C---:B------:R-:W-:Y:S01]  /*15e0*/  FMUL R122, R107.reuse, R67 ;  /* 0x000000436b7a7220 */ /* 0x040fe20000400000 */
[----:B------:R-:W-:Y:S01]  /*15f0*/  FMUL R121, R107, R66 ;  /* 0x000000426b797220 */ /* 0x000fe20000400000 */
[----:B------:R-:W-:Y:S01]  /*1600*/  FADD R67, R64, R139 ;  /* 0x0000008b40437221 */ /* 0x000fe20000000000 */
[----:B01----:R-:W-:Y:S01]  /*1610*/  FMUL R154, R23, R70 ;  /* 0x00000046179a7220 */ /* 0x003fe20000400000 */
[----:B------:R-:W-:Y:S01]  /*1620*/  FFMA R64, R106, R139, R65 ;  /* 0x0000008b6a407223 */ /* 0x000fe20000000041 */
[----:B------:R-:W-:Y:S01]  /*1630*/  FMUL R155, R20, R71 ;  /* 0x00000047149b7220 */ /* 0x000fe20000400000 */
[----:B------:R-:W-:Y:S01]  /*1640*/  FFMA R60, R105, R68, R60 ;  /* 0x00000044693c7223 */ /* 0x000fe2000000003c */
[----:B------:R-:W-:Y:S01]  /*1650*/  FADD R66, R67, R154 ;  /* 0x0000009a43427221 */ /* 0x000fe20000000000 */
[C---:B------:R-:W-:Y:S01]  /*1660*/  FFMA R65, R121.reuse, R154, R64 ;  /* 0x0000009a79417223 */ /* 0x040fe20000000040 */
[----:B------:R-:W-:Y:S01]  /*1670*/  FFMA R61, R106, R69, R61 ;  /* 0x000000456a3d7223 */ /* 0x000fe2000000003d */
[----:B------:R-:W-:Y:S01]  /*1680*/  FFMA R62, R121, R70, R62 ;  /* 0x00000046793e7223 */ /* 0x000fe2000000003e */
[----:B------:R-:W-:Y:S01]  /*1690*/  FFMA R63, R122, R71, R63 ;  /* 0x000000477a3f7223 */ /* 0x000fe2000000003f */
[----:B------:R-:W-:Y:S01]  /*16a0*/  FADD R157, R66, R155 ;  /* 0x0000009b429d7221 */ /* 0x000fe20000000000 */
[----:B------:R-:W-:Y:S01]  /*16b0*/  FFMA R158, R122, R155, R65 ;  /* 0x0000009b7a9e7223 */ /* 0x000fe20000000041 */
[----:B--2---:R-:W-:-:S05]  /*16c0*/  IMAD R159, R156, 0x200, R24 ;  /* 0x000002009c9f7824 */ /* 0x004fca00078e0218 */
        /* <DEDUP_REMOVED lines=11> */
.L_x_518:
        /* <DEDUP_REMOVED lines=9> */
.L_x_519:
[----:B------:R-:W-:Y:S05]  /*1810*/  BSYNC.RECONVERGENT B1 ;  /* 0x0000000000017941 */ /* 0x000fea0003800200 */
.L_x_517:
[----:B------:R-:W-:Y:S01]  /*1820*/  IMAD.WIDE R152, R153, 0x4, R160 ;  /* 0x0000000499987825 */ /* 0x000fe200078e02a0 */
[----:B------:R-:W-:Y:S02]  /*1830*/  BSSY.RECONVERGENT B1, `(.L_x_520) ;  /* 0x000000f000017945 */ /* 0x000fe40003800200 */
[----:B------:R-:W-:-:S04]  /*1840*/  LOP3.LUT P0, RZ, R152, 0xf, RZ, 0xc0, !PT ;  /* 0x0000000f98ff7812 */ /* 0x000fc8000780c0ff */
[----:B------:R-:W-:-:S13]  /*1850*/  ISETP.LT.U32.OR P0, PT, R85, 0x4, P0 ;  /* 0x000000045500780c */ /* 0x000fda0000701470 */
[----:B------:R-:W-:Y:S05]  /*1860*/  @P0 BRA `(.L_x_521) ;  /* 0x0000000000080947 */ /* 0x000fea0003800000 */
[----:B01----:R0:W5:Y:S01]  /*1870*/  LDG.E.128 R68, desc[UR10][R152.64] ;  /* 0x0000000a98447981 */ /* 0x003162000c1e1d00 */
[----:B------:R-:W-:Y:S05]  /*1880*/  BRA `(.L_x_522) ;  /* 0x0000000000247947 */ /* 0x000fea0003800000 */
.L_x_521:
[C---:B------:R-:W-:Y:S02]  /*1890*/  ISETP.NE.AND P0, PT, R85.reuse, RZ, PT ;  /* 0x000000ff5500720c */ /* 0x040fe40003f05270 */
[----:B01----:R-:W-:Y:S02]  /*18a0*/  CS2R R68, SRZ ;  /* 0x0000000000447805 */ /* 0x003fe4000001ff00 */
[C---:B------:R-:W-:Y:S02]  /*18b0*/  ISETP.GE.U32.AND P3, PT, R85.reuse, 0x2, PT ;  /* 0x000000025500780c */ /* 0x040fe40003f66070 */
[----:B------:R-:W-:Y:S02]  /*18c0*/  CS2R R70, SRZ ;  /* 0x0000000000467805 */ /* 0x000fe4000001ff00 */
[----:B------:R-:W-:-:S04]  /*18d0*/  ISETP.GE.U32.AND P4, PT, R85, 0x3, PT ;  /* 0x000000035500780c */ /* 0x000fc80003f86070 */
[----:B------:R1:W5:Y:S04]  /*18e0*/  @P2 LDG.E R71, desc[UR10][R152.64+0xc] ;  /* 0x00000c0a98472981 */ /* 0x000368000c1e1900 */
[----:B------:R1:W5:Y:S04]  /*18f0*/  @P0 LDG.E R68, desc[UR10][R152.64] ;  /* 0x0000000a98440981 */ /* 0x000368000c1e1900 */
[----:B------:R1:W5:Y:S04]  /*1900*/  @P3 LDG.E R69, desc[UR10][R152.64+0x4] ;  /* 0x0000040a98453981 */ /* 0x000368000c1e1900 */
[----:B------:R1:W5:Y:S02]  /*1910*/  @P4 LDG.E R70, desc[UR10][R152.64+0x8] ;  /* 0x0000080a98464981 */ /* 0x000364000c1e1900 */
.L_x_522:
[----:B------:R-:W-:Y:S05]  /*1920*/  BSYNC.RECONVERGENT B1 ;  /* 0x0000000000017941 */ /* 0x000fea0003800200 */
.L_x_520:
[----:B------:R-:W-:Y:S02]  /*1930*/  IMAD R159, R156, 0x200, R159 ;  /* 0x000002009c9f7824 */ /* 0x000fe400078e029f */
[----:B-----5:R-:W-:Y:S01]  /*1940*/  FMUL R134, R21, R68 ;  /* 0x0000004415867220 */ /* 0x020fe20000400000 */
[C---:B------:R-:W-:Y:S01]  /*1950*/  FMUL R103, R107.reuse, R64 ;  /* 0x000000406b677220 */ /* 0x040fe20000400000 */
[----:B------:R-:W-:Y:S01]  /*1960*/  FMUL R104, R107, R65 ;  /* 0x000000416b687220 */ /* 0x000fe20000400000 */
[----:B------:R-:W-:Y:S01]  /*1970*/  FMUL R137, R18, R69 ;  /* 0x0000004512897220 */ /* 0x000fe20000400000 */
[----:B------:R-:W-:Y:S01]  /*1980*/  ISETP.GE.AND P0, PT, R159, UR9, PT ;  /* 0x000000099f007c0c */ /* 0x000fe2000bf06270 */
[----:B------:R-:W-:Y:S01]  /*1990*/  FADD R64, R157, R134 ;  /* 0x000000869d407221 */ /* 0x000fe20000000000 */
[----:B------:R-:W-:Y:S01]  /*19a0*/  FFMA R65, R103, R134, R158 ;  /* 0x0000008667417223 */ /* 0x000fe2000000009e */
        /* <DEDUP_REMOVED lines=24> */
.L_x_524:
        /* <DEDUP_REMOVED lines=9> */
.L_x_525:
[----:B------:R-:W-:Y:S05]  /*1bc0*/  BSYNC.RECONVERGENT B1 ;  /* 0x0000000000017941 */ /* 0x000fea0003800200 */
.L_x_523:
[----:B------:R-:W-:Y:S01]  /*1bd0*/  IMAD.WIDE R150, R151, 0x4, R160 ;  /* 0x0000000497967825 */ /* 0x000fe200078e02a0 */
[----:B------:R-:W-:Y:S02]  /*1be0*/  BSSY.RECONVERGENT B1, `(.L_x_526) ;  /* 0x000000f000017945 */ /* 0x000fe40003800200 */
[----:B------:R-:W-:-:S04]  /*1bf0*/  LOP3.LUT P0, RZ, R150, 0xf, RZ, 0xc0, !PT ;  /* 0x0000000f96ff7812 */ /* 0x000fc8000780c0ff */
[----:B------:R-:W-:-:S13]  /*1c00*/  ISETP.LT.U32.OR P0, PT, R84, 0x4, P0 ;  /* 0x000000045400780c */ /* 0x000fda0000701470 */
[----:B------:R-:W-:Y:S05]  /*1c10*/  @P0 BRA `(.L_x_527) ;  /* 0x0000000000080947 */ /* 0x000fea0003800000 */
[----:B01----:R1:W5:Y:S01]  /*1c20*/  LDG.E.128 R68, desc[UR10][R150.64] ;  /* 0x0000000a96447981 */ /* 0x003362000c1e1d00 */
[----:B------:R-:W-:Y:S05]  /*1c30*/  BRA `(.L_x_528) ;  /* 0x0000000000247947 */ /* 0x000fea0003800000 */
.L_x_527:
        /* <DEDUP_REMOVED lines=9> */
.L_x_528:
[----:B------:R-:W-:Y:S05]  /*1cd0*/  BSYNC.RECONVERGENT B1 ;  /* 0x0000000000017941 */ /* 0x000fea0003800200 */
.L_x_526:
[----:B-----5:R-:W-:Y:S01]  /*1ce0*/  FMUL R101, R107, R64 ;  /* 0x000000406b657220 */ /* 0x020fe20000400000 */
[-C--:B------:R-:W-:Y:S01]  /*1cf0*/  FMUL R132, R17, R68.reuse ;  /* 0x0000004411847220 */ /* 0x080fe20000400000 */
[----:B------:R-:W-:Y:S01]  /*1d00*/  FMUL R102, R107, R65 ;  /* 0x000000416b667220 */ /* 0x000fe20000400000 */
[----:B------:R-:W-:Y:S01]  /*1d10*/  FMUL R135, R14, R69 ;  /* 0x000000450e877220 */ /* 0x000fe20000400000 */
[----:B------:R-:W-:Y:S01]  /*1d20*/  FFMA R52, R101, R68, R52 ;  /* 0x0000004465347223 */ /* 0x000fe20000000034 */
[----:B------:R-:W-:Y:S02]  /*1d30*/  IMAD R68, R156, 0x200, R159 ;  /* 0x000002009c447824 */ /* 0x000fe400078e029f */
[----:B------:R-:W-:Y:S01]  /*1d40*/  FADD R64, R157, R132 ;  /* 0x000000849d407221 */ /* 0x000fe20000000000 */
[----:B------:R-:W-:Y:S01]  /*1d50*/  FFMA R65, R101, R132, R158 ;  /* 0x0000008465417223 */ /* 0x000fe2000000009e */
[C---:B------:R-:W-:Y:S01]  /*1d60*/  FMUL R118, R107.reuse, R67 ;  /* 0x000000436b767220 */ /* 0x040fe20000400000 */
[----:B------:R-:W-:Y:S01]  /*1d70*/  FMUL R117, R107, R66 ;  /* 0x000000426b757220 */ /* 0x000fe20000400000 */
[----:B------:R-:W-:Y:S01]  /*1d80*/  ISETP.GE.AND P0, PT, R68, UR9, PT ;  /* 0x0000000944007c0c */ /* 0x000fe2000bf06270 */
        /* <DEDUP_REMOVED lines=9> */
[----:B------:R-:W-:Y:S01]  /*1e20*/  FADD R157, R66, R151 ;  /* 0x00000097429d7221 */ /* 0x000fe20000000000 */
[----:B------:R-:W-:-:S02]  /*1e30*/  FFMA R158, R118, R151, R65 ;  /* 0x00000097769e7223 */ /* 0x000fc40000000041 */
        /* <DEDUP_REMOVED lines=10> */
.L_x_530:
        /* <DEDUP_REMOVED lines=9> */
.L_x_531:
[----:B------:R-:W-:Y:S05]  /*1f70*/  BSYNC.RECONVERGENT B1 ;  /* 0x0000000000017941 */ /* 0x000fea0003800200 */
.L_x_529:
[----:B------:R-:W-:Y:S01]  /*1f80*/  IMAD.WIDE R148, R149, 0x4, R160 ;  /* 0x0000000495947825 */ /* 0x000fe200078e02a0 */
[----:B------:R-:W-:Y:S02]  /*1f90*/  BSSY.RECONVERGENT B1, `(.L_x_532) ;  /* 0x000000f000017945 */ /* 0x000fe40003800200 */
[----:B------:R-:W-:-:S04]  /*1fa0*/  LOP3.LUT P0, RZ, R148, 0xf, RZ, 0xc0, !PT ;  /* 0x0000000f94ff7812 */ /* 0x000fc8000780c0ff */
[----:B------:R-:W-:-:S13]  /*1fb0*/  ISETP.LT.U32.OR P0, PT, R83, 0x4, P0 ;  /* 0x000000045300780c */ /* 0x000fda0000701470 */
[----:B------:R-:W-:Y:S05]  /*1fc0*/  @P0 BRA `(.L_x_533) ;  /* 0x0000000000080947 */ /* 0x000fea0003800000 */
[----:B01----:R0:W5:Y:S01]  /*1fd0*/  LDG.E.128 R68, desc[UR10][R148.64] ;  /* 0x0000000a94447981 */ /* 0x003162000c1e1d00 */
[----:B------:R-:W-:Y:S05]  /*1fe0*/  BRA `(.L_x_534) ;  /* 0x0000000000247947 */ /* 0x000fea0003800000 */
.L_x_533:
        /* <DEDUP_REMOVED lines=9> */
.L_x_534:
[----:B------:R-:W-:Y:S05]  /*2080*/  BSYNC.RECONVERGENT B1 ;  /* 0x0000000000017941 */ /* 0x000fea0003800200 */
.L_x_532:
[----:B-----5:R-:W-:Y:S01]  /*2090*/  FMUL R116, R13, R68 ;  /* 0x000000440d747220 */ /* 0x020fe20000400000 */
[C---:B------:R-:W-:Y:S01]  /*20a0*/  FMUL R99, R107.reuse, R64 ;  /* 0x000000406b637220 */ /* 0x040fe20000400000 */
[----:B------:R-:W-:Y:S01]  /*20b0*/  ISETP.GE.AND P0, PT, R72, UR9, PT ;  /* 0x0000000948007c0c */ /* 0x000fe2000bf06270 */
[----:B------:R-:W-:Y:S01]  /*20c0*/  FMUL R100, R107, R65 ;  /* 0x000000416b647220 */ /* 0x000fe20000400000 */
[----:B------:R-:W-:Y:S01]  /*20d0*/  FMUL R133, R10, R69 ;  /* 0x000000450a857220 */ /* 0x000fe20000400000 */
        /* <DEDUP_REMOVED lines=26> */
.L_x_536:
        /* <DEDUP_REMOVED lines=9> */
.L_x_537:
[----:B------:R-:W-:Y:S05]  /*2310*/  BSYNC.RECONVERGENT B1 ;  /* 0x0000000000017941 */ /* 0x000fea0003800200 */
.L_x_535:
[----:B------:R-:W-:Y:S01]  /*2320*/  IMAD.WIDE R146, R147, 0x4, R160 ;  /* 0x0000000493927825 */ /* 0x000fe200078e02a0 */
[----:B------:R-:W-:Y:S02]  /*2330*/  BSSY.RECONVERGENT B1, `(.L_x_538) ;  /* 0x000000f000017945 */ /* 0x000fe40003800200 */
[----:B------:R-:W-:-:S04]  /*2340*/  LOP3.LUT P0, RZ, R146, 0xf, RZ, 0xc0, !PT ;  /* 0x0000000f92ff7812 */ /* 0x000fc8000780c0ff */
[----:B------:R-:W-:-:S13]  /*2350*/  ISETP.LT.U32.OR P0, PT, R82, 0x4, P0 ;  /* 0x000000045200780c */ /* 0x000fda0000701470 */
[----:B------:R-:W-:Y:S05]  /*2360*/  @P0 BRA `(.L_x_539) ;  /* 0x0000000000080947 */ /* 0x000fea0003800000 */
[----:B01----:R0:W5:Y:S01]  /*2370*/  LDG.E.128 R68, desc[UR10][R146.64] ;  /* 0x0000000a92447981 */ /* 0x003162000c1e1d00 */
[----:B------:R-:W-:Y:S05]  /*2380*/  BRA `(.L_x_540) ;  /* 0x0000000000247947 */ /* 0x000fea0003800000 */
.L_x_539:
        /* <DEDUP_REMOVED lines=9> */
.L_x_540:
[----:B------:R-:W-:Y:S05]  /*2420*/  BSYNC.RECONVERGENT B1 ;  /* 0x0000000000017941 */ /* 0x000fea0003800200 */
.L_x_538:
[----:B-----5:R-:W-:Y:S01]  /*2430*/  FMUL R114, R9, R68 ;  /* 0x0000004409727220 */ /* 0x020fe20000400000 */
[----:B------:R-:W-:Y:S01]  /*2440*/  FMUL R97, R107, R64 ;  /* 0x000000406b617220 */ /* 0x000fe20000400000 */
        /* <DEDUP_REMOVED lines=29> */
.L_x_542:
        /* <DEDUP_REMOVED lines=9> */
.L_x_543:
[----:B------:R-:W-:Y:S05]  /*26b0*/  BSYNC.RECONVERGENT B1 ;  /* 0x0000000000017941 */ /* 0x000fea0003800200 */
.L_x_541:
[----:B------:R-:W-:Y:S01]  /*26c0*/  IMAD.WIDE R144, R145, 0x4, R160 ;  /* 0x0000000491907825 */ /* 0x000fe200078e02a0 */
[----:B------:R-:W-:Y:S02]  /*26d0*/  BSSY.RECONVERGENT B1, `(.L_x_544) ;  /* 0x000000f000017945 */ /* 0x000fe40003800200 */
[----:B------:R-:W-:-:S04]  /*26e0*/  LOP3.LUT P0, RZ, R144, 0xf, RZ, 0xc0, !PT ;  /* 0x0000000f90ff7812 */ /* 0x000fc8000780c0ff */
[----:B------:R-:W-:-:S13]  /*26f0*/  ISETP.LT.U32.OR P0, PT, R81, 0x4, P0 ;  /* 0x000000045100780c */ /* 0x000fda0000701470 */
[----:B------:R-:W-:Y:S05]  /*2700*/  @P0 BRA `(.L_x_545) ;  /* 0x0000000000080947 */ /* 0x000fea0003800000 */
[----:B01----:R0:W5:Y:S01]  /*2710*/  LDG.E.128 R68, desc[UR10][R144.64] ;  /* 0x0000000a90447981 */ /* 0x003162000c1e1d00 */
[----:B------:R-:W-:Y:S05]  /*2720*/  BRA `(.L_x_546) ;  /* 0x0000000000247947 */ /* 0x000fea0003800000 */
.L_x_545:
        /* <DEDUP_REMOVED lines=9> */
.L_x_546:
[----:B------:R-:W-:Y:S05]  /*27c0*/  BSYNC.RECONVERGENT B1 ;  /* 0x0000000000017941 */ /* 0x000fea0003800200 */
.L_x_544:
        /* <DEDUP_REMOVED lines=32> */
.L_x_548:
        /* <DEDUP_REMOVED lines=9> */
.L_x_549:
[----:B------:R-:W-:Y:S05]  /*2a60*/  BSYNC.RECONVERGENT B1 ;  /* 0x0000000000017941 */ /* 0x000fea0003800200 */
.L_x_547:
[----:B------:R-:W-:Y:S01]  /*2a70*/  IMAD.WIDE R142, R143, 0x4, R160 ;  /* 0x000000048f8e7825 */ /* 0x000fe200078e02a0 */
[----:B------:R-:W-:Y:S02]  /*2a80*/  BSSY.RECONVERGENT B1, `(.L_x_550) ;  /* 0x000000f000017945 */ /* 0x000fe40003800200 */
[----:B------:R-:W-:-:S04]  /*2a90*/  LOP3.LUT P0, RZ, R142, 0xf, RZ, 0xc0, !PT ;  /* 0x0000000f8eff7812 */ /* 0x000fc8000780c0ff */
[----:B------:R-:W-:-:S13]  /*2aa0*/  ISETP.LT.U32.OR P0, PT, R80, 0x4, P0 ;  /* 0x000000045000780c */ /* 0x000fda0000701470 */
[----:B------:R-:W-:Y:S05]  /*2ab0*/  @P0 BRA `(.L_x_551) ;  /* 0x0000000000080947 */ /* 0x000fea0003800000 */
[----:B01----:R1:W5:Y:S01]  /*2ac0*/  LDG.E.128 R68, desc[UR10][R142.64] ;  /* 0x0000000a8e447981 */ /* 0x003362000c1e1d00 */
[----:B------:R-:W-:Y:S05]  /*2ad0*/  BRA `(.L_x_552) ;  /* 0x0000000000247947 */ /* 0x000fea0003800000 */
.L_x_551:
        /* <DEDUP_REMOVED lines=9> */
.L_x_552:
[----:B------:R-:W-:Y:S05]  /*2b70*/  BSYNC.RECONVERGENT B1 ;  /* 0x0000000000017941 */ /* 0x000fea0003800200 */
.L_x_550:
        /* <DEDUP_REMOVED lines=32> */
.L_x_554:
        /* <DEDUP_REMOVED lines=9> */
.L_x_555:
[----:B------:R-:W-:Y:S05]  /*2e10*/  BSYNC.RECONVERGENT B1 ;  /* 0x0000000000017941 */ /* 0x000fea0003800200 */
.L_x_553:
[----:B------:R-:W-:Y:S01]  /*2e20*/  IMAD.WIDE R160, R69, 0x4, R160 ;  /* 0x0000000445a07825 */ /* 0x000fe200078e02a0 */
[----:B------:R-:W-:Y:S02]  /*2e30*/  BSSY.RECONVERGENT B1, `(.L_x_556) ;  /* 0x000000f000017945 */ /* 0x000fe40003800200 */
[----:B------:R-:W-:-:S04]  /*2e40*/  LOP3.LUT P0, RZ, R160, 0xf, RZ, 0xc0, !PT ;  /* 0x0000000fa0ff7812 */ /* 0x000fc8000780c0ff */
[----:B------:R-:W-:-:S13]  /*2e50*/  ISETP.LT.U32.OR P0, PT, R78, 0x4, P0 ;  /* 0x000000044e00780c */ /* 0x000fda0000701470 */
[----:B------:R-:W-:Y:S05]  /*2e60*/  @P0 BRA `(.L_x_557) ;  /* 0x0000000000080947 */ /* 0x000fea0003800000 */
[----:B------:R2:W5:Y:S01]  /*2e70*/  LDG.E.128 R68, desc[UR10][R160.64] ;  /* 0x0000000aa0447981 */ /* 0x000562000c1e1d00 */
[----:B------:R-:W-:Y:S05]  /*2e80*/  BRA `(.L_x_558) ;  /* 0x0000000000247947 */ /* 0x000fea0003800000 */
.L_x_557:
        /* <DEDUP_REMOVED lines=9> */
.L_x_558:
[----:B------:R-:W-:Y:S05]  /*2f20*/  BSYNC.RECONVERGENT B1 ;  /* 0x0000000000017941 */ /* 0x000fea0003800200 */
.L_x_556:
[----:B-----5:R-:W-:Y:S01]  /*2f30*/  FMUL R108, R75, R68 ;  /* 0x000000444b6c7220 */ /* 0x020fe20000400000 */
[C---:B------:R-:W-:Y:S01]  /*2f40*/  FMUL R91, R107.reuse, R64 ;  /* 0x000000406b5b7220 */ /* 0x040fe20000400000 */
        /* <DEDUP_REMOVED lines=9> */
[----:B------:R-:W-:Y:S01]  /*2fe0*/  FMUL R141, R107, R67 ;  /* 0x000000436b8d7220 */ /* 0x000fe20000400000 */
[-C--:B------:R-:W-:Y:S01]  /*2ff0*/  FMUL R140, R88, R71.reuse ;  /* 0x00000047588c7220 */ /* 0x080fe20000400000 */
[----:B------:R-:W-:Y:S01]  /*3000*/  FADD R69, R69, R138 ;  /* 0x0000008a45457221 */ /* 0x000fe20000000000 */
[----:B------:R-:W-:Y:S01]  /*3010*/  FFMA R65, R123, R138, R64 ;  /* 0x0000008a7b417223 */ /* 0x000fe20000000040 */
[----:B------:R-:W-:Y:S01]  /*3020*/  FFMA R32, R91, R68, R32 ;  /* 0x000000445b207223 */ /* 0x000fe20000000020 */
[----:B------:R-:W-:Y:S01]  /*3030*/  FFMA R34, R123, R70, R34 ;  /* 0x000000467b227223 */ /* 0x000fe20000000022 */
[----:B------:R-:W-:Y:S01]  /*3040*/  FFMA R35, R141, R71, R35 ;  /* 0x000000478d237223 */ /* 0x000fe20000000023 */
[----:B------:R-:W-:Y:S01]  /*3050*/  FADD R157, R69, R140 ;  /* 0x0000008c459d7221 */ /* 0x000fe20000000000 */
[----:B------:R-:W-:-:S07]  /*3060*/  FFMA R158, R141, R140, R65 ;  /* 0x0000008c8d9e7223 */ /* 0x000fce0000000041 */
.L_x_510:
[----:B------:R-:W-:Y:S05]  /*3070*/  BSYNC.RECONVERGENT B0 ;  /* 0x0000000000007941 */ /* 0x000fea0003800200 */
.L_x_509:
[----:B------:R-:W4:Y:S02]  /*3080*/  LDC R156, c[0x0][0x384] ;  /* 0x0000e100ff9c7b82 */ /* 0x000f240000000800 */
[----:B----4-:R-:W-:-:S13]  /*3090*/  ISETP.NE.AND P0, PT, R156, 0x1, PT ;  /* 0x000000019c00780c */ /* 0x010fda0003f05270 */
[----:B------:R-:W-:Y:S05]  /*30a0*/  @P0 BRA `(.L_x_559) ;  /* 0x0000000000d00947 */ /* 0x000fea0003800000 */
[----:B------:R-:W4:Y:S01]  /*30b0*/  SHFL.DOWN PT, R64, R157, 0x10, 0x1f ;  /* 0x0a001f009d407f89 */ /* 0x000f2200000e0000 */
[----:B------:R-:W-:Y:S01]  /*30c0*/  ISETP.NE.AND P0, PT, R27, RZ, PT ;  /* 0x000000ff1b00720c */ /* 0x000fe20003f05270 */
[----:B------:R-:W-:Y:S02]  /*30d0*/  BSSY.RECONVERGENT B0, `(.L_x_560) ;  /* 0x000001c000007945 */ /* 0x000fe40003800200 */
[----:B------:R-:W0:Y:S01]  /*30e0*/  SHFL.DOWN PT, R65, R158, 0x10, 0x1f ;  /* 0x0a001f009e417f89 */ /* 0x000e2200000e0000 */
[----:B----4-:R-:W-:Y:S01]  /*30f0*/  FADD R64, R64, R157 ;  /* 0x0000009d40407221 */ /* 0x010fe20000000000 */
[----:B0-----:R-:W-:-:S04]  /*3100*/  FADD R65, R65, R158 ;  /* 0x0000009e41417221 */ /* 0x001fc80000000000 */
[----:B------:R-:W0:Y:S04]  /*3110*/  SHFL.DOWN PT, R67, R64, 0x8, 0x1f ;  /* 0x09001f0040437f89 */ /* 0x000e2800000e0000 */
[----:B------:R-:W4:Y:S01]  /*3120*/  SHFL.DOWN PT, R66, R65, 0x8, 0x1f ;  /* 0x09001f0041427f89 */ /* 0x000f2200000e0000 */
[----:B0-----:R-:W-:Y:S01]  /*3130*/  FADD R67, R64, R67 ;  /* 0x0000004340437221 */ /* 0x001fe20000000000 */
[----:B----4-:R-:W-:-:S04]  /*3140*/  FADD R66, R65, R66 ;  /* 0x0000004241427221 */ /* 0x010fc80000000000 */
        /* <DEDUP_REMOVED lines=11> */
[----:B----4-:R-:W-:Y:S01]  /*3200*/  FADD R65, R70, R65 ;  /* 0x0000004146417221 */ /* 0x010fe20000000000 */
        /* <DEDUP_REMOVED lines=8> */
.L_x_561:
[----:B------:R-:W-:Y:S05]  /*3290*/  BSYNC.RECONVERGENT B0 ;  /* 0x0000000000007941 */ /* 0x000fea0003800200 */
.L_x_560:
[----:B------:R-:W4:Y:S08]  /*32a0*/  S2UR UR5, SR_CgaCtaId ;  /* 0x00000000000579c3 */ /* 0x000f300000008800 */
[----:B------:R-:W-:Y:S06]  /*32b0*/  BAR.SYNC.DEFER_BLOCKING 0x0 ;  /* 0x0000000000007b1d */ /* 0x000fec0000010000 */
[----:B------:R-:W-:-:S02]  /*32c0*/  UMOV UR4, 0x400 ;  /* 0x0000040000047882 */ /* 0x000fc40000000000 */
[----:B----4-:R-:W-:-:S04]  /*32d0*/  ULEA UR4, UR5, UR4, 0x18 ;  /* 0x0000000405047291 */ /* 0x010fc8000f8ec0ff */
        /* <DEDUP_REMOVED lines=9> */
[----:B------:R-:W4:Y:S04]  /*3370*/  LDS R65, [UR6] ;  /* 0x00000006ff417984 */ /* 0x000f280008000800 */
[----:B------:R-:W1:Y:S04]  /*3380*/  LDS R67, [UR7] ;  /* 0x00000007ff437984 */ /* 0x000e680008000800 */
[----:B------:R-:W2:Y:S01]  /*3390*/  LDS R69, [UR8] ;  /* 0x00000008ff457984 */ /* 0x000ea20008000800 */
[----:B0-----:R-:W-:-:S04]  /*33a0*/  FADD R64, RZ, R64 ;  /* 0x00000040ff407221 */ /* 0x001fc80000000000 */
[----:B----4-:R-:W-:-:S04]  /*33b0*/  FADD R64, R64, R65 ;  /* 0x0000004140407221 */ /* 0x010fc80000000000 */
[----:B-1----:R-:W-:-:S04]  /*33c0*/  FADD R64, R64, R67 ;  /* 0x0000004340407221 */ /* 0x002fc80000000000 */
[----:B--2---:R-:W-:Y:S01]  /*33d0*/  FADD R69, R64, R69 ;  /* 0x0000004540457221 */ /* 0x004fe20000000000 */
[----:B------:R-:W-:Y:S06]  /*33e0*/  BRA `(.L_x_562) ;  /* 0x0000000c00647947 */ /* 0x000fec0003800000 */
.L_x_559:
[----:B------:R-:W4:Y:S01]  /*33f0*/  SHFL.DOWN PT, R64, R157, 0x10, 0x1f ;  /* 0x0a001f009d407f89 */ /* 0x000f2200000e0000 */
[----:B------:R-:W0:Y:S01]  /*3400*/  S2UR UR5, SR_CgaCtaId ;  /* 0x00000000000579c3 */ /* 0x000e220000008800 */
[----:B------:R-:W-:Y:S01]  /*3410*/  ISETP.NE.AND P2, PT, R27, RZ, PT ;  /* 0x000000ff1b00720c */ /* 0x000fe20003f45270 */
[----:B------:R-:W-:Y:S01]  /*3420*/  UMOV UR4, 0x400 ;  /* 0x0000040000047882 */ /* 0x000fe20000000000 */
[----:B------:R-:W1:Y:S01]  /*3430*/  SHFL.DOWN PT, R65, R158, 0x10, 0x1f ;  /* 0x0a001f009e417f89 */ /* 0x000e6200000e0000 */
[----:B------:R-:W-:Y:S01]  /*3440*/  ISETP.NE.AND P0, PT, R28, RZ, PT ;  /* 0x000000ff1c00720c */ /* 0x000fe20003f05270 */
[----:B------:R-:W-:Y:S01]  /*3450*/  BSSY.RECONVERGENT B0, `(.L_x_563) ;  /* 0x000002e000007945 */ /* 0x000fe20003800200 */
[----:B----4-:R-:W-:Y:S01]  /*3460*/  FADD R64, R64, R157 ;  /* 0x0000009d40407221 */ /* 0x010fe20000000000 */
[----:B0-----:R-:W-:Y:S01]  /*3470*/  ULEA UR4, UR5, UR4, 0x18 ;  /* 0x0000000405047291 */ /* 0x001fe2000f8ec0ff */
[----:B-1----:R-:W-:-:S03]  /*3480*/  FADD R65, R65, R158 ;  /* 0x0000009e41417221 */ /* 0x002fc60000000000 */
[----:B------:R-:W0:Y:S01]  /*3490*/  SHFL.DOWN PT, R67, R64, 0x8, 0x1f ;  /* 0x09001f0040437f89 */ /* 0x000e2200000e0000 */
[----:B------:R-:W-:-:S03]  /*34a0*/  UIADD3 UR5, UPT, UPT, UR4, 0x20, URZ ;  /* 0x0000002004057890 */ /* 0x000fc6000fffe0ff */
[----:B------:R-:W1:Y:S01]  /*34b0*/  SHFL.DOWN PT, R66, R65, 0x8, 0x1f ;  /* 0x09001f0041427f89 */ /* 0x000e6200000e0000 */
[----:B------:R-:W-:Y:S01]  /*34c0*/  USEL UR5, UR5, UR4, UP0 ;  /* 0x0000000405057287 */ /* 0x000fe20008000000 */
[----:B0-----:R-:W-:Y:S01]  /*34d0*/  FADD R67, R64, R67 ;  /* 0x0000004340437221 */ /* 0x001fe20000000000 */
[----:B-1----:R-:W-:-:S04]  /*34e0*/  FADD R66, R65, R66 ;  /* 0x0000004241427221 */ /* 0x002fc80000000000 */
[----:B------:R-:W0:Y:S04]  /*34f0*/  SHFL.DOWN PT, R68, R67, 0x4, 0x1f ;  /* 0x08801f0043447f89 */ /* 0x000e2800000e0000 */
[----:B------:R-:W1:Y:S01]  /*3500*/  SHFL.DOWN PT, R69, R66, 0x4, 0x1f ;  /* 0x08801f0042457f89 */ /* 0x000e6200000e0000 */
[----:B0-----:R-:W-:Y:S01]  /*3510*/  FADD R68, R67, R68 ;  /* 0x0000004443447221 */ /* 0x001fe20000000000 */
[----:B-1----:R-:W-:-:S04]  /*3520*/  FADD R69, R66, R69 ;  /* 0x0000004542457221 */ /* 0x002fc80000000000 */
[----:B------:R-:W0:Y:S01]  /*3530*/  SHFL.DOWN PT, R71, R68, 0x2, 0x1f ;  /* 0x08401f0044477f89 */ /* 0x000e2200000e0000 */
[----:B------:R-:W-:-:S03]  /*3540*/  @!P2 SHF.R.U32.HI R66, RZ, 0x2, R28 ;  /* 0x00000002ff42a819 */ /* 0x000fc6000001161c */
[----:B------:R-:W1:Y:S01]  /*3550*/  SHFL.DOWN PT, R70, R69, 0x2, 0x1f ;  /* 0x08401f0045467f89 */ /* 0x000e6200000e0000 */
[----:B------:R-:W-:Y:S01]  /*3560*/  @!P2 LOP3.LUT R66, R66, 0xf8, RZ, 0xc0, !PT ;  /* 0x000000f84242a812 */ /* 0x000fe200078ec0ff */
[----:B0-----:R-:W-:Y:S01]  /*3570*/  FADD R71, R68, R71 ;  /* 0x0000004744477221 */ /* 0x001fe20000000000 */
[----:B-1----:R-:W-:-:S04]  /*3580*/  FADD R70, R69, R70 ;  /* 0x0000004645467221 */ /* 0x002fc80000000000 */
[----:B------:R-:W0:Y:S04]  /*3590*/  SHFL.DOWN PT, R64, R71, 0x1, 0x1f ;  /* 0x08201f0047407f89 */ /* 0x000e2800000e0000 */
[----:B------:R-:W1:Y:S01]  /*35a0*/  SHFL.DOWN PT, R65, R70, 0x1, 0x1f ;  /* 0x08201f0046417f89 */ /* 0x000e6200000e0000 */
[----:B0-----:R-:W-:Y:S01]  /*35b0*/  FADD R64, R71, R64 ;  /* 0x0000004047407221 */ /* 0x001fe20000000000 */
[----:B-1----:R-:W-:Y:S01]  /*35c0*/  FADD R65, R70, R65 ;  /* 0x0000004146417221 */ /* 0x002fe20000000000 */
        /* <DEDUP_REMOVED lines=12> */
[----:B------:R-:W4:Y:S04]  /*3690*/  LDS.64 R68, [UR7] ;  /* 0x00000007ff447984 */ /* 0x000f280008000a00 */
[----:B------:R-:W2:Y:S01]  /*36a0*/  LDS.64 R70, [UR8] ;  /* 0x00000008ff467984 */ /* 0x000ea20008000a00 */
[----:B0-----:R-:W-:Y:S01]  /*36b0*/  FADD R157, RZ, R64 ;  /* 0x00000040ff9d7221 */ /* 0x001fe20000000000 */
[----:B------:R-:W-:-:S03]  /*36c0*/  FADD R64, RZ, R65 ;  /* 0x00000041ff407221 */ /* 0x000fc60000000000 */
[----:B-1----:R-:W-:Y:S01]  /*36d0*/  FADD R157, R157, R66 ;  /* 0x000000429d9d7221 */ /* 0x002fe20000000000 */
[----:B------:R-:W-:-:S03]  /*36e0*/  FADD R64, R64, R67 ;  /* 0x0000004340407221 */ /* 0x000fc60000000000 */
[----:B----4-:R-:W-:Y:S01]  /*36f0*/  FADD R157, R157, R68 ;  /* 0x000000449d9d7221 */ /* 0x010fe20000000000 */
[----:B------:R-:W-:-:S03]  /*3700*/  FADD R64, R64, R69 ;  /* 0x0000004540407221 */ /* 0x000fc60000000000 */
[----:B--2---:R-:W-:Y:S01]  /*3710*/  FADD R70, R157, R70 ;  /* 0x000000469d467221 */ /* 0x004fe20000000000 */
[----:B------:R-:W-:-:S07]  /*3720*/  FADD R71, R64, R71 ;  /* 0x0000004740477221 */ /* 0x000fce0000000000 */
.L_x_564:
[----:B------:R-:W-:Y:S05]  /*3730*/  BSYNC.RECONVERGENT B0 ;  /* 0x0000000000007941 */ /* 0x000fea0003800200 */
.L_x_563:
[----:B------:R-:W1:Y:S01]  /*3740*/  LDC R69, c[0x0][0x380] ;  /* 0x0000e000ff457b82 */ /* 0x000e620000000800 */
[----:B------:R-:W-:-:S04]  /*3750*/  LOP3.LUT R68, R87, 0x1, RZ, 0xc0, !PT ;  /* 0x0000000157447812 */ /* 0x000fc800078ec0ff */
[----:B------:R-:W-:-:S03]  /*3760*/  IADD3 R67, PT, PT, -R68, RZ, RZ ;  /* 0x000000ff44437210 */ /* 0x000fc60007ffe1ff */
[----:B0-----:R-:W0:Y:S01]  /*3770*/  LDC.64 R64, c[0x0][0x3b0] ;  /* 0x0000ec00ff407b82 */ /* 0x001e220000000a00 */
[----:B-1----:R-:W-:-:S05]  /*3780*/  IMAD R66, R156, R69, RZ ;  /* 0x000000459c427224 */ /* 0x002fca00078e02ff */
        /* <DEDUP_REMOVED lines=27> */
.L_x_566:
[----:B------:R-:W4:Y:S04]  /*3940*/  LDG.E.STRONG.GPU R68, desc[UR10][R64.64] ;  /* 0x0000000a40447981 */ /* 0x000f28000c1ef900 */
[----:B----4-:R-:W-:Y:S01]  /*3950*/  CCTL.IVALL ;  /* 0x00000000ff00798f */ /* 0x010fe20002000000 */
[----:B------:R-:W-:Y:S05]  /*3960*/  YIELD ;  /* 0x0000000000007946 */ /* 0x000fea0003800000 */
[----:B------:R-:W-:-:S13]  /*3970*/  ISETP.NE.AND P0, PT, R68, R71, PT ;  /* 0x000000474400720c */ /* 0x000fda0003f05270 */
[----:B------:R-:W-:Y:S05]  /*3980*/  @P0 BRA `(.L_x_566) ;  /* 0xfffffffc00ec0947 */ /* 0x000fea000383ffff */
.L_x_565:
        /* <DEDUP_REMOVED lines=16> */
[----:B------:R-:W-:Y:S01]  /*3a90*/  IMAD.MOV.U32 R70, RZ, RZ, RZ ;  /* 0x000000ffff467224 */ /* 0x000fe200078e00ff */
[----:B------:R-:W-:Y:S02]  /*3aa0*/  MOV R69, R27 ;  /* 0x0000001b00457202 */ /* 0x000fe40000000f00 */
[----:B------:R-:W-:-:S05]  /*3ab0*/  LOP3.LUT R65, R65, 0xffffff0, RZ, 0xc0, !PT ;  /* 0x0ffffff041417812 */ /* 0x000fca00078ec0ff */
[----:B------:R-:W-:-:S07]  /*3ac0*/  IMAD.MOV R71, RZ, RZ, -R65 ;  /* 0x000000ffff477224 */ /* 0x000fce00078e0a41 */
.L_x_571:
[----:B------:R-:W-:-:S05]  /*3ad0*/  IMAD.WIDE.U32 R64, R69, 0x8, R66 ;  /* 0x0000000845407825 */ /* 0x000fca00078e0042 */
[----:B------:R-:W4:Y:S04]  /*3ae0*/  LDG.E R157, desc[UR10][R64.64+0x4] ;  /* 0x0000040a409d7981 */ /* 0x000f28000c1e1900 */
[----:B------:R-:W4:Y:S04]  /*3af0*/  LDG.E R158, desc[UR10][R64.64+0x104] ;  /* 0x0001040a409e7981 */ /* 0x000f28000c1e1900 */
[----:B--23--:R-:W2:Y:S04]  /*3b00*/  LDG.E R160, desc[UR10][R64.64+0x204] ;  /* 0x0002040a40a07981 */ /* 0x00cea8000c1e1900 */
[----:B------:R-:W3:Y:S04]  /*3b10*/  LDG.E R159, desc[UR10][R64.64+0x404] ;  /* 0x0004040a409f7981 */ /* 0x000ee8000c1e1900 */
[----:B------:R-:W3:Y:S04]  /*3b20*/  LDG.E R161, desc[UR10][R64.64+0x504] ;  /* 0x0005040a40a17981 */ /* 0x000ee8000c1e1900 */
[----:B------:R-:W3:Y:S04]  /*3b30*/  LDG.E R163, desc[UR10][R64.64+0x604] ;  /* 0x0006040a40a37981 */ /* 0x000ee8000c1e1900 */
[----:B------:R-:W3:Y:S01]  /*3b40*/  LDG.E R165, desc[UR10][R64.64+0xf04] ;  /* 0x000f040a40a57981 */ /* 0x000ee2000c1e1900 */
[----:B----4-:R-:W-:-:S03]  /*3b50*/  FADD R157, R157, R70 ;  /* 0x000000469d9d7221 */ /* 0x010fc60000000000 */
[----:B------:R-:W4:Y:S01]  /*3b60*/  LDG.E R70, desc[UR10][R64.64+0x304] ;  /* 0x0003040a40467981 */ /* 0x000f22000c1e1900 */
[----:B------:R-:W-:-:S04]  /*3b70*/  FADD R157, R157, R158 ;  /* 0x0000009e9d9d7221 */ /* 0x000fc80000000000 */
[----:B--2---:R-:W-:-:S04]  /*3b80*/  FADD R157, R157, R160 ;  /* 0x000000a09d9d7221 */ /* 0x004fc80000000000 */
[----:B----4-:R-:W-:Y:S02]  /*3b90*/  FADD R70, R157, R70 ;  /* 0x000000469d467221 */ /* 0x010fe40000000000 */
[----:B------:R-:W2:Y:S02]  /*3ba0*/  LDG.E R157, desc[UR10][R64.64+0x704] ;  /* 0x0007040a409d7981 */ /* 0x000ea4000c1e1900 */
[----:B---3--:R-:W-:Y:S02]  /*3bb0*/  FADD R70, R70, R159 ;  /* 0x0000009f46467221 */ /* 0x008fe40000000000 */
        /* <DEDUP_REMOVED lines=22> */
.L_x_570:
[----:B------:R-:W-:Y:S05]  /*3d20*/  BSYNC.RECONVERGENT B1 ;  /* 0x0000000000017941 */ /* 0x000fea0003800200 */
.L_x_569:
        /* <DEDUP_REMOVED lines=8> */
[----:B------:R-:W4:Y:S04]  /*3db0*/  LDG.E R71, desc[UR10][R64.64+0x4] ;  /* 0x0000040a40477981 */ /* 0x000f28000c1e1900 */
[----:B------:R-:W4:Y:S04]  /*3dc0*/  LDG.E R158, desc[UR10][R64.64+0x104] ;  /* 0x0001040a409e7981 */ /* 0x000f28000c1e1900 */
[----:B------:R-:W4:Y:S04]  /*3dd0*/  LDG.E R157, desc[UR10][R64.64+0x304] ;  /* 0x0003040a409d7981 */ /* 0x000f28000c1e1900 */
[----:B------:R-:W4:Y:S04]  /*3de0*/  LDG.E R159, desc[UR10][R64.64+0x404] ;  /* 0x0004040a409f7981 */ /* 0x000f28000c1e1900 */
[----:B--23--:R-:W2:Y:S04]  /*3df0*/  LDG.E R161, desc[UR10][R64.64+0x504] ;  /* 0x0005040a40a17981 */ /* 0x00cea8000c1e1900 */
[----:B------:R-:W3:Y:S04]  /*3e00*/  LDG.E R163, desc[UR10][R64.64+0x604] ;  /* 0x0006040a40a37981 */ /* 0x000ee8000c1e1900 */
[----:B------:R-:W3:Y:S01]  /*3e10*/  LDG.E R165, desc[UR10][R64.64+0x704] ;  /* 0x0007040a40a57981 */ /* 0x000ee2000c1e1900 */
[----:B----4-:R-:W-:-:S03]  /*3e20*/  FADD R71, R70, R71 ;  /* 0x0000004746477221 */ /* 0x010fc60000000000 */
[----:B------:R-:W4:Y:S01]  /*3e30*/  LDG.E R70, desc[UR10][R64.64+0x204] ;  /* 0x0002040a40467981 */ /* 0x000f22000c1e1900 */
[----:B------:R-:W-:Y:S01]  /*3e40*/  FADD R71, R71, R158 ;  /* 0x0000009e47477221 */ /* 0x000fe20000000000 */
[----:B------:R-:W-:-:S03]  /*3e50*/  VIADD R69, R69, 0x100 ;  /* 0x0000010045457836 */ /* 0x000fc60000000000 */
[----:B----4-:R-:W-:-:S04]  /*3e60*/  FADD R70, R71, R70 ;  /* 0x0000004647467221 */ /* 0x010fc80000000000 */
[----:B------:R-:W-:-:S04]  /*3e70*/  FADD R70, R70, R157 ;  /* 0x0000009d46467221 */ /* 0x000fc80000000000 */
[----:B------:R-:W-:-:S04]  /*3e80*/  FADD R70, R70, R159 ;  /* 0x0000009f46467221 */ /* 0x000fc80000000000 */
[----:B--2---:R-:W-:-:S04]  /*3e90*/  FADD R70, R70, R161 ;  /* 0x000000a146467221 */ /* 0x004fc80000000000 */
[----:B---3--:R-:W-:-:S04]  /*3ea0*/  FADD R70, R70, R163 ;  /* 0x000000a346467221 */ /* 0x008fc80000000000 */
[----:B------:R-:W-:-:S07]  /*3eb0*/  FADD R70, R70, R165 ;  /* 0x000000a546467221 */ /* 0x000fce0000000000 */
.L_x_573:
[----:B------:R-:W-:Y:S05]  /*3ec0*/  BSYNC.RECONVERGENT B1 ;  /* 0x0000000000017941 */ /* 0x000fea0003800200 */
.L_x_572:
        /* <DEDUP_REMOVED lines=10> */
[----:B--23--:R-:W2:Y:S04]  /*3f70*/  LDG.E R160, desc[UR10][R64.64+0x204] ;  /* 0x0002040a40a07981 */ /* 0x00cea8000c1e1900 */
[----:B------:R-:W3:Y:S01]  /*3f80*/  LDG.E R162, desc[UR10][R64.64+0x304] ;  /* 0x0003040a40a27981 */ /* 0x000ee2000c1e1900 */
[----:B------:R-:W-:-:S02]  /*3f90*/  VIADD R69, R69, 0x80 ;  /* 0x0000008045457836 */ /* 0x000fc40000000000 */
[----:B----4-:R-:W-:-:S04]  /*3fa0*/  FADD R71, R70, R71 ;  /* 0x0000004746477221 */ /* 0x010fc80000000000 */
[----:B------:R-:W-:-:S04]  /*3fb0*/  FADD R71, R71, R158 ;  /* 0x0000009e47477221 */ /* 0x000fc80000000000 */
[----:B--2---:R-:W-:-:S04]  /*3fc0*/  FADD R71, R71, R160 ;  /* 0x000000a047477221 */ /* 0x004fc80000000000 */
[----:B---3--:R-:W-:-:S07]  /*3fd0*/  FADD R70, R71, R162 ;  /* 0x000000a247467221 */ /* 0x008fce0000000000 */
.L_x_575:
[----:B------:R-:W-:Y:S05]  /*3fe0*/  BSYNC.RECONVERGENT B1 ;  /* 0x0000000000017941 */ /* 0x000fea0003800200 */
.L_x_574:
[----:B------:R-:W-:Y:S05]  /*3ff0*/  @!P2 BRA `(.L_x_568) ;  /* 0x00000000002ca947 */ /* 0x000fea0003800000 */
[----:B------:R-:W-:-:S05]  /*4000*/  IMAD.WIDE R66, R69, 0x8, R66 ;  /* 0x0000000845427825 */ /* 0x000fca00078e0242 */
[----:B------:R-:W4:Y:S01]  /*4010*/  LDG.E R65, desc[UR10][R66.64+0x4] ;  /* 0x0000040a42417981 */ /* 0x000f22000c1e1900 */
[----:B------:R-:W-:-:S04]  /*4020*/  LOP3.LUT R68, R68, 0x3, RZ, 0xc0, !PT ;  /* 0x0000000344447812 */ /* 0x000fc800078ec0ff */
[----:B------:R-:W-:Y:S01]  /*4030*/  ISETP.NE.AND P0, PT, R68, 0x1, PT ;  /* 0x000000014400780c */ /* 0x000fe20003f05270 */
[----:B----4-:R-:W-:-:S12]  /*4040*/  FADD R70, R70, R65 ;  /* 0x0000004146467221 */ /* 0x010fd80000000000 */
[----:B------:R-:W-:Y:S05]  /*4050*/  @!P0 BRA `(.L_x_568) ;  /* 0x0000000000148947 */ /* 0x000fea0003800000 */
[----:B------:R-:W-:Y:S01]  /*4060*/  ISETP.NE.AND P0, PT, R68, 0x2, PT ;  /* 0x000000024400780c */ /* 0x000fe20003f05270 */
[----:B------:R-:W4:-:S12]  /*4070*/  LDG.E R65, desc[UR10][R66.64+0x104] ;  /* 0x0001040a42417981 */ /* 0x000f18000c1e1900 */
[----:B------:R-:W2:Y:S01]  /*4080*/  @P0 LDG.E R69, desc[UR10][R66.64+0x204] ;  /* 0x0002040a42450981 */ /* 0x000ea2000c1e1900 */
[----:B----4-:R-:W-:-:S04]  /*4090*/  FADD R70, R70, R65 ;  /* 0x0000004146467221 */ /* 0x010fc80000000000 */
[----:B--2---:R-:W-:-:S07]  /*40a0*/  @P0 FADD R70, R70, R69 ;  /* 0x0000004546460221 */ /* 0x004fce0000000000 */
.L_x_568:
[----:B------:R-:W-:Y:S05]  /*40b0*/  BSYNC.RECONVERGENT B0 ;  /* 0x0000000000007941 */ /* 0x000fea0003800200 */
.L_x_567:
        /* <DEDUP_REMOVED lines=12> */
.L_x_562:
[----:B------:R-:W-:Y:S04]  /*4180*/  BSSY.RECONVERGENT B0, `(.L_x_576) ;  /* 0x0000162000007945 */ /* 0x000fe80003800200 */
[----:B------:R-:W-:Y:S05]  /*4190*/  @P1 BRA `(.L_x_577) ;  /* 0x0000001400801947 */ /* 0x000fea0003800000 */
[----:B------:R-:W0:Y:S01]  /*41a0*/  LDC.64 R158, c[0x0][0x3d0] ;  /* 0x0000f400ff9e7b82 */ /* 0x000e220000000a00 */
[----:B--23--:R-:W-:Y:S01]  /*41b0*/  IMAD R161, R89, UR9, R24 ;  /* 0x0000000959a17c24 */ /* 0x00cfe2000f8e0218 */
[----:B------:R-:W-:Y:S01]  /*41c0*/  ISETP.GT.U32.AND P2, PT, R86, 0x3, PT ;  /* 0x000000035600780c */ /* 0x000fe20003f44070 */
[----:B------:R-:W-:Y:S01]  /*41d0*/  BSSY.RECONVERGENT B1, `(.L_x_578) ;  /* 0x0000012000017945 */ /* 0x000fe20003800200 */
[----:B------:R-:W-:Y:S01]  /*41e0*/  FMUL R68, R69, R90 ;  /* 0x0000005a45447220 */ /* 0x000fe20000400000 */
        /* <DEDUP_REMOVED lines=12> */
[----:B0-----:R-:W-:Y:S05]  /*42b0*/  @!P0 BRA `(.L_x_580) ;  /* 0x00000000000c8947 */ /* 0x001fea0003800000 */
[----:B------:R0:W5:Y:S01]  /*42c0*/  LDG.E R67, desc[UR10][R70.64+0xc] ;  /* 0x00000c0a46437981 */ /* 0x000162000c1e1900 */
[----:B------:R-:W-:Y:S05]  /*42d0*/  BRA `(.L_x_580) ;  /* 0x0000000000047947 */ /* 0x000fea0003800000 */
.L_x_579:
[----:B------:R1:W5:Y:S02]  /*42e0*/  LDG.E.128 R64, desc[UR10][R70.64] ;  /* 0x0000000a46407981 */ /* 0x000364000c1e1d00 */
.L_x_580:
[----:B------:R-:W-:Y:S05]  /*42f0*/  BSYNC.RECONVERGENT B1 ;  /* 0x0000000000017941 */ /* 0x000fea0003800200 */
.L_x_578:
[----:B01----:R-:W0:Y:S01]  /*4300*/  LDC.64 R70, c[0x0][0x3e8] ;  /* 0x0000fa00ff467b82 */ /* 0x003e220000000a00 */
[-C--:B------:R-:W-:Y:S01]  /*4310*/  FFMA R160, R106, -R68.reuse, R139 ;  /* 0x800000446aa07223 */ /* 0x080fe2000000008b */
[----:B------:R-:W-:Y:S01]  /*4320*/  ISETP.GT.U32.AND P2, PT, R86, 0x3, PT ;  /* 0x000000035600780c */ /* 0x000fe20003f44070 */
[-C--:B------:R-:W-:Y:S01]  /*4330*/  FFMA R69, R105, -R68.reuse, R136 ;  /* 0x8000004469457223 */ /* 0x080fe20000000088 */
[----:B------:R-:W-:Y:S01]  /*4340*/  FFMA R162, R122, -R68, R155 ;  /* 0x800000447aa27223 */ /* 0x000fe2000000009b */
[C---:B-----5:R-:W-:Y:S01]  /*4350*/  FFMA R65, R107.reuse, R160, R65 ;  /* 0x000000a06b417223 */ /* 0x060fe20000000041 */
[----:B------:R-:W-:Y:S01]  /*4360*/  BSSY.RECONVERGENT B1, `(.L_x_581) ;  /* 0x0000013000017945 */ /* 0x000fe20003800200 */
[----:B------:R-:W-:Y:S01]  /*4370*/  FFMA R64, R107, R69, R64 ;  /* 0x000000456b407223 */ /* 0x000fe20000000040 */
        /* <DEDUP_REMOVED lines=16> */
.L_x_582:
[----:B------:R0:W-:Y:S02]  /*4480*/  STG.E.128 desc[UR10][R160.64], R64 ;  /* 0x00000040a0007986 */ /* 0x0001e4000c101d0a */
.L_x_583:
[----:B------:R-:W-:Y:S05]  /*4490*/  BSYNC.RECONVERGENT B1 ;  /* 0x0000000000017941 */ /* 0x000fea0003800200 */
.L_x_581:
[----:B------:R-:W-:-:S05]  /*44a0*/  IMAD R69, R156, 0x200, R24 ;  /* 0x000002009c457824 */ /* 0x000fca00078e0218 */
[----:B------:R-:W-:-:S13]  /*44b0*/  ISETP.GE.AND P0, PT, R69, UR9, PT ;  /* 0x0000000945007c0c */ /* 0x000fda000bf06270 */
[----:B------:R-:W-:Y:S05]  /*44c0*/  @P0 BRA `(.L_x_577) ;  /* 0x0000001000b40947 */ /* 0x000fea0003800000 */
[----:B------:R-:W-:Y:S01]  /*44d0*/  IMAD R157, R89, UR9, R69 ;  /* 0x00000009599d7c24 */ /* 0x000fe2000f8e0245 */
[----:B------:R-:W-:Y:S01]  /*44e0*/  BSSY.RECONVERGENT B1, `(.L_x_584) ;  /* 0x0000011000017945 */ /* 0x000fe20003800200 */
[----:B------:R-:W-:Y:S02]  /*44f0*/  ISETP.GE.U32.AND P2, PT, R85, 0x4, PT ;  /* 0x000000045500780c */ /* 0x000fe40003f46070 */
[----:B01----:R-:W-:-:S03]  /*4500*/  IMAD.WIDE R160, R157, 0x4, R158 ;  /* 0x000000049da07825 */ /* 0x003fc600078e029e */
[----:B------:R-:W-:-:S04]  /*4510*/  LOP3.LUT P0, RZ, R160, 0xf, RZ, 0xc0, !PT ;  /* 0x0000000fa0ff7812 */ /* 0x000fc8000780c0ff */
[----:B------:R-:W-:-:S13]  /*4520*/  ISETP.LT.U32.OR P0, PT, R85, 0x4, P0 ;  /* 0x000000045500780c */ /* 0x000fda0000701470 */
[----:B------:R-:W-:Y:S05]  /*4530*/  @P0 BRA `(.L_x_585) ;  /* 0x0000000000080947 */ /* 0x000fea0003800000 */
[----:B------:R1:W5:Y:S01]  /*4540*/  LDG.E.128 R64, desc[UR10][R160.64] ;  /* 0x0000000aa0407981 */ /* 0x000362000c1e1d00 */
[----:B------:R-:W-:Y:S05]  /*4550*/  BRA `(.L_x_586) ;  /* 0x0000000000247947 */ /* 0x000fea0003800000 */
.L_x_585:
        /* <DEDUP_REMOVED lines=9> */
.L_x_586:
[----:B------:R-:W-:Y:S05]  /*45f0*/  BSYNC.RECONVERGENT B1 ;  /* 0x0000000000017941 */ /* 0x000fea0003800200 */
.L_x_584:
[-C--:B01----:R-:W-:Y:S01]  /*4600*/  FFMA R160, R103, -R68.reuse, R134 ;  /* 0x8000004467a07223 */ /* 0x083fe20000000086 */
[----:B------:R-:W-:Y:S01]  /*4610*/  FFMA R161, R119, -R68, R152 ;  /* 0x8000004477a17223 */ /* 0x000fe20000000098 */
[----:B------:R-:W-:Y:S02]  /*4620*/  BSSY.RECONVERGENT B1, `(.L_x_587) ;  /* 0x0000013000017945 */ /* 0x000fe40003800200 */
[C---:B-----5:R-:W-:Y:S01]  /*4630*/  FFMA R64, R107.reuse, R160, R64 ;  /* 0x000000a06b407223 */ /* 0x060fe20000000040 */
[----:B------:R-:W-:Y:S01]  /*4640*/  FFMA R160, R104, -R68, R137 ;  /* 0x8000004468a07223 */ /* 0x000fe20000000089 */
[----:B------:R-:W-:-:S03]  /*4650*/  FFMA R66, R107, R161, R66 ;  /* 0x000000a16b427223 */ /* 0x000fc60000000042 */
[----:B------:R-:W-:Y:S01]  /*4660*/  FFMA R65, R107, R160, R65 ;  /* 0x000000a06b417223 */ /* 0x000fe20000000041 */
        /* <DEDUP_REMOVED lines=14> */
.L_x_588:
[----:B------:R-:W-:Y:S05]  /*4750*/  BSYNC.RECONVERGENT B1 ;  /* 0x0000000000017941 */ /* 0x000fea0003800200 */
.L_x_587:
[----:B------:R-:W-:-:S04]  /*4760*/  LEA R69, R156, R69, 0x9 ;  /* 0x000000459c457211 */ /* 0x000fc800078e48ff */
        /* <DEDUP_REMOVED lines=11> */
.L_x_590:
        /* <DEDUP_REMOVED lines=9> */
.L_x_591:
[----:B------:R-:W-:Y:S05]  /*48b0*/  BSYNC.RECONVERGENT B1 ;  /* 0x0000000000017941 */ /* 0x000fea0003800200 */
.L_x_589:
        /* <DEDUP_REMOVED lines=21> */
.L_x_593:
[----:B------:R-:W-:Y:S05]  /*4a10*/  BSYNC.RECONVERGENT B1 ;  /* 0x0000000000017941 */ /* 0x000fea0003800200 */
.L_x_592:
        /* <DEDUP_REMOVED lines=12> */
.L_x_595:
        /* <DEDUP_REMOVED lines=9> */
.L_x_596:
[----:B------:R-:W-:Y:S05]  /*4b70*/  BSYNC.RECONVERGENT B1 ;  /* 0x0000000000017941 */ /* 0x000fea0003800200 */
.L_x_594:
[----:B01----:R-:W-:-:S04]  /*4b80*/  IMAD.WIDE R160, R157, 0x4, R70 ;  /* 0x000000049da07825 */ /* 0x003fc800078e0246 */
[-C--:B------:R-:W-:Y:S01]  /*4b90*/  FFMA R69, R99, -R68.reuse, R116 ;  /* 0x8000004463457223 */ /* 0x080fe20000000074 */
[----:B------:R-:W-:Y:S01]  /*4ba0*/  FFMA R162, R100, -R68, R133 ;  /* 0x8000004464a27223 */ /* 0x000fe20000000085 */
[----:B------:R-:W-:Y:S01]  /*4bb0*/  BSSY.RECONVERGENT B1, `(.L_x_597) ;  /* 0x0000012000017945 */ /* 0x000fe20003800200 */
[----:B------:R-:W-:Y:S01]  /*4bc0*/  LOP3.LUT P0, RZ, R160, 0xf, RZ, 0xc0, !PT ;  /* 0x0000000fa0ff7812 */ /* 0x000fe2000780c0ff */
[C---:B-----5:R-:W-:Y:S01]  /*4bd0*/  FFMA R64, R107.reuse, R69, R64 ;  /* 0x000000456b407223 */ /* 0x060fe20000000040 */
[----:B------:R-:W-:Y:S01]  /*4be0*/  FFMA R65, R107, R162, R65 ;  /* 0x000000a26b417223 */ /* 0x000fe20000000041 */
[-C--:B------:R-:W-:Y:S01]  /*4bf0*/  FFMA R69, R115, -R68.reuse, R148 ;  /* 0x8000004473457223 */ /* 0x080fe20000000094 */
[----:B------:R-:W-:Y:S01]  /*4c00*/  ISETP.LT.U32.OR P0, PT, R83, 0x4, P0 ;  /* 0x000000045300780c */ /* 0x000fe20000701470 */
[----:B------:R-:W-:Y:S02]  /*4c10*/  FFMA R162, R130, -R68, R149 ;  /* 0x8000004482a27223 */ /* 0x000fe40000000095 */
[----:B------:R-:W-:-:S02]  /*4c20*/  FFMA R66, R107, R69, R66 ;  /* 0x000000456b427223 */ /* 0x000fc40000000042 */
[----:B------:R-:W-:-:S08]  /*4c30*/  FFMA R67, R107, R162, R67 ;  /* 0x000000a26b437223 */ /* 0x000fd00000000043 */
        /* <DEDUP_REMOVED lines=9> */
.L_x_598:
[----:B------:R-:W-:Y:S05]  /*4cd0*/  BSYNC.RECONVERGENT B1 ;  /* 0x0000000000017941 */ /* 0x000fea0003800200 */
.L_x_597:
        /* <DEDUP_REMOVED lines=11> */
.L_x_600:
        /* <DEDUP_REMOVED lines=9> */
.L_x_601:
[----:B------:R-:W-:Y:S05]  /*4e20*/  BSYNC.RECONVERGENT B1 ;  /* 0x0000000000017941 */ /* 0x000fea0003800200 */
.L_x_599:
        /* <DEDUP_REMOVED lines=21> */
.L_x_603:
[----:B------:R-:W-:Y:S05]  /*4f80*/  BSYNC.RECONVERGENT B1 ;  /* 0x0000000000017941 */ /* 0x000fea0003800200 */
.L_x_602:
        /* <DEDUP_REMOVED lines=11> */
.L_x_605:
        /* <DEDUP_REMOVED lines=9> */
.L_x_606:
[----:B------:R-:W-:Y:S05]  /*50d0*/  BSYNC.RECONVERGENT B1 ;  /* 0x0000000000017941 */ /* 0x000fea0003800200 */
.L_x_604:
        /* <DEDUP_REMOVED lines=21> */
.L_x_608:
[----:B------:R-:W-:Y:S05]  /*5230*/  BSYNC.RECONVERGENT B1 ;  /* 0x0000000000017941 */ /* 0x000fea0003800200 */
.L_x_607:
        /* <DEDUP_REMOVED lines=12> */
.L_x_610:
        /* <DEDUP_REMOVED lines=9> */
.L_x_611:
[----:B------:R-:W-:Y:S05]  /*5390*/  BSYNC.RECONVERGENT B1 ;  /* 0x0000000000017941 */ /* 0x000fea0003800200 */
.L_x_609:
        /* <DEDUP_REMOVED lines=21> */
.L_x_613:
[----:B------:R-:W-:Y:S05]  /*54f0*/  BSYNC.RECONVERGENT B1 ;  /* 0x0000000000017941 */ /* 0x000fea0003800200 */
.L_x_612:
        /* <DEDUP_REMOVED lines=12> */
.L_x_615:
        /* <DEDUP_REMOVED lines=9> */
.L_x_616:
[----:B------:R-:W-:Y:S05]  /*5650*/  BSYNC.RECONVERGENT B1 ;  /* 0x0000000000017941 */ /* 0x000fea0003800200 */
.L_x_614:
[----:B------:R-:W-:-:S04]  /*5660*/  IMAD.WIDE R70, R69, 0x4, R70 ;  /* 0x0000000445467825 */ /* 0x000fc800078e0246 */
[-C--:B------:R-:W-:Y:S01]  /*5670*/  FFMA R69, R91, -R68.reuse, R108 ;  /* 0x800000445b457223 */ /* 0x080fe2000000006c */
[-C--:B01----:R-:W-:Y:S01]  /*5680*/  FFMA R158, R92, -R68.reuse, R125 ;  /* 0x800000445c9e7223 */ /* 0x083fe2000000007d */
[----:B------:R-:W-:Y:S02]  /*5690*/  LOP3.LUT P0, RZ, R70, 0xf, RZ, 0xc0, !PT ;  /* 0x0000000f46ff7812 */ /* 0x000fe4000780c0ff */
[----:B-----5:R-:W-:Y:S01]  /*56a0*/  FFMA R64, R107, R69, R64 ;  /* 0x000000456b407223 */ /* 0x020fe20000000040 */
[-C--:B------:R-:W-:Y:S01]  /*56b0*/  FFMA R69, R123, -R68.reuse, R138 ;  /* 0x800000447b457223 */ /* 0x080fe2000000008a */
[----:B------:R-:W-:Y:S01]  /*56c0*/  FFMA R68, R141, -R68, R140 ;  /* 0x800000448d447223 */ /* 0x000fe2000000008c */
[----:B------:R-:W-:Y:S01]  /*56d0*/  ISETP.LT.U32.OR P0, PT, R78, 0x4, P0 ;  /* 0x000000044e00780c */ /* 0x000fe20000701470 */
[C---:B------:R-:W-:Y:S01]  /*56e0*/  FFMA R65, R107.reuse, R158, R65 ;  /* 0x0000009e6b417223 */ /* 0x040fe20000000041 */
[C---:B------:R-:W-:Y:S01]  /*56f0*/  FFMA R66, R107.reuse, R69, R66 ;  /* 0x000000456b427223 */ /* 0x040fe20000000042 */
[----:B------:R-:W-:-:S10]  /*5700*/  FFMA R67, R107, R68, R67 ;  /* 0x000000446b437223 */ /* 0x000fd40000000043 */
        /* <DEDUP_REMOVED lines=9> */
.L_x_577:
[----:B------:R-:W-:Y:S05]  /*57a0*/  BSYNC.RECONVERGENT B0 ;  /* 0x0000000000007941 */ /* 0x000fea0003800200 */
.L_x_576:
[----:B01--4-:R-:W0:Y:S01]  /*57b0*/  LDC R64, c[0x0][0x380] ;  /* 0x0000e000ff407b82 */ /* 0x013e220000000800 */
[----:B------:R-:W1:Y:S01]  /*57c0*/  LDCU UR4, c[0x0][0x388] ;  /* 0x00007100ff0477ac */ /* 0x000e620008000800 */
[----:B------:R-:W-:Y:S01]  /*57d0*/  UPLOP3.LUT UP0, UPT, UPT, UPT, UP0, 0x40, 0x4 ;  /* 0x000000000004789c */ /* 0x000fe20003f0e800 */
[----:B0-----:R-:W-:-:S05]  /*57e0*/  IMAD.IADD R89, R89, 0x1, R64 ;  /* 0x0000000159597824 */ /* 0x001fca00078e0240 */
[----:B-1----:R-:W-:-:S13]  /*57f0*/  ISETP.GE.AND P0, PT, R89, UR4, PT ;  /* 0x0000000459007c0c */ /* 0x002fda000bf06270 */
[----:B------:R-:W-:Y:S05]  /*5800*/  @!P0 BRA `(.L_x_617) ;  /* 0xffffffb800908947 */ /* 0x000fea000383ffff */
.L_x_506:
[----:B------:R-:W-:Y:S05]  /*5810*/  @P1 EXIT ;  /* 0x000000000000194d */ /* 0x000fea0003800000 */
[----:B-----5:R-:W4:Y:S01]  /*5820*/  LDC.64 R4, c[0x0][0x3e0] ;  /* 0x0000f800ff047b82 */ /* 0x020f220000000a00 */
[--C-:B0123--:R-:W-:Y:S01]  /*5830*/  IMAD R3, R29, UR9, R24.reuse ;  /* 0x000000091d037c24 */ /* 0x10ffe2000f8e0218 */
[----:B------:R-:W-:Y:S01]  /*5840*/  IADD3 R0, PT, PT, -R24, UR9, RZ ;  /* 0x0000000918007c10 */ /* 0x000fe2000fffe1ff */
[----:B------:R-:W-:Y:S01]  /*5850*/  IMAD R24, R156, 0x200, R24 ;  /* 0x000002009c187824 */ /* 0x000fe200078e0218 */
[----:B------:R-:W-:Y:S04]  /*5860*/  BSSY.RECONVERGENT B0, `(.L_x_618) ;  /* 0x000000f000007945 */ /* 0x000fe80003800200 */
[----:B------:R-:W-:Y:S01]  /*5870*/  ISETP.GE.AND P1, PT, R24, UR9, PT ;  /* 0x0000000918007c0c */ /* 0x000fe2000bf26270 */
[----:B----4-:R-:W-:-:S03]  /*5880*/  IMAD.WIDE.U32 R2, R3, 0x4, R4 ;  /* 0x0000000403027825 */ /* 0x010fc600078e0004 */
        /* <DEDUP_REMOVED lines=12> */
.L_x_619:
[----:B------:R-:W-:Y:S05]  /*5950*/  BSYNC.RECONVERGENT B0 ;  /* 0x0000000000007941 */ /* 0x000fea0003800200 */
.L_x_618:
        /* <DEDUP_REMOVED lines=19> */
.L_x_621:
[----:B------:R-:W-:Y:S05]  /*5a90*/  BSYNC.RECONVERGENT B0 ;  /* 0x0000000000007941 */ /* 0x000fea0003800200 */
.L_x_620:
        /* <DEDUP_REMOVED lines=19> */
.L_x_623:
[----:B------:R-:W-:Y:S05]  /*5bd0*/  BSYNC.RECONVERGENT B0 ;  /* 0x0000000000007941 */ /* 0x000fea0003800200 */
.L_x_622:
        /* <DEDUP_REMOVED lines=19> */
.L_x_625:
[----:B------:R-:W-:Y:S05]  /*5d10*/  BSYNC.RECONVERGENT B0 ;  /* 0x0000000000007941 */ /* 0x000fea0003800200 */
.L_x_624:
[----:B------:R-:W-:Y:S05]  /*5d20*/  @P1 EXIT ;  /* 0x000000000000194d */ /* 0x000fea0003800000 */
[----:B01----:R-:W-:Y:S01]  /*5d30*/  IMAD R3, R29, UR9, R24 ;  /* 0x000000091d037c24 */ /* 0x003fe2000f8e0218 */
[----:B------:R-:W-:Y:S01]  /*5d40*/  IADD3 R0, PT, PT, -R24, UR9, RZ ;  /* 0x0000000918007c10 */ /* 0x000fe2000fffe1ff */
[----:B------:R-:W-:Y:S01]  /*5d50*/  BSSY.RECONVERGENT B0, `(.L_x_626) ;  /* 0x0000010000007945 */ /* 0x000fe20003800200 */
[----:B------:R-:W-:Y:S01]  /*5d60*/  LEA R24, R156, R24, 0x9 ;  /* 0x000000189c187211 */ /* 0x000fe200078e48ff */
        /* <DEDUP_REMOVED lines=14> */
.L_x_627:
[----:B------:R-:W-:Y:S05]  /*5e50*/  BSYNC.RECONVERGENT B0 ;  /* 0x0000000000007941 */ /* 0x000fea0003800200 */
.L_x_626:
        /* <DEDUP_REMOVED lines=19> */
.L_x_629:
[----:B------:R-:W-:Y:S05]  /*5f90*/  BSYNC.RECONVERGENT B0 ;  /* 0x0000000000007941 */ /* 0x000fea0003800200 */
.L_x_628:
        /* <DEDUP_REMOVED lines=19> */
.L_x_631:
[----:B------:R-:W-:Y:S05]  /*60d0*/  BSYNC.RECONVERGENT B0 ;  /* 0x0000000000007941 */ /* 0x000fea0003800200 */
.L_x_630:
        /* <DEDUP_REMOVED lines=18> */
        .weak           $__internal_4_$__cuda_sm20_rcp_rn_f32_slowpath
        .type           $__internal_4_$__cuda_sm20_rcp_rn_f32_slowpath,@function
        .size           $__internal_4_$__cuda_sm20_rcp_rn_f32_slowpath,(.L_x_5057 - $__internal_4_$__cuda_sm20_rcp_rn_f32_slowpath)
$__internal_4_$__cuda_sm20_rcp_rn_f32_slowpath:
        /* <DEDUP_REMOVED lines=15> */
.L_x_632:
        /* <DEDUP_REMOVED lines=24> */
[----:B------:R-:W-:-:S04]  /*6470*/  SEL R65, RZ, 0x1, !P0 ;  /* 0x00000001ff417807 */ /* 0x000fc80004000000 */
[----:B------:R-:W-:-:S04]  /*6480*/  IADD3 R65, PT, PT, -R65, RZ, RZ ;  /* 0x000000ff41417210 */ /* 0x000fc80007ffe1ff */
[----:B------:R-:W-:Y:S01]  /*6490*/  ISETP.GE.AND P0, PT, R65, RZ, PT ;  /* 0x000000ff4100720c */ /* 0x000fe20003f06270 */
[----:B------:R-:W-:-:S05]  /*64a0*/  VIADD R65, R64, 0xffffff04 ;  /* 0xffffff0440417836 */ /* 0x000fca0000000000 */
[----:B------:R-:W-:-:S07]  /*64b0*/  SHF.R.U32.HI R65, RZ, R65, R68 ;  /* 0x00000041ff417219 */ /* 0x000fce0000011644 */
[----:B------:R-:W-:-:S04]  /*64c0*/  @!P0 VIADD R65, R65, 0x1 ;  /* 0x0000000141418836 */ /* 0x000fc80000000000 */
[----:B------:R-:W-:-:S05]  /*64d0*/  @!P1 IMAD.SHL.U32 R65, R65, 0x2, RZ ;  /* 0x0000000241419824 */ /* 0x000fca00078e00ff */
[----:B------:R-:W-:Y:S01]  /*64e0*/  LOP3.LUT R64, R65, 0x80000000, R60, 0xf8, !PT ;  /* 0x8000000041407812 */ /* 0x000fe200078ef83c */
[----:B------:R-:W-:Y:S06]  /*64f0*/  BRA `(.L_x_633) ;  /* 0x0000000000047947 */ /* 0x000fec0003800000 */
.L_x_634:
[----:B------:R0:W1:Y:S02]  /*6500*/  MUFU.RCP R64, R60 ;  /* 0x0000003c00407308 */ /* 0x0000640000001000 */
.L_x_633:
[----:B-1-3--:R-:W-:Y:S02]  /*6510*/  IMAD.MOV.U32 R90, RZ, RZ, R64 ;  /* 0x000000ffff5a7224 */ /* 0x00afe400078e0040 */
[----:B------:R-:W-:Y:S02]  /*6520*/  IMAD.MOV.U32 R64, RZ, RZ, R70 ;  /* 0x000000ffff407224 */ /* 0x000fe400078e0046 */
[----:B------:R-:W-:-:S04]  /*6530*/  IMAD.MOV.U32 R65, RZ, RZ, 0x0 ;  /* 0x00000000ff417424 */ /* 0x000fc800078e00ff */
[----:B0-2---:R-:W-:Y:S05]  /*6540*/  RET.REL.NODEC R64 `(_ZN18transformer_engine13normalization26rmsnorm_bwd_general_kernelINS0_13Kernel_traitsIffffjLj4096ELj1ELj1ELj4ELj16ENS0_18Kernel_traits_baseILj4096EffffjLj128EEEEELb1EEEvNS0_20BackwardKernelParamsE) ;  /* 0xffffff9840ac7950 */ /* 0x005fea0003c3ffff */
.L_x_635:
        /* <DEDUP_REMOVED lines=11> */
.L_x_5057:


//--------------------- .text._ZN18transformer_engine13normalization26rmsnorm_bwd_general_kernelINS0_13Kernel_traitsI13__nv_bfloat16fS3_fjLj2048ELj1ELj1ELj4ELj16ENS0_18Kernel_traits_baseILj2048ES3_fS3_fjLj128EEEEELb1EEEvNS0_20BackwardKernelParamsE --------------------------
	.section	.text._ZN18transformer_engine13normalization26rmsnorm_bwd_general_kernelINS0_13Kernel_traitsI13__nv_bfloat16fS3_fjLj2048ELj1ELj1ELj4ELj16ENS0_18Kernel_traits_baseILj2048ES3_fS3_fjLj128EEEEELb1EEEvNS0_20BackwardKernelParamsE,"ax",@progbits
	.align	128
        .global         _ZN18transformer_engine13normalization26rmsnorm_bwd_general_kernelINS0_13Kernel_traitsI13__nv_bfloat16fS3_fjLj2048ELj1ELj1ELj4ELj16ENS0_18Kernel_traits_baseILj2048ES3_fS3_fjLj128EEEEELb1EEEvNS0_20BackwardKernelParamsE
        .type           _ZN18transformer_engine13normalization26rmsnorm_bwd_general_kernelINS0_13Kernel_traitsI13__nv_bfloat16fS3_fjLj2048ELj1ELj1ELj4ELj16ENS0_18Kernel_traits_baseILj2048ES3_fS3_fjLj128EEEEELb1EEEvNS0_20BackwardKernelParamsE,@function
        .size           _ZN18transformer_engine13normalization26rmsnorm_bwd_general_kernelINS0_13Kernel_traitsI13__nv_bfloat16fS3_fjLj2048ELj1ELj1ELj4ELj16ENS0_18Kernel_traits_baseILj2048ES3_fS3_fjLj128EEEEELb1EEEvNS0_20BackwardKernelParamsE,(.L_x_5058 - _ZN18transformer_engine13normalization26rmsnorm_bwd_general_kernelINS0_13Kernel_traitsI13__nv_bfloat16fS3_fjLj2048ELj1ELj1ELj4ELj16ENS0_18Kernel_traits_baseILj2048ES3_fS3_fjLj128EEEEELb1EEEvNS0_20BackwardKernelParamsE)
        .other          _ZN18transformer_engine13normalization26rmsnorm_bwd_general_kernelINS0_13Kernel_traitsI13__nv_bfloat16fS3_fjLj2048ELj1ELj1ELj4ELj16ENS0_18Kernel_traits_baseILj2048ES3_fS3_fjLj128EEEEELb1EEEvNS0_20BackwardKernelParamsE,@"STO_CUDA_ENTRY STV_DEFAULT"
_ZN18transformer_engine13normalization26rmsnorm_bwd_general_kernelINS0_13Kernel_traitsI13__nv_bfloat16fS3_fjLj2048ELj1ELj1ELj4ELj16ENS0_18Kernel_traits_baseILj2048ES3_fS3_fjLj128EEEEELb1EEEvNS0_20BackwardKernelParamsE:
.text._ZN18transformer_engine13normalization26rmsnorm_bwd_general_kernelINS0_13Kernel_traitsI13__nv_bfloat16fS3_fjLj2048ELj1ELj1ELj4ELj16ENS0_18Kernel_traits_baseILj2048ES3_fS3_fjLj128EEEEELb1EEEvNS0_20BackwardKernelParamsE:
        /* <DEDUP_REMOVED lines=25> */
[----:B------:R-:W-:Y:S02]  /*0190*/  LOP3.LUT R3, R2, 0x3e0, RZ, 0xc0, !PT ;  /* 0x000003e002037812 */ /* 0x000fe400078ec0ff */
[----:B------:R-:W-:-:S03]  /*01a0*/  SHF.R.U32.HI R8, RZ, 0x5, R2 ;  /* 0x00000005ff087819 */ /* 0x000fc60000011602 */
[----:B------:R-:W-:-:S06]  /*01b0*/  IMAD R3, R3, R98, R4 ;  /* 0x0000006203037224 */ /* 0x000fcc00078e0204 */
[----:B------:R-:W-:Y:S01]  /*01c0*/  @P1 VIADD R0, R0, 0x1 ;  /* 0x0000000100001836 */ /* 0x000fe20000000000 */
[----:B------:R-:W-:-:S05]  /*01d0*/  @!P2 LOP3.LUT R0, RZ, R98, RZ, 0x33, !PT ;  /* 0x00000062ff00a212 */ /* 0x000fca00078e33ff */
[----:B------:R-:W-:-:S05]  /*01e0*/  IMAD R5, R0, R98, RZ ;  /* 0x0000006200057224 */ /* 0x000fca00078e02ff */
[----:B------:R-:W-:-:S05]  /*01f0*/  IADD3 R6, PT, PT, -R5, UR4, RZ ;  /* 0x0000000405067c10 */ /* 0x000fca000fffe1ff */
        /* <DEDUP_REMOVED lines=17> */
.L_x_639:
        /* <DEDUP_REMOVED lines=12> */
.L_x_640:
[----:B------:R-:W-:Y:S05]  /*03d0*/  BSYNC.RECONVERGENT B1 ;  /* 0x0000000000017941 */ /* 0x000fea0003800200 */
.L_x_638:
        /* <DEDUP_REMOVED lines=19> */
.L_x_642:
        /* <DEDUP_REMOVED lines=12> */
.L_x_643:
[----:B------:R-:W-:Y:S05]  /*05d0*/  BSYNC.RECONVERGENT B1 ;  /* 0x0000000000017941 */ /* 0x000fea0003800200 */
.L_x_641:
        /* <DEDUP_REMOVED lines=19> */
.L_x_645:
        /* <DEDUP_REMOVED lines=12> */
.L_x_646:
[----:B------:R-:W-:Y:S05]  /*07d0*/  BSYNC.RECONVERGENT B1 ;  /* 0x0000000000017941 */ /* 0x000fea0003800200 */
.L_x_644:
        /* <DEDUP_REMOVED lines=19> */
.L_x_648:
        /* <DEDUP_REMOVED lines=12> */
.L_x_649:
[----:B------:R-:W-:Y:S05]  /*09d0*/  BSYNC.RECONVERGENT B1 ;  /* 0x0000000000017941 */ /* 0x000fea0003800200 */
.L_x_647:
[----:B-----5:R-:W-:Y:S02]  /*09e0*/  IMAD.U32 R56, R3, 0x10000, RZ ;  /* 0x0001000003387824 */ /* 0x020fe400078e00ff */
[----:B------:R-:W-:Y:S02]  /*09f0*/  IMAD.U32 R58, R9, 0x10000, RZ ;  /* 0x00010000093a7824 */ /* 0x000fe400078e00ff */
[----:B------:R-:W-:Y:S02]  /*0a00*/  IMAD.U32 R60, R12, 0x10000, RZ ;  /* 0x000100000c3c7824 */ /* 0x000fe400078e00ff */
[----:B------:R-:W-:-:S07]  /*0a10*/  IMAD.U32 R62, R13, 0x10000, RZ ;  /* 0x000100000d3e7824 */ /* 0x000fce00078e00ff */
.L_x_637:
[----:B------:R-:W-:Y:S05]  /*0a20*/  BSYNC.RECONVERGENT B0 ;  /* 0x0000000000007941 */ /* 0x000fea0003800200 */
.L_x_636:
        /* <DEDUP_REMOVED lines=9> */
[----:B-1----:R-:W-:-:S13]  /*0ac0*/  ISETP.GE.AND P0, PT, R0, UR4, PT ;  /* 0x0000000400007c0c */ /* 0x002fda000bf06270 */
[----:B------:R-:W-:Y:S05]  /*0ad0*/  @P0 BRA `(.L_x_650) ;  /* 0x0000003000dc0947 */ /* 0x000fea0003800000 */
[----:B------:R-:W1:Y:S01]  /*0ae0*/  LDCU.U8 UR4, c[0x0][0x3c0] ;  /* 0x00007800ff0477ac */ /* 0x000e620008000000 */
[----:B------:R-:W-:Y:S01]  /*0af0*/  I2FP.F32.S32 R40, UR11 ;  /* 0x0000000b00287c45 */ /* 0x000fe20008201400 */
[----:B------:R-:W-:Y:S01]  /*0b00*/  IMAD R9, R98, 0x200, R7 ;  /* 0x0000020062097824 */ /* 0x000fe200078e0207 */
[----:B------:R-:W-:-:S03]  /*0b10*/  LOP3.LUT R3, RZ, R4, RZ, 0x33, !PT ;  /* 0x00000004ff037212 */ /* 0x000fc600078e33ff */
[----:B0-----:R-:W-:Y:S01]  /*0b20*/  VIADD R10, R40, 0x1800000 ;  /* 0x01800000280a7836 */ /* 0x001fe20000000000 */
[----:B------:R-:W-:-:S04]  /*0b30*/  IADD3 R49, PT, PT, -R9, UR11, RZ ;  /* 0x0000000b09317c10 */ /* 0x000fc8000fffe1ff */
[----:B------:R-:W-:Y:S02]  /*0b40*/  LOP3.LUT R27, R10, 0x7f800000, RZ, 0xc0, !PT ;  /* 0x7f8000000a1b7812 */ /* 0x000fe400078ec0ff */
[----:B-1----:R-:W-:-:S04]  /*0b50*/  ISETP.NE.AND P0, PT, RZ, UR4, PT ;  /* 0x00000004ff007c0c */ /* 0x002fc8000bf05270 */
[----:B------:R-:W-:Y:S02]  /*0b60*/  FSEL R25, RZ, 1, !P0 ;  /* 0x3f800000ff197808 */ /* 0x000fe40004000000 */
[----:B------:R-:W-:Y:S01]  /*0b70*/  ISETP.GT.U32.AND P0, PT, R27, 0x1ffffff, PT ;  /* 0x01ffffff1b00780c */ /* 0x000fe20003f04070 */
[----:B------:R-:W-:Y:S02]  /*0b80*/  IMAD R27, R98, 0x200, R9 ;  /* 0x00000200621b7824 */ /* 0x000fe400078e0209 */
[----:B------:R-:W-:Y:S01]  /*0b90*/  FADD R15, R25, R26 ;  /* 0x0000001a190f7221 */ /* 0x000fe20000000000 */
[----:B------:R-:W-:Y:S02]  /*0ba0*/  IMAD.IADD R26, R3, 0x1, R98 ;  /* 0x00000001031a7824 */ /* 0x000fe400078e0262 */
[C---:B------:R-:W-:Y:S01]  /*0bb0*/  FADD R21, R25.reuse, R54 ;  /* 0x0000003619157221 */ /* 0x040fe20000000000 */
[C---:B------:R-:W-:Y:S01]  /*0bc0*/  FADD R13, R25.reuse, R22 ;  /* 0x00000016190d7221 */ /* 0x040fe20000000000 */
[C---:B------:R-:W-:Y:S01]  /*0bd0*/  FADD R12, R25.reuse, R20 ;  /* 0x00000014190c7221 */ /* 0x040fe20000000000 */
[C---:B------:R-:W-:Y:S01]  /*0be0*/  FADD R19, R25.reuse, R50 ;  /* 0x0000003219137221 */ /* 0x040fe20000000000 */
[----:B------:R-:W-:Y:S01]  /*0bf0*/  LEA.HI R54, R26, 0x1, RZ, 0x1b ;  /* 0x000000011a367811 */ /* 0x000fe200078fd8ff */
[C---:B------:R-:W-:Y:S01]  /*0c00*/  FADD R22, R25.reuse, R56 ;  /* 0x0000003819167221 */ /* 0x040fe20000000000 */
[C---:B------:R-:W-:Y:S01]  /*0c10*/  FADD R20, R25.reuse, R52 ;  /* 0x0000003419147221 */ /* 0x040fe20000000000 */
[----:B------:R-:W-:Y:S01]  /*0c20*/  IMAD R50, R98, 0x200, R27 ;  /* 0x0000020062327824 */ /* 0x000fe200078e021b */
[C---:B------:R-:W-:Y:S01]  /*0c30*/  LOP3.LUT R56, R54.reuse, 0xffffff0, RZ, 0xc0, !PT ;  /* 0x0ffffff036387812 */ /* 0x040fe200078ec0ff */
[C---:B------:R-:W-:Y:S01]  /*0c40*/  FADD R10, R25.reuse, R16 ;  /* 0x00000010190a7221 */ /* 0x040fe20000000000 */
[C---:B------:R-:W-:Y:S01]  /*0c50*/  LOP3.LUT R53, R54.reuse, 0x7, RZ, 0xc0, !PT ;  /* 0x0000000736357812 */ /* 0x040fe200078ec0ff */
[C---:B------:R-:W-:Y:S01]  /*0c60*/  FADD R11, R25.reuse, R18 ;  /* 0x00000012190b7221 */ /* 0x040fe20000000000 */
[C---:B------:R-:W-:Y:S01]  /*0c70*/  LOP3.LUT R52, R54.reuse, 0xf, RZ, 0xc0, !PT ;  /* 0x0000000f36347812 */ /* 0x040fe200078ec0ff */
[C---:B------:R-:W-:Y:S01]  /*0c80*/  FADD R14, R25.reuse, R24 ;  /* 0x00000018190e7221 */ /* 0x040fe20000000000 */
[C---:B------:R-:W-:Y:S01]  /*0c90*/  FADD R16, R25.reuse, R44 ;  /* 0x0000002c19107221 */ /* 0x040fe20000000000 */
[C---:B------:R-:W-:Y:S01]  /*0ca0*/  FADD R17, R25.reuse, R46 ;  /* 0x0000002e19117221 */ /* 0x040fe20000000000 */
[C---:B------:R-:W-:Y:S01]  /*0cb0*/  FADD R18, R25.reuse, R48 ;  /* 0x0000003019127221 */ /* 0x040fe20000000000 */
[C---:B------:R-:W-:Y:S01]  /*0cc0*/  FADD R23, R25.reuse, R58 ;  /* 0x0000003a19177221 */ /* 0x040fe20000000000 */
[C---:B------:R-:W-:Y:S01]  /*0cd0*/  FADD R24, R25.reuse, R60 ;  /* 0x0000003c19187221 */ /* 0x040fe20000000000 */
[----:B------:R-:W-:Y:S01]  /*0ce0*/  FADD R25, R25, R62 ;  /* 0x0000003e19197221 */ /* 0x000fe20000000000 */
[----:B------:R-:W-:Y:S01]  /*0cf0*/  IADD3 R48, PT, PT, -R7, UR11, RZ ;  /* 0x0000000b07307c10 */ /* 0x000fe2000fffe1ff */
[----:B------:R-:W-:Y:S01]  /*0d00*/  IMAD.MOV R56, RZ, RZ, -R56 ;  /* 0x000000ffff387224 */ /* 0x000fe200078e0a38 */
[----:B------:R-:W-:Y:S01]  /*0d10*/  IADD3 R51, PT, PT, -R27, UR11, RZ ;  /* 0x0000000b1b337c10 */ /* 0x000fe2000fffe1ff */
[----:B------:R-:W-:Y:S01]  /*0d20*/  VIADD R63, R53, 0xffffffff ;  /* 0xffffffff353f7836 */ /* 0x000fe20000000000 */
[----:B------:R-:W-:-:S02]  /*0d30*/  LOP3.LUT R54, R54, 0x3, RZ, 0xc0, !PT ;  /* 0x0000000336367812 */ /* 0x000fc400078ec0ff */
[----:B------:R-:W-:Y:S02]  /*0d40*/  IADD3 R55, PT, PT, -R50, UR11, RZ ;  /* 0x0000000b32377c10 */ /* 0x000fe4000fffe1ff */
[----:B------:R-:W-:Y:S01]  /*0d50*/  IADD3 R62, PT, PT, R52, -0x1, RZ ;  /* 0xffffffff343e7810 */ /* 0x000fe20007ffe0ff */
[----:B------:R-:W-:Y:S06]  /*0d60*/  @P0 BRA `(.L_x_651) ;  /* 0x0000000000100947 */ /* 0x000fec0003800000 */
[----:B------:R-:W-:-:S07]  /*0d70*/  MOV R59, 0xd90 ;  /* 0x00000d90003b7802 */ /* 0x000fce0000000f00 */
[----:B------:R-:W-:Y:S05]  /*0d80*/  CALL.REL.NOINC `($__internal_5_$__cuda_sm20_rcp_rn_f32_slowpath) ;  /* 0x00000034006c7944 */ /* 0x000fea0003c00000 */
[----:B------:R-:W-:Y:S01]  /*0d90*/  IMAD.MOV.U32 R57, RZ, RZ, R40 ;  /* 0x000000ffff397224 */ /* 0x000fe200078e0028 */
[----:B------:R-:W-:Y:S06]  /*0da0*/  BRA `(.L_x_652) ;  /* 0x0000000000107947 */ /* 0x000fec0003800000 */
.L_x_651:
[----:B------:R-:W0:Y:S02]  /*0db0*/  MUFU.RCP R57, R40 ;  /* 0x0000002800397308 */ /* 0x000e240000001000 */
[----:B0-----:R-:W-:-:S04]  /*0dc0*/  FFMA R3, R40, R57, -1 ;  /* 0xbf80000028037423 */ /* 0x001fc80000000039 */
[----:B------:R-:W-:-:S04]  /*0dd0*/  FADD.FTZ R44, -R3, -RZ ;  /* 0x800000ff032c7221 */ /* 0x000fc80000010100 */
[----:B------:R-:W-:-:S07]  /*0de0*/  FFMA R57, R57, R44, R57 ;  /* 0x0000002c39397223 */ /* 0x000fce0000000039 */
.L_x_652:
[----:B------:R-:W0:Y:S01]  /*0df0*/  LDCU.64 UR4, c[0x0][0x380] ;  /* 0x00007000ff0477ac */ /* 0x000e220008000a00 */
[----:B------:R-:W-:Y:S01]  /*0e00*/  ISETP.GE.U32.AND P2, PT, R62, 0x7, PT ;  /* 0x000000073e00780c */ /* 0x000fe20003f46070 */
[----:B------:R-:W-:Y:S01]  /*0e10*/  IMAD.MOV.U32 R58, RZ, RZ, R0 ;  /* 0x000000ffff3a7224 */ /* 0x000fe200078e0000 */
[----:B------:R-:W-:Y:S01]  /*0e20*/  ISETP.GE.U32.AND P3, PT, R63, 0x3, PT ;  /* 0x000000033f00780c */ /* 0x000fe20003f66070 */
[----:B------:R-:W-:Y:S01]  /*0e30*/  IMAD.MOV.U32 R40, RZ, RZ, RZ ;  /* 0x000000ffff287224 */ /* 0x000fe200078e00ff */
[----:B------:R-:W-:Y:S02]  /*0e40*/  UPLOP3.LUT UP0, UPT, UPT, UPT, UPT, 0x40, 0x4 ;  /* 0x000000000004789c */ /* 0x000fe40003f0e870 */
[----:B0-----:R-:W-:-:S03]  /*0e50*/  UIMAD UR5, UR5, UR4, URZ ;  /* 0x00000004050572a4 */ /* 0x001fc6000f8e02ff */
[----:B------:R-:W-:-:S09]  /*0e60*/  UMOV UR4, URZ ;  /* 0x000000ff00047c82 */ /* 0x000fd20008000000 */
.L_x_712:
[----:B------:R-:W0:Y:S01]  /*0e70*/  LDC.64 R44, c[0x0][0x3a0] ;  /* 0x0000e800ff2c7b82 */ /* 0x000e220000000a00 */
[----:B------:R-:W1:Y:S01]  /*0e80*/  LDCU UR11, c[0x0][0x38c] ;  /* 0x00007180ff0b77ac */ /* 0x000e620008000800 */
[----:B0-----:R-:W-:-:S06]  /*0e90*/  IMAD.WIDE R44, R58, 0x4, R44 ;  /* 0x000000043a2c7825 */ /* 0x001fcc00078e022c */
[----:B------:R-:W2:Y:S01]  /*0ea0*/  LDG.E R44, desc[UR12][R44.64] ;  /* 0x0000000c2c2c7981 */ /* 0x000ea2000c1e1900 */
[----:B-1----:R-:W-:Y:S01]  /*0eb0*/  ISETP.GE.AND P1, PT, R7, UR11, PT ;  /* 0x0000000b07007c0c */ /* 0x002fe2000bf26270 */
[----:B------:R-:W-:Y:S01]  /*0ec0*/  BSSY.RECONVERGENT B0, `(.L_x_653) ;  /* 0x0000115000007945 */ /* 0x000fe20003800200 */
[----:B------:R-:W-:Y:S02]  /*0ed0*/  IMAD.MOV.U32 R95, RZ, RZ, RZ ;  /* 0x000000ffff5f7224 */ /* 0x000fe400078e00ff */
        /* <DEDUP_REMOVED lines=20> */
[----:B-1----:R-:W-:Y:S05]  /*1020*/  @!P4 BRA `(.L_x_657) ;  /* 0x00000000000cc947 */ /* 0x002fea0003800000 */
[----:B------:R1:W5:Y:S01]  /*1030*/  LDG.E R47, desc[UR12][R70.64+0xc] ;  /* 0x00000c0c462f7981 */ /* 0x000362000c1e1900 */
[----:B------:R-:W-:Y:S05]  /*1040*/  BRA `(.L_x_657) ;  /* 0x0000000000047947 */ /* 0x000fea0003800000 */
.L_x_656:
[----:B------:R0:W5:Y:S02]  /*1050*/  LDG.E.128 R44, desc[UR12][R70.64] ;  /* 0x0000000c462c7981 */ /* 0x000164000c1e1d00 */
.L_x_657:
[----:B------:R-:W-:Y:S05]  /*1060*/  BSYNC.RECONVERGENT B1 ;  /* 0x0000000000017941 */ /* 0x000fea0003800200 */
.L_x_655:
        /* <DEDUP_REMOVED lines=18> */
.L_x_659:
[----:B------:R-:W2:Y:S02]  /*1190*/  LDG.E.64 R70, desc[UR12][R70.64] ;  /* 0x0000000c46467981 */ /* 0x000ea4000c1e1b00 */
[C-C-:B--2---:R-:W-:Y:S02]  /*11a0*/  SHF.R.U64 R91, R70.reuse, 0x10, R71.reuse ;  /* 0x00000010465b7819 */ /* 0x144fe40000001247 */
[----:B------:R-:W-:Y:S02]  /*11b0*/  SHF.R.U32.HI R94, RZ, 0x10, R71 ;  /* 0x00000010ff5e7819 */ /* 0x000fe40000011647 */
[----:B------:R-:W-:Y:S02]  /*11c0*/  PRMT R84, R70, 0x7610, R84 ;  /* 0x0000761046547816 */ /* 0x000fe40000000054 */
[----:B------:R-:W-:-:S07]  /*11d0*/  PRMT R93, R71, 0x7610, R93 ;  /* 0x00007610475d7816 */ /* 0x000fce000000005d */
.L_x_660:
[----:B------:R-:W-:Y:S05]  /*11e0*/  BSYNC.RECONVERGENT B1 ;  /* 0x0000000000017941 */ /* 0x000fea0003800200 */
.L_x_658:
[----:B-----5:R-:W-:Y:S02]  /*11f0*/  IMAD.U32 R71, R84, 0x10000, RZ ;  /* 0x0001000054477824 */ /* 0x020fe400078e00ff */
[----:B------:R-:W-:Y:S01]  /*1200*/  FMUL R3, R44, UR14 ;  /* 0x0000000e2c037c20 */ /* 0x000fe20008400000 */
[----:B------:R-:W-:Y:S01]  /*1210*/  FMUL R84, R45, UR14 ;  /* 0x0000000e2d547c20 */ /* 0x000fe20008400000 */
[----:B------:R-:W-:Y:S02]  /*1220*/  IMAD.U32 R44, R91, 0x10000, RZ ;  /* 0x000100005b2c7824 */ /* 0x000fe400078e00ff */
[-C--:B------:R-:W-:Y:S01]  /*1230*/  FMUL R96, R10, R71.reuse ;  /* 0x000000470a607220 */ /* 0x080fe20000400000 */
[----:B------:R-:W-:Y:S01]  /*1240*/  FFMA R40, R3, R71, R40 ;  /* 0x0000004703287223 */ /* 0x000fe20000000028 */
[----:B------:R-:W-:Y:S01]  /*1250*/  IMAD.U32 R71, R93, 0x10000, RZ ;  /* 0x000100005d477824 */ /* 0x000fe200078e00ff */
[----:B------:R-:W-:Y:S01]  /*1260*/  ISETP.GE.AND P0, PT, R9, UR11, PT ;  /* 0x0000000b09007c0c */ /* 0x000fe2000bf06270 */
[-C--:B------:R-:W-:Y:S01]  /*1270*/  FFMA R41, R84, R44.reuse, R41 ;  /* 0x0000002c54297223 */ /* 0x080fe20000000029 */
[----:B------:R-:W-:Y:S01]  /*1280*/  FMUL R93, R11, R44 ;  /* 0x0000002c0b5d7220 */ /* 0x000fe20000400000 */
[----:B------:R-:W-:Y:S01]  /*1290*/  FADD R44, RZ, R96 ;  /* 0x00000060ff2c7221 */ /* 0x000fe20000000000 */
[----:B------:R-:W-:Y:S01]  /*12a0*/  FFMA R45, R3, R96, RZ ;  /* 0x00000060032d7223 */ /* 0x000fe200000000ff */
[----:B------:R-:W-:Y:S01]  /*12b0*/  FMUL R92, R47, UR14 ;  /* 0x0000000e2f5c7c20 */ /* 0x000fe20008400000 */
[----:B------:R-:W-:-:S02]  /*12c0*/  IMAD.U32 R70, R94, 0x10000, RZ ;  /* 0x000100005e467824 */ /* 0x000fc400078e00ff */
[----:B------:R-:W-:Y:S01]  /*12d0*/  FADD R47, R44, R93 ;  /* 0x0000005d2c2f7221 */ /* 0x000fe20000000000 */
[----:B------:R-:W-:Y:S01]  /*12e0*/  FMUL R85, R46, UR14 ;  /* 0x0000000e2e557c20 */ /* 0x000fe20008400000 */
        /* <DEDUP_REMOVED lines=19> */
.L_x_662:
        /* <DEDUP_REMOVED lines=9> */
.L_x_663:
[----:B------:R-:W-:Y:S05]  /*14b0*/  BSYNC.RECONVERGENT B1 ;  /* 0x0000000000017941 */ /* 0x000fea0003800200 */
.L_x_661:
[----:B------:R-:W-:-:S03]  /*14c0*/  IMAD.WIDE R82, R83, 0x2, R72 ;  /* 0x0000000253527825 */ /* 0x000fc600078e0248 */
[----:B------:R-:W-:-:S04]  /*14d0*/  LOP3.LUT P0, RZ, R82, 0x7, RZ, 0xc0, !PT ;  /* 0x0000000752ff7812 */ /* 0x000fc8000780c0ff */
[----:B------:R-:W-:-:S13]  /*14e0*/  ISETP.LT.U32.OR P0, PT, R49, 0x4, P0 ;  /* 0x000000043100780c */ /* 0x000fda0000701470 */
[----:B01----:R-:W2:Y:S01]  /*14f0*/  @!P0 LDG.E.64 R70, desc[UR12][R82.64] ;  /* 0x0000000c52468981 */ /* 0x003ea2000c1e1b00 */
[----:B------:R-:W-:Y:S01]  /*1500*/  BSSY.RECONVERGENT B1, `(.L_x_664) ;  /* 0x0000012000017945 */ /* 0x000fe20003800200 */
[----:B-----5:R-:W-:Y:S01]  /*1510*/  FMUL R63, R44, UR14 ;  /* 0x0000000e2c3f7c20 */ /* 0x020fe20008400000 */
[--C-:B--2---:R-:W-:Y:S02]  /*1520*/  @!P0 SHF.R.U64 R87, R70, 0x10, R71.reuse ;  /* 0x0000001046578819 */ /* 0x104fe40000001247 */
        /* <DEDUP_REMOVED lines=15> */
.L_x_665:
[----:B------:R-:W-:Y:S05]  /*1620*/  BSYNC.RECONVERGENT B1 ;  /* 0x0000000000017941 */ /* 0x000fea0003800200 */
.L_x_664:
[----:B-----5:R-:W-:Y:S02]  /*1630*/  IMAD.U32 R89, R70, 0x10000, RZ ;  /* 0x0001000046597824 */ /* 0x020fe400078e00ff */
[----:B0-----:R-:W-:Y:S01]  /*1640*/  FMUL R82, R45, UR14 ;  /* 0x0000000e2d527c20 */ /* 0x001fe20008400000 */
[----:B------:R-:W-:Y:S01]  /*1650*/  IMAD.U32 R44, R44, 0x10000, RZ ;  /* 0x000100002c2c7824 */ /* 0x000fe200078e00ff */
[----:B------:R-:W-:Y:S01]  /*1660*/  ISETP.GE.AND P0, PT, R27, UR11, PT ;  /* 0x0000000b1b007c0c */ /* 0x000fe2000bf06270 */
[-C--:B------:R-:W-:Y:S01]  /*1670*/  FMUL R90, R14, R89.reuse ;  /* 0x000000590e5a7220 */ /* 0x080fe20000400000 */
[----:B------:R-:W-:Y:S01]  /*1680*/  FFMA R36, R63, R89, R36 ;  /* 0x000000593f247223 */ /* 0x000fe20000000024 */
[-C--:B------:R-:W-:Y:S01]  /*1690*/  FFMA R37, R82, R44.reuse, R37 ;  /* 0x0000002c52257223 */ /* 0x080fe20000000025 */
[----:B------:R-:W-:Y:S01]  /*16a0*/  FMUL R89, R15, R44 ;  /* 0x0000002c0f597220 */ /* 0x000fe20000400000 */
[----:B------:R-:W-:Y:S01]  /*16b0*/  FADD R44, R95, R90 ;  /* 0x0000005a5f2c7221 */ /* 0x000fe20000000000 */
[----:B------:R-:W-:-:S02]  /*16c0*/  IMAD.U32 R71, R71, 0x10000, RZ ;  /* 0x0001000047477824 */ /* 0x000fc400078e00ff */
[----:B------:R-:W-:Y:S01]  /*16d0*/  FFMA R45, R63, R90, R100 ;  /* 0x0000005a3f2d7223 */ /* 0x000fe20000000064 */
[----:B------:R-:W-:Y:S01]  /*16e0*/  FMUL R87, R47, UR14 ;  /* 0x0000000e2f577c20 */ /* 0x000fe20008400000 */
[----:B------:R-:W-:Y:S01]  /*16f0*/  FMUL R83, R46, UR14 ;  /* 0x0000000e2e537c20 */ /* 0x000fe20008400000 */
        /* <DEDUP_REMOVED lines=21> */
.L_x_667:
        /* <DEDUP_REMOVED lines=9> */
.L_x_668:
[----:B------:R-:W-:Y:S05]  /*18e0*/  BSYNC.RECONVERGENT B1 ;  /* 0x0000000000017941 */ /* 0x000fea0003800200 */
.L_x_666:
        /* <DEDUP_REMOVED lines=23> */
.L_x_670:
[----:B------:R-:W-:Y:S05]  /*1a60*/  BSYNC.RECONVERGENT B1 ;  /* 0x0000000000017941 */ /* 0x000fea0003800200 */
.L_x_669:
[----:B0----5:R-:W-:Y:S02]  /*1a70*/  IMAD.U32 R71, R64, 0x10000, RZ ;  /* 0x0001000040477824 */ /* 0x021fe400078e00ff */
[----:B------:R-:W-:Y:S01]  /*1a80*/  FMUL R60, R45, UR14 ;  /* 0x0000000e2d3c7c20 */ /* 0x000fe20008400000 */
        /* <DEDUP_REMOVED lines=10> */
[----:B------:R-:W-:Y:S01]  /*1b30*/  FADD R47, R44, R81 ;  /* 0x000000512c2f7221 */ /* 0x000fe20000000000 */
[----:B------:R-:W-:Y:S01]  /*1b40*/  FMUL R65, R46, UR14 ;  /* 0x0000000e2e417c20 */ /* 0x000fe20008400000 */
        /* <DEDUP_REMOVED lines=20> */
.L_x_672:
        /* <DEDUP_REMOVED lines=9> */
.L_x_673:
[----:B------:R-:W-:Y:S05]  /*1d20*/  BSYNC.RECONVERGENT B1 ;  /* 0x0000000000017941 */ /* 0x000fea0003800200 */
.L_x_671:
[----:B------:R-:W-:-:S03]  /*1d30*/  IMAD.WIDE R72, R61, 0x2, R72 ;  /* 0x000000023d487825 */ /* 0x000fc600078e0248 */
[----:B------:R-:W-:-:S04]  /*1d40*/  LOP3.LUT P0, RZ, R72, 0x7, RZ, 0xc0, !PT ;  /* 0x0000000748ff7812 */ /* 0x000fc8000780c0ff */
[----:B------:R-:W-:-:S13]  /*1d50*/  ISETP.LT.U32.OR P0, PT, R55, 0x4, P0 ;  /* 0x000000043700780c */ /* 0x000fda0000701470 */
[----:B------:R-:W2:Y:S01]  /*1d60*/  @!P0 LDG.E.64 R70, desc[UR12][R72.64] ;  /* 0x0000000c48468981 */ /* 0x000ea2000c1e1b00 */
[----:B------:R-:W-:Y:S01]  /*1d70*/  BSSY.RECONVERGENT B1, `(.L_x_674) ;  /* 0x0000012000017945 */ /* 0x000fe20003800200 */
[----:B-----5:R-:W-:Y:S01]  /*1d80*/  FMUL R61, R44, UR14 ;  /* 0x0000000e2c3d7c20 */ /* 0x020fe20008400000 */
[--C-:B--2---:R-:W-:Y:S02]  /*1d90*/  @!P0 SHF.R.U64 R62, R70, 0x10, R71.reuse ;  /* 0x00000010463e8819 */ /* 0x104fe40000001247 */
[----:B01----:R-:W-:Y:S02]  /*1da0*/  @!P0 SHF.R.U32.HI R74, RZ, 0x10, R71 ;  /* 0x00000010ff4a8819 */ /* 0x003fe40000011647 */
        /* <DEDUP_REMOVED lines=14> */
.L_x_675:
[----:B------:R-:W-:Y:S05]  /*1e90*/  BSYNC.RECONVERGENT B1 ;  /* 0x0000000000017941 */ /* 0x000fea0003800200 */
.L_x_674:
[----:B0----5:R-:W-:Y:S02]  /*1ea0*/  IMAD.U32 R73, R70, 0x10000, RZ ;  /* 0x0001000046497824 */ /* 0x021fe400078e00ff */
[----:B------:R-:W-:Y:S01]  /*1eb0*/  FMUL R67, R46, UR14 ;  /* 0x0000000e2e437c20 */ /* 0x000fe20008400000 */
[----:B------:R-:W-:Y:S02]  /*1ec0*/  IMAD.U32 R46, R44, 0x10000, RZ ;  /* 0x000100002c2e7824 */ /* 0x000fe400078e00ff */
[----:B------:R-:W-:Y:S01]  /*1ed0*/  FMUL R62, R45, UR14 ;  /* 0x0000000e2d3e7c20 */ /* 0x000fe20008400000 */
[----:B------:R-:W-:Y:S01]  /*1ee0*/  FMUL R76, R22, R73 ;  /* 0x00000049164c7220 */ /* 0x000fe20000400000 */
[----:B------:R-:W-:Y:S02]  /*1ef0*/  IMAD.U32 R71, R71, 0x10000, RZ ;  /* 0x0001000047477824 */ /* 0x000fe400078e00ff */
[----:B------:R-:W-:Y:S01]  /*1f00*/  FMUL R77, R23, R46 ;  /* 0x0000002e174d7220 */ /* 0x000fe20000400000 */
[----:B------:R-:W-:Y:S01]  /*1f10*/  FMUL R68, R47, UR14 ;  /* 0x0000000e2f447c20 */ /* 0x000fe20008400000 */
[----:B------:R-:W-:Y:S01]  /*1f20*/  FADD R44, R95, R76 ;  /* 0x0000004c5f2c7221 */ /* 0x000fe20000000000 */
[----:B------:R-:W-:Y:S01]  /*1f30*/  FFMA R45, R61, R76, R100 ;  /* 0x0000004c3d2d7223 */ /* 0x000fe20000000064 */
[----:B------:R-:W-:-:S02]  /*1f40*/  IMAD.U32 R74, R74, 0x10000, RZ ;  /* 0x000100004a4a7824 */ /* 0x000fc400078e00ff */
[----:B------:R-:W-:Y:S01]  /*1f50*/  FMUL R78, R24, R71 ;  /* 0x00000047184e7220 */ /* 0x000fe20000400000 */
[----:B------:R-:W-:Y:S01]  /*1f60*/  FADD R47, R44, R77 ;  /* 0x0000004d2c2f7221 */ /* 0x000fe20000000000 */
[C---:B------:R-:W-:Y:S01]  /*1f70*/  FFMA R44, R62.reuse, R77, R45 ;  /* 0x0000004d3e2c7223 */ /* 0x040fe2000000002d */
[----:B------:R-:W-:Y:S01]  /*1f80*/  FFMA R29, R62, R46, R29 ;  /* 0x0000002e3e1d7223 */ /* 0x000fe2000000001d */
        /* <DEDUP_REMOVED lines=8> */
.L_x_654:
[----:B------:R-:W-:Y:S05]  /*2010*/  BSYNC.RECONVERGENT B0 ;  /* 0x0000000000007941 */ /* 0x000fea0003800200 */
.L_x_653:
[----:B------:R-:W0:Y:S02]  /*2020*/  LDC R98, c[0x0][0x384] ;  /* 0x0000e100ff627b82 */ /* 0x000e240000000800 */
[----:B0-----:R-:W-:-:S13]  /*2030*/  ISETP.NE.AND P0, PT, R98, 0x1, PT ;  /* 0x000000016200780c */ /* 0x001fda0003f05270 */
[----:B------:R-:W-:Y:S05]  /*2040*/  @P0 BRA `(.L_x_676) ;  /* 0x0000000000c80947 */ /* 0x000fea0003800000 */
[----:B------:R-:W0:Y:S01]  /*2050*/  SHFL.DOWN PT, R44, R95, 0x10, 0x1f ;  /* 0x0a001f005f2c7f89 */ /* 0x000e2200000e0000 */
[----:B------:R-:W1:Y:S01]  /*2060*/  S2UR UR6, SR_CgaCtaId ;  /* 0x00000000000679c3 */ /* 0x000e620000008800 */
[----:B------:R-:W-:Y:S01]  /*2070*/  ISETP.NE.AND P0, PT, R4, RZ, PT ;  /* 0x000000ff0400720c */ /* 0x000fe20003f05270 */
[----:B------:R-:W-:Y:S01]  /*2080*/  UMOV UR7, 0x400 ;  /* 0x0000040000077882 */ /* 0x000fe20000000000 */
[----:B------:R-:W2:Y:S01]  /*2090*/  SHFL.DOWN PT, R45, R100, 0x10, 0x1f ;  /* 0x0a001f00642d7f89 */ /* 0x000ea200000e0000 */
[----:B------:R-:W-:Y:S02]  /*20a0*/  PLOP3.LUT P5, PT, PT, PT, UP0, 0x80, 0x8 ;  /* 0x000000000008781c */ /* 0x000fe40003faf008 */
[----:B------:R-:W-:-:S08]  /*20b0*/  PLOP3.LUT P4, PT, PT, PT, PT, 0x8, 0x80 ;  /* 0x000000000080781c */ /* 0x000fd00003f8e170 */
[----:B------:R-:W-:Y:S01]  /*20c0*/  @!P0 PLOP3.LUT P4, PT, P5, PT, PT, 0x80, 0x8 ;  /* 0x000000000008881c */ /* 0x000fe20002f8f070 */
[----:B0-----:R-:W-:Y:S01]  /*20d0*/  FADD R44, R44, R95 ;  /* 0x0000005f2c2c7221 */ /* 0x001fe20000000000 */
[----:B--2---:R-:W-:-:S04]  /*20e0*/  FADD R45, R45, R100 ;  /* 0x000000642d2d7221 */ /* 0x004fc80000000000 */
[----:B------:R-:W0:Y:S04]  /*20f0*/  SHFL.DOWN PT, R47, R44, 0x8, 0x1f ;  /* 0x09001f002c2f7f89 */ /* 0x000e2800000e0000 */
[----:B------:R-:W2:Y:S01]  /*2100*/  SHFL.DOWN PT, R46, R45, 0x8, 0x1f ;  /* 0x09001f002d2e7f89 */ /* 0x000ea200000e0000 */
[----:B0-----:R-:W-:Y:S01]  /*2110*/  FADD R47, R44, R47 ;  /* 0x0000002f2c2f7221 */ /* 0x001fe20000000000 */
[----:B--2---:R-:W-:-:S04]  /*2120*/  FADD R46, R45, R46 ;  /* 0x0000002e2d2e7221 */ /* 0x004fc80000000000 */
[----:B------:R-:W0:Y:S04]  /*2130*/  SHFL.DOWN PT, R70, R47, 0x4, 0x1f ;  /* 0x08801f002f467f89 */ /* 0x000e2800000e0000 */
[----:B------:R-:W2:Y:S01]  /*2140*/  SHFL.DOWN PT, R71, R46, 0x4, 0x1f ;  /* 0x08801f002e477f89 */ /* 0x000ea200000e0000 */
[----:B0-----:R-:W-:Y:S01]  /*2150*/  FADD R70, R47, R70 ;  /* 0x000000462f467221 */ /* 0x001fe20000000000 */
[----:B-1----:R-:W-:Y:S01]  /*2160*/  IMAD.U32 R47, RZ, RZ, UR6 ;  /* 0x00000006ff2f7e24 */ /* 0x002fe2000f8e00ff */
[----:B------:R-:W-:Y:S01]  /*2170*/  ULEA UR6, UR6, UR7, 0x18 ;  /* 0x0000000706067291 */ /* 0x000fe2000f8ec0ff */
[----:B--2---:R-:W-:Y:S02]  /*2180*/  FADD R71, R46, R71 ;  /* 0x000000472e477221 */ /* 0x004fe40000000000 */
[----:B------:R-:W0:Y:S01]  /*2190*/  SHFL.DOWN PT, R73, R70, 0x2, 0x1f ;  /* 0x08401f0046497f89 */ /* 0x000e2200000e0000 */
[----:B------:R-:W-:Y:S01]  /*21a0*/  @!P0 LEA R47, R47, UR7, 0x18 ;  /* 0x000000072f2f8c11 */ /* 0x000fe2000f8ec0ff */
[----:B------:R-:W-:-:S02]  /*21b0*/  UIADD3 UR7, UPT, UPT, UR6, 0x24, URZ ;  /* 0x0000002406077890 */ /* 0x000fc4000fffe0ff */
[----:B------:R-:W1:Y:S01]  /*21c0*/  SHFL.DOWN PT, R72, R71, 0x2, 0x1f ;  /* 0x08401f0047487f89 */ /* 0x000e6200000e0000 */
[----:B------:R-:W-:Y:S01]  /*21d0*/  @P4 IADD3 R47, PT, PT, R47, 0x20, RZ ;  /* 0x000000202f2f4810 */ /* 0x000fe20007ffe0ff */
[----:B------:R-:W-:Y:S02]  /*21e0*/  @!UP0 UIADD3 UR7, UPT, UPT, UR6, 0x4, URZ ;  /* 0x0000000406078890 */ /* 0x000fe4000fffe0ff */
[----:B------:R-:W-:Y:S02]  /*21f0*/  UIADD3 UR8, UPT, UPT, UR6, 0x2c, URZ ;  /* 0x0000002c06087890 */ /* 0x000fe4000fffe0ff */
[----:B------:R-:W-:Y:S01]  /*2200*/  @!P0 IMAD R47, R8, 0x8, R47 ;  /* 0x00000008082f8824 */ /* 0x000fe200078e022f */
[----:B------:R-:W-:Y:S02]  /*2210*/  @!UP0 UIADD3 UR8, UPT, UPT, UR6, 0xc, URZ ;  /* 0x0000000c06088890 */ /* 0x000fe4000fffe0ff */
[----:B------:R-:W-:Y:S02]  /*2220*/  UIADD3 UR9, UPT, UPT, UR6, 0x34, URZ ;  /* 0x0000003406097890 */ /* 0x000fe4000fffe0ff */
[----:B------:R-:W-:-:S02]  /*2230*/  @!UP0 UIADD3 UR9, UPT, UPT, UR6, 0x14, URZ ;  /* 0x0000001406098890 */ /* 0x000fc4000fffe0ff */
[----:B------:R-:W-:Y:S02]  /*2240*/  UIADD3 UR10, UPT, UPT, UR6, 0x3c, URZ ;  /* 0x0000003c060a7890 */ /* 0x000fe4000fffe0ff */
[----:B------:R-:W-:Y:S01]  /*2250*/  @!UP0 UIADD3 UR10, UPT, UPT, UR6, 0x1c, URZ ;  /* 0x0000001c060a8890 */ /* 0x000fe2000fffe0ff */
[----:B0-----:R-:W-:Y:S01]  /*2260*/  FADD R73, R70, R73 ;  /* 0x0000004946497221 */ /* 0x001fe20000000000 */
[----:B-1----:R-:W-:-:S04]  /*2270*/  FADD R72, R71, R72 ;  /* 0x0000004847487221 */ /* 0x002fc80000000000 */
[----:B------:R-:W0:Y:S04]  /*2280*/  SHFL.DOWN PT, R44, R73, 0x1, 0x1f ;  /* 0x08201f00492c7f89 */ /* 0x000e2800000e0000 */
[----:B------:R-:W1:Y:S01]  /*2290*/  SHFL.DOWN PT, R45, R72, 0x1, 0x1f ;  /* 0x08201f00482d7f89 */ /* 0x000e6200000e0000 */
[----:B0-----:R-:W-:Y:S01]  /*22a0*/  FADD R44, R73, R44 ;  /* 0x0000002c492c7221 */ /* 0x001fe20000000000 */
[----:B-1----:R-:W-:-:S05]  /*22b0*/  FADD R45, R72, R45 ;  /* 0x0000002d482d7221 */ /* 0x002fca0000000000 */
[----:B------:R-:W-:Y:S01]  /*22c0*/  @!P0 STS.64 [R47], R44 ;  /* 0x0000002c2f008388 */ /* 0x000fe20000000a00 */
[----:B------:R-:W-:Y:S06]  /*22d0*/  BAR.SYNC.DEFER_BLOCKING 0x0 ;  /* 0x0000000000007b1d */ /* 0x000fec0000010000 */
[----:B------:R-:W0:Y:S04]  /*22e0*/  LDS R46, [UR7] ;  /* 0x00000007ff2e7984 */ /* 0x000e280008000800 */
        /* <DEDUP_REMOVED lines=8> */
.L_x_676:
[----:B------:R-:W0:Y:S01]  /*2370*/  SHFL.DOWN PT, R44, R95, 0x10, 0x1f ;  /* 0x0a001f005f2c7f89 */ /* 0x000e2200000e0000 */
[----:B------:R-:W1:Y:S01]  /*2380*/  S2UR UR7, SR_CgaCtaId ;  /* 0x00000000000779c3 */ /* 0x000e620000008800 */
[----:B------:R-:W-:Y:S01]  /*2390*/  UMOV UR6, 0x400 ;  /* 0x0000040000067882 */ /* 0x000fe20000000000 */
[----:B------:R-:W-:Y:S01]  /*23a0*/  ISETP.NE.AND P4, PT, R4, RZ, PT ;  /* 0x000000ff0400720c */ /* 0x000fe20003f85270 */
[----:B------:R-:W2:Y:S01]  /*23b0*/  SHFL.DOWN PT, R45, R100, 0x10, 0x1f ;  /* 0x0a001f00642d7f89 */ /* 0x000ea200000e0000 */
[----:B------:R-:W-:Y:S01]  /*23c0*/  ISETP.NE.AND P0, PT, R2, RZ, PT ;  /* 0x000000ff0200720c */ /* 0x000fe20003f05270 */
[----:B------:R-:W-:Y:S01]  /*23d0*/  BSSY.RECONVERGENT B0, `(.L_x_678) ;  /* 0x000002e000007945 */ /* 0x000fe20003800200 */
        /* <DEDUP_REMOVED lines=14> */
[----:B------:R-:W0:Y:S04]  /*24c0*/  SHFL.DOWN PT, R73, R70, 0x2, 0x1f ;  /* 0x08401f0046497f89 */ /* 0x000e2800000e0000 */
[----:B------:R-:W2:Y:S01]  /*24d0*/  SHFL.DOWN PT, R72, R71, 0x2, 0x1f ;  /* 0x08401f0047487f89 */ /* 0x000ea200000e0000 */
[----:B0-----:R-:W-:Y:S01]  /*24e0*/  FADD R73, R70, R73 ;  /* 0x0000004946497221 */ /* 0x001fe20000000000 */
[----:B------:R-:W-:Y:S01]  /*24f0*/  @!P4 LEA R70, R8, UR7, 0x3 ;  /* 0x000000070846cc11 */ /* 0x000fe2000f8e18ff */
[----:B--2---:R-:W-:-:S03]  /*2500*/  FADD R72, R71, R72 ;  /* 0x0000004847487221 */ /* 0x004fc60000000000 */
[----:B------:R-:W0:Y:S04]  /*2510*/  SHFL.DOWN PT, R74, R73, 0x1, 0x1f ;  /* 0x08201f00494a7f89 */ /* 0x000e2800000e0000 */
[----:B------:R-:W2:Y:S01]  /*2520*/  SHFL.DOWN PT, R75, R72, 0x1, 0x1f ;  /* 0x08201f00484b7f89 */ /* 0x000ea200000e0000 */
[----:B0-----:R-:W-:Y:S01]  /*2530*/  FADD R46, R73, R74 ;  /* 0x0000004a492e7221 */ /* 0x001fe20000000000 */
[----:B--2---:R-:W-:Y:S01]  /*2540*/  FADD R47, R72, R75 ;  /* 0x0000004b482f7221 */ /* 0x004fe20000000000 */
[----:B------:R-:W-:-:S04]  /*2550*/  CS2R R74, SRZ ;  /* 0x00000000004a7805 */ /* 0x000fc8000001ff00 */
[----:B------:R0:W-:Y:S01]  /*2560*/  @!P4 STS.64 [R70], R46 ;  /* 0x0000002e4600c388 */ /* 0x0001e20000000a00 */
[----:B------:R-:W-:Y:S06]  /*2570*/  BAR.SYNC.DEFER_BLOCKING 0x0 ;  /* 0x0000000000007b1d */ /* 0x000fec0000010000 */
[----:B-1----:R-:W-:Y:S05]  /*2580*/  @P0 BRA `(.L_x_679) ;  /* 0x0000000000480947 */ /* 0x002fea0003800000 */
        /* <DEDUP_REMOVED lines=18> */
.L_x_679:
[----:B------:R-:W-:Y:S05]  /*26b0*/  BSYNC.RECONVERGENT B0 ;  /* 0x0000000000007941 */ /* 0x000fea0003800200 */
.L_x_678:
[----:B------:R-:W-:-:S06]  /*26c0*/  ULOP3.LUT UR7, UR4, 0x1, URZ, 0xc0, !UPT ;  /* 0x0000000104077892 */ /* 0x000fcc000f8ec0ff */
[----:B0-----:R-:W-:-:S05]  /*26d0*/  IMAD R46, RZ, RZ, -UR7 ;  /* 0x80000007ff2e7e24 */ /* 0x001fca000f8e02ff */
[----:B------:R-:W-:-:S04]  /*26e0*/  LOP3.LUT R46, R46, UR5, RZ, 0xc0, !PT ;  /* 0x000000052e2e7c12 */ /* 0x000fc8000f8ec0ff */
[----:B------:R-:W-:-:S05]  /*26f0*/  IADD3 R47, P4, PT, R5, R46, RZ ;  /* 0x0000002e052f7210 */ /* 0x000fca0007f9e0ff */
[----:B------:R-:W-:Y:S01]  /*2700*/  IMAD.X R70, RZ, RZ, RZ, P4 ;  /* 0x000000ffff467224 */ /* 0x000fe200020e06ff */
[----:B------:R-:W-:-:S04]  /*2710*/  LEA R46, P4, R47, R44, 0x3 ;  /* 0x0000002c2f2e7211 */ /* 0x000fc800078818ff */
[----:B------:R-:W-:-:S03]  /*2720*/  LEA.HI.X R47, R47, R45, R70, 0x3, P4 ;  /* 0x0000002d2f2f7211 */ /* 0x000fc600020f1c46 */
[----:B------:R-:W-:-:S05]  /*2730*/  @!P0 IMAD.WIDE.U32 R44, R6, 0x8, R46 ;  /* 0x00000008062c8825 */ /* 0x000fca00078e002e */
[----:B------:R0:W-:Y:S01]  /*2740*/  @!P0 STG.E.64 desc[UR12][R44.64], R74 ;  /* 0x0000004a2c008986 */ /* 0x0001e2000c101b0c */
[----:B------:R-:W-:Y:S05]  /*2750*/  @P0 BRA `(.L_x_680) ;  /* 0x0000000000680947 */ /* 0x000fea0003800000 */
[----:B------:R-:W1:Y:S01]  /*2760*/  LDC R71, c[0x0][0x380] ;  /* 0x0000e000ff477b82 */ /* 0x000e620000000800 */
[----:B------:R-:W-:Y:S01]  /*2770*/  ISETP.NE.AND P0, PT, RZ, UR7, PT ;  /* 0x00000007ff007c0c */ /* 0x000fe2000bf05270 */
[----:B------:R-:W-:Y:S01]  /*2780*/  UISETP.GT.U32.AND UP1, UPT, UR4, 0x1, UPT ;  /* 0x000000010400788c */ /* 0x000fe2000bf24070 */
[----:B------:R-:W-:-:S03]  /*2790*/  UMOV UR6, 0xffffffff ;  /* 0xffffffff00067882 */ /* 0x000fc60000000000 */
[----:B------:R-:W-:Y:S02]  /*27a0*/  USEL UR6, UR6, 0x1, UP1 ;  /* 0x0000000106067887 */ /* 0x000fe40008800000 */
[----:B0-----:R-:W0:Y:S01]  /*27b0*/  LDC.64 R44, c[0x0][0x3b8] ;  /* 0x0000ee00ff2c7b82 */ /* 0x001e220000000a00 */
[----:B------:R-:W-:-:S03]  /*27c0*/  UISETP.GE.U32.AND UP1, UPT, UR4, 0x2, UPT ;  /* 0x000000020400788c */ /* 0x000fc6000bf26070 */
[----:B------:R-:W-:Y:S01]  /*27d0*/  IMAD.U32 R73, RZ, RZ, UR6 ;  /* 0x00000006ff497e24 */ /* 0x000fe2000f8e00ff */
[----:B-1----:R-:W-:-:S04]  /*27e0*/  SEL R71, R71, RZ, P0 ;  /* 0x000000ff47477207 */ /* 0x002fc80000000000 */
[----:B------:R-:W-:-:S04]  /*27f0*/  IADD3 R70, P0, PT, R0, R71, RZ ;  /* 0x0000004700467210 */ /* 0x000fc80007f1e0ff */
[----:B------:R-:W-:Y:S02]  /*2800*/  LEA.HI.X.SX32 R71, R71, RZ, 0x1, P0 ;  /* 0x000000ff47477211 */ /* 0x000fe400000f0eff */
[----:B0-----:R-:W-:-:S04]  /*2810*/  LEA R44, P0, R70, R44, 0x2 ;  /* 0x0000002c462c7211 */ /* 0x001fc800078010ff */
[----:B------:R-:W-:Y:S02]  /*2820*/  LEA.HI.X R45, R70, R45, R71, 0x2, P0 ;  /* 0x0000002d462d7211 */ /* 0x000fe400000f1447 */
[----:B------:R-:W-:Y:S01]  /*2830*/  PLOP3.LUT P0, PT, PT, PT, UP1, 0x80, 0x8 ;  /* 0x000000000008781c */ /* 0x000fe20003f0f018 */
[----:B------:R-:W-:Y:S06]  /*2840*/  MEMBAR.ALL.GPU ;  /* 0x0000000000007992 */ /* 0x000fec000000a000 */
[----:B------:R-:W-:-:S00]  /*2850*/  ERRBAR ;  /* 0x00000000000079ab */ /* 0x000fc00000000000 */
[----:B------:R-:W-:Y:S06]  /*2860*/  CGAERRBAR ;  /* 0x00000000000075ab */ /* 0x000fec0000000000 */
[----:B------:R1:W-:Y:S01]  /*2870*/  REDG.E.ADD.S32.STRONG.GPU desc[UR12][R44.64], R73 ;  /* 0x000000492c00798e */ /* 0x0003e2000c12e30c */
[----:B------:R-:W-:-:S04]  /*2880*/  SEL R71, R98, RZ, !P0 ;  /* 0x000000ff62477207 */ /* 0x000fc80004000000 */
[----:B------:R-:W-:-:S13]  /*2890*/  ISETP.NE.AND P0, PT, R71, -0x1, PT ;  /* 0xffffffff4700780c */ /* 0x000fda0003f05270 */
[----:B-1----:R-:W-:Y:S05]  /*28a0*/  @!P0 BRA `(.L_x_680) ;  /* 0x0000000000148947 */ /* 0x002fea0003800000 */
.L_x_681:
[----:B------:R-:W2:Y:S04]  /*28b0*/  LDG.E.STRONG.GPU R70, desc[UR12][R44.64] ;  /* 0x0000000c2c467981 */ /* 0x000ea8000c1ef900 */
[----:B--2---:R-:W-:Y:S01]  /*28c0*/  CCTL.IVALL ;  /* 0x00000000ff00798f */ /* 0x004fe20002000000 */
[----:B------:R-:W-:Y:S05]  /*28d0*/  YIELD ;  /* 0x0000000000007946 */ /* 0x000fea0003800000 */
[----:B------:R-:W-:-:S13]  /*28e0*/  ISETP.NE.AND P0, PT, R70, R71, PT ;  /* 0x000000474600720c */ /* 0x000fda0003f05270 */
[----:B------:R-:W-:Y:S05]  /*28f0*/  @P0 BRA `(.L_x_681) ;  /* 0xfffffffc00ec0947 */ /* 0x000fea000383ffff */
.L_x_680:
[----:B------:R-:W-:Y:S01]  /*2900*/  ISETP.GE.AND P0, PT, R4, R98, PT ;  /* 0x000000620400720c */ /* 0x000fe20003f06270 */
[----:B------:R-:W-:Y:S05]  /*2910*/  WARPSYNC.ALL ;  /* 0x0000000000007948 */ /* 0x000fea0003800000 */
[----:B------:R-:W-:Y:S01]  /*2920*/  BAR.SYNC.DEFER_BLOCKING 0x0 ;  /* 0x0000000000007b1d */ /* 0x000fe20000010000 */
[----:B------:R-:W-:-:S05]  /*2930*/  IMAD.MOV.U32 R70, RZ, RZ, RZ ;  /* 0x000000ffff467224 */ /* 0x000fca00078e00ff */
[----:B------:R-:W-:Y:S04]  /*2940*/  BSSY.RECONVERGENT B0, `(.L_x_682) ;  /* 0x0000062000007945 */ /* 0x000fe80003800200 */
[----:B------:R-:W-:Y:S05]  /*2950*/  @P0 BRA `(.L_x_683) ;  /* 0x0000000400800947 */ /* 0x000fea0003800000 */
[----:B------:R-:W-:Y:S01]  /*2960*/  ISETP.GE.U32.AND P0, PT, R26, 0x1e0, PT ;  /* 0x000001e01a00780c */ /* 0x000fe20003f06070 */
[----:B------:R-:W-:Y:S01]  /*2970*/  BSSY.RECONVERGENT B1, `(.L_x_684) ;  /* 0x000002d000017945 */ /* 0x000fe20003800200 */
[----:B------:R-:W-:Y:S01]  /*2980*/  ISETP.NE.AND P4, PT, R52, RZ, PT ;  /* 0x000000ff3400720c */ /* 0x000fe20003f85270 */
[----:B------:R-:W-:Y:S02]  /*2990*/  IMAD.MOV.U32 R70, RZ, RZ, RZ ;  /* 0x000000ffff467224 */ /* 0x000fe400078e00ff */
[----:B------:R-:W-:-:S08]  /*29a0*/  IMAD.MOV.U32 R71, RZ, RZ, R4 ;  /* 0x000000ffff477224 */ /* 0x000fd000078e0004 */
[----:B------:R-:W-:Y:S05]  /*29b0*/  @!P0 BRA `(.L_x_685) ;  /* 0x0000000000a08947 */ /* 0x000fea0003800000 */
[----:B------:R-:W-:Y:S02]  /*29c0*/  IMAD.MOV.U32 R70, RZ, RZ, RZ ;  /* 0x000000ffff467224 */ /* 0x000fe400078e00ff */
[----:B------:R-:W-:Y:S02]  /*29d0*/  IMAD.MOV.U32 R72, RZ, RZ, R56 ;  /* 0x000000ffff487224 */ /* 0x000fe400078e0038 */
[----:B------:R-:W-:-:S07]  /*29e0*/  IMAD.MOV.U32 R71, RZ, RZ, R4 ;  /* 0x000000ffff477224 */ /* 0x000fce00078e0004 */
.L_x_686:
[----:B0-----:R-:W-:-:S05]  /*29f0*/  IMAD.WIDE.U32 R44, R71, 0x8, R46 ;  /* 0x00000008472c7825 */ /* 0x001fca00078e002e */
        /* <DEDUP_REMOVED lines=15> */
[----:B------:R-:W5:Y:S01]  /*2af0*/  LDG.E R75, desc[UR12][R44.64+0xf04] ;  /* 0x000f040c2c4b7981 */ /* 0x000f62000c1e1900 */
[----:B------:R-:W-:-:S02]  /*2b00*/  VIADD R72, R72, 0x10 ;  /* 0x0000001048487836 */ /* 0x000fc40000000000 */
[----:B------:R-:W-:-:S03]  /*2b10*/  VIADD R71, R71, 0x200 ;  /* 0x0000020047477836 */ /* 0x000fc60000000000 */
[----:B------:R-:W-:Y:S01]  /*2b20*/  ISETP.NE.AND P0, PT, R72, RZ, PT ;  /* 0x000000ff4800720c */ /* 0x000fe20003f05270 */
[----:B--2---:R-:W-:-:S04]  /*2b30*/  FADD R73, R73, R70 ;  /* 0x0000004649497221 */ /* 0x004fc80000000000 */
[----:B---3--:R-:W-:-:S04]  /*2b40*/  FADD R73, R73, R74 ;  /* 0x0000004a49497221 */ /* 0x008fc80000000000 */
[----:B----4-:R-:W-:-:S04]  /*2b50*/  FADD R73, R73, R100 ;  /* 0x0000006449497221 */ /* 0x010fc80000000000 */
[----:B-----5:R-:W-:-:S04]  /*2b60*/  FADD R73, R73, R102 ;  /* 0x0000006649497221 */ /* 0x020fc80000000000 */
[----:B------:R-:W-:-:S04]  /*2b70*/  FADD R73, R73, R104 ;  /* 0x0000006849497221 */ /* 0x000fc80000000000 */
        /* <DEDUP_REMOVED lines=10> */
[----:B------:R-:W-:Y:S01]  /*2c20*/  FADD R70, R73, R75 ;  /* 0x0000004b49467221 */ /* 0x000fe20000000000 */
[----:B------:R-:W-:Y:S06]  /*2c30*/  @P0 BRA `(.L_x_686) ;  /* 0xfffffffc006c0947 */ /* 0x000fec000383ffff */
.L_x_685:
[----:B------:R-:W-:Y:S05]  /*2c40*/  BSYNC.RECONVERGENT B1 ;  /* 0x0000000000017941 */ /* 0x000fea0003800200 */
.L_x_684:
[----:B------:R-:W-:Y:S05]  /*2c50*/  @!P4 BRA `(.L_x_683) ;  /* 0x0000000000c0c947 */ /* 0x000fea0003800000 */
[----:B------:R-:W-:Y:S01]  /*2c60*/  BSSY.RECONVERGENT B1, `(.L_x_687) ;  /* 0x0000015000017945 */ /* 0x000fe20003800200 */
[----:B------:R-:W-:-:S03]  /*2c70*/  ISETP.NE.AND P0, PT, R53, RZ, PT ;  /* 0x000000ff3500720c */ /* 0x000fc60003f05270 */
[----:B------:R-:W-:Y:S10]  /*2c80*/  @!P2 BRA `(.L_x_688) ;  /* 0x000000000048a947 */ /* 0x000ff40003800000 */
[----:B0-----:R-:W-:-:S05]  /*2c90*/  IMAD.WIDE R44, R71, 0x8, R46 ;  /* 0x00000008472c7825 */ /* 0x001fca00078e022e */
        /* <DEDUP_REMOVED lines=17> */
.L_x_688:
[----:B------:R-:W-:Y:S05]  /*2db0*/  BSYNC.RECONVERGENT B1 ;  /* 0x0000000000017941 */ /* 0x000fea0003800200 */
.L_x_687:
        /* <DEDUP_REMOVED lines=14> */
.L_x_690:
[----:B------:R-:W-:Y:S05]  /*2ea0*/  BSYNC.RECONVERGENT B1 ;  /* 0x0000000000017941 */ /* 0x000fea0003800200 */
.L_x_689:
[----:B------:R-:W-:Y:S05]  /*2eb0*/  @!P0 BRA `(.L_x_683) ;  /* 0x0000000000288947 */ /* 0x000fea0003800000 */
[----:B------:R-:W-:-:S05]  /*2ec0*/  IMAD.WIDE R46, R71, 0x8, R46 ;  /* 0x00000008472e7825 */ /* 0x000fca00078e022e */
[----:B0-----:R-:W2:Y:S01]  /*2ed0*/  LDG.E R45, desc[UR12][R46.64+0x4] ;  /* 0x0000040c2e2d7981 */ /* 0x001ea2000c1e1900 */
        /* <DEDUP_REMOVED lines=8> */
.L_x_683:
[----:B------:R-:W-:Y:S05]  /*2f60*/  BSYNC.RECONVERGENT B0 ;  /* 0x0000000000007941 */ /* 0x000fea0003800200 */
.L_x_682:
[----:B0-----:R-:W0:Y:S01]  /*2f70*/  SHFL.BFLY PT, R45, R70, 0x1, 0x1f ;  /* 0x0c201f00462d7f89 */ /* 0x001e2200000e0000 */
[----:B------:R-:W-:-:S04]  /*2f80*/  UIADD3 UR4, UPT, UPT, UR4, 0x1, URZ ;  /* 0x0000000104047890 */ /* 0x000fc8000fffe0ff */
[----:B------:R-:W-:Y:S01]  /*2f90*/  ULOP3.LUT UR4, UR4, 0x3, URZ, 0xc0, !UPT ;  /* 0x0000000304047892 */ /* 0x000fe2000f8ec0ff */
        /* <DEDUP_REMOVED lines=9> */
.L_x_677:
        /* <DEDUP_REMOVED lines=20> */
[----:B------:R3:W2:Y:S01]  /*3170*/  @P6 LDG.E.U16 R70, desc[UR12][R44.64+0x4] ;  /* 0x0000040c2c466981 */ /* 0x0006a2000c1e1500 */
[----:B------:R-:W-:-:S04]  /*3180*/  @!P4 PRMT R46, RZ, 0x7610, R46 ;  /* 0x00007610ff2ec816 */ /* 0x000fc8000000002e */
[----:B---3--:R-:W-:Y:S02]  /*3190*/  PRMT R44, R46, 0x5410, R47 ;  /* 0x000054102e2c7816 */ /* 0x008fe4000000002f */
[----:B--2---:R-:W-:Y:S01]  /*31a0*/  PRMT R45, R70, 0x5410, R71 ;  /* 0x00005410462d7816 */ /* 0x004fe20000000047 */
[----:B------:R-:W-:Y:S06]  /*31b0*/  BRA `(.L_x_695) ;  /* 0x0000000000047947 */ /* 0x000fec0003800000 */
.L_x_694:
[----:B------:R-:W5:Y:S02]  /*31c0*/  LDG.E.64 R44, desc[UR12][R44.64] ;  /* 0x0000000c2c2c7981 */ /* 0x000f64000c1e1b00 */
.L_x_695:
[----:B------:R-:W-:Y:S05]  /*31d0*/  BSYNC.RECONVERGENT B1 ;  /* 0x0000000000017941 */ /* 0x000fea0003800200 */
.L_x_693:
[----:B------:R-:W0:Y:S01]  /*31e0*/  LDC.64 R70, c[0x0][0x3e8] ;  /* 0x0000fa00ff467b82 */ /* 0x000e220000000a00 */
[----:B------:R-:W-:Y:S01]  /*31f0*/  ISETP.GT.U32.AND P4, PT, R48, 0x3, PT ;  /* 0x000000033000780c */ /* 0x000fe20003f84070 */
[C---:B-----5:R-:W-:Y:S01]  /*3200*/  IMAD.U32 R47, R44.reuse, 0x10000, RZ ;  /* 0x000100002c2f7824 */ /* 0x060fe200078e00ff */
[C---:B------:R-:W-:Y:S01]  /*3210*/  PRMT R99, R45.reuse, 0x7632, R99 ;  /* 0x000076322d637816 */ /* 0x040fe20000000063 */
[----:B------:R-:W-:Y:S01]  /*3220*/  IMAD.U32 R102, R45, 0x10000, RZ ;  /* 0x000100002d667824 */ /* 0x000fe200078e00ff */
[----:B------:R-:W-:Y:S01]  /*3230*/  PRMT R46, R44, 0x7632, R46 ;  /* 0x000076322c2e7816 */ /* 0x000fe2000000002e */
[-C--:B------:R-:W-:Y:S01]  /*3240*/  FFMA R44, R3, -R95.reuse, R96 ;  /* 0x8000005f032c7223 */ /* 0x080fe20000000060 */
[-C--:B------:R-:W-:Y:S01]  /*3250*/  FFMA R45, R84, -R95.reuse, R93 ;  /* 0x8000005f542d7223 */ /* 0x080fe2000000005d */
[----:B------:R-:W-:Y:S02]  /*3260*/  IMAD.U32 R104, R99, 0x10000, RZ ;  /* 0x0001000063687824 */ /* 0x000fe400078e00ff */
[----:B------:R-:W-:Y:S01]  /*3270*/  FFMA R97, R85, -R95, R94 ;  /* 0x8000005f55617223 */ /* 0x000fe2000000005e */
[----:B------:R-:W-:-:S02]  /*3280*/  IMAD.U32 R100, R46, 0x10000, RZ ;  /* 0x000100002e647824 */ /* 0x000fc400078e00ff */
[----:B------:R-:W-:Y:S01]  /*3290*/  FFMA R99, R92, -R95, R91 ;  /* 0x8000005f5c637223 */ /* 0x000fe2000000005b */
[----:B------:R-:W-:Y:S01]  /*32a0*/  BSSY.RECONVERGENT B1, `(.L_x_696) ;  /* 0x0000013000017945 */ /* 0x000fe20003800200 */
[----:B------:R-:W-:Y:S01]  /*32b0*/  FFMA R44, R44, UR14, R47 ;  /* 0x0000000e2c2c7c23 */ /* 0x000fe2000800002f */
[----:B------:R-:W-:Y:S01]  /*32c0*/  FFMA R46, R97, UR14, R102 ;  /* 0x0000000e612e7c23 */ /* 0x000fe20008000066 */
[----:B------:R-:W-:Y:S01]  /*32d0*/  FFMA R45, R45, UR14, R100 ;  /* 0x0000000e2d2d7c23 */ /* 0x000fe20008000064 */
[----:B------:R-:W-:Y:S01]  /*32e0*/  FFMA R47, R99, UR14, R104 ;  /* 0x0000000e632f7c23 */ /* 0x000fe20008000068 */
        /* <DEDUP_REMOVED lines=13> */
.L_x_697:
[----:B------:R0:W-:Y:S02]  /*33c0*/  STG.E.128 desc[UR12][R74.64], R44 ;  /* 0x0000002c4a007986 */ /* 0x0001e4000c101d0c */
.L_x_698:
[----:B------:R-:W-:Y:S05]  /*33d0*/  BSYNC.RECONVERGENT B1 ;  /* 0x0000000000017941 */ /* 0x000fea0003800200 */
.L_x_696:
[----:B------:R-:W-:-:S13]  /*33e0*/  ISETP.GE.AND P0, PT, R9, UR11, PT ;  /* 0x0000000b09007c0c */ /* 0x000fda000bf06270 */
[----:B------:R-:W-:Y:S05]  /*33f0*/  @P0 BRA `(.L_x_692) ;  /* 0x0000000800780947 */ /* 0x000fea0003800000 */
[----:B------:R-:W-:Y:S01]  /*3400*/  IMAD R97, R58, UR11, R9 ;  /* 0x0000000b3a617c24 */ /* 0x000fe2000f8e0209 */
[----:B------:R-:W-:Y:S01]  /*3410*/  BSSY.RECONVERGENT B1, `(.L_x_699) ;  /* 0x0000016000017945 */ /* 0x000fe20003800200 */
[----:B------:R-:W-:Y:S02]  /*3420*/  ISETP.GE.U32.AND P4, PT, R49, 0x4, PT ;  /* 0x000000043100780c */ /* 0x000fe40003f86070 */
[----:B0-----:R-:W-:-:S03]  /*3430*/  IMAD.WIDE R44, R97, 0x2, R72 ;  /* 0x00000002612c7825 */ /* 0x001fc600078e0248 */
[----:B------:R-:W-:-:S04]  /*3440*/  LOP3.LUT P0, RZ, R44, 0x7, RZ, 0xc0, !PT ;  /* 0x000000072cff7812 */ /* 0x000fc8000780c0ff */
[----:B------:R-:W-:-:S13]  /*3450*/  ISETP.LT.U32.OR P0, PT, R49, 0x4, P0 ;  /* 0x000000043100780c */ /* 0x000fda0000701470 */
[----:B------:R-:W-:Y:S05]  /*3460*/  @P0 BRA `(.L_x_700) ;  /* 0x0000000000080947 */ /* 0x000fea0003800000 */
[----:B------:R-:W5:Y:S01]  /*3470*/  LDG.E.64 R44, desc[UR12][R44.64] ;  /* 0x0000000c2c2c7981 */ /* 0x000f62000c1e1b00 */
[----:B------:R-:W-:Y:S05]  /*3480*/  BRA `(.L_x_701) ;  /* 0x0000000000387947 */ /* 0x000fea0003800000 */
.L_x_700:
[C---:B------:R-:W-:Y:S02]  /*3490*/  ISETP.NE.AND P6, PT, R49.reuse, RZ, PT ;  /* 0x000000ff3100720c */ /* 0x040fe40003fc5270 */
[C---:B------:R-:W-:Y:S02]  /*34a0*/  ISETP.GT.U32.AND P5, PT, R49.reuse, 0x1, PT ;  /* 0x000000013100780c */ /* 0x040fe40003fa4070 */
[----:B------:R-:W-:-:S09]  /*34b0*/  ISETP.GT.U32.AND P0, PT, R49, 0x2, PT ;  /* 0x000000023100780c */ /* 0x000fd20003f04070 */
[----:B------:R-:W-:-:S06]  /*34c0*/  @!P6 PRMT R46, RZ, 0x7610, R46 ;  /* 0x00007610ff2ee816 */ /* 0x000fcc000000002e */
[----:B------:R-:W2:Y:S01]  /*34d0*/  @P6 LDG.E.U16 R46, desc[UR12][R44.64] ;  /* 0x0000000c2c2e6981 */ /* 0x000ea2000c1e1500 */
[----:B------:R-:W-:Y:S02]  /*34e0*/  ISETP.GT.U32.AND P6, PT, R49, 0x3, PT ;  /* 0x000000033100780c */ /* 0x000fe40003fc4070 */
[----:B-1----:R-:W-:Y:S02]  /*34f0*/  @!P5 PRMT R47, RZ, 0x7610, R47 ;  /* 0x00007610ff2fd816 */ /* 0x002fe4000000002f */
[----:B------:R-:W-:-:S04]  /*3500*/  @!P0 PRMT R74, RZ, 0x7610, R74 ;  /* 0x00007610ff4a8816 */ /* 0x000fc8000000004a */
[----:B------:R-:W2:Y:S04]  /*3510*/  @P5 LDG.E.U16 R47, desc[UR12][R44.64+0x2] ;  /* 0x0000020c2c2f5981 */ /* 0x000ea8000c1e1500 */
[----:B------:R-:W3:Y:S01]  /*3520*/  @P0 LDG.E.U16 R74, desc[UR12][R44.64+0x4] ;  /* 0x0000040c2c4a0981 */ /* 0x000ee2000c1e1500 */
[----:B------:R-:W-:-:S06]  /*3530*/  @!P6 PRMT R75, RZ, 0x7610, R75 ;  /* 0x00007610ff4be816 */ /* 0x000fcc000000004b */
[----:B------:R2:W3:Y:S02]  /*3540*/  @P6 LDG.E.U16 R75, desc[UR12][R44.64+0x6] ;  /* 0x0000060c2c4b6981 */ /* 0x0004e4000c1e1500 */
[----:B--2---:R-:W-:Y:S02]  /*3550*/  PRMT R44, R46, 0x5410, R47 ;  /* 0x000054102e2c7816 */ /* 0x004fe4000000002f */
[----:B---3--:R-:W-:-:S07]  /*3560*/  PRMT R45, R74, 0x5410, R75 ;  /* 0x000054104a2d7816 */ /* 0x008fce000000004b */
.L_x_701:
[----:B------:R-:W-:Y:S05]  /*3570*/  BSYNC.RECONVERGENT B1 ;  /* 0x0000000000017941 */ /* 0x000fea0003800200 */
.L_x_699:
[----:B-1----:R-:W-:Y:S01]  /*3580*/  IMAD.WIDE R74, R97, 0x4, R70 ;  /* 0x00000004614a7825 */ /* 0x002fe200078e0246 */
[----:B-----5:R-:W-:-:S03]  /*3590*/  PRMT R99, R45, 0x7632, R99 ;  /* 0x000076322d637816 */ /* 0x020fc60000000063 */
[-C--:B------:R-:W-:Y:S01]  /*35a0*/  FFMA R97, R83, -R95.reuse, R88 ;  /* 0x8000005f53617223 */ /* 0x080fe20000000058 */
[C---:B------:R-:W-:Y:S01]  /*35b0*/  PRMT R46, R44.reuse, 0x7632, R46 ;  /* 0x000076322c2e7816 */ /* 0x040fe2000000002e */
[----:B------:R-:W-:Y:S01]  /*35c0*/  IMAD.U32 R47, R44, 0x10000, RZ ;  /* 0x000100002c2f7824 */ /* 0x000fe200078e00ff */
[----:B------:R-:W-:Y:S01]  /*35d0*/  LOP3.LUT P0, RZ, R74, 0xf, RZ, 0xc0, !PT ;  /* 0x0000000f4aff7812 */ /* 0x000fe2000780c0ff */
[----:B------:R-:W-:Y:S02]  /*35e0*/  IMAD.U32 R102, R45, 0x10000, RZ ;  /* 0x000100002d667824 */ /* 0x000fe400078e00ff */
[-C--:B------:R-:W-:Y:S01]  /*35f0*/  FFMA R44, R63, -R95.reuse, R90 ;  /* 0x8000005f3f2c7223 */ /* 0x080fe2000000005a */
[----:B------:R-:W-:Y:S01]  /*3600*/  IMAD.U32 R104, R99, 0x10000, RZ ;  /* 0x0001000063687824 */ /* 0x000fe200078e00ff */
[----:B------:R-:W-:Y:S01]  /*3610*/  ISETP.LT.U32.OR P0, PT, R49, 0x4, P0 ;  /* 0x000000043100780c */ /* 0x000fe20000701470 */
[----:B------:R-:W-:Y:S01]  /*3620*/  FFMA R45, R82, -R95, R89 ;  /* 0x8000005f522d7223 */ /* 0x000fe20000000059 */
[----:B------:R-:W-:-:S02]  /*3630*/  IMAD.U32 R100, R46, 0x10000, RZ ;  /* 0x000100002e647824 */ /* 0x000fc400078e00ff */
[----:B------:R-:W-:Y:S01]  /*3640*/  FFMA R99, R87, -R95, R86 ;  /* 0x8000005f57637223 */ /* 0x000fe20000000056 */
[----:B------:R-:W-:Y:S01]  /*3650*/  FFMA R44, R44, UR14, R47 ;  /* 0x0000000e2c2c7c23 */ /* 0x000fe2000800002f */
[----:B------:R-:W-:Y:S01]  /*3660*/  FFMA R46, R97, UR14, R102 ;  /* 0x0000000e612e7c23 */ /* 0x000fe20008000066 */
[----:B------:R-:W-:Y:S01]  /*3670*/  FFMA R45, R45, UR14, R100 ;  /* 0x0000000e2d2d7c23 */ /* 0x000fe20008000064 */
[----:B------:R-:W-:Y:S01]  /*3680*/  FFMA R47, R99, UR14, R104 ;  /* 0x0000000e632f7c23 */ /* 0x000fe20008000068 */
[----:B------:R-:W-:Y:S01]  /*3690*/  BSSY.RECONVERGENT B1, `(.L_x_702) ;  /* 0x000000b000017945 */ /* 0x000fe20003800200 */
[----:B------:R-:W-:-:S03]  /*36a0*/  ISETP.GE.AND P5, PT, R27, UR11, PT ;  /* 0x0000000b1b007c0c */ /* 0x000fc6000bfa6270 */
[----:B------:R0:W-:Y:S01]  /*36b0*/  @!P0 STG.E.128 desc[UR12][R74.64], R44 ;  /* 0x0000002c4a008986 */ /* 0x0001e2000c101d0c */
[----:B------:R-:W-:Y:S09]  /*36c0*/  @!P0 BRA `(.L_x_703) ;  /* 0x00000000001c8947 */ /* 0x000ff20003800000 */
[C---:B------:R-:W-:Y:S01]  /*36d0*/  ISETP.NE.AND P6, PT, R49.reuse, RZ, PT ;  /* 0x000000ff3100720c */ /* 0x040fe20003fc5270 */
[----:B------:R1:W-:Y:S01]  /*36e0*/  @P4 STG.E desc[UR12][R74.64+0xc], R47 ;  /* 0x00000c2f4a004986 */ /* 0x0003e2000c10190c */
[----:B------:R-:W-:-:S11]  /*36f0*/  ISETP.GE.U32.AND P0, PT, R49, 0x2, PT ;  /* 0x000000023100780c */ /* 0x000fd60003f06070 */
[----:B------:R1:W-:Y:S01]  /*3700*/  @P6 STG.E desc[UR12][R74.64], R44 ;  /* 0x0000002c4a006986 */ /* 0x0003e2000c10190c */
[----:B------:R-:W-:-:S03]  /*3710*/  ISETP.GE.U32.AND P6, PT, R49, 0x3, PT ;  /* 0x000000033100780c */ /* 0x000fc60003fc6070 */
[----:B------:R1:W-:Y:S10]  /*3720*/  @P0 STG.E desc[UR12][R74.64+0x4], R45 ;  /* 0x0000042d4a000986 */ /* 0x0003f4000c10190c */
[----:B------:R1:W-:Y:S02]  /*3730*/  @P6 STG.E desc[UR12][R74.64+0x8], R46 ;  /* 0x0000082e4a006986 */ /* 0x0003e4000c10190c */
.L_x_703:
[----:B------:R-:W-:Y:S05]  /*3740*/  BSYNC.RECONVERGENT B1 ;  /* 0x0000000000017941 */ /* 0x000fea0003800200 */
.L_x_702:
        /* <DEDUP_REMOVED lines=8> */
[----:B------:R-:W5:Y:S01]  /*37d0*/  LDG.E.64 R44, desc[UR12][R44.64] ;  /* 0x0000000c2c2c7981 */ /* 0x000f62000c1e1b00 */
[----:B------:R-:W-:Y:S05]  /*37e0*/  BRA `(.L_x_706) ;  /* 0x0000000000387947 */ /* 0x000fea0003800000 */
.L_x_705:
[C---:B------:R-:W-:Y:S02]  /*37f0*/  ISETP.NE.AND P6, PT, R51.reuse, RZ, PT ;  /* 0x000000ff3300720c */ /* 0x040fe40003fc5270 */
[C---:B------:R-:W-:Y:S02]  /*3800*/  ISETP.GT.U32.AND P5, PT, R51.reuse, 0x1, PT ;  /* 0x000000013300780c */ /* 0x040fe40003fa4070 */
[----:B------:R-:W-:-:S09]  /*3810*/  ISETP.GT.U32.AND P0, PT, R51, 0x2, PT ;  /* 0x000000023300780c */ /* 0x000fd20003f04070 */
[----:B------:R-:W-:-:S06]  /*3820*/  @!P6 PRMT R46, RZ, 0x7610, R46 ;  /* 0x00007610ff2ee816 */ /* 0x000fcc000000002e */
[----:B------:R-:W2:Y:S01]  /*3830*/  @P6 LDG.E.U16 R46, desc[UR12][R44.64] ;  /* 0x0000000c2c2e6981 */ /* 0x000ea2000c1e1500 */
[----:B------:R-:W-:Y:S02]  /*3840*/  ISETP.GT.U32.AND P6, PT, R51, 0x3, PT ;  /* 0x000000033300780c */ /* 0x000fe40003fc4070 */
[----:B------:R-:W-:Y:S02]  /*3850*/  @!P5 PRMT R47, RZ, 0x7610, R47 ;  /* 0x00007610ff2fd816 */ /* 0x000fe4000000002f */
[----:B------:R-:W-:-:S04]  /*3860*/  @!P0 PRMT R74, RZ, 0x7610, R74 ;  /* 0x00007610ff4a8816 */ /* 0x000fc8000000004a */
[----:B------:R-:W2:Y:S04]  /*3870*/  @P5 LDG.E.U16 R47, desc[UR12][R44.64+0x2] ;  /* 0x0000020c2c2f5981 */ /* 0x000ea8000c1e1500 */
[----:B------:R-:W3:Y:S01]  /*3880*/  @P0 LDG.E.U16 R74, desc[UR12][R44.64+0x4] ;  /* 0x0000040c2c4a0981 */ /* 0x000ee2000c1e1500 */
[----:B------:R-:W-:-:S06]  /*3890*/  @!P6 PRMT R75, RZ, 0x7610, R75 ;  /* 0x00007610ff4be816 */ /* 0x000fcc000000004b */
[----:B------:R2:W3:Y:S02]  /*38a0*/  @P6 LDG.E.U16 R75, desc[UR12][R44.64+0x6] ;  /* 0x0000060c2c4b6981 */ /* 0x0004e4000c1e1500 */
[----:B--2---:R-:W-:Y:S02]  /*38b0*/  PRMT R44, R46, 0x5410, R47 ;  /* 0x000054102e2c7816 */ /* 0x004fe4000000002f */
[----:B---3--:R-:W-:-:S07]  /*38c0*/  PRMT R45, R74, 0x5410, R75 ;  /* 0x000054104a2d7816 */ /* 0x008fce000000004b */
.L_x_706:
[----:B------:R-:W-:Y:S05]  /*38d0*/  BSYNC.RECONVERGENT B1 ;  /* 0x0000000000017941 */ /* 0x000fea0003800200 */
.L_x_704:
[----:B------:R-:W-:Y:S01]  /*38e0*/  IMAD.WIDE R74, R97, 0x4, R70 ;  /* 0x00000004614a7825 */ /* 0x000fe200078e0246 */
[----:B-----5:R-:W-:-:S03]  /*38f0*/  PRMT R99, R45, 0x7632, R99 ;  /* 0x000076322d637816 */ /* 0x020fc60000000063 */
[-C--:B------:R-:W-:Y:S01]  /*3900*/  FFMA R97, R65, -R95.reuse, R66 ;  /* 0x8000005f41617223 */ /* 0x080fe20000000042 */
[C---:B------:R-:W-:Y:S01]  /*3910*/  PRMT R46, R44.reuse, 0x7632, R46 ;  /* 0x000076322c2e7816 */ /* 0x040fe2000000002e */
[----:B------:R-:W-:Y:S01]  /*3920*/  IMAD.U32 R47, R44, 0x10000, RZ ;  /* 0x000100002c2f7824 */ /* 0x000fe200078e00ff */
[----:B------:R-:W-:Y:S01]  /*3930*/  LOP3.LUT P0, RZ, R74, 0xf, RZ, 0xc0, !PT ;  /* 0x0000000f4aff7812 */ /* 0x000fe2000780c0ff */
[-C--:B------:R-:W-:Y:S01]  /*3940*/  FFMA R44, R59, -R95.reuse, R80 ;  /* 0x8000005f3b2c7223 */ /* 0x080fe20000000050 */
[----:B------:R-:W-:Y:S01]  /*3950*/  SHF.L.U32 R102, R45, 0x10, RZ ;  /* 0x000000102d667819 */ /* 0x000fe200000006ff */
[----:B------:R-:W-:Y:S01]  /*3960*/  IMAD.U32 R104, R99, 0x10000, RZ ;  /* 0x0001000063687824 */ /* 0x000fe200078e00ff */
[----:B------:R-:W-:Y:S01]  /*3970*/  ISETP.LT.U32.OR P0, PT, R51, 0x4, P0 ;  /* 0x000000043300780c */ /* 0x000fe20000701470 */
[-C--:B------:R-:W-:Y:S01]  /*3980*/  FFMA R45, R60, -R95.reuse, R81 ;  /* 0x8000005f3c2d7223 */ /* 0x080fe20000000051 */
[----:B------:R-:W-:Y:S02]  /*3990*/  IMAD.U32 R100, R46, 0x10000, RZ ;  /* 0x000100002e647824 */ /* 0x000fe400078e00ff */
        /* <DEDUP_REMOVED lines=16> */
.L_x_708:
[----:B------:R-:W-:Y:S05]  /*3aa0*/  BSYNC.RECONVERGENT B1 ;  /* 0x0000000000017941 */ /* 0x000fea0003800200 */
.L_x_707:
        /* <DEDUP_REMOVED lines=8> */
[----:B------:R-:W5:Y:S01]  /*3b30*/  LDG.E.64 R44, desc[UR12][R44.64] ;  /* 0x0000000c2c2c7981 */ /* 0x000f62000c1e1b00 */
[----:B------:R-:W-:Y:S05]  /*3b40*/  BRA `(.L_x_711) ;  /* 0x0000000000387947 */ /* 0x000fea0003800000 */
.L_x_710:
        /* <DEDUP_REMOVED lines=14> */
.L_x_711:
[----:B------:R-:W-:Y:S05]  /*3c30*/  BSYNC.RECONVERGENT B1 ;  /* 0x0000000000017941 */ /* 0x000fea0003800200 */
.L_x_709:
[----:B------:R-:W-:Y:S01]  /*3c40*/  IMAD.WIDE R70, R75, 0x4, R70 ;  /* 0x000000044b467825 */ /* 0x000fe200078e0246 */
[----:B-----5:R-:W-:-:S03]  /*3c50*/  PRMT R46, R44, 0x7632, R46 ;  /* 0x000076322c2e7816 */ /* 0x020fc6000000002e */
[-C--:B------:R-:W-:Y:S01]  /*3c60*/  FFMA R73, R67, -R95.reuse, R78 ;  /* 0x8000005f43497223 */ /* 0x080fe2000000004e */
[C---:B------:R-:W-:Y:S01]  /*3c70*/  PRMT R74, R45.reuse, 0x7632, R74 ;  /* 0x000076322d4a7816 */ /* 0x040fe2000000004a */
[----:B------:R-:W-:Y:S01]  /*3c80*/  IMAD.U32 R47, R44, 0x10000, RZ ;  /* 0x000100002c2f7824 */ /* 0x000fe200078e00ff */
[----:B------:R-:W-:Y:S01]  /*3c90*/  LOP3.LUT P0, RZ, R70, 0xf, RZ, 0xc0, !PT ;  /* 0x0000000f46ff7812 */ /* 0x000fe2000780c0ff */
[----:B------:R-:W-:Y:S02]  /*3ca0*/  IMAD.U32 R100, R45, 0x10000, RZ ;  /* 0x000100002d647824 */ /* 0x000fe400078e00ff */
[-C--:B------:R-:W-:Y:S01]  /*3cb0*/  FFMA R44, R61, -R95.reuse, R76 ;  /* 0x8000005f3d2c7223 */ /* 0x080fe2000000004c */
[-C--:B------:R-:W-:Y:S01]  /*3cc0*/  FFMA R45, R62, -R95.reuse, R77 ;  /* 0x8000005f3e2d7223 */ /* 0x080fe2000000004d */
[----:B------:R-:W-:Y:S01]  /*3cd0*/  ISETP.LT.U32.OR P0, PT, R55, 0x4, P0 ;  /* 0x000000043700780c */ /* 0x000fe20000701470 */
[----:B------:R-:W-:Y:S02]  /*3ce0*/  IMAD.U32 R72, R46, 0x10000, RZ ;  /* 0x000100002e487824 */ /* 0x000fe400078e00ff */
[----:B------:R-:W-:Y:S01]  /*3cf0*/  FFMA R95, R68, -R95, R79 ;  /* 0x8000005f445f7223 */ /* 0x000fe2000000004f */
[----:B------:R-:W-:-:S02]  /*3d00*/  IMAD.U32 R74, R74, 0x10000, RZ ;  /* 0x000100004a4a7824 */ /* 0x000fc400078e00ff */
[----:B------:R-:W-:Y:S01]  /*3d10*/  FFMA R44, R44, UR14, R47 ;  /* 0x0000000e2c2c7c23 */ /* 0x000fe2000800002f */
[----:B------:R-:W-:Y:S01]  /*3d20*/  FFMA R46, R73, UR14, R100 ;  /* 0x0000000e492e7c23 */ /* 0x000fe20008000064 */
[----:B------:R-:W-:Y:S01]  /*3d30*/  FFMA R45, R45, UR14, R72 ;  /* 0x0000000e2d2d7c23 */ /* 0x000fe20008000048 */
[----:B------:R-:W-:-:S05]  /*3d40*/  FFMA R47, R95, UR14, R74 ;  /* 0x0000000e5f2f7c23 */ /* 0x000fca000800004a */
        /* <DEDUP_REMOVED lines=9> */
.L_x_692:
[----:B------:R-:W-:Y:S05]  /*3de0*/  BSYNC.RECONVERGENT B0 ;  /* 0x0000000000007941 */ /* 0x000fea0003800200 */
.L_x_691:
[----:B0123--:R-:W0:Y:S01]  /*3df0*/  LDC R45, c[0x0][0x380] ;  /* 0x0000e000ff2d7b82 */ /* 0x00fe220000000800 */
[----:B------:R-:W1:Y:S01]  /*3e00*/  LDCU UR6, c[0x0][0x388] ;  /* 0x00007100ff0677ac */ /* 0x000e620008000800 */
[----:B------:R-:W-:Y:S01]  /*3e10*/  UPLOP3.LUT UP0, UPT, UPT, UPT, UP0, 0x40, 0x4 ;  /* 0x000000000004789c */ /* 0x000fe20003f0e800 */
[----:B0-----:R-:W-:-:S05]  /*3e20*/  IMAD.IADD R58, R58, 0x1, R45 ;  /* 0x000000013a3a7824 */ /* 0x001fca00078e022d */
[----:B-1----:R-:W-:-:S13]  /*3e30*/  ISETP.GE.AND P0, PT, R58, UR6, PT ;  /* 0x000000063a007c0c */ /* 0x002fda000bf06270 */
[----:B------:R-:W-:Y:S05]  /*3e40*/  @!P0 BRA `(.L_x_712) ;  /* 0xffffffd000088947 */ /* 0x000fea000383ffff */
.L_x_650:
[----:B------:R-:W-:Y:S05]  /*3e50*/  @P1 EXIT ;  /* 0x000000000000194d */ /* 0x000fea0003800000 */
[----:B------:R-:W1:Y:S01]  /*3e60*/  LDC.64 R4, c[0x0][0x3e0] ;  /* 0x0000f800ff047b82 */ /* 0x000e620000000a00 */
[--C-:B------:R-:W-:Y:S01]  /*3e70*/  IMAD R3, R0, UR11, R7.reuse ;  /* 0x0000000b00037c24 */ /* 0x100fe2000f8e0207 */
[----:B------:R-:W-:Y:S01]  /*3e80*/  IADD3 R6, PT, PT, -R7, UR11, RZ ;  /* 0x0000000b07067c10 */ /* 0x000fe2000fffe1ff */
[----:B------:R-:W-:Y:S01]  /*3e90*/  IMAD R7, R98, 0x200, R7 ;  /* 0x0000020062077824 */ /* 0x000fe200078e0207 */
[----:B------:R-:W-:Y:S04]  /*3ea0*/  BSSY.RECONVERGENT B0, `(.L_x_713) ;  /* 0x000000f000007945 */ /* 0x000fe80003800200 */
[----:B------:R-:W-:Y:S01]  /*3eb0*/  ISETP.GE.AND P4, PT, R7, UR11, PT ;  /* 0x0000000b07007c0c */ /* 0x000fe2000bf86270 */
[----:B-1----:R-:W-:-:S03]  /*3ec0*/  IMAD.WIDE.U32 R2, R3, 0x4, R4 ;  /* 0x0000000403027825 */ /* 0x002fc600078e0004 */
        /* <DEDUP_REMOVED lines=12> */
.L_x_714:
[----:B------:R-:W-:Y:S05]  /*3f90*/  BSYNC.RECONVERGENT B0 ;  /* 0x0000000000007941 */ /* 0x000fea0003800200 */
.L_x_713:
[----:B------:R-:W-:Y:S05]  /*3fa0*/  @P4 EXIT ;  /* 0x000000000000494d */ /* 0x000fea0003800000 */
[--C-:B-12---:R-:W-:Y:S01]  /*3fb0*/  IMAD R3, R0, UR11, R7.reuse ;  /* 0x0000000b00037c24 */ /* 0x106fe2000f8e0207 */
        /* <DEDUP_REMOVED lines=17> */
.L_x_716:
[----:B------:R-:W-:Y:S05]  /*40d0*/  BSYNC.RECONVERGENT B0 ;  /* 0x0000000000007941 */ /* 0x000fea0003800200 */
.L_x_715:
        /* <DEDUP_REMOVED lines=19> */
.L_x_718:
[----:B------:R-:W-:Y:S05]  /*4210*/  BSYNC.RECONVERGENT B0 ;  /* 0x0000000000007941 */ /* 0x000fea0003800200 */
.L_x_717:
[----:B------:R-:W-:Y:S05]  /*4220*/  @P4 EXIT ;  /* 0x000000000000494d */ /* 0x000fea0003800000 */
[----:B-12---:R-:W-:Y:S01]  /*4230*/  IMAD R3, R0, UR11, R7 ;  /* 0x0000000b00037c24 */ /* 0x006fe2000f8e0207 */
        /* <DEDUP_REMOVED lines=16> */
        .weak           $__internal_5_$__cuda_sm20_rcp_rn_f32_slowpath
        .type           $__internal_5_$__cuda_sm20_rcp_rn_f32_slowpath,@function
        .size           $__internal_5_$__cuda_sm20_rcp_rn_f32_slowpath,(.L_x_5058 - $__internal_5_$__cuda_sm20_rcp_rn_f32_slowpath)
$__internal_5_$__cuda_sm20_rcp_rn_f32_slowpath:
[----:B------:R-:W-:-:S05]  /*4340*/  IMAD.SHL.U32 R3, R40, 0x2, RZ ;  /* 0x0000000228037824 */ /* 0x000fca00078e00ff */
[----:B------:R-:W-:Y:S01]  /*4350*/  SHF.R.U32.HI R44, RZ, 0x18, R3 ;  /* 0x00000018ff2c7819 */ /* 0x000fe20000011603 */
[----:B------:R-:W-:-:S03]  /*4360*/  IMAD.MOV.U32 R3, RZ, RZ, R40 ;  /* 0x000000ffff037224 */ /* 0x000fc600078e0028 */
        /* <DEDUP_REMOVED lines=13> */
.L_x_719:
        /* <DEDUP_REMOVED lines=27> */
[----:B------:R-:W-:Y:S02]  /*45f0*/  ISETP.GE.AND P0, PT, R40, RZ, PT ;  /* 0x000000ff2800720c */ /* 0x000fe40003f06270 */
[----:B------:R-:W-:-:S11]  /*4600*/  SHF.R.U32.HI R40, RZ, R44, R47 ;  /* 0x0000002cff287219 */ /* 0x000fd6000001162f */
[----:B------:R-:W-:-:S04]  /*4610*/  @!P0 VIADD R40, R40, 0x1 ;  /* 0x0000000128288836 */ /* 0x000fc80000000000 */
[----:B------:R-:W-:-:S05]  /*4620*/  @!P1 IMAD.SHL.U32 R40, R40, 0x2, RZ ;  /* 0x0000000228289824 */ /* 0x000fca00078e00ff */
[----:B------:R-:W-:Y:S01]  /*4630*/  LOP3.LUT R40, R40, 0x80000000, R3, 0xf8, !PT ;  /* 0x8000000028287812 */ /* 0x000fe200078ef803 */
[----:B------:R-:W-:Y:S06]  /*4640*/  BRA `(.L_x_720) ;  /* 0x0000000000047947 */ /* 0x000fec0003800000 */
.L_x_721:
[----:B------:R0:W1:Y:S02]  /*4650*/  MUFU.RCP R40, R3 ;  /* 0x0000000300287308 */ /* 0x0000640000001000 */
.L_x_720:
[----:B------:R-:W-:Y:S02]  /*4660*/  IMAD.MOV.U32 R44, RZ, RZ, R59 ;  /* 0x000000ffff2c7224 */ /* 0x000fe400078e003b */
[----:B------:R-:W-:-:S04]  /*4670*/  IMAD.MOV.U32 R45, RZ, RZ, 0x0 ;  /* 0x00000000ff2d7424 */ /* 0x000fc800078e00ff */
[----:B0123--:R-:W-:Y:S05]  /*4680*/  RET.REL.NODEC R44 `(_ZN18transformer_engine13normalization26rmsnorm_bwd_general_kernelINS0_13Kernel_traitsI13__nv_bfloat16fS3_fjLj2048ELj1ELj1ELj4ELj16ENS0_18Kernel_traits_baseILj2048ES3_fS3_fjLj128EEEEELb1EEEvNS0_20BackwardKernelParamsE) ;  /* 0xffffffb82c5c7950 */ /* 0x00ffea0003c3ffff */
.L_x_722:
        /* <DEDUP_REMOVED lines=15> */
.L_x_5058:


//--------------------- .text._ZN18transformer_engine13normalization26rmsnorm_bwd_general_kernelINS0_13Kernel_traitsI13__nv_bfloat16S3_S3_fjLj2048ELj1ELj1ELj4ELj16ENS0_18Kernel_traits_baseILj2048ES3_S3_S3_fjLj128EEEEELb1EEEvNS0_20BackwardKernelParamsE --------------------------
	.section	.text._ZN18transformer_engine13normalization26rmsnorm_bwd_general_kernelINS0_13Kernel_traitsI13__nv_bfloat16S3_S3_fjLj2048ELj1ELj1ELj4ELj16ENS0_18Kernel_traits_baseILj2048ES3_S3_S3_fjLj128EEEEELb1EEEvNS0_20BackwardKernelParamsE,"ax",@progbits
	.align	128
        .global         _ZN18transformer_engine13normalization26rmsnorm_bwd_general_kernelINS0_13Kernel_traitsI13__nv_bfloat16S3_S3_fjLj2048ELj1ELj1ELj4ELj16ENS0_18Kernel_traits_baseILj2048ES3_S3_S3_fjLj128EEEEELb1EEEvNS0_20BackwardKernelParamsE
        .type           _ZN18transformer_engine13normalization26rmsnorm_bwd_general_kernelINS0_13Kernel_traitsI13__nv_bfloat16S3_S3_fjLj2048ELj1ELj1ELj4ELj16ENS0_18Kernel_traits_baseILj2048ES3_S3_S3_fjLj128EEEEELb1EEEvNS0_20BackwardKernelParamsE,@function
        .size           _ZN18transformer_engine13normalization26rmsnorm_bwd_general_kernelINS0_13Kernel_traitsI13__nv_bfloat16S3_S3_fjLj2048ELj1ELj1ELj4ELj16ENS0_18Kernel_traits_baseILj2048ES3_S3_S3_fjLj128EEEEELb1EEEvNS0_20BackwardKernelParamsE,(.L_x_5059 - _ZN18transformer_engine13normalization26rmsnorm_bwd_general_kernelINS0_13Kernel_traitsI13__nv_bfloat16S3_S3_fjLj2048ELj1ELj1ELj4ELj16ENS0_18Kernel_traits_baseILj2048ES3_S3_S3_fjLj128EEEEELb1EEEvNS0_20BackwardKernelParamsE)
        .other          _ZN18transformer_engine13normalization26rmsnorm_bwd_general_kernelINS0_13Kernel_traitsI13__nv_bfloat16S3_S3_fjLj2048ELj1ELj1ELj4ELj16ENS0_18Kernel_traits_baseILj2048ES3_S3_S3_fjLj128EEEEELb1EEEvNS0_20BackwardKernelParamsE,@"STO_CUDA_ENTRY STV_DEFAULT"
_ZN18transformer_engine13normalization26rmsnorm_bwd_general_kernelINS0_13Kernel_traitsI13__nv_bfloat16S3_S3_fjLj2048ELj1ELj1ELj4ELj16ENS0_18Kernel_traits_baseILj2048ES3_S3_S3_fjLj128EEEEELb1EEEvNS0_20BackwardKernelParamsE:
.text._ZN18transformer_engine13normalization26rmsnorm_bwd_general_kernelINS0_13Kernel_traitsI13__nv_bfloat16S3_S3_fjLj2048ELj1ELj1ELj4ELj16ENS0_18Kernel_traits_baseILj2048ES3_S3_S3_fjLj128EEEEELb1EEEvNS0_20BackwardKernelParamsE:
[----:B------:R-:W-:Y:S01]  /*0000*/  LDC R1, c[0x0][0x37c] ;  /* 0x0000df00ff017b82 */ /* 0x000fe20000000800 */
[----:B------:R-:W0:Y:S07]  /*0010*/  LDCU UR18, c[0x0][0x384] ;  /* 0x00007080ff1277ac */ /* 0x000e2e0008000800 */
[----:B------:R-:W1:Y:S01]  /*0020*/  S2UR UR8, SR_CTAID.X ;  /* 0x00000000000879c3 */ /* 0x000e620000002500 */
[----:B------:R-:W2:Y:S01]  /*0030*/  S2R R53, SR_TID.X ;  /* 0x0000000000357919 */ /* 0x000ea20000002100 */
[----:B------:R-:W-:Y:S01]  /*0040*/  BSSY.RECONVERGENT B0, `(.L_x_723) ;  /* 0x0000088000007945 */ /* 0x000fe20003800200 */
[----:B------:R-:W3:Y:S01]  /*0050*/  LDCU UR19, c[0x0][0x38c] ;  /* 0x00007180ff1377ac */ /* 0x000ee20008000800 */
[----:B------:R-:W4:Y:S01]  /*0060*/  LDCU.64 UR16, c[0x0][0x358] ;  /* 0x00006b00ff1077ac */ /* 0x000f220008000a00 */
[----:B0-----:R-:W0:Y:S01]  /*0070*/  I2F.U32.RP R0, UR18 ;  /* 0x0000001200007d06 */ /* 0x001e220008209000 */
[----:B------:R-:W-:-:S07]  /*0080*/  UISETP.NE.U32.AND UP2, UPT, UR18, URZ, UPT ;  /* 0x000000ff1200728c */ /* 0x000fce000bf45070 */
[----:B0-----:R-:W0:Y:S01]  /*0090*/  MUFU.RCP R0, R0 ;  /* 0x0000000000007308 */ /* 0x001e220000001000 */
[C---:B--2---:R-:W-:Y:S02]  /*00a0*/  LOP3.LUT R52, R53.reuse, 0x1f, RZ, 0xc0, !PT ;  /* 0x0000001f35347812 */ /* 0x044fe400078ec0ff */
[----:B------:R-:W-:Y:S02]  /*00b0*/  LOP3.LUT R3, R53, 0x3e0, RZ, 0xc0, !PT ;  /* 0x000003e035037812 */ /* 0x000fe400078ec0ff */
[----:B------:R-:W-:-:S03]  /*00c0*/  SHF.R.U32.HI R50, RZ, 0x5, R53 ;  /* 0x00000005ff327819 */ /* 0x000fc60000011635 */
[----:B------:R-:W-:Y:S02]  /*00d0*/  IMAD R3, R3, UR18, R52 ;  /* 0x0000001203037c24 */ /* 0x000fe4000f8e0234 */
[----:B0-----:R-:W-:-:S06]  /*00e0*/  VIADD R2, R0, 0xffffffe ;  /* 0x0ffffffe00027836 */ /* 0x001fcc0000000000 */
[----:B------:R-:W0:Y:S02]  /*00f0*/  F2I.FTZ.U32.TRUNC.NTZ R2, R2 ;  /* 0x0000000200027305 */ /* 0x000e24000021f000 */
[----:B0-----:R-:W-:-:S13]  /*0100*/  R2UR UR5, R2 ;  /* 0x00000000020572ca */ /* 0x001fda00000e0000 */
[----:B------:R-:W-:-:S04]  /*0110*/  UIMAD UR4, UR5, UR18, URZ ;  /* 0x00000012050472a4 */ /* 0x000fc8000f8e02ff */
[----:B------:R-:W-:-:S03]  /*0120*/  UIADD3 UR6, UPT, UPT, -UR4, URZ, URZ ;  /* 0x000000ff04067290 */ /* 0x000fc6000fffe1ff */
[----:B------:R-:W-:Y:S02]  /*0130*/  UMOV UR4, URZ ;  /* 0x000000ff00047c82 */ /* 0x000fe40008000000 */
[----:B------:R-:W-:-:S04]  /*0140*/  UIMAD.WIDE.U32 UR4, UR5, UR6, UR4 ;  /* 0x00000006050472a5 */ /* 0x000fc8000f8e0004 */
[----:B-1----:R-:W-:-:S04]  /*0150*/  UIMAD.WIDE.U32 UR4, UR5, UR8, URZ ;  /* 0x00000008050472a5 */ /* 0x002fc8000f8e00ff */
[----:B------:R-:W-:-:S04]  /*0160*/  UIADD3 UR4, UPT, UPT, -UR5, URZ, URZ ;  /* 0x000000ff05047290 */ /* 0x000fc8000fffe1ff */
[----:B------:R-:W-:-:S04]  /*0170*/  UIMAD UR4, UR18, UR4, UR8 ;  /* 0x00000004120472a4 */ /* 0x000fc8000f8e0208 */
[----:B------:R-:W-:-:S11]  /*0180*/  UISETP.GE.U32.AND UP0, UPT, UR4, UR18, UPT ;  /* 0x000000120400728c */ /* 0x000fd6000bf06070 */
[----:B------:R-:W-:Y:S02]  /*0190*/  @UP0 UIADD3 UR4, UPT, UPT, UR4, -UR18, URZ ;  /* 0x8000001204040290 */ /* 0x000fe4000fffe0ff */
[----:B------:R-:W-:Y:S02]  /*01a0*/  @UP0 UIADD3 UR5, UPT, UPT, UR5, 0x1, URZ ;  /* 0x0000000105050890 */ /* 0x000fe4000fffe0ff */
[----:B------:R-:W-:-:S11]  /*01b0*/  UISETP.GE.U32.AND UP1, UPT, UR4, UR18, UPT ;  /* 0x000000120400728c */ /* 0x000fd6000bf26070 */
[----:B------:R-:W-:Y:S02]  /*01c0*/  @UP1 UIADD3 UR5, UPT, UPT, UR5, 0x1, URZ ;  /* 0x0000000105051890 */ /* 0x000fe4000fffe0ff */
[----:B------:R-:W-:-:S04]  /*01d0*/  @!UP2 ULOP3.LUT UR5, URZ, UR18, URZ, 0x33, !UPT ;  /* 0x00000012ff05a292 */ /* 0x000fc8000f8e33ff */
[----:B------:R-:W-:-:S04]  /*01e0*/  UIMAD UR15, UR5, UR18, URZ ;  /* 0x00000012050f72a4 */ /* 0x000fc8000f8e02ff */
[----:B------:R-:W-:-:S06]  /*01f0*/  UIADD3 UR8, UPT, UPT, -UR15, UR8, URZ ;  /* 0x000000080f087290 */ /* 0x000fcc000fffe1ff */
[----:B------:R-:W-:-:S04]  /*0200*/  IMAD.U32 R0, RZ, RZ, UR8 ;  /* 0x00000008ff007e24 */ /* 0x000fc8000f8e00ff */
[----:B------:R-:W-:-:S04]  /*0210*/  IMAD R3, R0, 0x20, R3 ;  /* 0x0000002000037824 */ /* 0x000fc800078e0203 */
[----:B------:R-:W-:-:S05]  /*0220*/  IMAD.SHL.U32 R51, R3, 0x8, RZ ;  /* 0x0000000803337824 */ /* 0x000fca00078e00ff */
[----:B---3--:R-:W-:-:S13]  /*0230*/  ISETP.GE.AND P1, PT, R51, UR19, PT ;  /* 0x0000001333007c0c */ /* 0x008fda000bf26270 */
[----:B----4-:R-:W-:Y:S05]  /*0240*/  @P1 BRA `(.L_x_724) ;  /* 0x00000004009c1947 */ /* 0x010fea0003800000 */
        /* <DEDUP_REMOVED lines=9> */
.L_x_726:
        /* <DEDUP_REMOVED lines=28> */
.L_x_727:
[----:B------:R-:W-:Y:S05]  /*04a0*/  BSYNC.RECONVERGENT B1 ;  /* 0x0000000000017941 */ /* 0x000fea0003800200 */
.L_x_725:
[----:B------:R-:W-:Y:S01]  /*04b0*/  IMAD.U32 R6, RZ, RZ, UR18 ;  /* 0x00000012ff067e24 */ /* 0x000fe2000f8e00ff */
[----:B-----5:R-:W-:Y:S01]  /*04c0*/  PRMT R0, R8, 0x7632, R0 ;  /* 0x0000763208007816 */ /* 0x020fe20000000000 */
[----:B------:R-:W-:Y:S01]  /*04d0*/  IMAD.U32 R44, R10, 0x10000, RZ ;  /* 0x000100000a2c7824 */ /* 0x000fe200078e00ff */
[----:B0-----:R-:W-:Y:S01]  /*04e0*/  PRMT R2, R9, 0x7632, R2 ;  /* 0x0000763209027816 */ /* 0x001fe20000000002 */
[----:B------:R-:W-:Y:S01]  /*04f0*/  IMAD R7, R6, 0x400, R51 ;  /* 0x0000040006077824 */ /* 0x000fe200078e0233 */
[----:B------:R-:W-:Y:S01]  /*0500*/  PRMT R3, R10, 0x7632, R3 ;  /* 0x000076320a037816 */ /* 0x000fe20000000003 */
[----:B------:R-:W-:Y:S01]  /*0510*/  IMAD.U32 R48, R8, 0x10000, RZ ;  /* 0x0001000008307824 */ /* 0x000fe200078e00ff */
[----:B------:R-:W-:Y:S01]  /*0520*/  PRMT R6, R11, 0x7632, R6 ;  /* 0x000076320b067816 */ /* 0x000fe20000000006 */
[----:B------:R-:W-:Y:S01]  /*0530*/  IMAD.U32 R46, R9, 0x10000, RZ ;  /* 0x00010000092e7824 */ /* 0x000fe200078e00ff */
[----:B------:R-:W-:Y:S01]  /*0540*/  ISETP.GE.AND P0, PT, R7, UR19, PT ;  /* 0x0000001307007c0c */ /* 0x000fe2000bf06270 */
[----:B------:R-:W-:-:S02]  /*0550*/  IMAD.U32 R18, R11, 0x10000, RZ ;  /* 0x000100000b127824 */ /* 0x000fc400078e00ff */
[----:B------:R-:W-:Y:S02]  /*0560*/  IMAD.U32 R10, R0, 0x10000, RZ ;  /* 0x00010000000a7824 */ /* 0x000fe400078e00ff */
[----:B------:R-:W-:Y:S02]  /*0570*/  IMAD.U32 R12, R2, 0x10000, RZ ;  /* 0x00010000020c7824 */ /* 0x000fe400078e00ff */
[----:B------:R-:W-:Y:S02]  /*0580*/  IMAD.U32 R14, R3, 0x10000, RZ ;  /* 0x00010000030e7824 */ /* 0x000fe400078e00ff */
[----:B------:R-:W-:-:S04]  /*0590*/  IMAD.U32 R16, R6, 0x10000, RZ ;  /* 0x0001000006107824 */ /* 0x000fc800078e00ff */
        /* <DEDUP_REMOVED lines=9> */
.L_x_729:
        /* <DEDUP_REMOVED lines=28> */
.L_x_730:
[----:B------:R-:W-:Y:S05]  /*07f0*/  BSYNC.RECONVERGENT B1 ;  /* 0x0000000000017941 */ /* 0x000fea0003800200 */
.L_x_728:
[C---:B-----5:R-:W-:Y:S01]  /*0800*/  PRMT R0, R4.reuse, 0x7632, R0 ;  /* 0x0000763204007816 */ /* 0x060fe20000000000 */
[----:B------:R-:W-:Y:S01]  /*0810*/  IMAD.U32 R8, R4, 0x10000, RZ ;  /* 0x0001000004087824 */ /* 0x000fe200078e00ff */
[C---:B------:R-:W-:Y:S01]  /*0820*/  PRMT R2, R5.reuse, 0x7632, R2 ;  /* 0x0000763205027816 */ /* 0x040fe20000000002 */
[C---:B------:R-:W-:Y:S01]  /*0830*/  IMAD.U32 R40, R6.reuse, 0x10000, RZ ;  /* 0x0001000006287824 */ /* 0x040fe200078e00ff */
[----:B------:R-:W-:Y:S01]  /*0840*/  PRMT R3, R6, 0x7632, R3 ;  /* 0x0000763206037816 */ /* 0x000fe20000000003 */
[----:B------:R-:W-:Y:S01]  /*0850*/  IMAD.U32 R36, R5, 0x10000, RZ ;  /* 0x0001000005247824 */ /* 0x000fe200078e00ff */
[C---:B------:R-:W-:Y:S01]  /*0860*/  PRMT R4, R7.reuse, 0x7632, R4 ;  /* 0x0000763207047816 */ /* 0x040fe20000000004 */
[----:B------:R-:W-:Y:S02]  /*0870*/  IMAD.U32 R54, R7, 0x10000, RZ ;  /* 0x0001000007367824 */ /* 0x000fe400078e00ff */
[----:B------:R-:W-:Y:S02]  /*0880*/  IMAD.U32 R6, R0, 0x10000, RZ ;  /* 0x0001000000067824 */ /* 0x000fe400078e00ff */
[----:B------:R-:W-:-:S02]  /*0890*/  IMAD.U32 R38, R2, 0x10000, RZ ;  /* 0x0001000002267824 */ /* 0x000fc400078e00ff */
[----:B------:R-:W-:Y:S02]  /*08a0*/  IMAD.U32 R42, R3, 0x10000, RZ ;  /* 0x00010000032a7824 */ /* 0x000fe400078e00ff */
[----:B------:R-:W-:-:S07]  /*08b0*/  IMAD.U32 R4, R4, 0x10000, RZ ;  /* 0x0001000004047824 */ /* 0x000fce00078e00ff */
.L_x_724:
[----:B------:R-:W-:Y:S05]  /*08c0*/  BSYNC.RECONVERGENT B0 ;  /* 0x0000000000007941 */ /* 0x000fea0003800200 */
.L_x_723:
        /* <DEDUP_REMOVED lines=8> */
[----:B------:R-:W-:Y:S01]  /*0950*/  CS2R R22, SRZ ;  /* 0x0000000000167805 */ /* 0x000fe2000001ff00 */
[----:B0-----:R-:W-:-:S09]  /*0960*/  UISETP.GE.AND UP0, UPT, UR5, UR4, UPT ;  /* 0x000000040500728c */ /* 0x001fd2000bf06270 */
[----:B------:R-:W-:Y:S05]  /*0970*/  BRA.U UP0, `(.L_x_731) ;  /* 0x0000003100d47547 */ /* 0x000fea000b800000 */
[----:B------:R-:W0:Y:S01]  /*0980*/  LDCU.U8 UR4, c[0x0][0x3c0] ;  /* 0x00007800ff0477ac */ /* 0x000e220008000000 */
[----:B------:R-:W-:Y:S01]  /*0990*/  I2FP.F32.S32 R0, UR19 ;  /* 0x0000001300007c45 */ /* 0x000fe20008201400 */
[----:B------:R-:W-:Y:S01]  /*09a0*/  IMAD.U32 R32, RZ, RZ, UR18 ;  /* 0x00000012ff207e24 */ /* 0x000fe2000f8e00ff */
[----:B------:R-:W-:Y:S02]  /*09b0*/  LOP3.LUT R49, RZ, R52, RZ, 0x33, !PT ;  /* 0x00000034ff317212 */ /* 0x000fe400078e33ff */
[----:B------:R-:W-:Y:S01]  /*09c0*/  IADD3 R7, PT, PT, -R51, UR19, RZ ;  /* 0x0000001333077c10 */ /* 0x000fe2000fffe1ff */
[----:B------:R-:W-:Y:S02]  /*09d0*/  VIADD R2, R0, 0x1800000 ;  /* 0x0180000000027836 */ /* 0x000fe40000000000 */
[----:B------:R-:W-:-:S03]  /*09e0*/  VIADD R49, R49, UR18 ;  /* 0x0000001231317c36 */ /* 0x000fc60008000000 */
[----:B------:R-:W-:Y:S02]  /*09f0*/  LOP3.LUT R2, R2, 0x7f800000, RZ, 0xc0, !PT ;  /* 0x7f80000002027812 */ /* 0x000fe400078ec0ff */
[----:B------:R-:W-:-:S04]  /*0a00*/  LEA.HI R3, R49, 0x1, RZ, 0x1b ;  /* 0x0000000131037811 */ /* 0x000fc800078fd8ff */
[----:B------:R-:W-:Y:S02]  /*0a10*/  LOP3.LUT R5, R3, 0xf, RZ, 0xc0, !PT ;  /* 0x0000000f03057812 */ /* 0x000fe400078ec0ff */
[----:B0-----:R-:W-:-:S04]  /*0a20*/  ISETP.NE.AND P0, PT, RZ, UR4, PT ;  /* 0x00000004ff007c0c */ /* 0x001fc8000bf05270 */
[----:B------:R-:W-:Y:S02]  /*0a30*/  FSEL R9, RZ, 1, !P0 ;  /* 0x3f800000ff097808 */ /* 0x000fe40004000000 */
[----:B------:R-:W-:Y:S02]  /*0a40*/  ISETP.GT.U32.AND P0, PT, R2, 0x1ffffff, PT ;  /* 0x01ffffff0200780c */ /* 0x000fe40003f04070 */
[----:B------:R-:W-:Y:S01]  /*0a50*/  LOP3.LUT R2, R3, 0xffffff0, RZ, 0xc0, !PT ;  /* 0x0ffffff003027812 */ /* 0x000fe200078ec0ff */
        /* <DEDUP_REMOVED lines=16> */
[----:B------:R-:W-:Y:S01]  /*0b60*/  IMAD R8, R32, 0x400, R51 ;  /* 0x0000040020087824 */ /* 0x000fe200078e0233 */
[C---:B------:R-:W-:Y:S01]  /*0b70*/  LOP3.LUT R4, R3.reuse, 0x7, RZ, 0xc0, !PT ;  /* 0x0000000703047812 */ /* 0x040fe200078ec0ff */
[----:B------:R-:W-:Y:S01]  /*0b80*/  IMAD.MOV R2, RZ, RZ, -R2 ;  /* 0x000000ffff027224 */ /* 0x000fe200078e0a02 */
[----:B------:R-:W-:Y:S01]  /*0b90*/  LOP3.LUT R3, R3, 0x3, RZ, 0xc0, !PT ;  /* 0x0000000303037812 */ /* 0x000fe200078ec0ff */
[----:B------:R-:W-:Y:S01]  /*0ba0*/  VIADD R54, R5, 0xffffffff ;  /* 0xffffffff05367836 */ /* 0x000fe20000000000 */
[----:B------:R-:W-:Y:S01]  /*0bb0*/  IADD3 R6, PT, PT, -R8, UR19, RZ ;  /* 0x0000001308067c10 */ /* 0x000fe2000fffe1ff */
[----:B------:R-:W-:Y:S01]  /*0bc0*/  VIADD R55, R4, 0xffffffff ;  /* 0xffffffff04377836 */ /* 0x000fe20000000000 */
[----:B------:R-:W-:Y:S06]  /*0bd0*/  @P0 BRA `(.L_x_732) ;  /* 0x0000000000100947 */ /* 0x000fec0003800000 */
[----:B------:R-:W-:-:S07]  /*0be0*/  MOV R41, 0xc00 ;  /* 0x00000c0000297802 */ /* 0x000fce0000000f00 */
[----:B------:R-:W-:Y:S05]  /*0bf0*/  CALL.REL.NOINC `($__internal_6_$__cuda_sm20_rcp_rn_f32_slowpath) ;  /* 0x0000003400247944 */ /* 0x000fea0003c00000 */
[----:B------:R-:W-:Y:S01]  /*0c00*/  IMAD.MOV.U32 R0, RZ, RZ, R32 ;  /* 0x000000ffff007224 */ /* 0x000fe200078e0020 */
[----:B------:R-:W-:Y:S06]  /*0c10*/  BRA `(.L_x_733) ;  /* 0x0000000000107947 */ /* 0x000fec0003800000 */
.L_x_732:
[----:B------:R-:W0:Y:S02]  /*0c20*/  MUFU.RCP R37, R0 ;  /* 0x0000000000257308 */ /* 0x000e240000001000 */
[----:B0-----:R-:W-:-:S04]  /*0c30*/  FFMA R32, R0, R37, -1 ;  /* 0xbf80000000207423 */ /* 0x001fc80000000025 */
[----:B------:R-:W-:-:S04]  /*0c40*/  FADD.FTZ R32, -R32, -RZ ;  /* 0x800000ff20207221 */ /* 0x000fc80000010100 */
[----:B------:R-:W-:-:S07]  /*0c50*/  FFMA R0, R37, R32, R37 ;  /* 0x0000002025007223 */ /* 0x000fce0000000025 */
.L_x_733:
[----:B------:R-:W0:Y:S01]  /*0c60*/  LDCU.64 UR6, c[0x0][0x380] ;  /* 0x00007000ff0677ac */ /* 0x000e220008000a00 */
[----:B------:R-:W-:Y:S01]  /*0c70*/  ISETP.GE.U32.AND P2, PT, R54, 0x7, PT ;  /* 0x000000073600780c */ /* 0x000fe20003f46070 */
[----:B------:R-:W-:Y:S01]  /*0c80*/  IMAD.MOV.U32 R32, RZ, RZ, RZ ;  /* 0x000000ffff207224 */ /* 0x000fe200078e00ff */
[----:B------:R-:W-:Y:S01]  /*0c90*/  ISETP.GE.U32.AND P3, PT, R55, 0x3, PT ;  /* 0x000000033700780c */ /* 0x000fe20003f66070 */
[----:B------:R-:W-:Y:S01]  /*0ca0*/  UPLOP3.LUT UP0, UPT, UPT, UPT, UPT, 0x40, 0x4 ;  /* 0x000000000004789c */ /* 0x000fe20003f0e870 */
[----:B------:R-:W-:Y:S01]  /*0cb0*/  UMOV UR10, UR5 ;  /* 0x00000005000a7c82 */ /* 0x000fe20008000000 */
[----:B------:R-:W-:Y:S01]  /*0cc0*/  UMOV UR4, URZ ;  /* 0x000000ff00047c82 */ /* 0x000fe20008000000 */
[----:B0-----:R-:W-:-:S12]  /*0cd0*/  UIMAD UR9, UR7, UR6, URZ ;  /* 0x00000006070972a4 */ /* 0x001fd8000f8e02ff */
.L_x_774:
[----:B------:R-:W0:Y:S01]  /*0ce0*/  LDCU.64 UR6, c[0x0][0x3a0] ;  /* 0x00007400ff0677ac */ /* 0x000e220008000a00 */
[----:B-1----:R-:W1:Y:S01]  /*0cf0*/  LDCU UR19, c[0x0][0x38c] ;  /* 0x00007180ff1377ac */ /* 0x002e620008000800 */
[----:B0-----:R-:W-:-:S06]  /*0d00*/  UIMAD.WIDE UR6, UR10, 0x4, UR6 ;  /* 0x000000040a0678a5 */ /* 0x001fcc000f8e0206 */
[----:B---3--:R-:W-:Y:S02]  /*0d10*/  IMAD.U32 R36, RZ, RZ, UR6 ;  /* 0x00000006ff247e24 */ /* 0x008fe4000f8e00ff */
[----:B------:R-:W-:-:S05]  /*0d20*/  IMAD.U32 R37, RZ, RZ, UR7 ;  /* 0x00000007ff257e24 */ /* 0x000fca000f8e00ff */
[----:B--2---:R-:W2:Y:S01]  /*0d30*/  LDG.E R36, desc[UR16][R36.64] ;  /* 0x0000001024247981 */ /* 0x004ea2000c1e1900 */
[----:B-1----:R-:W-:Y:S01]  /*0d40*/  ISETP.GE.AND P1, PT, R51, UR19, PT ;  /* 0x0000001333007c0c */ /* 0x002fe2000bf26270 */
[----:B------:R-:W-:Y:S01]  /*0d50*/  BSSY.RECONVERGENT B0, `(.L_x_734) ;  /* 0x000011b000007945 */ /* 0x000fe20003800200 */
[----:B----4-:R-:W-:Y:S02]  /*0d60*/  CS2R R90, SRZ ;  /* 0x00000000005a7805 */ /* 0x010fe4000001ff00 */
[----:B--2---:R-:W-:-:S09]  /*0d70*/  R2UR UR20, R36 ;  /* 0x00000000241472ca */ /* 0x004fd200000e0000 */
[----:B------:R-:W-:Y:S06]  /*0d80*/  @P1 BRA `(.L_x_735) ;  /* 0x00000010005c1947 */ /* 0x000fec0003800000 */
[----:B------:R-:W0:Y:S01]  /*0d90*/  LDC.64 R88, c[0x0][0x390] ;  /* 0x0000e400ff587b82 */ /* 0x000e220000000a00 */
[----:B------:R-:W-:Y:S01]  /*0da0*/  IMAD.U32 R36, RZ, RZ, UR19 ;  /* 0x00000013ff247e24 */ /* 0x000fe2000f8e00ff */
[C---:B------:R-:W-:Y:S01]  /*0db0*/  ISETP.GT.U32.AND P5, PT, R7.reuse, 0x7, PT ;  /* 0x000000070700780c */ /* 0x040fe20003fa4070 */
[----:B------:R-:W-:Y:S01]  /*0dc0*/  BSSY.RECONVERGENT B1, `(.L_x_736) ;  /* 0x0000023000017945 */ /* 0x000fe20003800200 */
[----:B------:R-:W-:Y:S01]  /*0dd0*/  ISETP.GT.U32.AND P0, PT, R7, 0x7, PT ;  /* 0x000000070700780c */ /* 0x000fe20003f04070 */
[----:B------:R-:W-:-:S04]  /*0de0*/  IMAD R73, R36, UR10, R51 ;  /* 0x0000000a24497c24 */ /* 0x000fc8000f8e0233 */
[----:B0-----:R-:W-:-:S03]  /*0df0*/  IMAD.WIDE R36, R73, 0x2, R88 ;  /* 0x0000000249247825 */ /* 0x001fc600078e0258 */
[----:B------:R-:W-:-:S13]  /*0e00*/  LOP3.LUT P4, RZ, R36, 0xf, RZ, 0xc0, !PT ;  /* 0x0000000f24ff7812 */ /* 0x000fda000788c0ff */
[----:B------:R-:W-:Y:S05]  /*0e10*/  @!P4 BRA P5, `(.L_x_737) ;  /* 0x000000000070c947 */ /* 0x000fea0002800000 */
[C---:B------:R-:W-:Y:S02]  /*0e20*/  ISETP.GT.U32.AND P5, PT, R7.reuse, 0x1, PT ;  /* 0x000000010700780c */ /* 0x040fe40003fa4070 */
[C---:B------:R-:W-:Y:S02]  /*0e30*/  ISETP.GT.U32.AND P4, PT, R7.reuse, 0x3, PT ;  /* 0x000000030700780c */ /* 0x040fe40003f84070 */
[----:B------:R-:W-:-:S09]  /*0e40*/  ISETP.GT.U32.AND P6, PT, R7, 0x2, PT ;  /* 0x000000020700780c */ /* 0x000fd20003fc4070 */
[----:B------:R-:W-:-:S06]  /*0e50*/  @!P5 PRMT R39, RZ, 0x7610, R39 ;  /* 0x00007610ff27d816 */ /* 0x000fcc0000000027 */
[----:B------:R-:W2:Y:S01]  /*0e60*/  @P5 LDG.E.U16 R39, desc[UR16][R36.64+0x2] ;  /* 0x0000021024275981 */ /* 0x000ea2000c1e1500 */
[----:B------:R-:W-:Y:S02]  /*0e70*/  ISETP.GT.U32.AND P5, PT, R7, 0x4, PT ;  /* 0x000000040700780c */ /* 0x000fe40003fa4070 */
[----:B------:R-:W-:Y:S02]  /*0e80*/  @!P4 PRMT R41, RZ, 0x7610, R41 ;  /* 0x00007610ff29c816 */ /* 0x000fe40000000029 */
[----:B------:R-:W-:-:S04]  /*0e90*/  @!P6 PRMT R40, RZ, 0x7610, R40 ;  /* 0x00007610ff28e816 */ /* 0x000fc80000000028 */
[----:B------:R-:W3:Y:S05]  /*0ea0*/  @P4 LDG.E.U16 R41, desc[UR16][R36.64+0x6] ;  /* 0x0000061024294981 */ /* 0x000eea000c1e1500 */
[----:B------:R-:W-:Y:S01]  /*0eb0*/  @!P5 PRMT R42, RZ, 0x7610, R42 ;  /* 0x00007610ff2ad816 */ /* 0x000fe2000000002a */
[----:B------:R-:W3:Y:S01]  /*0ec0*/  @P6 LDG.E.U16 R40, desc[UR16][R36.64+0x4] ;  /* 0x0000041024286981 */ /* 0x000ee2000c1e1500 */
[C---:B------:R-:W-:Y:S02]  /*0ed0*/  ISETP.GT.U32.AND P4, PT, R7.reuse, 0x5, PT ;  /* 0x000000050700780c */ /* 0x040fe40003f84070 */
[C---:B------:R-:W-:Y:S02]  /*0ee0*/  ISETP.NE.AND P6, PT, R7.reuse, RZ, PT ;  /* 0x000000ff0700720c */ /* 0x040fe40003fc5270 */
[----:B------:R-:W4:Y:S01]  /*0ef0*/  @P5 LDG.E.U16 R42, desc[UR16][R36.64+0x8] ;  /* 0x00000810242a5981 */ /* 0x000f22000c1e1500 */
[----:B------:R-:W-:-:S02]  /*0f00*/  ISETP.GT.U32.AND P5, PT, R7, 0x6, PT ;  /* 0x000000060700780c */ /* 0x000fc40003fa4070 */
[----:B------:R-:W-:-:S06]  /*0f10*/  @!P0 PRMT R71, RZ, 0x7610, R71 ;  /* 0x00007610ff478816 */ /* 0x000fcc0000000047 */
[----:B------:R-:W-:Y:S01]  /*0f20*/  @!P4 PRMT R43, RZ, 0x7610, R43 ;  /* 0x00007610ff2bc816 */ /* 0x000fe2000000002b */
[----:B------:R-:W5:Y:S04]  /*0f30*/  @P0 LDG.E.U16 R71, desc[UR16][R36.64+0xe] ;  /* 0x00000e1024470981 */ /* 0x000f68000c1e1500 */
[----:B------:R-:W-:Y:S01]  /*0f40*/  @!P5 PRMT R70, RZ, 0x7610, R70 ;  /* 0x00007610ff46d816 */ /* 0x000fe20000000046 */
[----:B------:R-:W2:Y:S04]  /*0f50*/  @P6 LDG.E.U16 R38, desc[UR16][R36.64] ;  /* 0x0000001024266981 */ /* 0x000ea8000c1e1500 */
[----:B------:R-:W4:Y:S04]  /*0f60*/  @P4 LDG.E.U16 R43, desc[UR16][R36.64+0xa] ;  /* 0x00000a10242b4981 */ /* 0x000f28000c1e1500 */
[----:B------:R3:W5:Y:S02]  /*0f70*/  @P5 LDG.E.U16 R70, desc[UR16][R36.64+0xc] ;  /* 0x00000c1024465981 */ /* 0x000764000c1e1500 */
[----:B---3--:R-:W-:-:S02]  /*0f80*/  PRMT R37, R40, 0x5410, R41 ;  /* 0x0000541028257816 */ /* 0x008fc40000000029 */
[----:B------:R-:W-:-:S04]  /*0f90*/  @!P6 PRMT R38, RZ, 0x7610, R38 ;  /* 0x00007610ff26e816 */ /* 0x000fc80000000026 */
[----:B--2---:R-:W-:Y:S02]  /*0fa0*/  PRMT R36, R38, 0x5410, R39 ;  /* 0x0000541026247816 */ /* 0x004fe40000000027 */
[----:B----4-:R-:W-:Y:S02]  /*0fb0*/  PRMT R38, R42, 0x5410, R43 ;  /* 0x000054102a267816 */ /* 0x010fe4000000002b */
[----:B-----5:R-:W-:Y:S01]  /*0fc0*/  PRMT R39, R70, 0x5410, R71 ;  /* 0x0000541046277816 */ /* 0x020fe20000000047 */
[----:B------:R-:W-:Y:S06]  /*0fd0*/  BRA `(.L_x_738) ;  /* 0x0000000000047947 */ /* 0x000fec0003800000 */
.L_x_737:
[----:B------:R-:W5:Y:S02]  /*0fe0*/  LDG.E.128 R36, desc[UR16][R36.64] ;  /* 0x0000001024247981 */ /* 0x000f64000c1e1d00 */
.L_x_738:
[----:B------:R-:W-:Y:S05]  /*0ff0*/  BSYNC.RECONVERGENT B1 ;  /* 0x0000000000017941 */ /* 0x000fea0003800200 */
.L_x_736:
        /* <DEDUP_REMOVED lines=38> */
.L_x_740:
[----:B------:R-:W5:Y:S02]  /*1260*/  LDG.E.128 R40, desc[UR16][R40.64] ;  /* 0x0000001028287981 */ /* 0x000f64000c1e1d00 */
.L_x_741:
[----:B------:R-:W-:Y:S05]  /*1270*/  BSYNC.RECONVERGENT B1 ;  /* 0x0000000000017941 */ /* 0x000fea0003800200 */
.L_x_739:
[----:B-----5:R-:W-:Y:S01]  /*1280*/  PRMT R74, R40, 0x7632, R74 ;  /* 0x00007632284a7816 */ /* 0x020fe2000000004a */
[----:B------:R-:W-:Y:S01]  /*1290*/  IMAD.U32 R73, R73, 0x10000, RZ ;  /* 0x0001000049497824 */ /* 0x000fe200078e00ff */
[----:B------:R-:W-:Y:S01]  /*12a0*/  ISETP.GE.AND P0, PT, R8, UR19, PT ;  /* 0x0000001308007c0c */ /* 0x000fe2000bf06270 */
[----:B------:R-:W-:Y:S01]  /*12b0*/  IMAD.U32 R85, R36, 0x10000, RZ ;  /* 0x0001000024557824 */ /* 0x000fe200078e00ff */
[----:B------:R-:W-:Y:S01]  /*12c0*/  PRMT R36, R43, 0x7632, R36 ;  /* 0x000076322b247816 */ /* 0x000fe20000000024 */
[----:B------:R-:W-:Y:S02]  /*12d0*/  IMAD.U32 R91, R40, 0x10000, RZ ;  /* 0x00010000285b7824 */ /* 0x000fe400078e00ff */
[----:B------:R-:W-:Y:S01]  /*12e0*/  FMUL R83, R73, UR20 ;  /* 0x0000001449537c20 */ /* 0x000fe20008400000 */
[----:B------:R-:W-:Y:S01]  /*12f0*/  IMAD.U32 R77, R38, 0x10000, RZ ;  /* 0x00010000264d7824 */ /* 0x000fe200078e00ff */
[----:B------:R-:W-:Y:S01]  /*1300*/  PRMT R38, R42, 0x7632, R38 ;  /* 0x000076322a267816 */ /* 0x000fe20000000026 */
[----:B------:R-:W-:Y:S01]  /*1310*/  IMAD.U32 R76, R39, 0x10000, RZ ;  /* 0x00010000274c7824 */ /* 0x000fe200078e00ff */
[----:B------:R-:W-:Y:S01]  /*1320*/  PRMT R39, R41, 0x7632, R39 ;  /* 0x0000763229277816 */ /* 0x000fe20000000027 */
[----:B------:R-:W-:-:S02]  /*1330*/  IMAD.U32 R74, R74, 0x10000, RZ ;  /* 0x000100004a4a7824 */ /* 0x000fc400078e00ff */
[----:B------:R-:W-:Y:S01]  /*1340*/  FMUL R85, R85, UR20 ;  /* 0x0000001455557c20 */ /* 0x000fe20008400000 */
[----:B------:R-:W-:Y:S01]  /*1350*/  FMUL R84, R48, R91 ;  /* 0x0000005b30547220 */ /* 0x000fe20000400000 */
[----:B------:R-:W-:Y:S02]  /*1360*/  IMAD.U32 R72, R72, 0x10000, RZ ;  /* 0x0001000048487824 */ /* 0x000fe400078e00ff */
[-C--:B------:R-:W-:Y:S01]  /*1370*/  FFMA R33, R83, R74.reuse, R33 ;  /* 0x0000004a53217223 */ /* 0x080fe20000000021 */
[----:B------:R-:W-:Y:S01]  /*1380*/  FMUL R82, R47, R74 ;  /* 0x0000004a2f527220 */ /* 0x000fe20000400000 */
[----:B------:R-:W-:Y:S02]  /*1390*/  IMAD.U32 R78, R39, 0x10000, RZ ;  /* 0x00010000274e7824 */ /* 0x000fe400078e00ff */
[----:B------:R-:W-:Y:S01]  /*13a0*/  FADD R39, RZ, R84 ;  /* 0x00000054ff277221 */ /* 0x000fe20000000000 */
[----:B------:R-:W-:Y:S02]  /*13b0*/  IMAD.U32 R74, R38, 0x10000, RZ ;  /* 0x00010000264a7824 */ /* 0x000fe400078e00ff */
[----:B------:R-:W-:Y:S01]  /*13c0*/  FFMA R38, R85, R84, RZ ;  /* 0x0000005455267223 */ /* 0x000fe200000000ff */
[----:B------:R-:W-:-:S02]  /*13d0*/  IMAD.U32 R81, R37, 0x10000, RZ ;  /* 0x0001000025517824 */ /* 0x000fc400078e00ff */
[----:B------:R-:W-:Y:S01]  /*13e0*/  FMUL R79, R72, UR20 ;  /* 0x00000014484f7c20 */ /* 0x000fe20008400000 */
[----:B------:R-:W-:Y:S02]  /*13f0*/  IMAD.U32 R41, R41, 0x10000, RZ ;  /* 0x0001000029297824 */ /* 0x000fe400078e00ff */
[----:B------:R-:W-:Y:S01]  /*1400*/  FADD R39, R39, R82 ;  /* 0x0000005227277221 */ /* 0x000fe20000000000 */
[----:B------:R-:W-:Y:S01]  /*1410*/  FMUL R81, R81, UR20 ;  /* 0x0000001451517c20 */ /* 0x000fe20008400000 */
[----:B------:R-:W-:Y:S01]  /*1420*/  FFMA R38, R83, R82, R38 ;  /* 0x0000005253267223 */ /* 0x000fe20000000026 */
[----:B------:R-:W-:Y:S01]  /*1430*/  FMUL R80, R46, R41 ;  /* 0x000000292e507220 */ /* 0x000fe20000400000 */
[----:B------:R-:W-:Y:S02]  /*1440*/  IMAD.U32 R71, R71, 0x10000, RZ ;  /* 0x0001000047477824 */ /* 0x000fe400078e00ff */
[----:B------:R-:W-:Y:S01]  /*1450*/  FFMA R35, R79, R78, R35 ;  /* 0x0000004e4f237223 */ /* 0x000fe20000000023 */
[----:B------:R-:W-:-:S02]  /*1460*/  IMAD.U32 R37, R42, 0x10000, RZ ;  /* 0x000100002a257824 */ /* 0x000fc400078e00ff */
[----:B------:R-:W-:Y:S01]  /*1470*/  FMUL R78, R45, R78 ;  /* 0x0000004e2d4e7220 */ /* 0x000fe20000400000 */
[----:B------:R-:W-:Y:S01]  /*1480*/  FADD R39, R39, R80 ;  /* 0x0000005027277221 */ /* 0x000fe20000000000 */
[----:B------:R-:W-:Y:S01]  /*1490*/  FFMA R38, R81, R80, R38 ;  /* 0x0000005051267223 */ /* 0x000fe20000000026 */
[----:B------:R-:W-:Y:S01]  /*14a0*/  FMUL R75, R71, UR20 ;  /* 0x00000014474b7c20 */ /* 0x000fe20008400000 */
[----:B------:R-:W-:Y:S01]  /*14b0*/  FMUL R73, R76, UR20 ;  /* 0x000000144c497c20 */ /* 0x000fe20008400000 */
[----:B------:R-:W-:Y:S01]  /*14c0*/  FMUL R77, R77, UR20 ;  /* 0x000000144d4d7c20 */ /* 0x000fe20008400000 */
[----:B------:R-:W-:Y:S01]  /*14d0*/  FMUL R76, R44, R37 ;  /* 0x000000252c4c7220 */ /* 0x000fe20000400000 */
[----:B------:R-:W-:Y:S01]  /*14e0*/  FADD R39, R39, R78 ;  /* 0x0000004e27277221 */ /* 0x000fe20000000000 */
[----:B------:R-:W-:Y:S01]  /*14f0*/  FFMA R38, R79, R78, R38 ;  /* 0x0000004e4f267223 */ /* 0x000fe20000000026 */
[----:B------:R-:W-:Y:S01]  /*1500*/  FFMA R29, R75, R74, R29 ;  /* 0x0000004a4b1d7223 */ /* 0x000fe2000000001d */
[----:B------:R-:W-:-:S02]  /*1510*/  IMAD.U32 R43, R43, 0x10000, RZ ;  /* 0x000100002b2b7824 */ /* 0x000fc400078e00ff */
[----:B------:R-:W-:Y:S01]  /*1520*/  FMUL R74, R19, R74 ;  /* 0x0000004a134a7220 */ /* 0x000fe20000400000 */
[----:B------:R-:W-:Y:S01]  /*1530*/  FADD R39, R39, R76 ;  /* 0x0000004c27277221 */ /* 0x000fe20000000000 */
[----:B------:R-:W-:Y:S01]  /*1540*/  FFMA R38, R77, R76, R38 ;  /* 0x0000004c4d267223 */ /* 0x000fe20000000026 */
[----:B------:R-:W-:Y:S02]  /*1550*/  IMAD.U32 R70, R70, 0x10000, RZ ;  /* 0x0001000046467824 */ /* 0x000fe400078e00ff */
[----:B------:R-:W-:Y:S01]  /*1560*/  FMUL R72, R18, R43 ;  /* 0x0000002b12487220 */ /* 0x000fe20000400000 */
[----:B------:R-:W-:Y:S02]  /*1570*/  IMAD.U32 R36, R36, 0x10000, RZ ;  /* 0x0001000024247824 */ /* 0x000fe400078e00ff */
[----:B------:R-:W-:Y:S01]  /*1580*/  FADD R39, R39, R74 ;  /* 0x0000004a27277221 */ /* 0x000fe20000000000 */
[----:B------:R-:W-:Y:S01]  /*1590*/  FFMA R38, R75, R74, R38 ;  /* 0x0000004a4b267223 */ /* 0x000fe20000000026 */
[----:B------:R-:W-:Y:S01]  /*15a0*/  FFMA R28, R77, R37, R28 ;  /* 0x000000254d1c7223 */ /* 0x000fe2000000001c */
[----:B------:R-:W-:Y:S01]  /*15b0*/  FMUL R71, R70, UR20 ;  /* 0x0000001446477c20 */ /* 0x000fe20008400000 */
[----:B------:R-:W-:Y:S01]  /*15c0*/  FADD R39, R39, R72 ;  /* 0x0000004827277221 */ /* 0x000fe20000000000 */
[----:B------:R-:W-:Y:S01]  /*15d0*/  FMUL R70, R17, R36 ;  /* 0x0000002411467220 */ /* 0x000fe20000400000 */
        /* <DEDUP_REMOVED lines=8> */
[----:B------:R-:W-:Y:S01]  /*1660*/  IMAD.U32 R57, RZ, RZ, UR19 ;  /* 0x00000013ff397e24 */ /* 0x000fe2000f8e00ff */
[----:B------:R-:W-:Y:S03]  /*1670*/  BSSY.RECONVERGENT B1, `(.L_x_742) ;  /* 0x0000024000017945 */ /* 0x000fe60003800200 */
[----:B------:R-:W-:-:S04]  /*1680*/  IMAD R57, R57, UR10, R8 ;  /* 0x0000000a39397c24 */ /* 0x000fc8000f8e0208 */
[----:B------:R-:W-:-:S03]  /*1690*/  IMAD.WIDE R36, R57, 0x2, R88 ;  /* 0x0000000239247825 */ /* 0x000fc600078e0258 */
[----:B------:R-:W-:-:S04]  /*16a0*/  LOP3.LUT P0, RZ, R36, 0xf, RZ, 0xc0, !PT ;  /* 0x0000000f24ff7812 */ /* 0x000fc8000780c0ff */
[----:B------:R-:W-:-:S13]  /*16b0*/  ISETP.LT.U32.OR P0, PT, R6, 0x8, P0 ;  /* 0x000000080600780c */ /* 0x000fda0000701470 */
[----:B------:R-:W-:Y:S05]  /*16c0*/  @P0 BRA `(.L_x_743) ;  /* 0x0000000000080947 */ /* 0x000fea0003800000 */
[----:B------:R-:W5:Y:S01]  /*16d0*/  LDG.E.128 R36, desc[UR16][R36.64] ;  /* 0x0000001024247981 */ /* 0x000f62000c1e1d00 */
[----:B------:R-:W-:Y:S05]  /*16e0*/  BRA `(.L_x_744) ;  /* 0x0000000000707947 */ /* 0x000fea0003800000 */
.L_x_743:
[C---:B------:R-:W-:Y:S02]  /*16f0*/  ISETP.GT.U32.AND P5, PT, R6.reuse, 0x2, PT ;  /* 0x000000020600780c */ /* 0x040fe40003fa4070 */
[C---:B------:R-:W-:Y:S02]  /*1700*/  ISETP.GT.U32.AND P6, PT, R6.reuse, 0x3, PT ;  /* 0x000000030600780c */ /* 0x040fe40003fc4070 */
[C---:B------:R-:W-:Y:S02]  /*1710*/  ISETP.GT.U32.AND P0, PT, R6.reuse, 0x4, PT ;  /* 0x000000040600780c */ /* 0x040fe40003f04070 */
[----:B------:R-:W-:-:S07]  /*1720*/  ISETP.GT.U32.AND P4, PT, R6, 0x5, PT ;  /* 0x000000050600780c */ /* 0x000fce0003f84070 */
[----:B------:R-:W-:Y:S02]  /*1730*/  @!P5 PRMT R38, RZ, 0x7610, R38 ;  /* 0x00007610ff26d816 */ /* 0x000fe40000000026 */
[----:B------:R-:W-:Y:S02]  /*1740*/  @!P6 PRMT R41, RZ, 0x7610, R41 ;  /* 0x00007610ff29e816 */ /* 0x000fe40000000029 */
[----:B------:R-:W-:Y:S02]  /*1750*/  @!P0 PRMT R42, RZ, 0x7610, R42 ;  /* 0x00007610ff2a8816 */ /* 0x000fe4000000002a */
[----:B------:R-:W-:Y:S01]  /*1760*/  @!P4 PRMT R43, RZ, 0x7610, R43 ;  /* 0x00007610ff2bc816 */ /* 0x000fe2000000002b */
[----:B------:R-:W2:Y:S01]  /*1770*/  @P5 LDG.E.U16 R38, desc[UR16][R36.64+0x4] ;  /* 0x0000041024265981 */ /* 0x000ea2000c1e1500 */
[----:B------:R-:W-:-:S03]  /*1780*/  ISETP.NE.AND P5, PT, R6, RZ, PT ;  /* 0x000000ff0600720c */ /* 0x000fc60003fa5270 */
[----:B------:R-:W2:Y:S01]  /*1790*/  @P6 LDG.E.U16 R41, desc[UR16][R36.64+0x6] ;  /* 0x0000061024296981 */ /* 0x000ea2000c1e1500 */
[----:B------:R-:W-:-:S03]  /*17a0*/  ISETP.GT.U32.AND P6, PT, R6, 0x1, PT ;  /* 0x000000010600780c */ /* 0x000fc60003fc4070 */
[----:B------:R-:W3:Y:S01]  /*17b0*/  @P0 LDG.E.U16 R42, desc[UR16][R36.64+0x8] ;  /* 0x00000810242a0981 */ /* 0x000ee2000c1e1500 */
[----:B------:R-:W-:-:S03]  /*17c0*/  ISETP.GT.U32.AND P0, PT, R6, 0x6, PT ;  /* 0x000000060600780c */ /* 0x000fc60003f04070 */
[----:B------:R-:W3:Y:S01]  /*17d0*/  @P4 LDG.E.U16 R43, desc[UR16][R36.64+0xa] ;  /* 0x00000a10242b4981 */ /* 0x000ee2000c1e1500 */
[----:B------:R-:W-:Y:S02]  /*17e0*/  ISETP.GT.U32.AND P4, PT, R6, 0x7, PT ;  /* 0x000000070600780c */ /* 0x000fe40003f84070 */
[----:B------:R-:W-:-:S03]  /*17f0*/  @!P5 PRMT R39, RZ, 0x7610, R39 ;  /* 0x00007610ff27d816 */ /* 0x000fc60000000027 */
[----:B------:R-:W-:-:S03]  /*1800*/  @!P6 PRMT R40, RZ, 0x7610, R40 ;  /* 0x00007610ff28e816 */ /* 0x000fc60000000028 */
[----:B------:R-:W4:Y:S01]  /*1810*/  @P5 LDG.E.U16 R39, desc[UR16][R36.64] ;  /* 0x0000001024275981 */ /* 0x000f22000c1e1500 */
[----:B------:R-:W-:-:S03]  /*1820*/  @!P0 PRMT R54, RZ, 0x7610, R54 ;  /* 0x00007610ff368816 */ /* 0x000fc60000000036 */
[----:B------:R-:W4:Y:S01]  /*1830*/  @P6 LDG.E.U16 R40, desc[UR16][R36.64+0x2] ;  /* 0x0000021024286981 */ /* 0x000f22000c1e1500 */
[----:B------:R-:W-:-:S03]  /*1840*/  @!P4 PRMT R55, RZ, 0x7610, R55 ;  /* 0x00007610ff37c816 */ /* 0x000fc60000000037 */
[----:B------:R-:W5:Y:S04]  /*1850*/  @P0 LDG.E.U16 R54, desc[UR16][R36.64+0xc] ;  /* 0x00000c1024360981 */ /* 0x000f68000c1e1500 */
[----:B------:R2:W5:Y:S02]  /*1860*/  @P4 LDG.E.U16 R55, desc[UR16][R36.64+0xe] ;  /* 0x00000e1024374981 */ /* 0x000564000c1e1500 */
[----:B--2---:R-:W-:Y:S02]  /*1870*/  PRMT R37, R38, 0x5410, R41 ;  /* 0x0000541026257816 */ /* 0x004fe40000000029 */
[----:B---3--:R-:W-:Y:S02]  /*1880*/  PRMT R38, R42, 0x5410, R43 ;  /* 0x000054102a267816 */ /* 0x008fe4000000002b */
[----:B----4-:R-:W-:-:S02]  /*1890*/  PRMT R36, R39, 0x5410, R40 ;  /* 0x0000541027247816 */ /* 0x010fc40000000028 */
[----:B-----5:R-:W-:-:S07]  /*18a0*/  PRMT R39, R54, 0x5410, R55 ;  /* 0x0000541036277816 */ /* 0x020fce0000000037 */
.L_x_744:
[----:B------:R-:W-:Y:S05]  /*18b0*/  BSYNC.RECONVERGENT B1 ;  /* 0x0000000000017941 */ /* 0x000fea0003800200 */
.L_x_742:
        /* <DEDUP_REMOVED lines=11> */
.L_x_746:
        /* <DEDUP_REMOVED lines=28> */
.L_x_747:
[----:B------:R-:W-:Y:S05]  /*1b30*/  BSYNC.RECONVERGENT B1 ;  /* 0x0000000000017941 */ /* 0x000fea0003800200 */
.L_x_745:
[----:B-----5:R-:W-:Y:S01]  /*1b40*/  PRMT R58, R40, 0x7632, R58 ;  /* 0x00007632283a7816 */ /* 0x020fe2000000003a */
[----:B------:R-:W-:Y:S01]  /*1b50*/  IMAD.U32 R69, R36, 0x10000, RZ ;  /* 0x0001000024457824 */ /* 0x000fe200078e00ff */
[----:B------:R-:W-:Y:S01]  /*1b60*/  PRMT R36, R43, 0x7632, R36 ;  /* 0x000076322b247816 */ /* 0x000fe20000000024 */
[----:B------:R-:W-:Y:S01]  /*1b70*/  IMAD.U32 R59, R40, 0x10000, RZ ;  /* 0x00010000283b7824 */ /* 0x000fe200078e00ff */
[----:B------:R-:W-:Y:S01]  /*1b80*/  PRMT R40, R41, 0x7632, R40 ;  /* 0x0000763229287816 */ /* 0x000fe20000000028 */
[----:B------:R-:W-:Y:S02]  /*1b90*/  IMAD.U32 R54, R54, 0x10000, RZ ;  /* 0x0001000036367824 */ /* 0x000fe400078e00ff */
[----:B------:R-:W-:Y:S01]  /*1ba0*/  FMUL R69, R69, UR20 ;  /* 0x0000001445457c20 */ /* 0x000fe20008400000 */
[----:B------:R-:W-:Y:S01]  /*1bb0*/  FMUL R68, R16, R59 ;  /* 0x0000003b10447220 */ /* 0x000fe20000400000 */
[----:B------:R-:W-:Y:S02]  /*1bc0*/  IMAD.U32 R58, R58, 0x10000, RZ ;  /* 0x000100003a3a7824 */ /* 0x000fe400078e00ff */
[----:B------:R-:W-:Y:S01]  /*1bd0*/  FMUL R67, R54, UR20 ;  /* 0x0000001436437c20 */ /* 0x000fe20008400000 */
[----:B------:R-:W-:-:S02]  /*1be0*/  IMAD.U32 R65, R37, 0x10000, RZ ;  /* 0x0001000025417824 */ /* 0x000fc400078e00ff */
[----:B------:R-:W-:Y:S01]  /*1bf0*/  FADD R91, R91, R68 ;  /* 0x000000445b5b7221 */ /* 0x000fe20000000000 */
[----:B------:R-:W-:Y:S02]  /*1c00*/  IMAD.U32 R41, R41, 0x10000, RZ ;  /* 0x0001000029297824 */ /* 0x000fe400078e00ff */
[----:B------:R-:W-:Y:S01]  /*1c10*/  FFMA R90, R69, R68, R90 ;  /* 0x00000044455a7223 */ /* 0x000fe2000000005a */
[----:B------:R-:W-:Y:S01]  /*1c20*/  FMUL R66, R15, R58 ;  /* 0x0000003a0f427220 */ /* 0x000fe20000400000 */
[----:B------:R-:W-:Y:S02]  /*1c30*/  IMAD.U32 R55, R55, 0x10000, RZ ;  /* 0x0001000037377824 */ /* 0x000fe400078e00ff */
[----:B------:R-:W-:Y:S01]  /*1c40*/  FMUL R65, R65, UR20 ;  /* 0x0000001441417c20 */ /* 0x000fe20008400000 */
[----:B------:R-:W-:Y:S02]  /*1c50*/  IMAD.U32 R40, R40, 0x10000, RZ ;  /* 0x0001000028287824 */ /* 0x000fe400078e00ff */
[----:B------:R-:W-:Y:S01]  /*1c60*/  FMUL R64, R14, R41 ;  /* 0x000000290e407220 */ /* 0x000fe20000400000 */
[----:B------:R-:W-:Y:S01]  /*1c70*/  FADD R91, R91, R66 ;  /* 0x000000425b5b7221 */ /* 0x000fe20000000000 */
[----:B------:R-:W-:Y:S01]  /*1c80*/  FFMA R90, R67, R66, R90 ;  /* 0x00000042435a7223 */ /* 0x000fe2000000005a */
[----:B------:R-:W-:Y:S01]  /*1c90*/  IMAD.U32 R61, R38, 0x10000, RZ ;  /* 0x00010000263d7824 */ /* 0x000fe200078e00ff */
[----:B------:R-:W-:Y:S01]  /*1ca0*/  PRMT R38, R42, 0x7632, R38 ;  /* 0x000076322a267816 */ /* 0x000fe20000000026 */
[----:B------:R-:W-:-:S02]  /*1cb0*/  IMAD.U32 R56, R56, 0x10000, RZ ;  /* 0x0001000038387824 */ /* 0x000fc400078e00ff */
[----:B------:R-:W-:Y:S01]  /*1cc0*/  FMUL R63, R55, UR20 ;  /* 0x00000014373f7c20 */ /* 0x000fe20008400000 */
[----:B------:R-:W-:Y:S02]  /*1cd0*/  IMAD.U32 R37, R42, 0x10000, RZ ;  /* 0x000100002a257824 */ /* 0x000fe400078e00ff */
[----:B------:R-:W-:Y:S01]  /*1ce0*/  FMUL R62, R13, R40 ;  /* 0x000000280d3e7220 */ /* 0x000fe20000400000 */
[----:B------:R-:W-:Y:S01]  /*1cf0*/  FADD R91, R91, R64 ;  /* 0x000000405b5b7221 */ /* 0x000fe20000000000 */
[----:B------:R-:W-:Y:S01]  /*1d00*/  FFMA R90, R65, R64, R90 ;  /* 0x00000040415a7223 */ /* 0x000fe2000000005a */
[----:B------:R-:W-:Y:S02]  /*1d10*/  IMAD.U32 R60, R57, 0x10000, RZ ;  /* 0x00010000393c7824 */ /* 0x000fe400078e00ff */
[----:B------:R-:W-:Y:S01]  /*1d20*/  FMUL R57, R61, UR20 ;  /* 0x000000143d397c20 */ /* 0x000fe20008400000 */
[----:B------:R-:W-:Y:S01]  /*1d30*/  FMUL R54, R56, UR20 ;  /* 0x0000001438367c20 */ /* 0x000fe20008400000 */
[----:B------:R-:W-:-:S02]  /*1d40*/  IMAD.U32 R38, R38, 0x10000, RZ ;  /* 0x0001000026267824 */ /* 0x000fc400078e00ff */
[----:B------:R-:W-:Y:S01]  /*1d50*/  FMUL R56, R12, R37 ;  /* 0x000000250c387220 */ /* 0x000fe20000400000 */
[----:B------:R-:W-:Y:S01]  /*1d60*/  FADD R91, R91, R62 ;  /* 0x0000003e5b5b7221 */ /* 0x000fe20000000000 */
[----:B------:R-:W-:Y:S01]  /*1d70*/  FFMA R90, R63, R62, R90 ;  /* 0x0000003e3f5a7223 */ /* 0x000fe2000000005a */
[----:B------:R-:W-:Y:S01]  /*1d80*/  FFMA R24, R69, R59, R24 ;  /* 0x0000003b45187223 */ /* 0x000fe20000000018 */
[----:B------:R-:W-:Y:S02]  /*1d90*/  IMAD.U32 R39, R39, 0x10000, RZ ;  /* 0x0001000027277824 */ /* 0x000fe400078e00ff */
[----:B------:R-:W-:Y:S01]  /*1da0*/  FFMA R20, R57, R37, R20 ;  /* 0x0000002539147223 */ /* 0x000fe20000000014 */
[-C--:B------:R-:W-:Y:S01]  /*1db0*/  FFMA R21, R54, R38.reuse, R21 ;  /* 0x0000002636157223 */ /* 0x080fe20000000015 */
[----:B------:R-:W-:Y:S01]  /*1dc0*/  FMUL R59, R11, R38 ;  /* 0x000000260b3b7220 */ /* 0x000fe20000400000 */
[----:B------:R-:W-:Y:S02]  /*1dd0*/  IMAD.U32 R43, R43, 0x10000, RZ ;  /* 0x000100002b2b7824 */ /* 0x000fe400078e00ff */
[----:B------:R-:W-:Y:S01]  /*1de0*/  FADD R38, R91, R56 ;  /* 0x000000385b267221 */ /* 0x000fe20000000000 */
[----:B------:R-:W-:Y:S01]  /*1df0*/  FFMA R37, R57, R56, R90 ;  /* 0x0000003839257223 */ /* 0x000fe2000000005a */
[----:B------:R-:W-:Y:S01]  /*1e00*/  FFMA R27, R63, R40, R27 ;  /* 0x000000283f1b7223 */ /* 0x000fe2000000001b */
[----:B------:R-:W-:Y:S01]  /*1e10*/  FMUL R55, R39, UR20 ;  /* 0x0000001427377c20 */ /* 0x000fe20008400000 */
[----:B------:R-:W-:Y:S01]  /*1e20*/  FFMA R25, R67, R58, R25 ;  /* 0x0000003a43197223 */ /* 0x000fe20000000019 */
[----:B------:R-:W-:-:S02]  /*1e30*/  IMAD.U32 R40, R36, 0x10000, RZ ;  /* 0x0001000024287824 */ /* 0x000fc400078e00ff */
        /* <DEDUP_REMOVED lines=12> */
.L_x_735:
[----:B------:R-:W-:Y:S05]  /*1f00*/  BSYNC.RECONVERGENT B0 ;  /* 0x0000000000007941 */ /* 0x000fea0003800200 */
.L_x_734:
[----:B------:R-:W0:Y:S02]  /*1f10*/  LDCU UR18, c[0x0][0x384] ;  /* 0x00007080ff1277ac */ /* 0x000e240008000800 */
[----:B0-----:R-:W-:-:S09]  /*1f20*/  UISETP.NE.AND UP1, UPT, UR18, 0x1, UPT ;  /* 0x000000011200788c */ /* 0x001fd2000bf25270 */
[----:B------:R-:W-:Y:S05]  /*1f30*/  BRA.U UP1, `(.L_x_748) ;  /* 0x0000000101c87547 */ /* 0x000fea000b800000 */
        /* <DEDUP_REMOVED lines=24> */
[----:B------:R-:W-:Y:S01]  /*20c0*/  @!UP0 UIADD3 UR7, UPT, UPT, UR6, 0x4, URZ ;  /* 0x0000000406078890 */ /* 0x000fe2000fffe0ff */
[----:B------:R-:W-:Y:S01]  /*20d0*/  @P4 VIADD R39, R39, 0x20 ;  /* 0x0000002027274836 */ /* 0x000fe20000000000 */
[----:B------:R-:W-:Y:S02]  /*20e0*/  UIADD3 UR11, UPT, UPT, UR6, 0x2c, URZ ;  /* 0x0000002c060b7890 */ /* 0x000fe4000fffe0ff */
[----:B------:R-:W-:Y:S01]  /*20f0*/  @!UP0 UIADD3 UR11, UPT, UPT, UR6, 0xc, URZ ;  /* 0x0000000c060b8890 */ /* 0x000fe2000fffe0ff */
[----:B------:R-:W-:Y:S01]  /*2100*/  @!P0 IMAD R39, R50, 0x8, R39 ;  /* 0x0000000832278824 */ /* 0x000fe200078e0227 */
[----:B------:R-:W-:Y:S02]  /*2110*/  UIADD3 UR12, UPT, UPT, UR6, 0x34, URZ ;  /* 0x00000034060c7890 */ /* 0x000fe4000fffe0ff */
[----:B------:R-:W-:Y:S02]  /*2120*/  @!UP0 UIADD3 UR12, UPT, UPT, UR6, 0x14, URZ ;  /* 0x00000014060c8890 */ /* 0x000fe4000fffe0ff */
[----:B------:R-:W-:-:S02]  /*2130*/  UIADD3 UR13, UPT, UPT, UR6, 0x3c, URZ ;  /* 0x0000003c060d7890 */ /* 0x000fc4000fffe0ff */
        /* <DEDUP_REMOVED lines=18> */
.L_x_748:
        /* <DEDUP_REMOVED lines=21> */
[----:B------:R-:W-:-:S03]  /*23b0*/  @!P4 LEA R38, R50, UR7, 0x3 ;  /* 0x000000073226cc11 */ /* 0x000fc6000f8e18ff */
[----:B------:R-:W1:Y:S01]  /*23c0*/  SHFL.DOWN PT, R42, R41, 0x2, 0x1f ;  /* 0x08401f00292a7f89 */ /* 0x000e6200000e0000 */
[----:B0-----:R-:W-:Y:S01]  /*23d0*/  FADD R43, R40, R43 ;  /* 0x0000002b282b7221 */ /* 0x001fe20000000000 */
[----:B-1----:R-:W-:-:S04]  /*23e0*/  FADD R86, R41, R42 ;  /* 0x0000002a29567221 */ /* 0x002fc80000000000 */
[----:B------:R-:W0:Y:S04]  /*23f0*/  SHFL.DOWN PT, R36, R43, 0x1, 0x1f ;  /* 0x08201f002b247f89 */ /* 0x000e2800000e0000 */
[----:B------:R-:W1:Y:S01]  /*2400*/  SHFL.DOWN PT, R37, R86, 0x1, 0x1f ;  /* 0x08201f0056257f89 */ /* 0x000e6200000e0000 */
[----:B0-----:R-:W-:Y:S01]  /*2410*/  FADD R36, R43, R36 ;  /* 0x000000242b247221 */ /* 0x001fe20000000000 */
[----:B------:R-:W-:Y:S01]  /*2420*/  CS2R R42, SRZ ;  /* 0x00000000002a7805 */ /* 0x000fe2000001ff00 */
[----:B-1----:R-:W-:-:S05]  /*2430*/  FADD R37, R86, R37 ;  /* 0x0000002556257221 */ /* 0x002fca0000000000 */
[----:B------:R0:W-:Y:S01]  /*2440*/  @!P4 STS.64 [R38], R36 ;  /* 0x000000242600c388 */ /* 0x0001e20000000a00 */
        /* <DEDUP_REMOVED lines=20> */
.L_x_751:
[----:B------:R-:W-:Y:S05]  /*2590*/  BSYNC.RECONVERGENT B0 ;  /* 0x0000000000007941 */ /* 0x000fea0003800200 */
.L_x_750:
[----:B0-----:R-:W0:Y:S01]  /*25a0*/  LDC.64 R36, c[0x0][0x3b0] ;  /* 0x0000ec00ff247b82 */ /* 0x001e220000000a00 */
[----:B------:R-:W-:-:S06]  /*25b0*/  ULOP3.LUT UR21, UR4, 0x1, URZ, 0xc0, !UPT ;  /* 0x0000000104157892 */ /* 0x000fcc000f8ec0ff */
[----:B------:R-:W-:-:S05]  /*25c0*/  IMAD R38, RZ, RZ, -UR21 ;  /* 0x80000015ff267e24 */ /* 0x000fca000f8e02ff */
[----:B------:R-:W-:-:S04]  /*25d0*/  LOP3.LUT R38, R38, UR9, RZ, 0xc0, !PT ;  /* 0x0000000926267c12 */ /* 0x000fc8000f8ec0ff */
[----:B------:R-:W-:-:S05]  /*25e0*/  IADD3 R38, P4, PT, R38, UR15, RZ ;  /* 0x0000000f26267c10 */ /* 0x000fca000ff9e0ff */
[----:B------:R-:W-:Y:S01]  /*25f0*/  IMAD.X R39, RZ, RZ, RZ, P4 ;  /* 0x000000ffff277224 */ /* 0x000fe200020e06ff */
[----:B0-----:R-:W-:-:S04]  /*2600*/  LEA R36, P4, R38, R36, 0x3 ;  /* 0x0000002426247211 */ /* 0x001fc800078818ff */
[----:B------:R-:W-:Y:S01]  /*2610*/  LEA.HI.X R37, R38, R37, R39, 0x3, P4 ;  /* 0x0000002526257211 */ /* 0x000fe200020f1c27 */
[----:B------:R-:W-:-:S04]  /*2620*/  IMAD.U32 R39, RZ, RZ, UR8 ;  /* 0x00000008ff277e24 */ /* 0x000fc8000f8e00ff */
[----:B------:R-:W-:-:S05]  /*2630*/  @!P0 IMAD.WIDE.U32 R38, R39, 0x8, R36 ;  /* 0x0000000827268825 */ /* 0x000fca00078e0024 */
[----:B------:R0:W-:Y:S01]  /*2640*/  @!P0 STG.E.64 desc[UR16][R38.64], R42 ;  /* 0x0000002a26008986 */ /* 0x0001e2000c101b10 */
[----:B------:R-:W-:Y:S05]  /*2650*/  @P0 BRA `(.L_x_752) ;  /* 0x0000000000700947 */ /* 0x000fea0003800000 */
[----:B------:R-:W1:Y:S01]  /*2660*/  LDCU UR6, c[0x0][0x380] ;  /* 0x00007000ff0677ac */ /* 0x000e620008000800 */
[----:B------:R-:W-:Y:S01]  /*2670*/  UISETP.NE.AND UP1, UPT, UR21, URZ, UPT ;  /* 0x000000ff1500728c */ /* 0x000fe2000bf25270 */
[----:B------:R-:W2:Y:S03]  /*2680*/  LDCU.64 UR12, c[0x0][0x3b8] ;  /* 0x00007700ff0c77ac */ /* 0x000ea60008000a00 */
[----:B-1----:R-:W-:-:S04]  /*2690*/  USEL UR6, UR6, URZ, UP1 ;  /* 0x000000ff06067287 */ /* 0x002fc80008800000 */
[----:B------:R-:W-:-:S04]  /*26a0*/  UIADD3 UR11, UP1, UPT, UR5, UR6, URZ ;  /* 0x00000006050b7290 */ /* 0x000fc8000ff3e0ff */
[----:B------:R-:W-:Y:S02]  /*26b0*/  ULEA.HI.X.SX32 UR14, UR6, URZ, 0x1, UP1 ;  /* 0x000000ff060e7291 */ /* 0x000fe400088f0eff */
[----:B------:R-:W-:Y:S01]  /*26c0*/  UISETP.GT.U32.AND UP1, UPT, UR4, 0x1, UPT ;  /* 0x000000010400788c */ /* 0x000fe2000bf24070 */
[----:B------:R-:W-:Y:S01]  /*26d0*/  UMOV UR6, 0xffffffff ;  /* 0xffffffff00067882 */ /* 0x000fe20000000000 */
[----:B--2---:R-:W-:Y:S02]  /*26e0*/  ULEA UR7, UP2, UR11, UR12, 0x2 ;  /* 0x0000000c0b077291 */ /* 0x004fe4000f8410ff */
[----:B------:R-:W-:Y:S02]  /*26f0*/  USEL UR6, UR6, 0x1, UP1 ;  /* 0x0000000106067887 */ /* 0x000fe40008800000 */
[----:B------:R-:W-:Y:S02]  /*2700*/  UISETP.GE.U32.AND UP1, UPT, UR4, 0x2, UPT ;  /* 0x000000020400788c */ /* 0x000fe4000bf26070 */
[----:B------:R-:W-:Y:S01]  /*2710*/  ULEA.HI.X UR11, UR11, UR13, UR14, 0x2, UP2 ;  /* 0x0000000d0b0b7291 */ /* 0x000fe200090f140e */
[----:B0-----:R-:W-:-:S02]  /*2720*/  IMAD.U32 R38, RZ, RZ, UR7 ;  /* 0x00000007ff267e24 */ /* 0x001fc4000f8e00ff */
[----:B------:R-:W-:Y:S01]  /*2730*/  IMAD.U32 R43, RZ, RZ, UR6 ;  /* 0x00000006ff2b7e24 */ /* 0x000fe2000f8e00ff */
[----:B------:R-:W-:Y:S02]  /*2740*/  PLOP3.LUT P0, PT, PT, PT, UP1, 0x80, 0x8 ;  /* 0x000000000008781c */ /* 0x000fe40003f0f018 */
[----:B------:R-:W-:Y:S02]  /*2750*/  IMAD.U32 R39, RZ, RZ, UR11 ;  /* 0x0000000bff277e24 */ /* 0x000fe4000f8e00ff */
[----:B------:R-:W-:Y:S01]  /*2760*/  SEL R41, RZ, UR18, P0 ;  /* 0x00000012ff297c07 */ /* 0x000fe20008000000 */
[----:B------:R-:W-:Y:S06]  /*2770*/  MEMBAR.ALL.GPU ;  /* 0x0000000000007992 */ /* 0x000fec000000a000 */
[----:B------:R-:W-:-:S00]  /*2780*/  ERRBAR ;  /* 0x00000000000079ab */ /* 0x000fc00000000000 */
[----:B------:R-:W-:Y:S06]  /*2790*/  CGAERRBAR ;  /* 0x00000000000075ab */ /* 0x000fec0000000000 */
[----:B------:R1:W-:Y:S01]  /*27a0*/  REDG.E.ADD.S32.STRONG.GPU desc[UR16][R38.64], R43 ;  /* 0x0000002b2600798e */ /* 0x0003e2000c12e310 */
[----:B------:R-:W-:-:S13]  /*27b0*/  ISETP.NE.AND P0, PT, R41, -0x1, PT ;  /* 0xffffffff2900780c */ /* 0x000fda0003f05270 */
[----:B-1----:R-:W-:Y:S05]  /*27c0*/  @!P0 BRA `(.L_x_752) ;  /* 0x0000000000148947 */ /* 0x002fea0003800000 */
.L_x_753:
[----:B------:R-:W2:Y:S04]  /*27d0*/  LDG.E.STRONG.GPU R40, desc[UR16][R38.64] ;  /* 0x0000001026287981 */ /* 0x000ea8000c1ef900 */
[----:B--2---:R-:W-:Y:S01]  /*27e0*/  CCTL.IVALL ;  /* 0x00000000ff00798f */ /* 0x004fe20002000000 */
[----:B------:R-:W-:Y:S05]  /*27f0*/  YIELD ;  /* 0x0000000000007946 */ /* 0x000fea0003800000 */
[----:B------:R-:W-:-:S13]  /*2800*/  ISETP.NE.AND P0, PT, R40, R41, PT ;  /* 0x000000292800720c */ /* 0x000fda0003f05270 */
[----:B------:R-:W-:Y:S05]  /*2810*/  @P0 BRA `(.L_x_753) ;  /* 0xfffffffc00ec0947 */ /* 0x000fea000383ffff */
.L_x_752:
[----:B------:R-:W-:Y:S01]  /*2820*/  ISETP.GE.AND P0, PT, R52, UR18, PT ;  /* 0x0000001234007c0c */ /* 0x000fe2000bf06270 */
[----:B------:R-:W-:Y:S05]  /*2830*/  WARPSYNC.ALL ;  /* 0x0000000000007948 */ /* 0x000fea0003800000 */
[----:B------:R-:W-:Y:S01]  /*2840*/  BAR.SYNC.DEFER_BLOCKING 0x0 ;  /* 0x0000000000007b1d */ /* 0x000fe20000010000 */
[----:B0-----:R-:W-:-:S05]  /*2850*/  IMAD.MOV.U32 R42, RZ, RZ, RZ ;  /* 0x000000ffff2a7224 */ /* 0x001fca00078e00ff */
        /* <DEDUP_REMOVED lines=11> */
.L_x_758:
        /* <DEDUP_REMOVED lines=9> */
[----:B--2---:R-:W-:-:S04]  /*29a0*/  FADD R87, R87, R42 ;  /* 0x0000002a57577221 */ /* 0x004fc80000000000 */
[----:B---3--:R-:W-:-:S04]  /*29b0*/  FADD R86, R87, R86 ;  /* 0x0000005657567221 */ /* 0x008fc80000000000 */
[----:B----4-:R-:W-:Y:S02]  /*29c0*/  FADD R86, R86, R89 ;  /* 0x0000005956567221 */ /* 0x010fe40000000000 */
[----:B------:R-:W2:Y:S02]  /*29d0*/  LDG.E R89, desc[UR16][R38.64+0xf04] ;  /* 0x000f041026597981 */ /* 0x000ea4000c1e1900 */
[----:B-----5:R-:W-:Y:S02]  /*29e0*/  FADD R42, R86, R91 ;  /* 0x0000005b562a7221 */ /* 0x020fe40000000000 */
[----:B------:R-:W3:Y:S02]  /*29f0*/  LDG.E R86, desc[UR16][R38.64+0x804] ;  /* 0x0008041026567981 */ /* 0x000ee4000c1e1900 */
[----:B------:R-:W-:Y:S02]  /*2a00*/  FADD R43, R42, R43 ;  /* 0x0000002b2a2b7221 */ /* 0x000fe40000000000 */
[----:B------:R-:W4:Y:S02]  /*2a10*/  LDG.E R42, desc[UR16][R38.64+0x904] ;  /* 0x00090410262a7981 */ /* 0x000f24000c1e1900 */
[----:B------:R-:W-:-:S02]  /*2a20*/  FADD R43, R43, R88 ;  /* 0x000000582b2b7221 */ /* 0x000fc40000000000 */
[----:B------:R-:W5:Y:S02]  /*2a30*/  LDG.E R88, desc[UR16][R38.64+0xa04] ;  /* 0x000a041026587981 */ /* 0x000f64000c1e1900 */
[----:B------:R-:W-:Y:S02]  /*2a40*/  FADD R43, R43, R90 ;  /* 0x0000005a2b2b7221 */ /* 0x000fe40000000000 */
[----:B------:R-:W2:Y:S02]  /*2a50*/  LDG.E R90, desc[UR16][R38.64+0xb04] ;  /* 0x000b0410265a7981 */ /* 0x000ea4000c1e1900 */
[----:B------:R-:W-:-:S04]  /*2a60*/  FADD R43, R43, R92 ;  /* 0x0000005c2b2b7221 */ /* 0x000fc80000000000 */
[----:B---3--:R-:W-:Y:S02]  /*2a70*/  FADD R87, R43, R86 ;  /* 0x000000562b577221 */ /* 0x008fe40000000000 */
[----:B------:R-:W3:Y:S04]  /*2a80*/  LDG.E R86, desc[UR16][R38.64+0xc04] ;  /* 0x000c041026567981 */ /* 0x000ee8000c1e1900 */
[----:B------:R-:W3:Y:S01]  /*2a90*/  LDG.E R43, desc[UR16][R38.64+0xd04] ;  /* 0x000d0410262b7981 */ /* 0x000ee2000c1e1900 */
[----:B----4-:R-:W-:-:S03]  /*2aa0*/  FADD R87, R87, R42 ;  /* 0x0000002a57577221 */ /* 0x010fc60000000000 */
[----:B------:R-:W4:Y:S01]  /*2ab0*/  LDG.E R42, desc[UR16][R38.64+0xe04] ;  /* 0x000e0410262a7981 */ /* 0x000f22000c1e1900 */
[----:B-----5:R-:W-:Y:S01]  /*2ac0*/  FADD R87, R87, R88 ;  /* 0x0000005857577221 */ /* 0x020fe20000000000 */
[----:B------:R-:W-:-:S03]  /*2ad0*/  VIADD R40, R40, 0x10 ;  /* 0x0000001028287836 */ /* 0x000fc60000000000 */
[----:B--2---:R-:W-:Y:S02]  /*2ae0*/  FADD R87, R87, R90 ;  /* 0x0000005a57577221 */ /* 0x004fe40000000000 */
[----:B------:R-:W-:Y:S01]  /*2af0*/  ISETP.NE.AND P0, PT, R40, RZ, PT ;  /* 0x000000ff2800720c */ /* 0x000fe20003f05270 */
[----:B------:R-:W-:Y:S02]  /*2b00*/  VIADD R41, R41, 0x200 ;  /* 0x0000020029297836 */ /* 0x000fe40000000000 */
[----:B---3--:R-:W-:-:S04]  /*2b10*/  FADD R86, R87, R86 ;  /* 0x0000005657567221 */ /* 0x008fc80000000000 */
[----:B------:R-:W-:-:S04]  /*2b20*/  FADD R43, R86, R43 ;  /* 0x0000002b562b7221 */ /* 0x000fc80000000000 */
[----:B----4-:R-:W-:-:S04]  /*2b30*/  FADD R42, R43, R42 ;  /* 0x0000002a2b2a7221 */ /* 0x010fc80000000000 */
[----:B------:R-:W-:Y:S01]  /*2b40*/  FADD R42, R42, R89 ;  /* 0x000000592a2a7221 */ /* 0x000fe20000000000 */
[----:B------:R-:W-:Y:S06]  /*2b50*/  @P0 BRA `(.L_x_758) ;  /* 0xfffffffc006c0947 */ /* 0x000fec000383ffff */
.L_x_757:
[----:B------:R-:W-:Y:S05]  /*2b60*/  BSYNC.RECONVERGENT B1 ;  /* 0x0000000000017941 */ /* 0x000fea0003800200 */
.L_x_756:
[----:B------:R-:W-:Y:S05]  /*2b70*/  @!P4 BRA `(.L_x_755) ;  /* 0x0000000000c0c947 */ /* 0x000fea0003800000 */
[----:B------:R-:W-:Y:S01]  /*2b80*/  BSSY.RECONVERGENT B1, `(.L_x_759) ;  /* 0x0000015000017945 */ /* 0x000fe20003800200 */
[----:B------:R-:W-:-:S03]  /*2b90*/  ISETP.NE.AND P0, PT, R4, RZ, PT ;  /* 0x000000ff0400720c */ /* 0x000fc60003f05270 */
[----:B------:R-:W-:Y:S10]  /*2ba0*/  @!P2 BRA `(.L_x_760) ;  /* 0x000000000048a947 */ /* 0x000ff40003800000 */
[----:B------:R-:W-:-:S05]  /*2bb0*/  IMAD.WIDE R38, R41, 0x8, R36 ;  /* 0x0000000829267825 */ /* 0x000fca00078e0224 */
[----:B------:R-:W2:Y:S04]  /*2bc0*/  LDG.E R43, desc[UR16][R38.64+0x4] ;  /* 0x00000410262b7981 */ /* 0x000ea8000c1e1900 */
[----:B------:R-:W3:Y:S04]  /*2bd0*/  LDG.E R87, desc[UR16][R38.64+0x104] ;  /* 0x0001041026577981 */ /* 0x000ee8000c1e1900 */
[----:B------:R-:W4:Y:S04]  /*2be0*/  LDG.E R89, desc[UR16][R38.64+0x204] ;  /* 0x0002041026597981 */ /* 0x000f28000c1e1900 */
[----:B------:R-:W5:Y:S04]  /*2bf0*/  LDG.E R91, desc[UR16][R38.64+0x304] ;  /* 0x00030410265b7981 */ /* 0x000f68000c1e1900 */
[----:B------:R-:W5:Y:S04]  /*2c00*/  LDG.E R93, desc[UR16][R38.64+0x404] ;  /* 0x00040410265d7981 */ /* 0x000f68000c1e1900 */
[----:B------:R-:W5:Y:S01]  /*2c10*/  LDG.E R40, desc[UR16][R38.64+0x604] ;  /* 0x0006041026287981 */ /* 0x000f62000c1e1900 */
[----:B--2---:R-:W-:-:S03]  /*2c20*/  FADD R86, R42, R43 ;  /* 0x0000002b2a567221 */ /* 0x004fc60000000000 */
[----:B------:R-:W2:Y:S04]  /*2c30*/  LDG.E R42, desc[UR16][R38.64+0x504] ;  /* 0x00050410262a7981 */ /* 0x000ea8000c1e1900 */
[----:B------:R-:W2:Y:S01]  /*2c40*/  LDG.E R43, desc[UR16][R38.64+0x704] ;  /* 0x00070410262b7981 */ /* 0x000ea2000c1e1900 */
[----:B---3--:R-:W-:-:S04]  /*2c50*/  FADD R86, R86, R87 ;  /* 0x0000005756567221 */ /* 0x008fc80000000000 */
[----:B----4-:R-:W-:-:S04]  /*2c60*/  FADD R86, R86, R89 ;  /* 0x0000005956567221 */ /* 0x010fc80000000000 */
[----:B-----5:R-:W-:-:S04]  /*2c70*/  FADD R86, R86, R91 ;  /* 0x0000005b56567221 */ /* 0x020fc80000000000 */
[----:B------:R-:W-:Y:S01]  /*2c80*/  FADD R93, R86, R93 ;  /* 0x0000005d565d7221 */ /* 0x000fe20000000000 */
[----:B------:R-:W-:-:S03]  /*2c90*/  VIADD R41, R41, 0x100 ;  /* 0x0000010029297836 */ /* 0x000fc60000000000 */
[----:B--2---:R-:W-:-:S04]  /*2ca0*/  FADD R93, R93, R42 ;  /* 0x0000002a5d5d7221 */ /* 0x004fc80000000000 */
[----:B------:R-:W-:-:S04]  /*2cb0*/  FADD R40, R93, R40 ;  /* 0x000000285d287221 */ /* 0x000fc80000000000 */
[----:B------:R-:W-:-:S07]  /*2cc0*/  FADD R42, R40, R43 ;  /* 0x0000002b282a7221 */ /* 0x000fce0000000000 */
.L_x_760:
[----:B------:R-:W-:Y:S05]  /*2cd0*/  BSYNC.RECONVERGENT B1 ;  /* 0x0000000000017941 */ /* 0x000fea0003800200 */
.L_x_759:
        /* <DEDUP_REMOVED lines=14> */
.L_x_762:
[----:B------:R-:W-:Y:S05]  /*2dc0*/  BSYNC.RECONVERGENT B1 ;  /* 0x0000000000017941 */ /* 0x000fea0003800200 */
.L_x_761:
        /* <DEDUP_REMOVED lines=11> */
.L_x_755:
[----:B------:R-:W-:Y:S05]  /*2e80*/  BSYNC.RECONVERGENT B0 ;  /* 0x0000000000007941 */ /* 0x000fea0003800200 */
.L_x_754:
[----:B------:R-:W0:Y:S01]  /*2e90*/  SHFL.BFLY PT, R37, R42, 0x1, 0x1f ;  /* 0x0c201f002a257f89 */ /* 0x000e2200000e0000 */
        /* <DEDUP_REMOVED lines=11> */
.L_x_749:
[----:B------:R-:W-:Y:S04]  /*2f50*/  BSSY.RECONVERGENT B0, `(.L_x_763) ;  /* 0x00000d1000007945 */ /* 0x000fe80003800200 */
[----:B------:R-:W-:Y:S05]  /*2f60*/  @P1 BRA `(.L_x_764) ;  /* 0x0000000c003c1947 */ /* 0x000fea0003800000 */
[----:B------:R-:W0:Y:S01]  /*2f70*/  LDC.64 R86, c[0x0][0x3d0] ;  /* 0x0000f400ff567b82 */ /* 0x000e220000000a00 */
[----:B------:R-:W-:Y:S01]  /*2f80*/  IMAD.U32 R36, RZ, RZ, UR19 ;  /* 0x00000013ff247e24 */ /* 0x000fe2000f8e00ff */
[C---:B------:R-:W-:Y:S01]  /*2f90*/  ISETP.GT.U32.AND P5, PT, R7.reuse, 0x7, PT ;  /* 0x000000070700780c */ /* 0x040fe20003fa4070 */
[----:B------:R-:W-:Y:S01]  /*2fa0*/  BSSY.RECONVERGENT B1, `(.L_x_765) ;  /* 0x0000024000017945 */ /* 0x000fe20003800200 */
[----:B------:R-:W-:Y:S01]  /*2fb0*/  ISETP.GT.U32.AND P0, PT, R7, 0x7, PT ;  /* 0x000000070700780c */ /* 0x000fe20003f04070 */
[----:B------:R-:W-:Y:S02]  /*2fc0*/  IMAD R89, R36, UR10, R51 ;  /* 0x0000000a24597c24 */ /* 0x000fe4000f8e0233 */
[----:B------:R-:W-:Y:S02]  /*2fd0*/  FMUL R42, R39, R0 ;  /* 0x00000000272a7220 */ /* 0x000fe40000400000 */
        /* <DEDUP_REMOVED lines=31> */
.L_x_766:
[----:B------:R-:W5:Y:S02]  /*31d0*/  LDG.E.128 R36, desc[UR16][R36.64] ;  /* 0x0000001024247981 */ /* 0x000f64000c1e1d00 */
.L_x_767:
[----:B------:R-:W-:Y:S05]  /*31e0*/  BSYNC.RECONVERGENT B1 ;  /* 0x0000000000017941 */ /* 0x000fea0003800200 */
.L_x_765:
[----:B-----5:R-:W-:Y:S02]  /*31f0*/  IMAD.U32 R41, R37, 0x10000, RZ ;  /* 0x0001000025297824 */ /* 0x020fe400078e00ff */
[-C--:B------:R-:W-:Y:S01]  /*3200*/  FFMA R40, R81, -R42.reuse, R80 ;  /* 0x8000002a51287223 */ /* 0x080fe20000000050 */
[----:B------:R-:W-:Y:S01]  /*3210*/  PRMT R37, R37, 0x7632, R37 ;  /* 0x0000763225257816 */ /* 0x000fe20000000025 */
[-C--:B------:R-:W-:Y:S01]  /*3220*/  FFMA R92, R73, -R42.reuse, R72 ;  /* 0x8000002a495c7223 */ /* 0x080fe20000000048 */
[----:B------:R-:W-:Y:S01]  /*3230*/  ISETP.GT.U32.AND P4, PT, R7, 0x7, PT ;  /* 0x000000070700780c */ /* 0x000fe20003f84070 */
[----:B------:R-:W-:Y:S01]  /*3240*/  FFMA R43, R40, UR20, R41 ;  /* 0x00000014282b7c23 */ /* 0x000fe20008000029 */
[----:B------:R-:W-:Y:S02]  /*3250*/  IMAD.U32 R41, R38, 0x10000, RZ ;  /* 0x0001000026297824 */ /* 0x000fe400078e00ff */
[----:B------:R-:W-:Y:S01]  /*3260*/  FFMA R40, R77, -R42, R76 ;  /* 0x8000002a4d287223 */ /* 0x000fe2000000004c */
[----:B------:R-:W-:Y:S01]  /*3270*/  BSSY.RECONVERGENT B1, `(.L_x_768) ;  /* 0x0000039000017945 */ /* 0x000fe20003800200 */
[----:B------:R-:W-:-:S02]  /*3280*/  F2FP.BF16.F32.PACK_AB R43, RZ, R43 ;  /* 0x0000002bff2b723e */ /* 0x000fc400000010ff */
[----:B------:R-:W-:Y:S01]  /*3290*/  FFMA R91, R40, UR20, R41 ;  /* 0x00000014285b7c23 */ /* 0x000fe20008000029 */
[----:B------:R-:W-:Y:S01]  /*32a0*/  IMAD.U32 R41, R39, 0x10000, RZ ;  /* 0x0001000027297824 */ /* 0x000fe200078e00ff */
[----:B------:R-:W-:Y:S01]  /*32b0*/  PRMT R39, R38, 0x7632, R39 ;  /* 0x0000763226277816 */ /* 0x000fe20000000027 */
[----:B------:R-:W-:Y:S02]  /*32c0*/  IMAD.U32 R38, R37, 0x10000, RZ ;  /* 0x0001000025267824 */ /* 0x000fe400078e00ff */
[-C--:B------:R-:W-:Y:S01]  /*32d0*/  FFMA R37, R79, -R42.reuse, R78 ;  /* 0x8000002a4f257223 */ /* 0x080fe2000000004e */
[----:B------:R-:W-:Y:S01]  /*32e0*/  FFMA R92, R92, UR20, R41 ;  /* 0x000000145c5c7c23 */ /* 0x000fe20008000029 */
[-C--:B------:R-:W-:Y:S01]  /*32f0*/  FFMA R40, R85, -R42.reuse, R84 ;  /* 0x8000002a55287223 */ /* 0x080fe20000000054 */
[----:B------:R-:W-:Y:S02]  /*3300*/  IMAD.U32 R41, R39, 0x10000, RZ ;  /* 0x0001000027297824 */ /* 0x000fe400078e00ff */
[----:B------:R-:W-:Y:S01]  /*3310*/  FFMA R37, R37, UR20, R38 ;  /* 0x0000001425257c23 */ /* 0x000fe20008000026 */
[----:B------:R-:W-:Y:S01]  /*3320*/  FFMA R38, R75, -R42, R74 ;  /* 0x8000002a4b267223 */ /* 0x000fe2000000004a */
[----:B------:R-:W-:-:S02]  /*3330*/  PRMT R39, R39, 0x7632, R39 ;  /* 0x0000763227277816 */ /* 0x000fc40000000027 */
[----:B------:R-:W-:Y:S01]  /*3340*/  F2FP.BF16.F32.PACK_AB R91, RZ, R91 ;  /* 0x0000005bff5b723e */ /* 0x000fe200000010ff */
[----:B------:R-:W-:Y:S01]  /*3350*/  FFMA R38, R38, UR20, R41 ;  /* 0x0000001426267c23 */ /* 0x000fe20008000029 */
[C---:B------:R-:W-:Y:S01]  /*3360*/  IMAD.U32 R41, R36.reuse, 0x10000, RZ ;  /* 0x0001000024297824 */ /* 0x040fe200078e00ff */
[----:B------:R-:W-:Y:S01]  /*3370*/  PRMT R36, R36, 0x7632, R36 ;  /* 0x0000763224247816 */ /* 0x000fe20000000024 */
[----:B------:R-:W-:Y:S02]  /*3380*/  IMAD.U32 R88, R39, 0x10000, RZ ;  /* 0x0001000027587824 */ /* 0x000fe400078e00ff */
[----:B------:R-:W-:Y:S01]  /*3390*/  FFMA R39, R71, -R42, R70 ;  /* 0x8000002a47277223 */ /* 0x000fe20000000046 */
[----:B------:R-:W-:Y:S01]  /*33a0*/  FFMA R90, R40, UR20, R41 ;  /* 0x00000014285a7c23 */ /* 0x000fe20008000029 */
[----:B------:R-:W-:Y:S01]  /*33b0*/  F2FP.BF16.F32.PACK_AB R92, RZ, R92 ;  /* 0x0000005cff5c723e */ /* 0x000fe200000010ff */
[----:B------:R-:W0:Y:S01]  /*33c0*/  LDC.64 R40, c[0x0][0x3e8] ;  /* 0x0000fa00ff287b82 */ /* 0x000e220000000a00 */
[----:B------:R-:W-:Y:S01]  /*33d0*/  FFMA R39, R39, UR20, R88 ;  /* 0x0000001427277c23 */ /* 0x000fe20008000058 */
[----:B------:R-:W-:-:S02]  /*33e0*/  IMAD.U32 R93, R36, 0x10000, RZ ;  /* 0x00010000245d7824 */ /* 0x000fc400078e00ff */
[----:B------:R-:W-:Y:S01]  /*33f0*/  FFMA R36, R83, -R42, R82 ;  /* 0x8000002a53247223 */ /* 0x000fe20000000052 */
[----:B------:R-:W-:Y:S02]  /*3400*/  F2FP.BF16.F32.PACK_AB R90, RZ, R90 ;  /* 0x0000005aff5a723e */ /* 0x000fe400000010ff */
[----:B------:R-:W-:Y:S01]  /*3410*/  F2FP.BF16.F32.PACK_AB R37, RZ, R37 ;  /* 0x00000025ff25723e */ /* 0x000fe200000010ff */
[----:B------:R-:W-:Y:S01]  /*3420*/  FFMA R36, R36, UR20, R93 ;  /* 0x0000001424247c23 */ /* 0x000fe2000800005d */
[----:B------:R-:W-:Y:S02]  /*3430*/  F2FP.BF16.F32.PACK_AB R38, RZ, R38 ;  /* 0x00000026ff26723e */ /* 0x000fe400000010ff */
        /* <DEDUP_REMOVED lines=8> */
[----:B------:R-:W-:-:S07]  /*34c0*/  ISETP.GE.U32.AND P0, PT, R7, 0x5, PT ;  /* 0x000000050700780c */ /* 0x000fce0003f06070 */
[----:B------:R1:W-:Y:S01]  /*34d0*/  @P4 STG.E.U16 desc[UR16][R88.64+0x2], R36 ;  /* 0x0000022458004986 */ /* 0x0003e2000c101510 */
[----:B------:R-:W-:-:S03]  /*34e0*/  ISETP.GE.U32.AND P4, PT, R7, 0x6, PT ;  /* 0x000000060700780c */ /* 0x000fc60003f86070 */
[----:B------:R1:W-:Y:S01]  /*34f0*/  @P5 STG.E.U16 desc[UR16][R88.64+0x4], R43 ;  /* 0x0000042b58005986 */ /* 0x0003e2000c101510 */
[----:B------:R-:W-:-:S03]  /*3500*/  ISETP.GE.U32.AND P5, PT, R7, 0x7, PT ;  /* 0x000000070700780c */ /* 0x000fc60003fa6070 */
[----:B------:R1:W-:Y:S01]  /*3510*/  @P6 STG.E.U16 desc[UR16][R88.64+0x6], R37 ;  /* 0x0000062558006986 */ /* 0x0003e2000c101510 */
[----:B------:R-:W-:-:S03]  /*3520*/  ISETP.NE.AND P6, PT, R7, RZ, PT ;  /* 0x000000ff0700720c */ /* 0x000fc60003fc5270 */
[----:B------:R1:W-:Y:S01]  /*3530*/  @P0 STG.E.U16 desc[UR16][R88.64+0x8], R91 ;  /* 0x0000085b58000986 */ /* 0x0003e2000c101510 */
[----:B------:R-:W-:-:S03]  /*3540*/  ISETP.GE.U32.AND P0, PT, R7, 0x8, PT ;  /* 0x000000080700780c */ /* 0x000fc60003f06070 */
[----:B------:R1:W-:Y:S04]  /*3550*/  @P4 STG.E.U16 desc[UR16][R88.64+0xa], R38 ;  /* 0x00000a2658004986 */ /* 0x0003e8000c101510 */
[----:B------:R1:W-:Y:S04]  /*3560*/  @P5 STG.E.U16 desc[UR16][R88.64+0xc], R92 ;  /* 0x00000c5c58005986 */ /* 0x0003e8000c101510 */
[----:B------:R1:W-:Y:S02]  /*3570*/  @P6 STG.E.U16 desc[UR16][R88.64], R90 ;  /* 0x0000005a58006986 */ /* 0x0003e4000c101510 */
[----:B------:R-:W-:Y:S05]  /*3580*/  @!P0 BRA `(.L_x_770) ;  /* 0x00000000001c8947 */ /* 0x000fea0003800000 */
[----:B------:R2:W-:Y:S01]  /*3590*/  STG.E.U16 desc[UR16][R88.64+0xe], R39 ;  /* 0x00000e2758007986 */ /* 0x0005e2000c101510 */
[----:B------:R-:W-:Y:S05]  /*35a0*/  BRA `(.L_x_770) ;  /* 0x0000000000147947 */ /* 0x000fea0003800000 */
.L_x_769:
[----:B------:R-:W-:Y:S02]  /*35b0*/  PRMT R39, R92, 0x5410, R39 ;  /* 0x000054105c277816 */ /* 0x000fe40000000027 */
[----:B------:R-:W-:Y:S02]  /*35c0*/  PRMT R38, R91, 0x5410, R38 ;  /* 0x000054105b267816 */ /* 0x000fe40000000026 */
[----:B------:R-:W-:Y:S02]  /*35d0*/  PRMT R37, R43, 0x5410, R37 ;  /* 0x000054102b257816 */ /* 0x000fe40000000025 */
[----:B------:R-:W-:-:S05]  /*35e0*/  PRMT R36, R90, 0x5410, R36 ;  /* 0x000054105a247816 */ /* 0x000fca0000000024 */
[----:B------:R0:W-:Y:S02]  /*35f0*/  STG.E.128 desc[UR16][R88.64], R36 ;  /* 0x0000002458007986 */ /* 0x0001e4000c101d10 */
.L_x_770:
[----:B------:R-:W-:Y:S05]  /*3600*/  BSYNC.RECONVERGENT B1 ;  /* 0x0000000000017941 */ /* 0x000fea0003800200 */
.L_x_768:
[----:B------:R-:W-:-:S13]  /*3610*/  ISETP.GE.AND P0, PT, R8, UR19, PT ;  /* 0x0000001308007c0c */ /* 0x000fda000bf06270 */
[----:B------:R-:W-:Y:S05]  /*3620*/  @P0 BRA `(.L_x_764) ;  /* 0x00000004008c0947 */ /* 0x000fea0003800000 */
[----:B-1----:R-:W-:Y:S01]  /*3630*/  IMAD.U32 R43, RZ, RZ, UR19 ;  /* 0x00000013ff2b7e24 */ /* 0x002fe2000f8e00ff */
[----:B------:R-:W-:Y:S01]  /*3640*/  BSSY.RECONVERGENT B1, `(.L_x_771) ;  /* 0x0000025000017945 */ /* 0x000fe20003800200 */
[----:B------:R-:W-:Y:S02]  /*3650*/  ISETP.GE.U32.AND P4, PT, R6, 0x8, PT ;  /* 0x000000080600780c */ /* 0x000fe40003f86070 */
[----:B------:R-:W-:-:S04]  /*3660*/  IMAD R43, R43, UR10, R8 ;  /* 0x0000000a2b2b7c24 */ /* 0x000fc8000f8e0208 */
[----:B------:R-:W-:-:S03]  /*3670*/  IMAD.WIDE R86, R43, 0x2, R86 ;  /* 0x000000022b567825 */ /* 0x000fc600078e0256 */
[----:B------:R-:W-:-:S04]  /*3680*/  LOP3.LUT P0, RZ, R86, 0xf, RZ, 0xc0, !PT ;  /* 0x0000000f56ff7812 */ /* 0x000fc8000780c0ff */
[----:B------:R-:W-:-:S13]  /*3690*/  ISETP.LT.U32.OR P0, PT, R6, 0x8, P0 ;  /* 0x000000080600780c */ /* 0x000fda0000701470 */
[----:B------:R-:W-:Y:S05]  /*36a0*/  @P0 BRA `(.L_x_772) ;  /* 0x0000000000080947 */ /* 0x000fea0003800000 */
[----:B0-2---:R0:W5:Y:S01]  /*36b0*/  LDG.E.128 R36, desc[UR16][R86.64] ;  /* 0x0000001056247981 */ /* 0x005162000c1e1d00 */
[----:B------:R-:W-:Y:S05]  /*36c0*/  BRA `(.L_x_773) ;  /* 0x0000000000707947 */ /* 0x000fea0003800000 */
.L_x_772:
[C---:B------:R-:W-:Y:S02]  /*36d0*/  ISETP.GT.U32.AND P6, PT, R6.reuse, 0x2, PT ;  /* 0x000000020600780c */ /* 0x040fe40003fc4070 */
[C---:B------:R-:W-:Y:S02]  /*36e0*/  ISETP.GT.U32.AND P5, PT, R6.reuse, 0x3, PT ;  /* 0x000000030600780c */ /* 0x040fe40003fa4070 */
[----:B------:R-:W-:-:S09]  /*36f0*/  ISETP.GT.U32.AND P0, PT, R6, 0x4, PT ;  /* 0x000000040600780c */ /* 0x000fd20003f04070 */
[----:B0-----:R-:W-:-:S06]  /*3700*/  @!P6 PRMT R37, RZ, 0x7610, R37 ;  /* 0x00007610ff25e816 */ /* 0x001fcc0000000025 */
[----:B------:R-:W3:Y:S01]  /*3710*/  @P6 LDG.E.U16 R37, desc[UR16][R86.64+0x4] ;  /* 0x0000041056256981 */ /* 0x000ee2000c1e1500 */
[----:B------:R-:W-:Y:S02]  /*3720*/  ISETP.GT.U32.AND P6, PT, R6, 0x5, PT ;  /* 0x000000050600780c */ /* 0x000fe40003fc4070 */
[----:B------:R-:W-:Y:S02]  /*3730*/  @!P5 PRMT R38, RZ, 0x7610, R38 ;  /* 0x00007610ff26d816 */ /* 0x000fe40000000026 */
[----:B--2---:R-:W-:-:S04]  /*3740*/  @!P0 PRMT R39, RZ, 0x7610, R39 ;  /* 0x00007610ff278816 */ /* 0x004fc80000000027 */
[----:B------:R-:W3:Y:S04]  /*3750*/  @P5 LDG.E.U16 R38, desc[UR16][R86.64+0x6] ;  /* 0x0000061056265981 */ /* 0x000ee8000c1e1500 */
[----:B------:R-:W2:Y:S01]  /*3760*/  @P0 LDG.E.U16 R39, desc[UR16][R86.64+0x8] ;  /* 0x0000081056270981 */ /* 0x000ea2000c1e1500 */
[----:B------:R-:W-:-:S06]  /*3770*/  @!P6 PRMT R88, RZ, 0x7610, R88 ;  /* 0x00007610ff58e816 */ /* 0x000fcc0000000058 */
[----:B------:R-:W2:Y:S01]  /*3780*/  @P6 LDG.E.U16 R88, desc[UR16][R86.64+0xa] ;  /* 0x00000a1056586981 */ /* 0x000ea2000c1e1500 */
[C---:B------:R-:W-:Y:S02]  /*3790*/  ISETP.NE.AND P6, PT, R6.reuse, RZ, PT ;  /* 0x000000ff0600720c */ /* 0x040fe40003fc5270 */
[C---:B------:R-:W-:Y:S02]  /*37a0*/  ISETP.GT.U32.AND P5, PT, R6.reuse, 0x1, PT ;  /* 0x000000010600780c */ /* 0x040fe40003fa4070 */
[----:B------:R-:W-:-:S09]  /*37b0*/  ISETP.GT.U32.AND P0, PT, R6, 0x6, PT ;  /* 0x000000060600780c */ /* 0x000fd20003f04070 */
[----:B------:R-:W-:-:S06]  /*37c0*/  @!P6 PRMT R36, RZ, 0x7610, R36 ;  /* 0x00007610ff24e816 */ /* 0x000fcc0000000024 */
[----:B------:R-:W4:Y:S01]  /*37d0*/  @P6 LDG.E.U16 R36, desc[UR16][R86.64] ;  /* 0x0000001056246981 */ /* 0x000f22000c1e1500 */
[----:B------:R-:W-:-:S13]  /*37e0*/  ISETP.GT.U32.AND P6, PT, R6, 0x7, PT ;  /* 0x000000070600780c */ /* 0x000fda0003fc4070 */
[----:B------:R-:W-:-:S06]  /*37f0*/  @!P6 PRMT R89, RZ, 0x7610, R89 ;  /* 0x00007610ff59e816 */ /* 0x000fcc0000000059 */
[----:B------:R-:W5:Y:S01]  /*3800*/  @P6 LDG.E.U16 R89, desc[UR16][R86.64+0xe] ;  /* 0x00000e1056596981 */ /* 0x000f62000c1e1500 */
[----:B---3--:R-:W-:Y:S02]  /*3810*/  PRMT R37, R37, 0x5410, R38 ;  /* 0x0000541025257816 */ /* 0x008fe40000000026 */
[--C-:B--2---:R-:W-:Y:S02]  /*3820*/  PRMT R38, R39, 0x5410, R88.reuse ;  /* 0x0000541027267816 */ /* 0x104fe40000000058 */
[----:B------:R-:W-:Y:S02]  /*3830*/  @!P5 PRMT R39, RZ, 0x7610, R39 ;  /* 0x00007610ff27d816 */ /* 0x000fe40000000027 */
[----:B------:R-:W-:-:S04]  /*3840*/  @!P0 PRMT R88, RZ, 0x7610, R88 ;  /* 0x00007610ff588816 */ /* 0x000fc80000000058 */
[----:B------:R-:W4:Y:S04]  /*3850*/  @P5 LDG.E.U16 R39, desc[UR16][R86.64+0x2] ;  /* 0x0000021056275981 */ /* 0x000f28000c1e1500 */
[----:B------:R-:W5:Y:S01]  /*3860*/  @P0 LDG.E.U16 R88, desc[UR16][R86.64+0xc] ;  /* 0x00000c1056580981 */ /* 0x000f62000c1e1500 */
[----:B----4-:R-:W-:Y:S02]  /*3870*/  PRMT R36, R36, 0x5410, R39 ;  /* 0x0000541024247816 */ /* 0x010fe40000000027 */
[----:B-----5:R-:W-:-:S07]  /*3880*/  PRMT R39, R88, 0x5410, R89 ;  /* 0x0000541058277816 */ /* 0x020fce0000000059 */
.L_x_773:
[----:B------:R-:W-:Y:S05]  /*3890*/  BSYNC.RECONVERGENT B1 ;  /* 0x0000000000017941 */ /* 0x000fea0003800200 */
.L_x_771:
[----:B0----5:R-:W-:Y:S02]  /*38a0*/  IMAD.U32 R87, R37, 0x10000, RZ ;  /* 0x0001000025577824 */ /* 0x021fe400078e00ff */
[----:B------:R-:W-:Y:S01]  /*38b0*/  FFMA R86, R65, -R42, R64 ;  /* 0x8000002a41567223 */ /* 0x000fe20000000040 */
[----:B------:R-:W-:Y:S01]  /*38c0*/  IMAD.U32 R88, R38, 0x10000, RZ ;  /* 0x0001000026587824 */ /* 0x000fe200078e00ff */
[----:B------:R-:W-:Y:S01]  /*38d0*/  PRMT R37, R37, 0x7632, R37 ;  /* 0x0000763225257816 */ /* 0x000fe20000000025 */
[----:B------:R-:W-:-:S04]  /*38e0*/  IMAD.WIDE R40, R43, 0x2, R40 ;  /* 0x000000022b287825 */ /* 0x000fc800078e0228 */
[----:B------:R-:W-:Y:S01]  /*38f0*/  FFMA R86, R86, UR20, R87 ;  /* 0x0000001456567c23 */ /* 0x000fe20008000057 */
[----:B------:R-:W-:Y:S01]  /*3900*/  FFMA R87, R57, -R42, R56 ;  /* 0x8000002a39577223 */ /* 0x000fe20000000038 */
[----:B------:R-:W-:-:S03]  /*3910*/  LOP3.LUT P0, RZ, R40, 0xf, RZ, 0xc0, !PT ;  /* 0x0000000f28ff7812 */ /* 0x000fc6000780c0ff */
[----:B------:R-:W-:Y:S01]  /*3920*/  FFMA R87, R87, UR20, R88 ;  /* 0x0000001457577c23 */ /* 0x000fe20008000058 */
[----:B------:R-:W-:Y:S01]  /*3930*/  IMAD.U32 R88, R36, 0x10000, RZ ;  /* 0x0001000024587824 */ /* 0x000fe200078e00ff */
[----:B------:R-:W-:Y:S02]  /*3940*/  PRMT R36, R38, 0x7632, R36 ;  /* 0x0000763226247816 */ /* 0x000fe40000000024 */
[----:B------:R-:W-:Y:S02]  /*3950*/  F2FP.BF16.F32.PACK_AB R43, RZ, R86 ;  /* 0x00000056ff2b723e */ /* 0x000fe400000010ff */
[C---:B------:R-:W-:Y:S01]  /*3960*/  PRMT R38, R36.reuse, 0x7632, R38 ;  /* 0x0000763224267816 */ /* 0x040fe20000000026 */
[----:B------:R-:W-:Y:S02]  /*3970*/  IMAD.U32 R89, R36, 0x10000, RZ ;  /* 0x0001000024597824 */ /* 0x000fe400078e00ff */
[-C--:B------:R-:W-:Y:S01]  /*3980*/  FFMA R36, R54, -R42.reuse, R59 ;  /* 0x8000002a36247223 */ /* 0x080fe2000000003b */
[----:B------:R-:W-:Y:S01]  /*3990*/  F2FP.BF16.F32.PACK_AB R86, RZ, R87 ;  /* 0x00000057ff56723e */ /* 0x000fe200000010ff */
[----:B------:R-:W-:Y:S01]  /*39a0*/  FFMA R87, R69, -R42, R68 ;  /* 0x8000002a45577223 */ /* 0x000fe20000000044 */
[----:B------:R-:W-:Y:S01]  /*39b0*/  ISETP.LT.U32.OR P0, PT, R6, 0x8, P0 ;  /* 0x000000080600780c */ /* 0x000fe20000701470 */
[----:B------:R-:W-:Y:S01]  /*39c0*/  FFMA R36, R36, UR20, R89 ;  /* 0x0000001424247c23 */ /* 0x000fe20008000059 */
[----:B------:R-:W-:-:S02]  /*39d0*/  IMAD.U32 R89, R38, 0x10000, RZ ;  /* 0x0001000026597824 */ /* 0x000fc400078e00ff */
[-C--:B------:R-:W-:Y:S01]  /*39e0*/  FFMA R38, R67, -R42.reuse, R66 ;  /* 0x8000002a43267223 */ /* 0x080fe20000000042 */
[----:B------:R-:W-:Y:S01]  /*39f0*/  FFMA R87, R87, UR20, R88 ;  /* 0x0000001457577c23 */ /* 0x000fe20008000058 */
[----:B------:R-:W-:Y:S02]  /*3a00*/  IMAD.U32 R88, R37, 0x10000, RZ ;  /* 0x0001000025587824 */ /* 0x000fe400078e00ff */
[-C--:B------:R-:W-:Y:S01]  /*3a10*/  FFMA R37, R63, -R42.reuse, R62 ;  /* 0x8000002a3f257223 */ /* 0x080fe2000000003e */
[----:B------:R-:W-:Y:S01]  /*3a20*/  FFMA R38, R38, UR20, R89 ;  /* 0x0000001426267c23 */ /* 0x000fe20008000059 */
[C---:B------:R-:W-:Y:S01]  /*3a30*/  IMAD.U32 R89, R39.reuse, 0x10000, RZ ;  /* 0x0001000027597824 */ /* 0x040fe200078e00ff */
[----:B------:R-:W-:Y:S01]  /*3a40*/  PRMT R39, R39, 0x7632, R39 ;  /* 0x0000763227277816 */ /* 0x000fe20000000027 */
[----:B------:R-:W-:Y:S01]  /*3a50*/  FFMA R37, R37, UR20, R88 ;  /* 0x0000001425257c23 */ /* 0x000fe20008000058 */
[-C--:B------:R-:W-:Y:S01]  /*3a60*/  FFMA R88, R55, -R42.reuse, R58 ;  /* 0x8000002a37587223 */ /* 0x080fe2000000003a */
[----:B------:R-:W-:Y:S01]  /*3a70*/  FFMA R42, R60, -R42, R61 ;  /* 0x8000002a3c2a7223 */ /* 0x000fe2000000003d */
[----:B------:R-:W-:Y:S01]  /*3a80*/  F2FP.BF16.F32.PACK_AB R87, RZ, R87 ;  /* 0x00000057ff57723e */ /* 0x000fe200000010ff */
[----:B------:R-:W-:-:S02]  /*3a90*/  IMAD.U32 R39, R39, 0x10000, RZ ;  /* 0x0001000027277824 */ /* 0x000fc400078e00ff */
[----:B------:R-:W-:Y:S01]  /*3aa0*/  FFMA R88, R88, UR20, R89 ;  /* 0x0000001458587c23 */ /* 0x000fe20008000059 */
[----:B------:R-:W-:Y:S01]  /*3ab0*/  F2FP.BF16.F32.PACK_AB R89, RZ, R37 ;  /* 0x00000025ff59723e */ /* 0x000fe200000010ff */
[----:B------:R-:W-:Y:S01]  /*3ac0*/  FFMA R42, R42, UR20, R39 ;  /* 0x000000142a2a7c23 */ /* 0x000fe20008000027 */
        /* <DEDUP_REMOVED lines=13> */
[----:B------:R-:W-:-:S09]  /*3ba0*/  ISETP.GE.U32.AND P0, PT, R6, 0x3, PT ;  /* 0x000000030600780c */ /* 0x000fd20003f06070 */
[----:B------:R4:W-:Y:S01]  /*3bb0*/  @P6 STG.E.U16 desc[UR16][R40.64], R87 ;  /* 0x0000005728006986 */ /* 0x0009e2000c101510 */
[----:B------:R-:W-:-:S03]  /*3bc0*/  ISETP.GE.U32.AND P6, PT, R6, 0x4, PT ;  /* 0x000000040600780c */ /* 0x000fc60003fc6070 */
[----:B------:R4:W-:Y:S01]  /*3bd0*/  @P5 STG.E.U16 desc[UR16][R40.64+0x2], R90 ;  /* 0x0000025a28005986 */ /* 0x0009e2000c101510 */
[----:B------:R-:W-:-:S03]  /*3be0*/  ISETP.GE.U32.AND P5, PT, R6, 0x6, PT ;  /* 0x000000060600780c */ /* 0x000fc60003fa6070 */
[----:B------:R4:W-:Y:S01]  /*3bf0*/  @P0 STG.E.U16 desc[UR16][R40.64+0x4], R43 ;  /* 0x0000042b28000986 */ /* 0x0009e2000c101510 */
[----:B------:R-:W-:-:S05]  /*3c00*/  ISETP.GE.U32.AND P0, PT, R6, 0x5, PT ;  /* 0x000000050600780c */ /* 0x000fca0003f06070 */
[----:B------:R4:W-:Y:S01]  /*3c10*/  @P6 STG.E.U16 desc[UR16][R40.64+0x6], R89 ;  /* 0x0000065928006986 */ /* 0x0009e2000c101510 */
[----:B------:R-:W-:-:S03]  /*3c20*/  ISETP.GE.U32.AND P6, PT, R6, 0x7, PT ;  /* 0x000000070600780c */ /* 0x000fc60003fc6070 */
[----:B------:R4:W-:Y:S04]  /*3c30*/  @P5 STG.E.U16 desc[UR16][R40.64+0xa], R88 ;  /* 0x00000a5828005986 */ /* 0x0009e8000c101510 */
[----:B------:R4:W-:Y:S06]  /*3c40*/  @P0 STG.E.U16 desc[UR16][R40.64+0x8], R86 ;  /* 0x0000085628000986 */ /* 0x0009ec000c101510 */
[----:B------:R4:W-:Y:S02]  /*3c50*/  @P6 STG.E.U16 desc[UR16][R40.64+0xc], R39 ;  /* 0x00000c2728006986 */ /* 0x0009e4000c101510 */
.L_x_764:
[----:B------:R-:W-:Y:S05]  /*3c60*/  BSYNC.RECONVERGENT B0 ;  /* 0x0000000000007941 */ /* 0x000fea0003800200 */
.L_x_763:
[----:B------:R-:W5:Y:S01]  /*3c70*/  LDCU UR6, c[0x0][0x380] ;  /* 0x00007000ff0677ac */ /* 0x000f620008000800 */
[----:B------:R-:W0:Y:S01]  /*3c80*/  LDCU UR7, c[0x0][0x388] ;  /* 0x00007100ff0777ac */ /* 0x000e220008000800 */
[----:B------:R-:W-:Y:S02]  /*3c90*/  UPLOP3.LUT UP0, UPT, UPT, UPT, UP0, 0x40, 0x4 ;  /* 0x000000000004789c */ /* 0x000fe40003f0e800 */
[----:B-----5:R-:W-:-:S04]  /*3ca0*/  UIADD3 UR10, UPT, UPT, UR10, UR6, URZ ;  /* 0x000000060a0a7290 */ /* 0x020fc8000fffe0ff */
[----:B0-----:R-:W-:-:S09]  /*3cb0*/  UISETP.GE.AND UP1, UPT, UR10, UR7, UPT ;  /* 0x000000070a00728c */ /* 0x001fd2000bf26270 */
[----:B------:R-:W-:Y:S05]  /*3cc0*/  BRA.U !UP1, `(.L_x_774) ;  /* 0xffffffd109047547 */ /* 0x000fea000b83ffff */
.L_x_731:
[----:B------:R-:W-:Y:S05]  /*3cd0*/  @P1 EXIT ;  /* 0x000000000000194d */ /* 0x000fea0003800000 */
[----:B------:R-:W0:Y:S01]  /*3ce0*/  LDC.64 R4, c[0x0][0x3e0] ;  /* 0x0000f800ff047b82 */ /* 0x000e220000000a00 */
[----:B------:R-:W-:Y:S01]  /*3cf0*/  IMAD.U32 R0, RZ, RZ, UR19 ;  /* 0x00000013ff007e24 */ /* 0x000fe2000f8e00ff */
[----:B------:R-:W-:Y:S01]  /*3d00*/  IADD3 R6, PT, PT, -R51, UR19, RZ ;  /* 0x0000001333067c10 */ /* 0x000fe2000fffe1ff */
[----:B------:R-:W-:Y:S02]  /*3d10*/  BSSY.RECONVERGENT B0, `(.L_x_775) ;  /* 0x000001b000007945 */ /* 0x000fe40003800200 */
[----:B------:R-:W-:Y:S02]  /*3d20*/  IMAD R3, R0, UR5, R51 ;  /* 0x0000000500037c24 */ /* 0x000fe4000f8e0233 */
[----:B------:R-:W-:-:S04]  /*3d30*/  IMAD.U32 R0, RZ, RZ, UR18 ;  /* 0x00000012ff007e24 */ /* 0x000fc8000f8e00ff */
[----:B------:R-:W-:-:S05]  /*3d40*/  IMAD R51, R0, 0x400, R51 ;  /* 0x0000040000337824 */ /* 0x000fca00078e0233 */
        /* <DEDUP_REMOVED lines=23> */
.L_x_776:
[----:B------:R-:W-:Y:S05]  /*3ec0*/  BSYNC.RECONVERGENT B0 ;  /* 0x0000000000007941 */ /* 0x000fea0003800200 */
.L_x_775:
[----:B------:R-:W-:Y:S05]  /*3ed0*/  @P1 EXIT ;  /* 0x000000000000194d */ /* 0x000fea0003800000 */
[----:B------:R-:W-:-:S04]  /*3ee0*/  IMAD.U32 R0, RZ, RZ, UR19 ;  /* 0x00000013ff007e24 */ /* 0x000fc8000f8e00ff */
[----:B0-----:R-:W-:Y:S01]  /*3ef0*/  IMAD R3, R0, UR5, R51 ;  /* 0x0000000500037c24 */ /* 0x001fe2000f8e0233 */
        /* <DEDUP_REMOVED lines=25> */
        .weak           $__internal_6_$__cuda_sm20_rcp_rn_f32_slowpath
        .type           $__internal_6_$__cuda_sm20_rcp_rn_f32_slowpath,@function
        .size           $__internal_6_$__cuda_sm20_rcp_rn_f32_slowpath,(.L_x_5059 - $__internal_6_$__cuda_sm20_rcp_rn_f32_slowpath)
$__internal_6_$__cuda_sm20_rcp_rn_f32_slowpath:
        /* <DEDUP_REMOVED lines=9> */
[----:B------:R-:W2:Y:S02]  /*4120*/  MUFU.RCP R37, R36 ;  /* 0x0000002400257308 */ /* 0x000ea40000001000 */
[----:B--2---:R-:W-:-:S04]  /*4130*/  FFMA R0, R36, R37, -1 ;  /* 0xbf80000024007423 */ /* 0x004fc80000000025 */
[----:B------:R-:W-:-:S04]  /*4140*/  FADD.FTZ R0, -R0, -RZ ;  /* 0x800000ff00007221 */ /* 0x000fc80000010100 */
[----:B------:R-:W-:-:S04]  /*4150*/  FFMA R0, R37, R0, R37 ;  /* 0x0000000025007223 */ /* 0x000fc80000000025 */
[----:B---3--:R-:W-:Y:S01]  /*4160*/  FFMA R32, R0, 1.84467440737095516160e+19, RZ ;  /* 0x5f80000000207823 */ /* 0x008fe200000000ff */
[----:B------:R-:W-:Y:S06]  /*4170*/  BRA `(.L_x_778) ;  /* 0x0000000000887947 */ /* 0x000fec0003800000 */
.L_x_777:
        /* <DEDUP_REMOVED lines=20> */
[--C-:B------:R-:W-:Y:S02]  /*42c0*/  LOP3.LUT P1, RZ, R38, R36, R39.reuse, 0xf8, !PT ;  /* 0x0000002426ff7212 */ /* 0x100fe4000782f827 */
[C---:B------:R-:W-:Y:S02]  /*42d0*/  LOP3.LUT P0, RZ, R37.reuse, 0x1, RZ, 0xc0, !PT ;  /* 0x0000000125ff7812 */ /* 0x040fe4000780c0ff */
[----:B------:R-:W-:Y:S02]  /*42e0*/  LOP3.LUT P2, RZ, R37, 0x2, RZ, 0xc0, !PT ;  /* 0x0000000225ff7812 */ /* 0x000fe4000784c0ff */
[----:B------:R-:W-:Y:S02]  /*42f0*/  SHF.R.U32.HI R39, RZ, R32, R39 ;  /* 0x00000020ff277219 */ /* 0x000fe40000011627 */
[----:B------:R-:W-:Y:S02]  /*4300*/  PLOP3.LUT P0, PT, P0, P1, P2, 0xe0, 0x0 ;  /* 0x000000000000781c */ /* 0x000fe40000703c20 */
[----:B------:R-:W-:-:S02]  /*4310*/  LOP3.LUT P1, RZ, R0, 0x7fffff, RZ, 0xc0, !PT ;  /* 0x007fffff00ff7812 */ /* 0x000fc4000782c0ff */
[----:B------:R-:W-:-:S05]  /*4320*/  SEL R36, RZ, 0x1, !P0 ;  /* 0x00000001ff247807 */ /* 0x000fca0004000000 */
[----:B------:R-:W-:-:S05]  /*4330*/  IMAD.MOV R36, RZ, RZ, -R36 ;  /* 0x000000ffff247224 */ /* 0x000fca00078e0a24 */
[----:B------:R-:W-:-:S13]  /*4340*/  ISETP.GE.AND P0, PT, R36, RZ, PT ;  /* 0x000000ff2400720c */ /* 0x000fda0003f06270 */
[----:B------:R-:W-:-:S04]  /*4350*/  @!P0 VIADD R39, R39, 0x1 ;  /* 0x0000000127278836 */ /* 0x000fc80000000000 */
[----:B------:R-:W-:-:S05]  /*4360*/  @!P1 IMAD.SHL.U32 R39, R39, 0x2, RZ ;  /* 0x0000000227279824 */ /* 0x000fca00078e00ff */
[----:B------:R-:W-:Y:S01]  /*4370*/  LOP3.LUT R32, R39, 0x80000000, R0, 0xf8, !PT ;  /* 0x8000000027207812 */ /* 0x000fe200078ef800 */
[----:B------:R-:W-:Y:S06]  /*4380*/  BRA `(.L_x_778) ;  /* 0x0000000000047947 */ /* 0x000fec0003800000 */
.L_x_779:
[----:B------:R0:W1:Y:S02]  /*4390*/  MUFU.RCP R32, R0 ;  /* 0x0000000000207308 */ /* 0x0000640000001000 */
.L_x_778:
[----:B------:R-:W-:Y:S02]  /*43a0*/  IMAD.MOV.U32 R36, RZ, RZ, R41 ;  /* 0x000000ffff247224 */ /* 0x000fe400078e0029 */
[----:B------:R-:W-:-:S04]  /*43b0*/  IMAD.MOV.U32 R37, RZ, RZ, 0x0 ;  /* 0x00000000ff257424 */ /* 0x000fc800078e00ff */
[----:B0123--:R-:W-:Y:S05]  /*43c0*/  RET.REL.NODEC R36 `(_ZN18transformer_engine13normalization26rmsnorm_bwd_general_kernelINS0_13Kernel_traitsI13__nv_bfloat16S3_S3_fjLj2048ELj1ELj1ELj4ELj16ENS0_18Kernel_traits_baseILj2048ES3_S3_S3_fjLj128EEEEELb1EEEvNS0_20BackwardKernelParamsE) ;  /* 0xffffffbc240c7950 */ /* 0x00ffea0003c3ffff */
.L_x_780:
        /* <DEDUP_REMOVED lines=11> */
.L_x_5059:


//--------------------- .text._ZN18transformer_engine13normalization26rmsnorm_bwd_general_kernelINS0_13Kernel_traitsI6__halffS3_fjLj2048ELj1ELj1ELj4ELj16ENS0_18Kernel_traits_baseILj2048ES3_fS3_fjLj128EEEEELb1EEEvNS0_20BackwardKernelParamsE --------------------------
	.section	.text._ZN18transformer_engine13normalization26rmsnorm_bwd_general_kernelINS0_13Kernel_traitsI6__halffS3_fjLj2048ELj1ELj1ELj4ELj16ENS0_18Kernel_traits_baseILj2048ES3_fS3_fjLj128EEEEELb1EEEvNS0_20BackwardKernelParamsE,"ax",@progbits
	.align	128
        .global         _ZN18transformer_engine13normalization26rmsnorm_bwd_general_kernelINS0_13Kernel_traitsI6__halffS3_fjLj2048ELj1ELj1ELj4ELj16ENS0_18Kernel_traits_baseILj2048ES3_fS3_fjLj128EEEEELb1EEEvNS0_20BackwardKernelParamsE
        .type           _ZN18transformer_engine13normalization26rmsnorm_bwd_general_kernelINS0_13Kernel_traitsI6__halffS3_fjLj2048ELj1ELj1ELj4ELj16ENS0_18Kernel_traits_baseILj2048ES3_fS3_fjLj128EEEEELb1EEEvNS0_20BackwardKernelParamsE,@function
        .size           _ZN18transformer_engine13normalization26rmsnorm_bwd_general_kernelINS0_13Kernel_traitsI6__halffS3_fjLj2048ELj1ELj1ELj4ELj16ENS0_18Kernel_traits_baseILj2048ES3_fS3_fjLj128EEEEELb1EEEvNS0_20BackwardKernelParamsE,(.L_x_5060 - _ZN18transformer_engine13normalization26rmsnorm_bwd_general_kernelINS0_13Kernel_traitsI6__halffS3_fjLj2048ELj1ELj1ELj4ELj16ENS0_18Kernel_traits_baseILj2048ES3_fS3_fjLj128EEEEELb1EEEvNS0_20BackwardKernelParamsE)
        .other          _ZN18transformer_engine13normalization26rmsnorm_bwd_general_kernelINS0_13Kernel_traitsI6__halffS3_fjLj2048ELj1ELj1ELj4ELj16ENS0_18Kernel_traits_baseILj2048ES3_fS3_fjLj128EEEEELb1EEEvNS0_20BackwardKernelParamsE,@"STO_CUDA_ENTRY STV_DEFAULT"
_ZN18transformer_engine13normalization26rmsnorm_bwd_general_kernelINS0_13Kernel_traitsI6__halffS3_fjLj2048ELj1ELj1ELj4ELj16ENS0_18Kernel_traits_baseILj2048ES3_fS3_fjLj128EEEEELb1EEEvNS0_20BackwardKernelParamsE:
.text._ZN18transformer_engine13normalization26rmsnorm_bwd_general_kernelINS0_13Kernel_traitsI6__halffS3_fjLj2048ELj1ELj1ELj4ELj16ENS0_18Kernel_traits_baseILj2048ES3_fS3_fjLj128EEEEELb1EEEvNS0_20BackwardKernelParamsE:
        /* <DEDUP_REMOVED lines=31> */
[----:B------:R-:W-:-:S04]  /*01f0*/  IADD3 R6, PT, PT, -R5, UR4, RZ ;  /* 0x0000000405067c10 */ /* 0x000fc8000fffe1ff */
[----:B------:R-:W-:-:S05]  /*0200*/  LEA R3, R6, R3, 0x5 ;  /* 0x0000000306037211 */ /* 0x000fca00078e28ff */
        /* <DEDUP_REMOVED lines=16> */
.L_x_784:
        /* <DEDUP_REMOVED lines=12> */
.L_x_785:
[----:B------:R-:W-:Y:S05]  /*03d0*/  BSYNC.RECONVERGENT B1 ;  /* 0x0000000000017941 */ /* 0x000fea0003800200 */
.L_x_783:
        /* <DEDUP_REMOVED lines=19> */
.L_x_787:
        /* <DEDUP_REMOVED lines=12> */
.L_x_788:
[----:B------:R-:W-:Y:S05]  /*05d0*/  BSYNC.RECONVERGENT B1 ;  /* 0x0000000000017941 */ /* 0x000fea0003800200 */
.L_x_786:
        /* <DEDUP_REMOVED lines=19> */
.L_x_790:
        /* <DEDUP_REMOVED lines=12> */
.L_x_791:
[----:B------:R-:W-:Y:S05]  /*07d0*/  BSYNC.RECONVERGENT B1 ;  /* 0x0000000000017941 */ /* 0x000fea0003800200 */
.L_x_789:
        /* <DEDUP_REMOVED lines=19> */
.L_x_793:
        /* <DEDUP_REMOVED lines=12> */
.L_x_794:
[----:B------:R-:W-:Y:S05]  /*09d0*/  BSYNC.RECONVERGENT B1 ;  /* 0x0000000000017941 */ /* 0x000fea0003800200 */
.L_x_792:
[----:B-----5:R-:W-:Y:S02]  /*09e0*/  HADD2.F32 R56, -RZ, R3.H0_H0 ;  /* 0x20000003ff387230 */ /* 0x020fe40000004100 */
[----:B------:R-:W-:Y:S02]  /*09f0*/  HADD2.F32 R58, -RZ, R9.H0_H0 ;  /* 0x20000009ff3a7230 */ /* 0x000fe40000004100 */
[----:B------:R-:W-:Y:S02]  /*0a00*/  HADD2.F32 R60, -RZ, R12.H0_H0 ;  /* 0x2000000cff3c7230 */ /* 0x000fe40000004100 */
[----:B------:R-:W-:-:S07]  /*0a10*/  HADD2.F32 R62, -RZ, R13.H0_H0 ;  /* 0x2000000dff3e7230 */ /* 0x000fce0000004100 */
.L_x_782:
[----:B------:R-:W-:Y:S05]  /*0a20*/  BSYNC.RECONVERGENT B0 ;  /* 0x0000000000007941 */ /* 0x000fea0003800200 */
.L_x_781:
        /* <DEDUP_REMOVED lines=20> */
[----:B------:R-:W-:Y:S02]  /*0b70*/  ISETP.GT.U32.AND P0, PT, R27, 0x1ffffff, PT ;  /* 0x01ffffff1b00780c */ /* 0x000fe40003f04070 */
[----:B------:R-:W-:Y:S01]  /*0b80*/  LEA R27, R98, R9, 0x9 ;  /* 0x00000009621b7211 */ /* 0x000fe200078e48ff */
        /* <DEDUP_REMOVED lines=14> */
[----:B------:R-:W-:Y:S01]  /*0c70*/  LOP3.LUT R53, R54, 0x7, RZ, 0xc0, !PT ;  /* 0x0000000736357812 */ /* 0x000fe200078ec0ff */
        /* <DEDUP_REMOVED lines=11> */
[----:B------:R-:W-:Y:S01]  /*0d30*/  LOP3.LUT R54, R54, 0x3, RZ, 0xc0, !PT ;  /* 0x0000000336367812 */ /* 0x000fe200078ec0ff */
[----:B------:R-:W-:Y:S01]  /*0d40*/  VIADD R63, R53, 0xffffffff ;  /* 0xffffffff353f7836 */ /* 0x000fe20000000000 */
[----:B------:R-:W-:Y:S01]  /*0d50*/  IADD3 R55, PT, PT, -R50, UR11, RZ ;  /* 0x0000000b32377c10 */ /* 0x000fe2000fffe1ff */
[----:B------:R-:W-:Y:S06]  /*0d60*/  @P0 BRA `(.L_x_796) ;  /* 0x0000000000100947 */ /* 0x000fec0003800000 */
[----:B------:R-:W-:-:S07]  /*0d70*/  MOV R59, 0xd90 ;  /* 0x00000d90003b7802 */ /* 0x000fce0000000f00 */
[----:B------:R-:W-:Y:S05]  /*0d80*/  CALL.REL.NOINC `($__internal_7_$__cuda_sm20_rcp_rn_f32_slowpath) ;  /* 0x00000034004c7944 */ /* 0x000fea0003c00000 */
[----:B------:R-:W-:Y:S01]  /*0d90*/  IMAD.MOV.U32 R57, RZ, RZ, R40 ;  /* 0x000000ffff397224 */ /* 0x000fe200078e0028 */
[----:B------:R-:W-:Y:S06]  /*0da0*/  BRA `(.L_x_797) ;  /* 0x0000000000107947 */ /* 0x000fec0003800000 */
.L_x_796:
[----:B------:R-:W0:Y:S02]  /*0db0*/  MUFU.RCP R57, R40 ;  /* 0x0000002800397308 */ /* 0x000e240000001000 */
[----:B0-----:R-:W-:-:S04]  /*0dc0*/  FFMA R3, R40, R57, -1 ;  /* 0xbf80000028037423 */ /* 0x001fc80000000039 */
[----:B------:R-:W-:-:S04]  /*0dd0*/  FADD.FTZ R44, -R3, -RZ ;  /* 0x800000ff032c7221 */ /* 0x000fc80000010100 */
[----:B------:R-:W-:-:S07]  /*0de0*/  FFMA R57, R57, R44, R57 ;  /* 0x0000002c39397223 */ /* 0x000fce0000000039 */
.L_x_797:
        /* <DEDUP_REMOVED lines=8> */
.L_x_857:
[----:B------:R-:W0:Y:S01]  /*0e70*/  LDC.64 R44, c[0x0][0x3a0] ;  /* 0x0000e800ff2c7b82 */ /* 0x000e220000000a00 */
[----:B------:R-:W1:Y:S01]  /*0e80*/  LDCU UR11, c[0x0][0x38c] ;  /* 0x00007180ff0b77ac */ /* 0x000e620008000800 */
[----:B0-----:R-:W-:-:S06]  /*0e90*/  IMAD.WIDE R44, R58, 0x4, R44 ;  /* 0x000000043a2c7825 */ /* 0x001fcc00078e022c */
[----:B------:R-:W2:Y:S01]  /*0ea0*/  LDG.E R44, desc[UR12][R44.64] ;  /* 0x0000000c2c2c7981 */ /* 0x000ea2000c1e1900 */
[----:B-1----:R-:W-:Y:S01]  /*0eb0*/  ISETP.GE.AND P1, PT, R7, UR11, PT ;  /* 0x0000000b07007c0c */ /* 0x002fe2000bf26270 */
[----:B------:R-:W-:Y:S01]  /*0ec0*/  BSSY.RECONVERGENT B0, `(.L_x_798) ;  /* 0x0000115000007945 */ /* 0x000fe20003800200 */
[----:B------:R-:W-:Y:S02]  /*0ed0*/  HFMA2 R95, -RZ, RZ, 0, 0 ;  /* 0x00000000ff5f7431 */ /* 0x000fe400000001ff */
        /* <DEDUP_REMOVED lines=23> */
.L_x_801:
[----:B------:R0:W5:Y:S02]  /*1050*/  LDG.E.128 R44, desc[UR12][R70.64] ;  /* 0x0000000c462c7981 */ /* 0x000164000c1e1d00 */
.L_x_802:
[----:B------:R-:W-:Y:S05]  /*1060*/  BSYNC.RECONVERGENT B1 ;  /* 0x0000000000017941 */ /* 0x000fea0003800200 */
.L_x_800:
        /* <DEDUP_REMOVED lines=18> */
.L_x_804:
[----:B------:R-:W2:Y:S02]  /*1190*/  LDG.E.64 R70, desc[UR12][R70.64] ;  /* 0x0000000c46467981 */ /* 0x000ea4000c1e1b00 */
[C-C-:B--2---:R-:W-:Y:S02]  /*11a0*/  SHF.R.U64 R91, R70.reuse, 0x10, R71.reuse ;  /* 0x00000010465b7819 */ /* 0x144fe40000001247 */
[----:B------:R-:W-:Y:S02]  /*11b0*/  SHF.R.U32.HI R94, RZ, 0x10, R71 ;  /* 0x00000010ff5e7819 */ /* 0x000fe40000011647 */
[----:B------:R-:W-:Y:S02]  /*11c0*/  PRMT R84, R70, 0x7610, R84 ;  /* 0x0000761046547816 */ /* 0x000fe40000000054 */
[----:B------:R-:W-:-:S07]  /*11d0*/  PRMT R93, R71, 0x7610, R93 ;  /* 0x00007610475d7816 */ /* 0x000fce000000005d */
.L_x_805:
[----:B------:R-:W-:Y:S05]  /*11e0*/  BSYNC.RECONVERGENT B1 ;  /* 0x0000000000017941 */ /* 0x000fea0003800200 */
.L_x_803:
[----:B-----5:R-:W-:Y:S02]  /*11f0*/  HADD2.F32 R71, -RZ, R84.H0_H0 ;  /* 0x20000054ff477230 */ /* 0x020fe40000004100 */
[----:B------:R-:W-:Y:S01]  /*1200*/  FMUL R3, R44, UR14 ;  /* 0x0000000e2c037c20 */ /* 0x000fe20008400000 */
[----:B------:R-:W-:Y:S02]  /*1210*/  HADD2.F32 R44, -RZ, R91.H0_H0 ;  /* 0x2000005bff2c7230 */ /* 0x000fe40000004100 */
[----:B------:R-:W-:Y:S01]  /*1220*/  FMUL R84, R45, UR14 ;  /* 0x0000000e2d547c20 */ /* 0x000fe20008400000 */
[----:B------:R-:W-:Y:S01]  /*1230*/  ISETP.GE.AND P0, PT, R9, UR11, PT ;  /* 0x0000000b09007c0c */ /* 0x000fe2000bf06270 */
[-C--:B------:R-:W-:Y:S01]  /*1240*/  FMUL R96, R10, R71.reuse ;  /* 0x000000470a607220 */ /* 0x080fe20000400000 */
[----:B------:R-:W-:Y:S01]  /*1250*/  FFMA R40, R3, R71, R40 ;  /* 0x0000004703287223 */ /* 0x000fe20000000028 */
[----:B------:R-:W-:Y:S02]  /*1260*/  HADD2.F32 R71, -RZ, R93.H0_H0 ;  /* 0x2000005dff477230 */ /* 0x000fe40000004100 */
[-C--:B------:R-:W-:Y:S01]  /*1270*/  FFMA R41, R84, R44.reuse, R41 ;  /* 0x0000002c54297223 */ /* 0x080fe20000000029 */
[----:B------:R-:W-:Y:S01]  /*1280*/  FMUL R93, R11, R44 ;  /* 0x0000002c0b5d7220 */ /* 0x000fe20000400000 */
[----:B------:R-:W-:Y:S01]  /*1290*/  FADD R44, RZ, R96 ;  /* 0x00000060ff2c7221 */ /* 0x000fe20000000000 */
[----:B------:R-:W-:Y:S01]  /*12a0*/  FFMA R45, R3, R96, RZ ;  /* 0x00000060032d7223 */ /* 0x000fe200000000ff */
[----:B------:R-:W-:Y:S01]  /*12b0*/  FMUL R92, R47, UR14 ;  /* 0x0000000e2f5c7c20 */ /* 0x000fe20008400000 */
[----:B------:R-:W-:-:S02]  /*12c0*/  HADD2.F32 R70, -RZ, R94.H0_H0 ;  /* 0x2000005eff467230 */ /* 0x000fc40000004100 */
        /* <DEDUP_REMOVED lines=21> */
.L_x_807:
        /* <DEDUP_REMOVED lines=9> */
.L_x_808:
[----:B------:R-:W-:Y:S05]  /*14b0*/  BSYNC.RECONVERGENT B1 ;  /* 0x0000000000017941 */ /* 0x000fea0003800200 */
.L_x_806:
        /* <DEDUP_REMOVED lines=22> */
.L_x_810:
[----:B------:R-:W-:Y:S05]  /*1620*/  BSYNC.RECONVERGENT B1 ;  /* 0x0000000000017941 */ /* 0x000fea0003800200 */
.L_x_809:
[----:B-----5:R-:W-:Y:S02]  /*1630*/  HADD2.F32 R89, -RZ, R70.H0_H0 ;  /* 0x20000046ff597230 */ /* 0x020fe40000004100 */
[----:B0-----:R-:W-:Y:S01]  /*1640*/  FMUL R82, R45, UR14 ;  /* 0x0000000e2d527c20 */ /* 0x001fe20008400000 */
[----:B------:R-:W-:Y:S01]  /*1650*/  HADD2.F32 R44, -RZ, R44.H0_H0 ;  /* 0x2000002cff2c7230 */ /* 0x000fe20000004100 */
[----:B------:R-:W-:Y:S01]  /*1660*/  ISETP.GE.AND P0, PT, R27, UR11, PT ;  /* 0x0000000b1b007c0c */ /* 0x000fe2000bf06270 */
[----:B------:R-:W-:Y:S02]  /*1670*/  HADD2.F32 R71, -RZ, R71.H0_H0 ;  /* 0x20000047ff477230 */ /* 0x000fe40000004100 */
[-C--:B------:R-:W-:Y:S01]  /*1680*/  FMUL R90, R14, R89.reuse ;  /* 0x000000590e5a7220 */ /* 0x080fe20000400000 */
[----:B------:R-:W-:Y:S01]  /*1690*/  FFMA R36, R63, R89, R36 ;  /* 0x000000593f247223 */ /* 0x000fe20000000024 */
[-C--:B------:R-:W-:Y:S01]  /*16a0*/  FFMA R37, R82, R44.reuse, R37 ;  /* 0x0000002c52257223 */ /* 0x080fe20000000025 */
[----:B------:R-:W-:Y:S01]  /*16b0*/  FMUL R89, R15, R44 ;  /* 0x0000002c0f597220 */ /* 0x000fe20000400000 */
[----:B------:R-:W-:Y:S01]  /*16c0*/  FADD R44, R95, R90 ;  /* 0x0000005a5f2c7221 */ /* 0x000fe20000000000 */
[----:B------:R-:W-:Y:S01]  /*16d0*/  FFMA R45, R63, R90, R100 ;  /* 0x0000005a3f2d7223 */ /* 0x000fe20000000064 */
[----:B------:R-:W-:Y:S01]  /*16e0*/  FMUL R83, R46, UR14 ;  /* 0x0000000e2e537c20 */ /* 0x000fe20008400000 */
[----:B------:R-:W-:Y:S01]  /*16f0*/  FMUL R87, R47, UR14 ;  /* 0x0000000e2f577c20 */ /* 0x000fe20008400000 */
[----:B------:R-:W-:-:S02]  /*1700*/  HADD2.F32 R46, -RZ, R86.H0_H0 ;  /* 0x20000056ff2e7230 */ /* 0x000fc40000004100 */
[----:B------:R-:W-:Y:S01]  /*1710*/  FADD R47, R44, R89 ;  /* 0x000000592c2f7221 */ /* 0x000fe20000000000 */
[----:B------:R-:W-:Y:S01]  /*1720*/  FMUL R88, R16, R71 ;  /* 0x0000004710587220 */ /* 0x000fe20000400000 */
[----:B------:R-:W-:Y:S01]  /*1730*/  FFMA R44, R82, R89, R45 ;  /* 0x00000059522c7223 */ /* 0x000fe2000000002d */
[----:B------:R-:W-:Y:S01]  /*1740*/  FFMA R38, R83, R71, R38 ;  /* 0x0000004753267223 */ /* 0x000fe20000000026 */
[----:B------:R-:W-:Y:S01]  /*1750*/  FMUL R86, R17, R46 ;  /* 0x0000002e11567220 */ /* 0x000fe20000400000 */
        /* <DEDUP_REMOVED lines=15> */
.L_x_812:
        /* <DEDUP_REMOVED lines=9> */
.L_x_813:
[----:B------:R-:W-:Y:S05]  /*18e0*/  BSYNC.RECONVERGENT B1 ;  /* 0x0000000000017941 */ /* 0x000fea0003800200 */
.L_x_811:
        /* <DEDUP_REMOVED lines=23> */
.L_x_815:
[----:B------:R-:W-:Y:S05]  /*1a60*/  BSYNC.RECONVERGENT B1 ;  /* 0x0000000000017941 */ /* 0x000fea0003800200 */
.L_x_814:
[----:B0----5:R-:W-:Y:S02]  /*1a70*/  HADD2.F32 R71, -RZ, R64.H0_H0 ;  /* 0x20000040ff477230 */ /* 0x021fe40000004100 */
[----:B------:R-:W-:Y:S01]  /*1a80*/  FMUL R60, R45, UR14 ;  /* 0x0000000e2d3c7c20 */ /* 0x000fe20008400000 */
[----:B------:R-:W-:Y:S01]  /*1a90*/  HADD2.F32 R44, -RZ, R44.H0_H0 ;  /* 0x2000002cff2c7230 */ /* 0x000fe20000004100 */
[----:B------:R-:W-:Y:S01]  /*1aa0*/  ISETP.GE.AND P0, PT, R50, UR11, PT ;  /* 0x0000000b32007c0c */ /* 0x000fe2000bf06270 */
[----:B------:R-:W-:Y:S01]  /*1ab0*/  FMUL R64, R47, UR14 ;  /* 0x0000000e2f407c20 */ /* 0x000fe20008400000 */
[-C--:B------:R-:W-:Y:S01]  /*1ac0*/  FMUL R80, R18, R71.reuse ;  /* 0x0000004712507220 */ /* 0x080fe20000400000 */
[----:B------:R-:W-:Y:S01]  /*1ad0*/  FFMA R32, R59, R71, R32 ;  /* 0x000000473b207223 */ /* 0x000fe20000000020 */
[-C--:B------:R-:W-:Y:S01]  /*1ae0*/  FFMA R33, R60, R44.reuse, R33 ;  /* 0x0000002c3c217223 */ /* 0x080fe20000000021 */
[----:B------:R-:W-:Y:S01]  /*1af0*/  FMUL R81, R19, R44 ;  /* 0x0000002c13517220 */ /* 0x000fe20000400000 */
[----:B------:R-:W-:-:S02]  /*1b00*/  HADD2.F32 R71, -RZ, R66.H0_H0 ;  /* 0x20000042ff477230 */ /* 0x000fc40000004100 */
[----:B------:R-:W-:Y:S01]  /*1b10*/  FADD R44, R95, R80 ;  /* 0x000000505f2c7221 */ /* 0x000fe20000000000 */
[----:B------:R-:W-:Y:S01]  /*1b20*/  FFMA R45, R59, R80, R100 ;  /* 0x000000503b2d7223 */ /* 0x000fe20000000064 */
[----:B------:R-:W-:Y:S02]  /*1b30*/  HADD2.F32 R70, -RZ, R69.H0_H0 ;  /* 0x20000045ff467230 */ /* 0x000fe40000004100 */
[----:B------:R-:W-:Y:S01]  /*1b40*/  FMUL R65, R46, UR14 ;  /* 0x0000000e2e417c20 */ /* 0x000fe20008400000 */
[----:B------:R-:W-:Y:S01]  /*1b50*/  FADD R47, R44, R81 ;  /* 0x000000512c2f7221 */ /* 0x000fe20000000000 */
[----:B------:R-:W-:Y:S01]  /*1b60*/  FMUL R66, R20, R71 ;  /* 0x0000004714427220 */ /* 0x000fe20000400000 */
[----:B------:R-:W-:Y:S01]  /*1b70*/  FFMA R44, R60, R81, R45 ;  /* 0x000000513c2c7223 */ /* 0x000fe2000000002d */
[----:B------:R-:W-:Y:S01]  /*1b80*/  FMUL R69, R21, R70 ;  /* 0x0000004615457220 */ /* 0x000fe20000400000 */
[----:B------:R-:W-:Y:S01]  /*1b90*/  FFMA R34, R65, R71, R34 ;  /* 0x0000004741227223 */ /* 0x000fe20000000022 */
        /* <DEDUP_REMOVED lines=15> */
.L_x_817:
        /* <DEDUP_REMOVED lines=9> */
.L_x_818:
[----:B------:R-:W-:Y:S05]  /*1d20*/  BSYNC.RECONVERGENT B1 ;  /* 0x0000000000017941 */ /* 0x000fea0003800200 */
.L_x_816:
        /* <DEDUP_REMOVED lines=22> */
.L_x_820:
[----:B------:R-:W-:Y:S05]  /*1e90*/  BSYNC.RECONVERGENT B1 ;  /* 0x0000000000017941 */ /* 0x000fea0003800200 */
.L_x_819:
[----:B0----5:R-:W-:Y:S02]  /*1ea0*/  HADD2.F32 R73, -RZ, R70.H0_H0 ;  /* 0x20000046ff497230 */ /* 0x021fe40000004100 */
[----:B------:R-:W-:Y:S01]  /*1eb0*/  FMUL R67, R46, UR14 ;  /* 0x0000000e2e437c20 */ /* 0x000fe20008400000 */
[----:B------:R-:W-:Y:S02]  /*1ec0*/  HADD2.F32 R46, -RZ, R44.H0_H0 ;  /* 0x2000002cff2e7230 */ /* 0x000fe40000004100 */
[----:B------:R-:W-:Y:S01]  /*1ed0*/  FMUL R62, R45, UR14 ;  /* 0x0000000e2d3e7c20 */ /* 0x000fe20008400000 */
[----:B------:R-:W-:Y:S02]  /*1ee0*/  HADD2.F32 R71, -RZ, R71.H0_H0 ;  /* 0x20000047ff477230 */ /* 0x000fe40000004100 */
[----:B------:R-:W-:Y:S01]  /*1ef0*/  FMUL R76, R22, R73 ;  /* 0x00000049164c7220 */ /* 0x000fe20000400000 */
[----:B------:R-:W-:Y:S01]  /*1f00*/  FMUL R68, R47, UR14 ;  /* 0x0000000e2f447c20 */ /* 0x000fe20008400000 */
[----:B------:R-:W-:Y:S01]  /*1f10*/  FMUL R77, R23, R46 ;  /* 0x0000002e174d7220 */ /* 0x000fe20000400000 */
[----:B------:R-:W-:-:S02]  /*1f20*/  HADD2.F32 R74, -RZ, R74.H0_H0 ;  /* 0x2000004aff4a7230 */ /* 0x000fc40000004100 */
[----:B------:R-:W-:Y:S01]  /*1f30*/  FADD R44, R95, R76 ;  /* 0x0000004c5f2c7221 */ /* 0x000fe20000000000 */
[----:B------:R-:W-:Y:S01]  /*1f40*/  FFMA R45, R61, R76, R100 ;  /* 0x0000004c3d2d7223 */ /* 0x000fe20000000064 */
[----:B------:R-:W-:Y:S01]  /*1f50*/  FMUL R78, R24, R71 ;  /* 0x00000047184e7220 */ /* 0x000fe20000400000 */
[----:B------:R-:W-:Y:S01]  /*1f60*/  FFMA R29, R62, R46, R29 ;  /* 0x0000002e3e1d7223 */ /* 0x000fe2000000001d */
[----:B------:R-:W-:Y:S01]  /*1f70*/  FADD R47, R44, R77 ;  /* 0x0000004d2c2f7221 */ /* 0x000fe20000000000 */
        /* <DEDUP_REMOVED lines=8> */
[----:B------:R-:W-:-:S07]  /*2000*/  FFMA R100, R68, R79, R44 ;  /* 0x0000004f44647223 */ /* 0x000fce000000002c */
.L_x_799:
[----:B------:R-:W-:Y:S05]  /*2010*/  BSYNC.RECONVERGENT B0 ;  /* 0x0000000000007941 */ /* 0x000fea0003800200 */
.L_x_798:
        /* <DEDUP_REMOVED lines=53> */
.L_x_821:
        /* <DEDUP_REMOVED lines=52> */
.L_x_824:
[----:B------:R-:W-:Y:S05]  /*26b0*/  BSYNC.RECONVERGENT B0 ;  /* 0x0000000000007941 */ /* 0x000fea0003800200 */
.L_x_823:
        /* <DEDUP_REMOVED lines=17> */
[----:B------:R-:W-:Y:S02]  /*27d0*/  MOV R73, UR6 ;  /* 0x0000000600497c02 */ /* 0x000fe40008000f00 */
        /* <DEDUP_REMOVED lines=13> */
.L_x_826:
[----:B------:R-:W2:Y:S04]  /*28b0*/  LDG.E.STRONG.GPU R70, desc[UR12][R44.64] ;  /* 0x0000000c2c467981 */ /* 0x000ea8000c1ef900 */
[----:B--2---:R-:W-:Y:S01]  /*28c0*/  CCTL.IVALL ;  /* 0x00000000ff00798f */ /* 0x004fe20002000000 */
[----:B------:R-:W-:Y:S05]  /*28d0*/  YIELD ;  /* 0x0000000000007946 */ /* 0x000fea0003800000 */
[----:B------:R-:W-:-:S13]  /*28e0*/  ISETP.NE.AND P0, PT, R70, R71, PT ;  /* 0x000000474600720c */ /* 0x000fda0003f05270 */
[----:B------:R-:W-:Y:S05]  /*28f0*/  @P0 BRA `(.L_x_826) ;  /* 0xfffffffc00ec0947 */ /* 0x000fea000383ffff */
.L_x_825:
        /* <DEDUP_REMOVED lines=15> */
.L_x_831:
        /* <DEDUP_REMOVED lines=17> */
[----:B------:R-:W-:Y:S01]  /*2b00*/  IADD3 R72, PT, PT, R72, 0x10, RZ ;  /* 0x0000001048487810 */ /* 0x000fe20007ffe0ff */
        /* <DEDUP_REMOVED lines=19> */
.L_x_830:
[----:B------:R-:W-:Y:S05]  /*2c40*/  BSYNC.RECONVERGENT B1 ;  /* 0x0000000000017941 */ /* 0x000fea0003800200 */
.L_x_829:
        /* <DEDUP_REMOVED lines=22> */
.L_x_833:
[----:B------:R-:W-:Y:S05]  /*2db0*/  BSYNC.RECONVERGENT B1 ;  /* 0x0000000000017941 */ /* 0x000fea0003800200 */
.L_x_832:
        /* <DEDUP_REMOVED lines=14> */
.L_x_835:
[----:B------:R-:W-:Y:S05]  /*2ea0*/  BSYNC.RECONVERGENT B1 ;  /* 0x0000000000017941 */ /* 0x000fea0003800200 */
.L_x_834:
        /* <DEDUP_REMOVED lines=11> */
.L_x_828:
[----:B------:R-:W-:Y:S05]  /*2f60*/  BSYNC.RECONVERGENT B0 ;  /* 0x0000000000007941 */ /* 0x000fea0003800200 */
.L_x_827:
        /* <DEDUP_REMOVED lines=12> */
.L_x_822:
        /* <DEDUP_REMOVED lines=25> */
.L_x_839:
[----:B------:R-:W5:Y:S02]  /*31c0*/  LDG.E.64 R44, desc[UR12][R44.64] ;  /* 0x0000000c2c2c7981 */ /* 0x000f64000c1e1b00 */
.L_x_840:
[----:B------:R-:W-:Y:S05]  /*31d0*/  BSYNC.RECONVERGENT B1 ;  /* 0x0000000000017941 */ /* 0x000fea0003800200 */
.L_x_838:
[----:B------:R-:W0:Y:S01]  /*31e0*/  LDC.64 R70, c[0x0][0x3e8] ;  /* 0x0000fa00ff467b82 */ /* 0x000e220000000a00 */
[----:B------:R-:W-:Y:S01]  /*31f0*/  ISETP.GT.U32.AND P4, PT, R48, 0x3, PT ;  /* 0x000000033000780c */ /* 0x000fe20003f84070 */
[--C-:B-----5:R-:W-:Y:S02]  /*3200*/  HADD2.F32 R47, -RZ, R44.reuse.H0_H0 ;  /* 0x2000002cff2f7230 */ /* 0x120fe40000004100 */
[-C--:B------:R-:W-:Y:S01]  /*3210*/  FFMA R97, R85, -R95.reuse, R94 ;  /* 0x8000005f55617223 */ /* 0x080fe2000000005e */
[----:B------:R-:W-:Y:S02]  /*3220*/  HADD2.F32 R46, -RZ, R44.H1_H1 ;  /* 0x3000002cff2e7230 */ /* 0x000fe40000004100 */
[-C--:B------:R-:W-:Y:S01]  /*3230*/  FFMA R44, R3, -R95.reuse, R96 ;  /* 0x8000005f032c7223 */ /* 0x080fe20000000060 */
[--C-:B------:R-:W-:Y:S02]  /*3240*/  HADD2.F32 R100, -RZ, R45.reuse.H0_H0 ;  /* 0x2000002dff647230 */ /* 0x100fe40000004100 */
[----:B------:R-:W-:Y:S01]  /*3250*/  FFMA R99, R92, -R95, R91 ;  /* 0x8000005f5c637223 */ /* 0x000fe2000000005b */
[----:B------:R-:W-:-:S02]  /*3260*/  HADD2.F32 R102, -RZ, R45.H1_H1 ;  /* 0x3000002dff667230 */ /* 0x000fc40000004100 */
[----:B------:R-:W-:Y:S01]  /*3270*/  FFMA R45, R84, -R95, R93 ;  /* 0x8000005f542d7223 */ /* 0x000fe2000000005d */
[----:B------:R-:W-:Y:S01]  /*3280*/  BSSY.RECONVERGENT B1, `(.L_x_841) ;  /* 0x0000013000017945 */ /* 0x000fe20003800200 */
[----:B------:R-:W-:Y:S02]  /*3290*/  FFMA R44, R44, UR14, R47 ;  /* 0x0000000e2c2c7c23 */ /* 0x000fe4000800002f */
        /* <DEDUP_REMOVED lines=16> */
.L_x_842:
[----:B------:R0:W-:Y:S02]  /*33a0*/  STG.E.128 desc[UR12][R74.64], R44 ;  /* 0x0000002c4a007986 */ /* 0x0001e4000c101d0c */
.L_x_843:
[----:B------:R-:W-:Y:S05]  /*33b0*/  BSYNC.RECONVERGENT B1 ;  /* 0x0000000000017941 */ /* 0x000fea0003800200 */
.L_x_841:
        /* <DEDUP_REMOVED lines=11> */
.L_x_845:
        /* <DEDUP_REMOVED lines=14> */
.L_x_846:
[----:B------:R-:W-:Y:S05]  /*3550*/  BSYNC.RECONVERGENT B1 ;  /* 0x0000000000017941 */ /* 0x000fea0003800200 */
.L_x_844:
[----:B-1----:R-:W-:-:S04]  /*3560*/  IMAD.WIDE R74, R97, 0x4, R70 ;  /* 0x00000004614a7825 */ /* 0x002fc800078e0246 */
[-C--:B------:R-:W-:Y:S01]  /*3570*/  FFMA R97, R83, -R95.reuse, R88 ;  /* 0x8000005f53617223 */ /* 0x080fe20000000058 */
[-C--:B------:R-:W-:Y:S01]  /*3580*/  FFMA R99, R87, -R95.reuse, R86 ;  /* 0x8000005f57637223 */ /* 0x080fe20000000056 */
[----:B------:R-:W-:Y:S01]  /*3590*/  BSSY.RECONVERGENT B1, `(.L_x_847) ;  /* 0x0000017000017945 */ /* 0x000fe20003800200 */
[--C-:B-----5:R-:W-:Y:S01]  /*35a0*/  HADD2.F32 R47, -RZ, R44.reuse.H0_H0 ;  /* 0x2000002cff2f7230 */ /* 0x120fe20000004100 */
[----:B------:R-:W-:Y:S01]  /*35b0*/  LOP3.LUT P0, RZ, R74, 0xf, RZ, 0xc0, !PT ;  /* 0x0000000f4aff7812 */ /* 0x000fe2000780c0ff */
[----:B------:R-:W-:Y:S02]  /*35c0*/  HADD2.F32 R46, -RZ, R44.H1_H1 ;  /* 0x3000002cff2e7230 */ /* 0x000fe40000004100 */
[----:B------:R-:W-:Y:S01]  /*35d0*/  FFMA R44, R63, -R95, R90 ;  /* 0x8000005f3f2c7223 */ /* 0x000fe2000000005a */
[--C-:B------:R-:W-:Y:S01]  /*35e0*/  HADD2.F32 R100, -RZ, R45.reuse.H0_H0 ;  /* 0x2000002dff647230 */ /* 0x100fe20000004100 */
[----:B------:R-:W-:Y:S01]  /*35f0*/  ISETP.LT.U32.OR P0, PT, R49, 0x4, P0 ;  /* 0x000000043100780c */ /* 0x000fe20000701470 */
[----:B------:R-:W-:-:S02]  /*3600*/  HADD2.F32 R102, -RZ, R45.H1_H1 ;  /* 0x3000002dff667230 */ /* 0x000fc40000004100 */
[----:B------:R-:W-:Y:S01]  /*3610*/  FFMA R45, R82, -R95, R89 ;  /* 0x8000005f522d7223 */ /* 0x000fe20000000059 */
[----:B------:R-:W-:Y:S01]  /*3620*/  FFMA R44, R44, UR14, R47 ;  /* 0x0000000e2c2c7c23 */ /* 0x000fe2000800002f */
[----:B------:R-:W-:Y:S02]  /*3630*/  ISETP.GE.AND P5, PT, R27, UR11, PT ;  /* 0x0000000b1b007c0c */ /* 0x000fe4000bfa6270 */
[----:B------:R-:W-:Y:S01]  /*3640*/  FFMA R45, R45, UR14, R46 ;  /* 0x0000000e2d2d7c23 */ /* 0x000fe2000800002e */
[----:B------:R-:W-:Y:S01]  /*3650*/  FFMA R46, R97, UR14, R100 ;  /* 0x0000000e612e7c23 */ /* 0x000fe20008000064 */
[----:B------:R-:W-:-:S05]  /*3660*/  FFMA R47, R99, UR14, R102 ;  /* 0x0000000e632f7c23 */ /* 0x000fca0008000066 */
[----:B------:R0:W-:Y:S01]  /*3670*/  @!P0 STG.E.128 desc[UR12][R74.64], R44 ;  /* 0x0000002c4a008986 */ /* 0x0001e2000c101d0c */
[----:B------:R-:W-:Y:S05]  /*3680*/  @!P0 BRA `(.L_x_848) ;  /* 0x00000000001c8947 */ /* 0x000fea0003800000 */
[C---:B------:R-:W-:Y:S01]  /*3690*/  ISETP.NE.AND P6, PT, R49.reuse, RZ, PT ;  /* 0x000000ff3100720c */ /* 0x040fe20003fc5270 */
[----:B------:R1:W-:Y:S01]  /*36a0*/  @P4 STG.E desc[UR12][R74.64+0xc], R47 ;  /* 0x00000c2f4a004986 */ /* 0x0003e2000c10190c */
[----:B------:R-:W-:-:S11]  /*36b0*/  ISETP.GE.U32.AND P0, PT, R49, 0x2, PT ;  /* 0x000000023100780c */ /* 0x000fd60003f06070 */
[----:B------:R1:W-:Y:S01]  /*36c0*/  @P6 STG.E desc[UR12][R74.64], R44 ;  /* 0x0000002c4a006986 */ /* 0x0003e2000c10190c */
[----:B------:R-:W-:-:S03]  /*36d0*/  ISETP.GE.U32.AND P6, PT, R49, 0x3, PT ;  /* 0x000000033100780c */ /* 0x000fc60003fc6070 */
[----:B------:R1:W-:Y:S10]  /*36e0*/  @P0 STG.E desc[UR12][R74.64+0x4], R45 ;  /* 0x0000042d4a000986 */ /* 0x0003f4000c10190c */
[----:B------:R1:W-:Y:S02]  /*36f0*/  @P6 STG.E desc[UR12][R74.64+0x8], R46 ;  /* 0x0000082e4a006986 */ /* 0x0003e4000c10190c */
.L_x_848:
[----:B------:R-:W-:Y:S05]  /*3700*/  BSYNC.RECONVERGENT B1 ;  /* 0x0000000000017941 */ /* 0x000fea0003800200 */
.L_x_847:
        /* <DEDUP_REMOVED lines=10> */
.L_x_850:
        /* <DEDUP_REMOVED lines=14> */
.L_x_851:
[----:B------:R-:W-:Y:S05]  /*3890*/  BSYNC.RECONVERGENT B1 ;  /* 0x0000000000017941 */ /* 0x000fea0003800200 */
.L_x_849:
[----:B------:R-:W-:-:S04]  /*38a0*/  IMAD.WIDE R74, R97, 0x4, R70 ;  /* 0x00000004614a7825 */ /* 0x000fc800078e0246 */
        /* <DEDUP_REMOVED lines=25> */
.L_x_853:
[----:B------:R-:W-:Y:S05]  /*3a40*/  BSYNC.RECONVERGENT B1 ;  /* 0x0000000000017941 */ /* 0x000fea0003800200 */
.L_x_852:
        /* <DEDUP_REMOVED lines=10> */
.L_x_855:
        /* <DEDUP_REMOVED lines=14> */
.L_x_856:
[----:B------:R-:W-:Y:S05]  /*3bd0*/  BSYNC.RECONVERGENT B1 ;  /* 0x0000000000017941 */ /* 0x000fea0003800200 */
.L_x_854:
[----:B------:R-:W-:-:S04]  /*3be0*/  IMAD.WIDE R70, R75, 0x4, R70 ;  /* 0x000000044b467825 */ /* 0x000fc800078e0246 */
[-C--:B------:R-:W-:Y:S01]  /*3bf0*/  FFMA R72, R67, -R95.reuse, R78 ;  /* 0x8000005f43487223 */ /* 0x080fe2000000004e */
[--C-:B-----5:R-:W-:Y:S01]  /*3c00*/  HADD2.F32 R47, -RZ, R44.reuse.H0_H0 ;  /* 0x2000002cff2f7230 */ /* 0x120fe20000004100 */
[----:B------:R-:W-:Y:S01]  /*3c10*/  LOP3.LUT P0, RZ, R70, 0xf, RZ, 0xc0, !PT ;  /* 0x0000000f46ff7812 */ /* 0x000fe2000780c0ff */
[----:B------:R-:W-:Y:S02]  /*3c20*/  HADD2.F32 R46, -RZ, R44.H1_H1 ;  /* 0x3000002cff2e7230 */ /* 0x000fe40000004100 */
[-C--:B------:R-:W-:Y:S01]  /*3c30*/  FFMA R44, R61, -R95.reuse, R76 ;  /* 0x8000005f3d2c7223 */ /* 0x080fe2000000004c */
[--C-:B------:R-:W-:Y:S01]  /*3c40*/  HADD2.F32 R73, -RZ, R45.reuse.H0_H0 ;  /* 0x2000002dff497230 */ /* 0x100fe20000004100 */
[----:B------:R-:W-:Y:S01]  /*3c50*/  ISETP.LT.U32.OR P0, PT, R55, 0x4, P0 ;  /* 0x000000043700780c */ /* 0x000fe20000701470 */
[----:B------:R-:W-:Y:S02]  /*3c60*/  HADD2.F32 R74, -RZ, R45.H1_H1 ;  /* 0x3000002dff4a7230 */ /* 0x000fe40000004100 */
[-C--:B------:R-:W-:Y:S01]  /*3c70*/  FFMA R45, R62, -R95.reuse, R77 ;  /* 0x8000005f3e2d7223 */ /* 0x080fe2000000004d */
[----:B------:R-:W-:Y:S01]  /*3c80*/  FFMA R95, R68, -R95, R79 ;  /* 0x8000005f445f7223 */ /* 0x000fe2000000004f */
[----:B------:R-:W-:-:S02]  /*3c90*/  FFMA R44, R44, UR14, R47 ;  /* 0x0000000e2c2c7c23 */ /* 0x000fc4000800002f */
        /* <DEDUP_REMOVED lines=12> */
.L_x_837:
[----:B------:R-:W-:Y:S05]  /*3d60*/  BSYNC.RECONVERGENT B0 ;  /* 0x0000000000007941 */ /* 0x000fea0003800200 */
.L_x_836:
[----:B0123--:R-:W0:Y:S01]  /*3d70*/  LDC R45, c[0x0][0x380] ;  /* 0x0000e000ff2d7b82 */ /* 0x00fe220000000800 */
[----:B------:R-:W1:Y:S01]  /*3d80*/  LDCU UR6, c[0x0][0x388] ;  /* 0x00007100ff0677ac */ /* 0x000e620008000800 */
[----:B------:R-:W-:Y:S01]  /*3d90*/  UPLOP3.LUT UP0, UPT, UPT, UPT, UP0, 0x40, 0x4 ;  /* 0x000000000004789c */ /* 0x000fe20003f0e800 */
[----:B0-----:R-:W-:-:S05]  /*3da0*/  IMAD.IADD R58, R58, 0x1, R45 ;  /* 0x000000013a3a7824 */ /* 0x001fca00078e022d */
[----:B-1----:R-:W-:-:S13]  /*3db0*/  ISETP.GE.AND P0, PT, R58, UR6, PT ;  /* 0x000000063a007c0c */ /* 0x002fda000bf06270 */
[----:B------:R-:W-:Y:S05]  /*3dc0*/  @!P0 BRA `(.L_x_857) ;  /* 0xffffffd000288947 */ /* 0x000fea000383ffff */
.L_x_795:
        /* <DEDUP_REMOVED lines=20> */
.L_x_859:
[----:B------:R-:W-:Y:S05]  /*3f10*/  BSYNC.RECONVERGENT B0 ;  /* 0x0000000000007941 */ /* 0x000fea0003800200 */
.L_x_858:
        /* <DEDUP_REMOVED lines=19> */
.L_x_861:
[----:B------:R-:W-:Y:S05]  /*4050*/  BSYNC.RECONVERGENT B0 ;  /* 0x0000000000007941 */ /* 0x000fea0003800200 */
.L_x_860:
[----:B------:R-:W-:Y:S05]  /*4060*/  @P4 EXIT ;  /* 0x000000000000494d */ /* 0x000fea0003800000 */
[----:B-12---:R-:W-:Y:S01]  /*4070*/  IMAD R3, R0, UR11, R7 ;  /* 0x0000000b00037c24 */ /* 0x006fe2000f8e0207 */
        /* <DEDUP_REMOVED lines=17> */
.L_x_863:
[----:B------:R-:W-:Y:S05]  /*4190*/  BSYNC.RECONVERGENT B0 ;  /* 0x0000000000007941 */ /* 0x000fea0003800200 */
.L_x_862:
        /* <DEDUP_REMOVED lines=18> */
        .weak           $__internal_7_$__cuda_sm20_rcp_rn_f32_slowpath
        .type           $__internal_7_$__cuda_sm20_rcp_rn_f32_slowpath,@function
        .size           $__internal_7_$__cuda_sm20_rcp_rn_f32_slowpath,(.L_x_5060 - $__internal_7_$__cuda_sm20_rcp_rn_f32_slowpath)
$__internal_7_$__cuda_sm20_rcp_rn_f32_slowpath:
        /* <DEDUP_REMOVED lines=16> */
.L_x_864:
        /* <DEDUP_REMOVED lines=27> */
[----:B------:R-:W-:Y:S02]  /*4570*/  ISETP.GE.AND P0, PT, R40, RZ, PT ;  /* 0x000000ff2800720c */ /* 0x000fe40003f06270 */
[----:B------:R-:W-:-:S11]  /*4580*/  SHF.R.U32.HI R40, RZ, R44, R47 ;  /* 0x0000002cff287219 */ /* 0x000fd6000001162f */
[----:B------:R-:W-:-:S04]  /*4590*/  @!P0 VIADD R40, R40, 0x1 ;  /* 0x0000000128288836 */ /* 0x000fc80000000000 */
[----:B------:R-:W-:-:S05]  /*45a0*/  @!P1 IMAD.SHL.U32 R40, R40, 0x2, RZ ;  /* 0x0000000228289824 */ /* 0x000fca00078e00ff */
[----:B------:R-:W-:Y:S01]  /*45b0*/  LOP3.LUT R40, R40, 0x80000000, R3, 0xf8, !PT ;  /* 0x8000000028287812 */ /* 0x000fe200078ef803 */
[----:B------:R-:W-:Y:S06]  /*45c0*/  BRA `(.L_x_865) ;  /* 0x0000000000047947 */ /* 0x000fec0003800000 */
.L_x_866:
[----:B------:R0:W1:Y:S02]  /*45d0*/  MUFU.RCP R40, R3 ;  /* 0x0000000300287308 */ /* 0x0000640000001000 */
.L_x_865:
[----:B------:R-:W-:Y:S02]  /*45e0*/  IMAD.MOV.U32 R44, RZ, RZ, R59 ;  /* 0x000000ffff2c7224 */ /* 0x000fe400078e003b */
[----:B------:R-:W-:-:S04]  /*45f0*/  IMAD.MOV.U32 R45, RZ, RZ, 0x0 ;  /* 0x00000000ff2d7424 */ /* 0x000fc800078e00ff */
[----:B0123--:R-:W-:Y:S05]  /*4600*/  RET.REL.NODEC R44 `(_ZN18transformer_engine13normalization26rmsnorm_bwd_general_kernelINS0_13Kernel_traitsI6__halffS3_fjLj2048ELj1ELj1ELj4ELj16ENS0_18Kernel_traits_baseILj2048ES3_fS3_fjLj128EEEEELb1EEEvNS0_20BackwardKernelParamsE) ;  /* 0xffffffb82c7c7950 */ /* 0x00ffea0003c3ffff */
.L_x_867:
        /* <DEDUP_REMOVED lines=15> */
.L_x_5060:


//--------------------- .text._ZN18transformer_engine13normalization26rmsnorm_bwd_general_kernelINS0_13Kernel_traitsI6__halfS3_S3_fjLj2048ELj1ELj1ELj4ELj16ENS0_18Kernel_traits_baseILj2048ES3_S3_S3_fjLj128EEEEELb1EEEvNS0_20BackwardKernelParamsE --------------------------
	.section	.text._ZN18transformer_engine13normalization26rmsnorm_bwd_general_kernelINS0_13Kernel_traitsI6__halfS3_S3_fjLj2048ELj1ELj1ELj4ELj16ENS0_18Kernel_traits_baseILj2048ES3_S3_S3_fjLj128EEEEELb1EEEvNS0_20BackwardKernelParamsE,"ax",@progbits
	.align	128
        .global         _ZN18transformer_engine13normalization26rmsnorm_bwd_general_kernelINS0_13Kernel_traitsI6__halfS3_S3_fjLj2048ELj1ELj1ELj4ELj16ENS0_18Kernel_traits_baseILj2048ES3_S3_S3_fjLj128EEEEELb1EEEvNS0_20BackwardKernelParamsE
        .type           _ZN18transformer_engine13normalization26rmsnorm_bwd_general_kernelINS0_13Kernel_traitsI6__halfS3_S3_fjLj2048ELj1ELj1ELj4ELj16ENS0_18Kernel_traits_baseILj2048ES3_S3_S3_fjLj128EEEEELb1EEEvNS0_20BackwardKernelParamsE,@function
        .size           _ZN18transformer_engine13normalization26rmsnorm_bwd_general_kernelINS0_13Kernel_traitsI6__halfS3_S3_fjLj2048ELj1ELj1ELj4ELj16ENS0_18Kernel_traits_baseILj2048ES3_S3_S3_fjLj128EEEEELb1EEEvNS0_20BackwardKernelParamsE,(.L_x_5061 - _ZN18transformer_engine13normalization26rmsnorm_bwd_general_kernelINS0_13Kernel_traitsI6__halfS3_S3_fjLj2048ELj1ELj1ELj4ELj16ENS0_18Kernel_traits_baseILj2048ES3_S3_S3_fjLj128EEEEELb1EEEvNS0_20BackwardKernelParamsE)
        .other          _ZN18transformer_engine13normalization26rmsnorm_bwd_general_kernelINS0_13Kernel_traitsI6__halfS3_S3_fjLj2048ELj1ELj1ELj4ELj16ENS0_18Kernel_traits_baseILj2048ES3_S3_S3_fjLj128EEEEELb1EEEvNS0_20BackwardKernelParamsE,@"STO_CUDA_ENTRY STV_DEFAULT"
_ZN18transformer_engine13normalization26rmsnorm_bwd_general_kernelINS0_13Kernel_traitsI6__halfS3_S3_fjLj2048ELj1ELj1ELj4ELj16ENS0_18Kernel_traits_baseILj2048ES3_S3_S3_fjLj128EEEEELb1EEEvNS0_20BackwardKernelParamsE:
.text._ZN18transformer_engine13normalization26rmsnorm_bwd_general_kernelINS0_13Kernel_traitsI6__halfS3_S3_fjLj2048ELj1ELj1ELj4ELj16ENS0_18Kernel_traits_baseILj2048ES3_S3_S3_fjLj128EEEEELb1EEEvNS0_20BackwardKernelParamsE:
        /* <DEDUP_REMOVED lines=11> */
[----:B------:R-:W-:Y:S01]  /*00b0*/  SHF.R.U32.HI R88, RZ, 0x5, R93 ;  /* 0x00000005ff587819 */ /* 0x000fe2000001165d */
[----:B0-----:R-:W-:Y:S01]  /*00c0*/  VIADD R2, R0, 0xffffffe ;  /* 0x0ffffffe00027836 */ /* 0x001fe20000000000 */
[----:B------:R-:W-:-:S05]  /*00d0*/  LOP3.LUT R0, R93, 0x3e0, RZ, 0xc0, !PT ;  /* 0x000003e05d007812 */ /* 0x000fca00078ec0ff */
[----:B------:R-:W0:Y:S01]  /*00e0*/  F2I.FTZ.U32.TRUNC.NTZ R2, R2 ;  /* 0x0000000200027305 */ /* 0x000e22000021f000 */
[----:B------:R-:W-:Y:S01]  /*00f0*/  IMAD R0, R0, UR18, R83 ;  /* 0x0000001200007c24 */ /* 0x000fe2000f8e0253 */
        /* <DEDUP_REMOVED lines=17> */
[----:B------:R-:W-:-:S05]  /*0210*/  IMAD R0, R3, 0x20, R0 ;  /* 0x0000002003007824 */ /* 0x000fca00078e0200 */
[----:B------:R-:W-:-:S04]  /*0220*/  SHF.L.U32 R60, R0, 0x3, RZ ;  /* 0x00000003003c7819 */ /* 0x000fc800000006ff */
        /* <DEDUP_REMOVED lines=11> */
.L_x_871:
        /* <DEDUP_REMOVED lines=28> */
.L_x_872:
[----:B------:R-:W-:Y:S05]  /*04a0*/  BSYNC.RECONVERGENT B1 ;  /* 0x0000000000017941 */ /* 0x000fea0003800200 */
.L_x_870:
[----:B0-----:R-:W-:Y:S02]  /*04b0*/  IMAD.U32 R3, RZ, RZ, UR18 ;  /* 0x00000012ff037e24 */ /* 0x001fe4000f8e00ff */
[--C-:B-----5:R-:W-:Y:S02]  /*04c0*/  HADD2.F32 R81, -RZ, R8.reuse.H0_H0 ;  /* 0x20000008ff517230 */ /* 0x120fe40000004100 */
[----:B------:R-:W-:Y:S02]  /*04d0*/  IMAD R3, R3, 0x400, R60 ;  /* 0x0000040003037824 */ /* 0x000fe400078e023c */
[----:B------:R-:W-:Y:S02]  /*04e0*/  HADD2.F32 R13, -RZ, R8.H1_H1 ;  /* 0x30000008ff0d7230 */ /* 0x000fe40000004100 */
[--C-:B------:R-:W-:Y:S01]  /*04f0*/  HADD2.F32 R79, -RZ, R9.reuse.H0_H0 ;  /* 0x20000009ff4f7230 */ /* 0x100fe20000004100 */
[----:B------:R-:W-:Y:S01]  /*0500*/  ISETP.GE.AND P0, PT, R3, UR19, PT ;  /* 0x0000001303007c0c */ /* 0x000fe2000bf06270 */
[----:B------:R-:W-:-:S02]  /*0510*/  HADD2.F32 R15, -RZ, R9.H1_H1 ;  /* 0x30000009ff0f7230 */ /* 0x000fc40000004100 */
[--C-:B------:R-:W-:Y:S02]  /*0520*/  HADD2.F32 R77, -RZ, R10.reuse.H0_H0 ;  /* 0x2000000aff4d7230 */ /* 0x100fe40000004100 */
[----:B------:R-:W-:Y:S02]  /*0530*/  HADD2.F32 R17, -RZ, R10.H1_H1 ;  /* 0x3000000aff117230 */ /* 0x000fe40000004100 */
[--C-:B------:R-:W-:Y:S02]  /*0540*/  HADD2.F32 R75, -RZ, R11.reuse.H0_H0 ;  /* 0x2000000bff4b7230 */ /* 0x100fe40000004100 */
[----:B------:R-:W-:-:S04]  /*0550*/  HADD2.F32 R19, -RZ, R11.H1_H1 ;  /* 0x3000000bff137230 */ /* 0x000fc80000004100 */
        /* <DEDUP_REMOVED lines=9> */
.L_x_874:
        /* <DEDUP_REMOVED lines=28> */
.L_x_875:
[----:B------:R-:W-:Y:S05]  /*07b0*/  BSYNC.RECONVERGENT B1 ;  /* 0x0000000000017941 */ /* 0x000fea0003800200 */
.L_x_873:
[----:B-----5:R-:W-:Y:S02]  /*07c0*/  HADD2.F32 R71, -RZ, R5.H0_H0 ;  /* 0x20000005ff477230 */ /* 0x020fe40000004100 */
[----:B------:R-:W-:Y:S02]  /*07d0*/  HADD2.F32 R67, -RZ, R7.H0_H0 ;  /* 0x20000007ff437230 */ /* 0x000fe40000004100 */
[--C-:B------:R-:W-:Y:S02]  /*07e0*/  HADD2.F32 R73, -RZ, R4.reuse.H0_H0 ;  /* 0x20000004ff497230 */ /* 0x100fe40000004100 */
[----:B------:R-:W-:Y:S02]  /*07f0*/  HADD2.F32 R3, -RZ, R4.H1_H1 ;  /* 0x30000004ff037230 */ /* 0x000fe40000004100 */
[----:B------:R-:W-:Y:S02]  /*0800*/  HADD2.F32 R5, -RZ, R5.H1_H1 ;  /* 0x30000005ff057230 */ /* 0x000fe40000004100 */
[----:B------:R-:W-:-:S02]  /*0810*/  HADD2.F32 R69, -RZ, R6.H0_H0 ;  /* 0x20000006ff457230 */ /* 0x000fc40000004100 */
[----:B------:R-:W-:Y:S02]  /*0820*/  HADD2.F32 R9, -RZ, R6.H1_H1 ;  /* 0x30000006ff097230 */ /* 0x000fe40000004100 */
[----:B------:R-:W-:-:S07]  /*0830*/  HADD2.F32 R7, -RZ, R7.H1_H1 ;  /* 0x30000007ff077230 */ /* 0x000fce0000004100 */
.L_x_869:
[----:B------:R-:W-:Y:S05]  /*0840*/  BSYNC.RECONVERGENT B0 ;  /* 0x0000000000007941 */ /* 0x000fea0003800200 */
.L_x_868:
        /* <DEDUP_REMOVED lines=12> */
[----:B------:R-:W-:Y:S02]  /*0910*/  I2FP.F32.S32 R0, UR19 ;  /* 0x0000001300007c45 */ /* 0x000fe40008201400 */
[----:B------:R-:W-:Y:S02]  /*0920*/  LOP3.LUT R62, RZ, R83, RZ, 0x33, !PT ;  /* 0x00000053ff3e7212 */ /* 0x000fe400078e33ff */
[----:B------:R-:W-:Y:S01]  /*0930*/  MOV R11, UR18 ;  /* 0x00000012000b7c02 */ /* 0x000fe20008000f00 */
[----:B------:R-:W-:Y:S02]  /*0940*/  VIADD R2, R0, 0x1800000 ;  /* 0x0180000000027836 */ /* 0x000fe40000000000 */
[----:B------:R-:W-:Y:S02]  /*0950*/  VIADD R62, R62, UR18 ;  /* 0x000000123e3e7c36 */ /* 0x000fe40008000000 */
[----:B------:R-:W-:Y:S01]  /*0960*/  IMAD R4, R11, 0x400, R60 ;  /* 0x000004000b047824 */ /* 0x000fe200078e023c */
[----:B------:R-:W-:-:S02]  /*0970*/  LOP3.LUT R2, R2, 0x7f800000, RZ, 0xc0, !PT ;  /* 0x7f80000002027812 */ /* 0x000fc400078ec0ff */
[----:B------:R-:W-:-:S04]  /*0980*/  LEA.HI R61, R62, 0x1, RZ, 0x1b ;  /* 0x000000013e3d7811 */ /* 0x000fc800078fd8ff */
[C---:B------:R-:W-:Y:S02]  /*0990*/  LOP3.LUT R82, R61.reuse, 0xffffff0, RZ, 0xc0, !PT ;  /* 0x0ffffff03d527812 */ /* 0x040fe400078ec0ff */
[----:B0-----:R-:W-:Y:S02]  /*09a0*/  ISETP.NE.AND P0, PT, RZ, UR4, PT ;  /* 0x00000004ff007c0c */ /* 0x001fe4000bf05270 */
[C---:B------:R-:W-:Y:S01]  /*09b0*/  LOP3.LUT R64, R61.reuse, 0x7, RZ, 0xc0, !PT ;  /* 0x000000073d407812 */ /* 0x040fe200078ec0ff */
[----:B------:R-:W-:Y:S01]  /*09c0*/  IMAD.MOV R82, RZ, RZ, -R82 ;  /* 0x000000ffff527224 */ /* 0x000fe200078e0a52 */
        /* <DEDUP_REMOVED lines=20> */
[----:B------:R-:W-:Y:S01]  /*0b10*/  VIADD R15, R64, 0xffffffff ;  /* 0xffffffff400f7836 */ /* 0x000fe20000000000 */
[----:B------:R-:W-:-:S02]  /*0b20*/  IADD3 R2, PT, PT, -R4, UR19, RZ ;  /* 0x0000001304027c10 */ /* 0x000fc4000fffe1ff */
[----:B------:R-:W-:Y:S02]  /*0b30*/  LOP3.LUT R61, R61, 0x3, RZ, 0xc0, !PT ;  /* 0x000000033d3d7812 */ /* 0x000fe400078ec0ff */
[----:B------:R-:W-:Y:S01]  /*0b40*/  IADD3 R14, PT, PT, R65, -0x1, RZ ;  /* 0xffffffff410e7810 */ /* 0x000fe20007ffe0ff */
[----:B------:R-:W-:Y:S06]  /*0b50*/  @P0 BRA `(.L_x_877) ;  /* 0x0000000000100947 */ /* 0x000fec0003800000 */
[----:B------:R-:W-:-:S07]  /*0b60*/  MOV R11, 0xb80 ;  /* 0x00000b80000b7802 */ /* 0x000fce0000000f00 */
[----:B------:R-:W-:Y:S05]  /*0b70*/  CALL.REL.NOINC `($__internal_8_$__cuda_sm20_rcp_rn_f32_slowpath) ;  /* 0x0000003000c47944 */ /* 0x000fea0003c00000 */
[----:B------:R-:W-:Y:S01]  /*0b80*/  IMAD.MOV.U32 R63, RZ, RZ, R5 ;  /* 0x000000ffff3f7224 */ /* 0x000fe200078e0005 */
[----:B------:R-:W-:Y:S06]  /*0b90*/  BRA `(.L_x_878) ;  /* 0x0000000000107947 */ /* 0x000fec0003800000 */
.L_x_877:
[----:B------:R-:W0:Y:S02]  /*0ba0*/  MUFU.RCP R63, R0 ;  /* 0x00000000003f7308 */ /* 0x000e240000001000 */
[----:B0-----:R-:W-:-:S04]  /*0bb0*/  FFMA R5, R0, R63, -1 ;  /* 0xbf80000000057423 */ /* 0x001fc8000000003f */
[----:B------:R-:W-:-:S04]  /*0bc0*/  FADD.FTZ R6, -R5, -RZ ;  /* 0x800000ff05067221 */ /* 0x000fc80000010100 */
[----:B------:R-:W-:-:S07]  /*0bd0*/  FFMA R63, R63, R6, R63 ;  /* 0x000000063f3f7223 */ /* 0x000fce000000003f */
.L_x_878:
        /* <DEDUP_REMOVED lines=8> */
.L_x_919:
[----:B------:R-:W0:Y:S01]  /*0c60*/  LDCU.64 UR6, c[0x0][0x3a0] ;  /* 0x00007400ff0677ac */ /* 0x000e220008000a00 */
[----:B-1----:R-:W1:Y:S01]  /*0c70*/  LDCU UR19, c[0x0][0x38c] ;  /* 0x00007180ff1377ac */ /* 0x002e620008000800 */
[----:B0-----:R-:W-:-:S06]  /*0c80*/  UIMAD.WIDE UR6, UR10, 0x4, UR6 ;  /* 0x000000040a0678a5 */ /* 0x001fcc000f8e0206 */
[----:B---3--:R-:W-:Y:S01]  /*0c90*/  MOV R36, UR6 ;  /* 0x0000000600247c02 */ /* 0x008fe20008000f00 */
[----:B----4-:R-:W-:-:S05]  /*0ca0*/  IMAD.U32 R37, RZ, RZ, UR7 ;  /* 0x00000007ff257e24 */ /* 0x010fca000f8e00ff */
[----:B--2---:R-:W2:Y:S01]  /*0cb0*/  LDG.E R36, desc[UR16][R36.64] ;  /* 0x0000001024247981 */ /* 0x004ea2000c1e1900 */
[----:B-1----:R-:W-:Y:S01]  /*0cc0*/  ISETP.GE.AND P1, PT, R60, UR19, PT ;  /* 0x000000133c007c0c */ /* 0x002fe2000bf26270 */
[----:B------:R-:W-:Y:S01]  /*0cd0*/  BSSY.RECONVERGENT B0, `(.L_x_879) ;  /* 0x000010b000007945 */ /* 0x000fe20003800200 */
[----:B------:R-:W-:Y:S02]  /*0ce0*/  CS2R R58, SRZ ;  /* 0x00000000003a7805 */ /* 0x000fe4000001ff00 */
        /* <DEDUP_REMOVED lines=39> */
.L_x_882:
[----:B------:R-:W5:Y:S02]  /*0f60*/  LDG.E.128 R12, desc[UR16][R12.64] ;  /* 0x000000100c0c7981 */ /* 0x000f64000c1e1d00 */
.L_x_883:
[----:B------:R-:W-:Y:S05]  /*0f70*/  BSYNC.RECONVERGENT B1 ;  /* 0x0000000000017941 */ /* 0x000fea0003800200 */
.L_x_881:
        /* <DEDUP_REMOVED lines=23> */
[----:B------:R-:W2:Y:S04]  /*10f0*/  @P0 LDG.E.U16 R17, desc[UR16][R8.64+0xe] ;  /* 0x00000e1008110981 */ /* 0x000ea8000c1e1500 */
[----:B------:R-:W-:Y:S01]  /*1100*/  @!P5 PRMT R16, RZ, 0x7610, R16 ;  /* 0x00007610ff10d816 */ /* 0x000fe20000000010 */
[----:B------:R-:W2:Y:S04]  /*1110*/  @P6 LDG.E.U16 R0, desc[UR16][R8.64] ;  /* 0x0000001008006981 */ /* 0x000ea8000c1e1500 */
[----:B------:R-:W4:Y:S04]  /*1120*/  @P4 LDG.E.U16 R11, desc[UR16][R8.64+0xa] ;  /* 0x00000a10080b4981 */ /* 0x000f28000c1e1500 */
[----:B------:R3:W2:Y:S02]  /*1130*/  @P5 LDG.E.U16 R16, desc[UR16][R8.64+0xc] ;  /* 0x00000c1008105981 */ /* 0x0006a4000c1e1500 */
[----:B---3--:R-:W-:-:S02]  /*1140*/  PRMT R9, R6, 0x5410, R7 ;  /* 0x0000541006097816 */ /* 0x008fc40000000007 */
[----:B------:R-:W-:Y:S02]  /*1150*/  @!P6 PRMT R0, RZ, 0x7610, R0 ;  /* 0x00007610ff00e816 */ /* 0x000fe40000000000 */
[----:B----4-:R-:W-:Y:S02]  /*1160*/  PRMT R10, R10, 0x5410, R11 ;  /* 0x000054100a0a7816 */ /* 0x010fe4000000000b */
[----:B--2---:R-:W-:Y:S02]  /*1170*/  PRMT R8, R0, 0x5410, R5 ;  /* 0x0000541000087816 */ /* 0x004fe40000000005 */
[----:B------:R-:W-:Y:S01]  /*1180*/  PRMT R11, R16, 0x5410, R17 ;  /* 0x00005410100b7816 */ /* 0x000fe20000000011 */
[----:B------:R-:W-:Y:S06]  /*1190*/  BRA `(.L_x_886) ;  /* 0x0000000000047947 */ /* 0x000fec0003800000 */
.L_x_885:
[----:B------:R-:W5:Y:S02]  /*11a0*/  LDG.E.128 R8, desc[UR16][R8.64] ;  /* 0x0000001008087981 */ /* 0x000f64000c1e1d00 */
.L_x_886:
[----:B------:R-:W-:Y:S05]  /*11b0*/  BSYNC.RECONVERGENT B1 ;  /* 0x0000000000017941 */ /* 0x000fea0003800200 */
.L_x_884:
[----:B-----5:R-:W-:Y:S01]  /*11c0*/  HADD2.F32 R0, -RZ, R12.H0_H0 ;  /* 0x2000000cff007230 */ /* 0x020fe20000004100 */
[----:B------:R-:W-:Y:S01]  /*11d0*/  ISETP.GE.AND P0, PT, R4, UR19, PT ;  /* 0x0000001304007c0c */ /* 0x000fe2000bf06270 */
[----:B------:R-:W-:Y:S02]  /*11e0*/  HADD2.F32 R7, -RZ, R8.H0_H0 ;  /* 0x20000008ff077230 */ /* 0x000fe40000004100 */
[----:B------:R-:W-:Y:S02]  /*11f0*/  HADD2.F32 R5, -RZ, R12.H1_H1 ;  /* 0x3000000cff057230 */ /* 0x000fe40000004100 */
[----:B------:R-:W-:Y:S01]  /*1200*/  FMUL R0, R0, UR20 ;  /* 0x0000001400007c20 */ /* 0x000fe20008400000 */
[--C-:B------:R-:W-:Y:S02]  /*1210*/  HADD2.F32 R17, -RZ, R13.reuse.H0_H0 ;  /* 0x2000000dff117230 */ /* 0x100fe40000004100 */
[----:B------:R-:W-:Y:S01]  /*1220*/  FMUL R6, R81, R7 ;  /* 0x0000000751067220 */ /* 0x000fe20000400000 */
[----:B------:R-:W-:-:S02]  /*1230*/  HADD2.F32 R19, -RZ, R13.H1_H1 ;  /* 0x3000000dff137230 */ /* 0x000fc40000004100 */
[----:B------:R-:W-:Y:S01]  /*1240*/  FFMA R32, R0, R7, R32 ;  /* 0x0000000700207223 */ /* 0x000fe20000000020 */
[--C-:B------:R-:W-:Y:S02]  /*1250*/  HADD2.F32 R12, -RZ, R14.reuse.H0_H0 ;  /* 0x2000000eff0c7230 */ /* 0x100fe40000004100 */
[----:B------:R-:W-:Y:S01]  /*1260*/  FMUL R5, R5, UR20 ;  /* 0x0000001405057c20 */ /* 0x000fe20008400000 */
[----:B------:R-:W-:Y:S02]  /*1270*/  HADD2.F32 R13, -RZ, R14.H1_H1 ;  /* 0x3000000eff0d7230 */ /* 0x000fe40000004100 */
[----:B------:R-:W-:Y:S01]  /*1280*/  FMUL R7, R17, UR20 ;  /* 0x0000001411077c20 */ /* 0x000fe20008400000 */
[----:B------:R-:W-:Y:S02]  /*1290*/  HADD2.F32 R8, -RZ, R8.H1_H1 ;  /* 0x30000008ff087230 */ /* 0x000fe40000004100 */
[----:B------:R-:W-:Y:S01]  /*12a0*/  FADD R17, RZ, R6 ;  /* 0x00000006ff117221 */ /* 0x000fe20000000000 */
[----:B------:R-:W-:-:S02]  /*12b0*/  HADD2.F32 R14, -RZ, R9.H0_H0 ;  /* 0x20000009ff0e7230 */ /* 0x000fc40000004100 */
[----:B------:R-:W-:Y:S01]  /*12c0*/  FMUL R12, R12, UR20 ;  /* 0x000000140c0c7c20 */ /* 0x000fe20008400000 */
[--C-:B------:R-:W-:Y:S02]  /*12d0*/  HADD2.F32 R16, -RZ, R15.reuse.H0_H0 ;  /* 0x2000000fff107230 */ /* 0x100fe40000004100 */
[----:B------:R-:W-:Y:S01]  /*12e0*/  FFMA R33, R5, R8, R33 ;  /* 0x0000000805217223 */ /* 0x000fe20000000021 */
[----:B------:R-:W-:Y:S02]  /*12f0*/  HADD2.F32 R18, -RZ, R15.H1_H1 ;  /* 0x3000000fff127230 */ /* 0x000fe40000004100 */
[----:B------:R-:W-:Y:S01]  /*1300*/  FFMA R34, R7, R14, R34 ;  /* 0x0000000e07227223 */ /* 0x000fe20000000022 */
[----:B------:R-:W-:Y:S02]  /*1310*/  HADD2.F32 R84, -RZ, R9.H1_H1 ;  /* 0x30000009ff547230 */ /* 0x000fe40000004100 */
[----:B------:R-:W-:Y:S01]  /*1320*/  FMUL R9, R19, UR20 ;  /* 0x0000001413097c20 */ /* 0x000fe20008400000 */
[----:B------:R-:W-:-:S02]  /*1330*/  HADD2.F32 R15, -RZ, R10.H0_H0 ;  /* 0x2000000aff0f7230 */ /* 0x000fc40000004100 */
[----:B------:R-:W-:Y:S01]  /*1340*/  FMUL R8, R80, R8 ;  /* 0x0000000850087220 */ /* 0x000fe20000400000 */
[----:B------:R-:W-:Y:S02]  /*1350*/  HADD2.F32 R38, -RZ, R10.H1_H1 ;  /* 0x3000000aff267230 */ /* 0x000fe40000004100 */
[----:B------:R-:W-:Y:S01]  /*1360*/  FMUL R10, R79, R14 ;  /* 0x0000000e4f0a7220 */ /* 0x000fe20000400000 */
[----:B------:R-:W-:Y:S01]  /*1370*/  FFMA R14, R0, R6, RZ ;  /* 0x00000006000e7223 */ /* 0x000fe200000000ff */
[--C-:B------:R-:W-:Y:S02]  /*1380*/  HADD2.F32 R58, -RZ, R11.reuse.H0_H0 ;  /* 0x2000000bff3a7230 */ /* 0x100fe40000004100 */
[-C--:B------:R-:W-:Y:S01]  /*1390*/  FFMA R35, R9, R84.reuse, R35 ;  /* 0x0000005409237223 */ /* 0x080fe20000000023 */
[----:B------:R-:W-:Y:S02]  /*13a0*/  HADD2.F32 R39, -RZ, R11.H1_H1 ;  /* 0x3000000bff277230 */ /* 0x000fe40000004100 */
[----:B------:R-:W-:Y:S01]  /*13b0*/  FMUL R11, R78, R84 ;  /* 0x000000544e0b7220 */ /* 0x000fe20000400000 */
[----:B------:R-:W-:Y:S01]  /*13c0*/  FADD R17, R17, R8 ;  /* 0x0000000811117221 */ /* 0x000fe20000000000 */
[----:B------:R-:W-:Y:S01]  /*13d0*/  FFMA R84, R5, R8, R14 ;  /* 0x0000000805547223 */ /* 0x000fe2000000000e */
[----:B------:R-:W-:Y:S01]  /*13e0*/  FMUL R13, R13, UR20 ;  /* 0x000000140d0d7c20 */ /* 0x000fe20008400000 */
[-C--:B------:R-:W-:Y:S01]  /*13f0*/  FMUL R14, R77, R15.reuse ;  /* 0x0000000f4d0e7220 */ /* 0x080fe20000400000 */
[----:B------:R-:W-:Y:S01]  /*1400*/  FADD R86, R17, R10 ;  /* 0x0000000a11567221 */ /* 0x000fe20000000000 */
[----:B------:R-:W-:Y:S01]  /*1410*/  FFMA R84, R7, R10, R84 ;  /* 0x0000000a07547223 */ /* 0x000fe20000000054 */
[----:B------:R-:W-:Y:S01]  /*1420*/  FFMA R28, R12, R15, R28 ;  /* 0x0000000f0c1c7223 */ /* 0x000fe2000000001c */
[----:B------:R-:W-:Y:S01]  /*1430*/  FMUL R15, R16, UR20 ;  /* 0x00000014100f7c20 */ /* 0x000fe20008400000 */
[----:B------:R-:W-:Y:S01]  /*1440*/  FADD R17, R86, R11 ;  /* 0x0000000b56117221 */ /* 0x000fe20000000000 */
        /* <DEDUP_REMOVED lines=8> */
[----:B------:R-:W-:Y:S01]  /*14d0*/  FFMA R38, R13, R16, R38 ;  /* 0x000000100d267223 */ /* 0x000fe20000000026 */
[----:B------:R-:W-:Y:S01]  /*14e0*/  FMUL R18, R18, UR20 ;  /* 0x0000001412127c20 */ /* 0x000fe20008400000 */
[----:B------:R-:W-:Y:S01]  /*14f0*/  FMUL R19, R74, R39 ;  /* 0x000000274a137220 */ /* 0x000fe20000400000 */
[----:B------:R-:W-:Y:S01]  /*1500*/  FADD R58, R58, R17 ;  /* 0x000000113a3a7221 */ /* 0x000fe20000000000 */
[----:B------:R-:W-:Y:S01]  /*1510*/  FFMA R38, R15, R17, R38 ;  /* 0x000000110f267223 */ /* 0x000fe20000000026 */
[----:B------:R-:W-:-:S02]  /*1520*/  FFMA R31, R18, R39, R31 ;  /* 0x00000027121f7223 */ /* 0x000fc4000000001f */
        /* <DEDUP_REMOVED lines=12> */
.L_x_888:
        /* <DEDUP_REMOVED lines=28> */
.L_x_889:
[----:B------:R-:W-:Y:S05]  /*17b0*/  BSYNC.RECONVERGENT B1 ;  /* 0x0000000000017941 */ /* 0x000fea0003800200 */
.L_x_887:
[----:B------:R-:W-:Y:S01]  /*17c0*/  IMAD.WIDE R40, R47, 0x2, R54 ;  /* 0x000000022f287825 */ /* 0x000fe200078e0236 */
[----:B------:R-:W-:Y:S02]  /*17d0*/  BSSY.RECONVERGENT B1, `(.L_x_890) ;  /* 0x0000022000017945 */ /* 0x000fe40003800200 */
[----:B------:R-:W-:-:S04]  /*17e0*/  LOP3.LUT P0, RZ, R40, 0xf, RZ, 0xc0, !PT ;  /* 0x0000000f28ff7812 */ /* 0x000fc8000780c0ff */
[----:B------:R-:W-:-:S13]  /*17f0*/  ISETP.LT.U32.OR P0, PT, R2, 0x8, P0 ;  /* 0x000000080200780c */ /* 0x000fda0000701470 */
[----:B------:R-:W-:Y:S05]  /*1800*/  @P0 BRA `(.L_x_891) ;  /* 0x0000000000080947 */ /* 0x000fea0003800000 */
[----:B------:R-:W5:Y:S01]  /*1810*/  LDG.E.128 R40, desc[UR16][R40.64] ;  /* 0x0000001028287981 */ /* 0x000f62000c1e1d00 */
[----:B------:R-:W-:Y:S05]  /*1820*/  BRA `(.L_x_892) ;  /* 0x0000000000707947 */ /* 0x000fea0003800000 */
.L_x_891:
        /* <DEDUP_REMOVED lines=22> */
[----:B------:R-:W4:Y:S04]  /*1990*/  @P0 LDG.E.U16 R48, desc[UR16][R40.64+0xc] ;  /* 0x00000c1028300981 */ /* 0x000f28000c1e1500 */
[----:B------:R2:W4:Y:S02]  /*19a0*/  @P4 LDG.E.U16 R49, desc[UR16][R40.64+0xe] ;  /* 0x00000e1028314981 */ /* 0x000524000c1e1500 */
[----:B--2---:R-:W-:Y:S02]  /*19b0*/  PRMT R41, R42, 0x5410, R45 ;  /* 0x000054102a297816 */ /* 0x004fe4000000002d */
[----:B---3--:R-:W-:Y:S02]  /*19c0*/  PRMT R42, R46, 0x5410, R47 ;  /* 0x000054102e2a7816 */ /* 0x008fe4000000002f */
[----:B----4-:R-:W-:-:S02]  /*19d0*/  PRMT R40, R43, 0x5410, R44 ;  /* 0x000054102b287816 */ /* 0x010fc4000000002c */
[----:B------:R-:W-:-:S07]  /*19e0*/  PRMT R43, R48, 0x5410, R49 ;  /* 0x00005410302b7816 */ /* 0x000fce0000000031 */
.L_x_892:
[----:B------:R-:W-:Y:S05]  /*19f0*/  BSYNC.RECONVERGENT B1 ;  /* 0x0000000000017941 */ /* 0x000fea0003800200 */
.L_x_890:
[--C-:B-----5:R-:W-:Y:S02]  /*1a00*/  HADD2.F32 R44, -RZ, R36.reuse.H0_H0 ;  /* 0x20000024ff2c7230 */ /* 0x120fe40000004100 */
[----:B------:R-:W-:Y:S02]  /*1a10*/  HADD2.F32 R46, -RZ, R36.H1_H1 ;  /* 0x30000024ff2e7230 */ /* 0x000fe40000004100 */
[----:B------:R-:W-:Y:S02]  /*1a20*/  HADD2.F32 R45, -RZ, R40.H0_H0 ;  /* 0x20000028ff2d7230 */ /* 0x000fe40000004100 */
[--C-:B------:R-:W-:Y:S02]  /*1a30*/  HADD2.F32 R48, -RZ, R38.reuse.H0_H0 ;  /* 0x20000026ff307230 */ /* 0x100fe40000004100 */
[----:B------:R-:W-:Y:S02]  /*1a40*/  HADD2.F32 R49, -RZ, R38.H1_H1 ;  /* 0x30000026ff317230 */ /* 0x000fe40000004100 */
[----:B------:R-:W-:-:S02]  /*1a50*/  HADD2.F32 R38, -RZ, R40.H1_H1 ;  /* 0x30000028ff267230 */ /* 0x000fc40000004100 */
[----:B------:R-:W-:Y:S01]  /*1a60*/  FMUL R40, R44, UR20 ;  /* 0x000000142c287c20 */ /* 0x000fe20008400000 */
[----:B------:R-:W-:Y:S02]  /*1a70*/  HADD2.F32 R53, -RZ, R37.H1_H1 ;  /* 0x30000025ff357230 */ /* 0x000fe40000004100 */
[----:B------:R-:W-:Y:S01]  /*1a80*/  FMUL R48, R48, UR20 ;  /* 0x0000001430307c20 */ /* 0x000fe20008400000 */
[--C-:B------:R-:W-:Y:S02]  /*1a90*/  HADD2.F32 R50, -RZ, R41.reuse.H0_H0 ;  /* 0x20000029ff327230 */ /* 0x100fe40000004100 */
[----:B------:R-:W-:Y:S01]  /*1aa0*/  FFMA R24, R40, R45, R24 ;  /* 0x0000002d28187223 */ /* 0x000fe20000000018 */
[----:B------:R-:W-:Y:S02]  /*1ab0*/  HADD2.F32 R54, -RZ, R41.H1_H1 ;  /* 0x30000029ff367230 */ /* 0x000fe40000004100 */
[----:B------:R-:W-:Y:S01]  /*1ac0*/  FMUL R41, R46, UR20 ;  /* 0x000000142e297c20 */ /* 0x000fe20008400000 */
[----:B------:R-:W-:-:S02]  /*1ad0*/  HADD2.F32 R51, -RZ, R42.H0_H0 ;  /* 0x2000002aff337230 */ /* 0x000fc40000004100 */
[-C--:B------:R-:W-:Y:S01]  /*1ae0*/  FMUL R44, R72, R38.reuse ;  /* 0x00000026482c7220 */ /* 0x080fe20000400000 */
[----:B------:R-:W-:Y:S02]  /*1af0*/  HADD2.F32 R36, -RZ, R42.H1_H1 ;  /* 0x3000002aff247230 */ /* 0x000fe40000004100 */
[----:B------:R-:W-:Y:S01]  /*1b00*/  FMUL R42, R73, R45 ;  /* 0x0000002d492a7220 */ /* 0x000fe20000400000 */
[----:B------:R-:W-:Y:S02]  /*1b10*/  HADD2.F32 R47, -RZ, R37.H0_H0 ;  /* 0x20000025ff2f7230 */ /* 0x000fe40000004100 */
[----:B------:R-:W-:Y:S01]  /*1b20*/  FFMA R25, R41, R38, R25 ;  /* 0x0000002629197223 */ /* 0x000fe20000000019 */
[----:B------:R-:W-:Y:S01]  /*1b30*/  FMUL R45, R53, UR20 ;  /* 0x00000014352d7c20 */ /* 0x000fe20008400000 */
[----:B------:R-:W-:Y:S01]  /*1b40*/  FADD R53, R58, R42 ;  /* 0x0000002a3a357221 */ /* 0x000fe20000000000 */
[----:B------:R-:W-:Y:S01]  /*1b50*/  FFMA R38, R40, R42, R59 ;  /* 0x0000002a28267223 */ /* 0x000fe2000000003b */
[----:B------:R-:W-:-:S02]  /*1b60*/  HADD2.F32 R52, -RZ, R39.H0_H0 ;  /* 0x20000027ff347230 */ /* 0x000fc40000004100 */
[----:B------:R-:W-:Y:S01]  /*1b70*/  FMUL R46, R71, R50 ;  /* 0x00000032472e7220 */ /* 0x000fe20000400000 */
[----:B------:R-:W-:Y:S02]  /*1b80*/  HADD2.F32 R56, -RZ, R39.H1_H1 ;  /* 0x30000027ff387230 */ /* 0x000fe40000004100 */
[----:B------:R-:W-:Y:S01]  /*1b90*/  FADD R53, R53, R44 ;  /* 0x0000002c35357221 */ /* 0x000fe20000000000 */
[--C-:B------:R-:W-:Y:S02]  /*1ba0*/  HADD2.F32 R37, -RZ, R43.reuse.H0_H0 ;  /* 0x2000002bff257230 */ /* 0x100fe40000004100 */
[----:B------:R-:W-:Y:S01]  /*1bb0*/  FFMA R38, R41, R44, R38 ;  /* 0x0000002c29267223 */ /* 0x000fe20000000026 */
[----:B------:R-:W-:Y:S02]  /*1bc0*/  HADD2.F32 R39, -RZ, R43.H1_H1 ;  /* 0x3000002bff277230 */ /* 0x000fe40000004100 */
[----:B------:R-:W-:Y:S01]  /*1bd0*/  FMUL R43, R47, UR20 ;  /* 0x000000142f2b7c20 */ /* 0x000fe20008400000 */
[-C--:B------:R-:W-:Y:S01]  /*1be0*/  FFMA R27, R45, R54.reuse, R27 ;  /* 0x000000362d1b7223 */ /* 0x080fe2000000001b */
[----:B------:R-:W-:Y:S01]  /*1bf0*/  FMUL R47, R70, R54 ;  /* 0x00000036462f7220 */ /* 0x000fe20000400000 */
[----:B------:R-:W-:Y:S01]  /*1c00*/  FADD R54, R53, R46 ;  /* 0x0000002e35367221 */ /* 0x000fe20000000000 */
[C---:B------:R-:W-:Y:S01]  /*1c10*/  FFMA R38, R43.reuse, R46, R38 ;  /* 0x0000002e2b267223 */ /* 0x040fe20000000026 */
[----:B------:R-:W-:Y:S01]  /*1c20*/  FFMA R26, R43, R50, R26 ;  /* 0x000000322b1a7223 */ /* 0x000fe2000000001a */
[----:B------:R-:W-:Y:S01]  /*1c30*/  FMUL R49, R49, UR20 ;  /* 0x0000001431317c20 */ /* 0x000fe20008400000 */
        /* <DEDUP_REMOVED lines=12> */
[----:B------:R-:W-:Y:S01]  /*1d00*/  FMUL R56, R56, UR20 ;  /* 0x0000001438387c20 */ /* 0x000fe20008400000 */
[----:B------:R-:W-:Y:S01]  /*1d10*/  FMUL R57, R66, R39 ;  /* 0x0000002742397220 */ /* 0x000fe20000400000 */
[----:B------:R-:W-:Y:S01]  /*1d20*/  FADD R36, R36, R53 ;  /* 0x0000003524247221 */ /* 0x000fe20000000000 */
[C---:B------:R-:W-:Y:S01]  /*1d30*/  FFMA R38, R52.reuse, R53, R55 ;  /* 0x0000003534267223 */ /* 0x040fe20000000037 */
[----:B------:R-:W-:Y:S01]  /*1d40*/  FFMA R22, R52, R37, R22 ;  /* 0x0000002534167223 */ /* 0x000fe20000000016 */
[----:B------:R-:W-:Y:S01]  /*1d50*/  FFMA R23, R56, R39, R23 ;  /* 0x0000002738177223 */ /* 0x000fe20000000017 */
[----:B------:R-:W-:Y:S01]  /*1d60*/  FADD R58, R36, R57 ;  /* 0x00000039243a7221 */ /* 0x000fe20000000000 */
[----:B------:R-:W-:-:S07]  /*1d70*/  FFMA R59, R56, R57, R38 ;  /* 0x00000039383b7223 */ /* 0x000fce0000000026 */
.L_x_880:
[----:B------:R-:W-:Y:S05]  /*1d80*/  BSYNC.RECONVERGENT B0 ;  /* 0x0000000000007941 */ /* 0x000fea0003800200 */
.L_x_879:
        /* <DEDUP_REMOVED lines=20> */
[----:B--2---:R-:W-:-:S04]  /*1ed0*/  FADD R54, R39, R54 ;  /* 0x0000003627367221 */ /* 0x004fc80000000000 */
[----:B------:R-:W0:Y:S01]  /*1ee0*/  SHFL.DOWN PT, R58, R55, 0x2, 0x1f ;  /* 0x08401f00373a7f89 */ /* 0x000e2200000e0000 */
[----:B-1----:R-:W-:Y:S01]  /*1ef0*/  MOV R39, UR6 ;  /* 0x0000000600277c02 */ /* 0x002fe20008000f00 */
[----:B------:R-:W-:Y:S02]  /*1f00*/  ULEA UR6, UR6, UR7, 0x18 ;  /* 0x0000000706067291 */ /* 0x000fe4000f8ec0ff */
[----:B------:R-:W1:Y:S01]  /*1f10*/  SHFL.DOWN PT, R59, R54, 0x2, 0x1f ;  /* 0x08401f00363b7f89 */ /* 0x000e6200000e0000 */
[----:B------:R-:W-:Y:S01]  /*1f20*/  @!P0 LEA R39, R39, UR7, 0x18 ;  /* 0x0000000727278c11 */ /* 0x000fe2000f8ec0ff */
[----:B------:R-:W-:Y:S02]  /*1f30*/  UIADD3 UR7, UPT, UPT, UR6, 0x24, URZ ;  /* 0x0000002406077890 */ /* 0x000fe4000fffe0ff */
[----:B------:R-:W-:Y:S02]  /*1f40*/  @!UP0 UIADD3 UR7, UPT, UPT, UR6, 0x4, URZ ;  /* 0x0000000406078890 */ /* 0x000fe4000fffe0ff */
[----:B------:R-:W-:Y:S01]  /*1f50*/  @P4 VIADD R39, R39, 0x20 ;  /* 0x0000002027274836 */ /* 0x000fe20000000000 */
[----:B------:R-:W-:-:S02]  /*1f60*/  UIADD3 UR11, UPT, UPT, UR6, 0x2c, URZ ;  /* 0x0000002c060b7890 */ /* 0x000fc4000fffe0ff */
[----:B------:R-:W-:Y:S01]  /*1f70*/  @!UP0 UIADD3 UR11, UPT, UPT, UR6, 0xc, URZ ;  /* 0x0000000c060b8890 */ /* 0x000fe2000fffe0ff */
[----:B------:R-:W-:Y:S01]  /*1f80*/  @!P0 IMAD R39, R88, 0x8, R39 ;  /* 0x0000000858278824 */ /* 0x000fe200078e0227 */
[----:B------:R-:W-:Y:S02]  /*1f90*/  UIADD3 UR12, UPT, UPT, UR6, 0x34, URZ ;  /* 0x00000034060c7890 */ /* 0x000fe4000fffe0ff */
[----:B------:R-:W-:Y:S02]  /*1fa0*/  @!UP0 UIADD3 UR12, UPT, UPT, UR6, 0x14, URZ ;  /* 0x00000014060c8890 */ /* 0x000fe4000fffe0ff */
        /* <DEDUP_REMOVED lines=19> */
.L_x_893:
        /* <DEDUP_REMOVED lines=19> */
[----:B------:R-:W-:Y:S01]  /*2210*/  @!P4 LEA R38, R88, UR7, 0x3 ;  /* 0x000000075826cc11 */ /* 0x000fe2000f8e18ff */
[----:B-1----:R-:W-:-:S03]  /*2220*/  FADD R54, R39, R54 ;  /* 0x0000003627367221 */ /* 0x002fc60000000000 */
        /* <DEDUP_REMOVED lines=8> */
[----:B------:R-:W-:-:S04]  /*22b0*/  CS2R R58, SRZ ;  /* 0x00000000003a7805 */ /* 0x000fc8000001ff00 */
        /* <DEDUP_REMOVED lines=21> */
.L_x_896:
[----:B------:R-:W-:Y:S05]  /*2410*/  BSYNC.RECONVERGENT B0 ;  /* 0x0000000000007941 */ /* 0x000fea0003800200 */
.L_x_895:
[----:B0-----:R-:W0:Y:S01]  /*2420*/  LDC.64 R36, c[0x0][0x3b0] ;  /* 0x0000ec00ff247b82 */ /* 0x001e220000000a00 */
[----:B------:R-:W-:-:S06]  /*2430*/  ULOP3.LUT UR21, UR4, 0x1, URZ, 0xc0, !UPT ;  /* 0x0000000104157892 */ /* 0x000fcc000f8ec0ff */
[----:B------:R-:W-:-:S05]  /*2440*/  IMAD R38, RZ, RZ, -UR21 ;  /* 0x80000015ff267e24 */ /* 0x000fca000f8e02ff */
[----:B------:R-:W-:-:S04]  /*2450*/  LOP3.LUT R38, R38, UR9, RZ, 0xc0, !PT ;  /* 0x0000000926267c12 */ /* 0x000fc8000f8ec0ff */
[----:B------:R-:W-:-:S04]  /*2460*/  IADD3 R38, P4, PT, R38, UR15, RZ ;  /* 0x0000000f26267c10 */ /* 0x000fc8000ff9e0ff */
[----:B------:R-:W-:Y:S02]  /*2470*/  IADD3.X R39, PT, PT, RZ, RZ, RZ, P4, !PT ;  /* 0x000000ffff277210 */ /* 0x000fe400027fe4ff */
        /* <DEDUP_REMOVED lines=18> */
[----:B0-----:R-:W-:Y:S01]  /*25a0*/  IMAD.U32 R38, RZ, RZ, UR7 ;  /* 0x00000007ff267e24 */ /* 0x001fe2000f8e00ff */
[----:B------:R-:W-:-:S02]  /*25b0*/  MOV R59, UR6 ;  /* 0x00000006003b7c02 */ /* 0x000fc40008000f00 */
        /* <DEDUP_REMOVED lines=9> */
.L_x_898:
[----:B------:R-:W2:Y:S04]  /*2650*/  LDG.E.STRONG.GPU R54, desc[UR16][R38.64] ;  /* 0x0000001026367981 */ /* 0x000ea8000c1ef900 */
[----:B--2---:R-:W-:Y:S01]  /*2660*/  CCTL.IVALL ;  /* 0x00000000ff00798f */ /* 0x004fe20002000000 */
[----:B------:R-:W-:Y:S05]  /*2670*/  YIELD ;  /* 0x0000000000007946 */ /* 0x000fea0003800000 */
[----:B------:R-:W-:-:S13]  /*2680*/  ISETP.NE.AND P0, PT, R54, R55, PT ;  /* 0x000000373600720c */ /* 0x000fda0003f05270 */
[----:B------:R-:W-:Y:S05]  /*2690*/  @P0 BRA `(.L_x_898) ;  /* 0xfffffffc00ec0947 */ /* 0x000fea000383ffff */
.L_x_897:
        /* <DEDUP_REMOVED lines=12> */
[----:B------:R-:W-:Y:S02]  /*2760*/  HFMA2 R58, -RZ, RZ, 0, 0 ;  /* 0x00000000ff3a7431 */ /* 0x000fe400000001ff */
[----:B------:R-:W-:Y:S02]  /*2770*/  IMAD.MOV.U32 R54, RZ, RZ, R82 ;  /* 0x000000ffff367224 */ /* 0x000fe400078e0052 */
[----:B------:R-:W-:-:S07]  /*2780*/  IMAD.MOV.U32 R55, RZ, RZ, R83 ;  /* 0x000000ffff377224 */ /* 0x000fce00078e0053 */
.L_x_903:
        /* <DEDUP_REMOVED lines=30> */
[----:B------:R-:W-:Y:S02]  /*2970*/  ISETP.NE.AND P0, PT, R54, RZ, PT ;  /* 0x000000ff3600720c */ /* 0x000fe40003f05270 */
[----:B------:R-:W-:Y:S01]  /*2980*/  IADD3 R55, PT, PT, R55, 0x200, RZ ;  /* 0x0000020037377810 */ /* 0x000fe20007ffe0ff */
[----:B---3--:R-:W-:-:S04]  /*2990*/  FADD R84, R85, R84 ;  /* 0x0000005455547221 */ /* 0x008fc80000000000 */
[----:B------:R-:W-:-:S04]  /*29a0*/  FADD R59, R84, R59 ;  /* 0x0000003b543b7221 */ /* 0x000fc80000000000 */
[----:B----4-:R-:W-:-:S04]  /*29b0*/  FADD R58, R59, R58 ;  /* 0x0000003a3b3a7221 */ /* 0x010fc80000000000 */
[----:B------:R-:W-:Y:S01]  /*29c0*/  FADD R58, R58, R87 ;  /* 0x000000573a3a7221 */ /* 0x000fe20000000000 */
[----:B------:R-:W-:Y:S06]  /*29d0*/  @P0 BRA `(.L_x_903) ;  /* 0xfffffffc006c0947 */ /* 0x000fec000383ffff */
.L_x_902:
[----:B------:R-:W-:Y:S05]  /*29e0*/  BSYNC.RECONVERGENT B1 ;  /* 0x0000000000017941 */ /* 0x000fea0003800200 */
.L_x_901:
        /* <DEDUP_REMOVED lines=22> */
.L_x_905:
[----:B------:R-:W-:Y:S05]  /*2b50*/  BSYNC.RECONVERGENT B1 ;  /* 0x0000000000017941 */ /* 0x000fea0003800200 */
.L_x_904:
        /* <DEDUP_REMOVED lines=14> */
.L_x_907:
[----:B------:R-:W-:Y:S05]  /*2c40*/  BSYNC.RECONVERGENT B1 ;  /* 0x0000000000017941 */ /* 0x000fea0003800200 */
.L_x_906:
        /* <DEDUP_REMOVED lines=11> */
.L_x_900:
[----:B------:R-:W-:Y:S05]  /*2d00*/  BSYNC.RECONVERGENT B0 ;  /* 0x0000000000007941 */ /* 0x000fea0003800200 */
.L_x_899:
        /* <DEDUP_REMOVED lines=12> */
.L_x_894:
        /* <DEDUP_REMOVED lines=40> */
.L_x_911:
[----:B------:R-:W5:Y:S02]  /*3050*/  LDG.E.128 R36, desc[UR16][R36.64] ;  /* 0x0000001024247981 */ /* 0x000f64000c1e1d00 */
.L_x_912:
[----:B------:R-:W-:Y:S05]  /*3060*/  BSYNC.RECONVERGENT B1 ;  /* 0x0000000000017941 */ /* 0x000fea0003800200 */
.L_x_910:
[--C-:B-----5:R-:W-:Y:S02]  /*3070*/  HADD2.F32 R86, -RZ, R37.reuse.H0_H0 ;  /* 0x20000025ff567230 */ /* 0x120fe40000004100 */
[-C--:B------:R-:W-:Y:S01]  /*3080*/  FFMA R55, R7, -R58.reuse, R10 ;  /* 0x8000003a07377223 */ /* 0x080fe2000000000a */
[-C--:B------:R-:W-:Y:S01]  /*3090*/  FFMA R89, R12, -R58.reuse, R14 ;  /* 0x8000003a0c597223 */ /* 0x080fe2000000000e */
[-C--:B------:R-:W-:Y:S01]  /*30a0*/  FFMA R90, R0, -R58.reuse, R6 ;  /* 0x8000003a005a7223 */ /* 0x080fe20000000006 */
[-C--:B------:R-:W-:Y:S01]  /*30b0*/  FFMA R92, R5, -R58.reuse, R8 ;  /* 0x8000003a055c7223 */ /* 0x080fe20000000008 */
[----:B------:R-:W-:Y:S01]  /*30c0*/  FFMA R59, R55, UR20, R86 ;  /* 0x00000014373b7c23 */ /* 0x000fe20008000056 */
[----:B------:R-:W-:Y:S02]  /*30d0*/  HADD2.F32 R86, -RZ, R37.H1_H1 ;  /* 0x30000025ff567230 */ /* 0x000fe40000004100 */
[----:B------:R-:W-:Y:S01]  /*30e0*/  FFMA R37, R9, -R58, R11 ;  /* 0x8000003a09257223 */ /* 0x000fe2000000000b */
[--C-:B------:R-:W-:Y:S01]  /*30f0*/  HADD2.F32 R55, -RZ, R38.reuse.H1_H1 ;  /* 0x30000026ff377230 */ /* 0x100fe20000004100 */
[----:B------:R-:W-:Y:S01]  /*3100*/  ISETP.GT.U32.AND P4, PT, R3, 0x7, PT ;  /* 0x000000070300780c */ /* 0x000fe20003f84070 */
[----:B------:R-:W-:Y:S01]  /*3110*/  BSSY.RECONVERGENT B1, `(.L_x_913) ;  /* 0x0000033000017945 */ /* 0x000fe20003800200 */
[----:B------:R-:W-:Y:S01]  /*3120*/  FFMA R37, R37, UR20, R86 ;  /* 0x0000001425257c23 */ /* 0x000fe20008000056 */
[----:B------:R-:W-:-:S02]  /*3130*/  HADD2.F32 R86, -RZ, R38.H0_H0 ;  /* 0x20000026ff567230 */ /* 0x000fc40000004100 */
[-C--:B------:R-:W-:Y:S01]  /*3140*/  FFMA R38, R13, -R58.reuse, R16 ;  /* 0x8000003a0d267223 */ /* 0x080fe20000000010 */
[----:B------:R-:W-:Y:S02]  /*3150*/  F2FP.F16.F32.PACK_AB R59, RZ, R59 ;  /* 0x0000003bff3b723e */ /* 0x000fe400000000ff */
[----:B------:R-:W-:Y:S01]  /*3160*/  F2FP.F16.F32.PACK_AB R37, RZ, R37 ;  /* 0x00000025ff25723e */ /* 0x000fe200000000ff */
[----:B------:R-:W-:Y:S01]  /*3170*/  FFMA R89, R89, UR20, R86 ;  /* 0x0000001459597c23 */ /* 0x000fe20008000056 */
[----:B------:R-:W-:Y:S01]  /*3180*/  FFMA R38, R38, UR20, R55 ;  /* 0x0000001426267c23 */ /* 0x000fe20008000037 */
[----:B------:R-:W-:Y:S02]  /*3190*/  HADD2.F32 R86, -RZ, R39.H0_H0 ;  /* 0x20000027ff567230 */ /* 0x000fe40000004100 */
[----:B------:R-:W-:Y:S01]  /*31a0*/  FFMA R55, R15, -R58, R17 ;  /* 0x8000003a0f377223 */ /* 0x000fe20000000011 */
[----:B------:R-:W-:-:S03]  /*31b0*/  F2FP.F16.F32.PACK_AB R89, RZ, R89 ;  /* 0x00000059ff59723e */ /* 0x000fc600000000ff */
[----:B------:R-:W-:Y:S01]  /*31c0*/  FFMA R55, R55, UR20, R86 ;  /* 0x0000001437377c23 */ /* 0x000fe20008000056 */
[----:B------:R-:W-:Y:S02]  /*31d0*/  HADD2.F32 R86, -RZ, R39.H1_H1 ;  /* 0x30000027ff567230 */ /* 0x000fe40000004100 */
[----:B------:R-:W-:Y:S01]  /*31e0*/  FFMA R39, R18, -R58, R19 ;  /* 0x8000003a12277223 */ /* 0x000fe20000000013 */
[----:B------:R-:W-:-:S03]  /*31f0*/  F2FP.F16.F32.PACK_AB R38, RZ, R38 ;  /* 0x00000026ff26723e */ /* 0x000fc600000000ff */
[----:B------:R-:W-:Y:S01]  /*3200*/  FFMA R91, R39, UR20, R86 ;  /* 0x00000014275b7c23 */ /* 0x000fe20008000056 */
[----:B------:R-:W-:Y:S01]  /*3210*/  F2FP.F16.F32.PACK_AB R39, RZ, R55 ;  /* 0x00000037ff27723e */ /* 0x000fe200000000ff */
[----:B------:R-:W0:Y:S01]  /*3220*/  LDC.64 R86, c[0x0][0x3e8] ;  /* 0x0000fa00ff567b82 */ /* 0x000e220000000a00 */
[----:B------:R-:W-:Y:S02]  /*3230*/  HADD2.F32 R55, -RZ, R36.H0_H0 ;  /* 0x20000024ff377230 */ /* 0x000fe40000004100 */
[----:B------:R-:W-:-:S03]  /*3240*/  F2FP.F16.F32.PACK_AB R91, RZ, R91 ;  /* 0x0000005bff5b723e */ /* 0x000fc600000000ff */
[----:B------:R-:W-:Y:S01]  /*3250*/  FFMA R90, R90, UR20, R55 ;  /* 0x000000145a5a7c23 */ /* 0x000fe20008000037 */
[----:B------:R-:W-:-:S04]  /*3260*/  HADD2.F32 R55, -RZ, R36.H1_H1 ;  /* 0x30000024ff377230 */ /* 0x000fc80000004100 */
[----:B------:R-:W-:Y:S01]  /*3270*/  F2FP.F16.F32.PACK_AB R36, RZ, R90 ;  /* 0x0000005aff24723e */ /* 0x000fe200000000ff */
[----:B------:R-:W-:-:S05]  /*3280*/  FFMA R92, R92, UR20, R55 ;  /* 0x000000145c5c7c23 */ /* 0x000fca0008000037 */
[----:B------:R-:W-:Y:S01]  /*3290*/  F2FP.F16.F32.PACK_AB R90, RZ, R92 ;  /* 0x0000005cff5a723e */ /* 0x000fe200000000ff */
        /* <DEDUP_REMOVED lines=21> */
.L_x_914:
[----:B------:R-:W-:Y:S02]  /*33f0*/  PRMT R39, R39, 0x5410, R91 ;  /* 0x0000541027277816 */ /* 0x000fe4000000005b */
[----:B------:R-:W-:Y:S02]  /*3400*/  PRMT R38, R89, 0x5410, R38 ;  /* 0x0000541059267816 */ /* 0x000fe40000000026 */
[----:B------:R-:W-:Y:S02]  /*3410*/  PRMT R37, R59, 0x5410, R37 ;  /* 0x000054103b257816 */ /* 0x000fe40000000025 */
[----:B------:R-:W-:-:S05]  /*3420*/  PRMT R36, R36, 0x5410, R90 ;  /* 0x0000541024247816 */ /* 0x000fca000000005a */
[----:B------:R0:W-:Y:S02]  /*3430*/  STG.E.128 desc[UR16][R54.64], R36 ;  /* 0x0000002436007986 */ /* 0x0001e4000c101d10 */
.L_x_915:
[----:B------:R-:W-:Y:S05]  /*3440*/  BSYNC.RECONVERGENT B1 ;  /* 0x0000000000017941 */ /* 0x000fea0003800200 */
.L_x_913:
[----:B------:R-:W-:-:S13]  /*3450*/  ISETP.GE.AND P0, PT, R4, UR19, PT ;  /* 0x0000001304007c0c */ /* 0x000fda000bf06270 */
[----:B------:R-:W-:Y:S05]  /*3460*/  @P0 BRA `(.L_x_909) ;  /* 0x00000004007c0947 */ /* 0x000fea0003800000 */
[----:B-1----:R-:W-:Y:S01]  /*3470*/  MOV R59, UR19 ;  /* 0x00000013003b7c02 */ /* 0x002fe20008000f00 */
[----:B------:R-:W-:Y:S01]  /*3480*/  BSSY.RECONVERGENT B1, `(.L_x_916) ;  /* 0x0000025000017945 */ /* 0x000fe20003800200 */
[----:B------:R-:W-:-:S03]  /*3490*/  ISETP.GE.U32.AND P4, PT, R2, 0x8, PT ;  /* 0x000000080200780c */ /* 0x000fc60003f86070 */
[----:B------:R-:W-:-:S04]  /*34a0*/  IMAD R59, R59, UR10, R4 ;  /* 0x0000000a3b3b7c24 */ /* 0x000fc8000f8e0204 */
[----:B0-2---:R-:W-:-:S03]  /*34b0*/  IMAD.WIDE R54, R59, 0x2, R84 ;  /* 0x000000023b367825 */ /* 0x005fc600078e0254 */
[----:B------:R-:W-:-:S04]  /*34c0*/  LOP3.LUT P0, RZ, R54, 0xf, RZ, 0xc0, !PT ;  /* 0x0000000f36ff7812 */ /* 0x000fc8000780c0ff */
[----:B------:R-:W-:-:S13]  /*34d0*/  ISETP.LT.U32.OR P0, PT, R2, 0x8, P0 ;  /* 0x000000080200780c */ /* 0x000fda0000701470 */
[----:B------:R-:W-:Y:S05]  /*34e0*/  @P0 BRA `(.L_x_917) ;  /* 0x0000000000080947 */ /* 0x000fea0003800000 */
[----:B------:R0:W5:Y:S01]  /*34f0*/  LDG.E.128 R36, desc[UR16][R54.64] ;  /* 0x0000001036247981 */ /* 0x000162000c1e1d00 */
[----:B------:R-:W-:Y:S05]  /*3500*/  BRA `(.L_x_918) ;  /* 0x0000000000707947 */ /* 0x000fea0003800000 */
.L_x_917:
        /* <DEDUP_REMOVED lines=11> */
[----:B------:R-:W3:Y:S01]  /*35c0*/  @P6 LDG.E.U16 R84, desc[UR16][R54.64+0xa] ;  /* 0x00000a1036546981 */ /* 0x000ee2000c1e1500 */
        /* <DEDUP_REMOVED lines=8> */
[----:B--2---:R-:W-:Y:S02]  /*3650*/  PRMT R37, R37, 0x5410, R38 ;  /* 0x0000541025257816 */ /* 0x004fe40000000026 */
[--C-:B---3--:R-:W-:Y:S02]  /*3660*/  PRMT R38, R39, 0x5410, R84.reuse ;  /* 0x0000541027267816 */ /* 0x108fe40000000054 */
[----:B------:R-:W-:Y:S02]  /*3670*/  @!P5 PRMT R39, RZ, 0x7610, R39 ;  /* 0x00007610ff27d816 */ /* 0x000fe40000000027 */
[----:B------:R-:W-:-:S04]  /*3680*/  @!P0 PRMT R84, RZ, 0x7610, R84 ;  /* 0x00007610ff548816 */ /* 0x000fc80000000054 */
[----:B------:R-:W4:Y:S04]  /*3690*/  @P5 LDG.E.U16 R39, desc[UR16][R54.64+0x2] ;  /* 0x0000021036275981 */ /* 0x000f28000c1e1500 */
[----:B------:R-:W5:Y:S01]  /*36a0*/  @P0 LDG.E.U16 R84, desc[UR16][R54.64+0xc] ;  /* 0x00000c1036540981 */ /* 0x000f62000c1e1500 */
[----:B----4-:R-:W-:Y:S02]  /*36b0*/  PRMT R36, R36, 0x5410, R39 ;  /* 0x0000541024247816 */ /* 0x010fe40000000027 */
[----:B-----5:R-:W-:-:S07]  /*36c0*/  PRMT R39, R84, 0x5410, R85 ;  /* 0x0000541054277816 */ /* 0x020fce0000000055 */
.L_x_918:
[----:B------:R-:W-:Y:S05]  /*36d0*/  BSYNC.RECONVERGENT B1 ;  /* 0x0000000000017941 */ /* 0x000fea0003800200 */
.L_x_916:
[----:B0----5:R-:W-:Y:S02]  /*36e0*/  HADD2.F32 R55, -RZ, R37.H0_H0 ;  /* 0x20000025ff377230 */ /* 0x021fe40000004100 */
[----:B------:R-:W-:-:S04]  /*36f0*/  FFMA R54, R43, -R58, R46 ;  /* 0x8000003a2b367223 */ /* 0x000fc8000000002e */
[----:B------:R-:W-:Y:S01]  /*3700*/  FFMA R84, R54, UR20, R55 ;  /* 0x0000001436547c23 */ /* 0x000fe20008000037 */
[----:B------:R-:W-:Y:S02]  /*3710*/  HADD2.F32 R54, -RZ, R37.H1_H1 ;  /* 0x30000025ff367230 */ /* 0x000fe40000004100 */
[----:B------:R-:W-:-:S04]  /*3720*/  FFMA R37, R45, -R58, R47 ;  /* 0x8000003a2d257223 */ /* 0x000fc8000000002f */
[----:B------:R-:W-:Y:S01]  /*3730*/  FFMA R85, R37, UR20, R54 ;  /* 0x0000001425557c23 */ /* 0x000fe20008000036 */
[----:B------:R-:W-:Y:S01]  /*3740*/  IMAD.WIDE R54, R59, 0x2, R86 ;  /* 0x000000023b367825 */ /* 0x000fe200078e0256 */
[----:B------:R-:W-:-:S03]  /*3750*/  F2FP.F16.F32.PACK_AB R37, RZ, R84 ;  /* 0x00000054ff25723e */ /* 0x000fc600000000ff */
[-C--:B------:R-:W-:Y:S01]  /*3760*/  FFMA R86, R52, -R58.reuse, R53 ;  /* 0x8000003a34567223 */ /* 0x080fe20000000035 */
[--C-:B------:R-:W-:Y:S01]  /*3770*/  HADD2.F32 R84, -RZ, R38.reuse.H0_H0 ;  /* 0x20000026ff547230 */ /* 0x100fe20000004100 */
[----:B------:R-:W-:Y:S01]  /*3780*/  F2FP.F16.F32.PACK_AB R59, RZ, R85 ;  /* 0x00000055ff3b723e */ /* 0x000fe200000000ff */
[----:B------:R-:W-:Y:S02]  /*3790*/  HADD2.F32 R87, -RZ, R38.H1_H1 ;  /* 0x30000026ff577230 */ /* 0x000fe40000004100 */
[-C--:B------:R-:W-:Y:S01]  /*37a0*/  FFMA R38, R49, -R58.reuse, R51 ;  /* 0x8000003a31267223 */ /* 0x080fe20000000033 */
[----:B------:R-:W-:Y:S01]  /*37b0*/  FFMA R85, R48, -R58, R50 ;  /* 0x8000003a30557223 */ /* 0x000fe20000000032 */
[----:B------:R-:W-:Y:S02]  /*37c0*/  LOP3.LUT P0, RZ, R54, 0xf, RZ, 0xc0, !PT ;  /* 0x0000000f36ff7812 */ /* 0x000fe4000780c0ff */
[----:B------:R-:W-:Y:S01]  /*37d0*/  FFMA R38, R38, UR20, R87 ;  /* 0x0000001426267c23 */ /* 0x000fe20008000057 */
[----:B------:R-:W-:Y:S01]  /*37e0*/  FFMA R85, R85, UR20, R84 ;  /* 0x0000001455557c23 */ /* 0x000fe20008000054 */
[----:B------:R-:W-:-:S02]  /*37f0*/  HADD2.F32 R87, -RZ, R36.H0_H0 ;  /* 0x20000024ff577230 */ /* 0x000fc40000004100 */
[-C--:B------:R-:W-:Y:S01]  /*3800*/  FFMA R84, R40, -R58.reuse, R42 ;  /* 0x8000003a28547223 */ /* 0x080fe2000000002a */
[----:B------:R-:W-:Y:S02]  /*3810*/  ISETP.LT.U32.OR P0, PT, R2, 0x8, P0 ;  /* 0x000000080200780c */ /* 0x000fe40000701470 */
[----:B------:R-:W-:Y:S01]  /*3820*/  F2FP.F16.F32.PACK_AB R85, RZ, R85 ;  /* 0x00000055ff55723e */ /* 0x000fe200000000ff */
[----:B------:R-:W-:Y:S01]  /*3830*/  FFMA R84, R84, UR20, R87 ;  /* 0x0000001454547c23 */ /* 0x000fe20008000057 */
[----:B------:R-:W-:Y:S02]  /*3840*/  HADD2.F32 R87, -RZ, R36.H1_H1 ;  /* 0x30000024ff577230 */ /* 0x000fe40000004100 */
[-C--:B------:R-:W-:Y:S01]  /*3850*/  FFMA R36, R41, -R58.reuse, R44 ;  /* 0x8000003a29247223 */ /* 0x080fe2000000002c */
[----:B------:R-:W-:Y:S01]  /*3860*/  FFMA R58, R56, -R58, R57 ;  /* 0x8000003a383a7223 */ /* 0x000fe20000000039 */
[----:B------:R-:W-:Y:S02]  /*3870*/  F2FP.F16.F32.PACK_AB R84, RZ, R84 ;  /* 0x00000054ff54723e */ /* 0x000fe400000000ff */
[----:B------:R-:W-:Y:S01]  /*3880*/  FFMA R36, R36, UR20, R87 ;  /* 0x0000001424247c23 */ /* 0x000fe20008000057 */
[----:B------:R-:W-:-:S02]  /*3890*/  HADD2.F32 R87, -RZ, R39.H0_H0 ;  /* 0x20000027ff577230 */ /* 0x000fc40000004100 */
[----:B------:R-:W-:Y:S01]  /*38a0*/  HADD2.F32 R39, -RZ, R39.H1_H1 ;  /* 0x30000027ff277230 */ /* 0x000fe20000004100 */
[----:B------:R-:W-:Y:S02]  /*38b0*/  @!P0 PRMT R37, R37, 0x5410, R59 ;  /* 0x0000541025258816 */ /* 0x000fe4000000003b */
[----:B------:R-:W-:Y:S01]  /*38c0*/  FFMA R86, R86, UR20, R87 ;  /* 0x0000001456567c23 */ /* 0x000fe20008000057 */
[----:B------:R-:W-:Y:S01]  /*38d0*/  F2FP.F16.F32.PACK_AB R87, RZ, R36 ;  /* 0x00000024ff57723e */ /* 0x000fe200000000ff */
[----:B------:R-:W-:-:S03]  /*38e0*/  FFMA R58, R58, UR20, R39 ;  /* 0x000000143a3a7c23 */ /* 0x000fc60008000027 */
[----:B------:R-:W-:Y:S02]  /*38f0*/  F2FP.F16.F32.PACK_AB R39, RZ, R86 ;  /* 0x00000056ff27723e */ /* 0x000fe400000000ff */
[----:B------:R-:W-:Y:S02]  /*3900*/  F2FP.F16.F32.PACK_AB R58, RZ, R58 ;  /* 0x0000003aff3a723e */ /* 0x000fe400000000ff */
[----:B------:R-:W-:Y:S02]  /*3910*/  F2FP.F16.F32.PACK_AB R86, RZ, R38 ;  /* 0x00000026ff56723e */ /* 0x000fe400000000ff */
        /* <DEDUP_REMOVED lines=20> */
.L_x_909:
[----:B------:R-:W-:Y:S05]  /*3a60*/  BSYNC.RECONVERGENT B0 ;  /* 0x0000000000007941 */ /* 0x000fea0003800200 */
.L_x_908:
[----:B------:R-:W5:Y:S01]  /*3a70*/  LDCU UR6, c[0x0][0x380] ;  /* 0x00007000ff0677ac */ /* 0x000f620008000800 */
[----:B------:R-:W0:Y:S01]  /*3a80*/  LDCU UR7, c[0x0][0x388] ;  /* 0x00007100ff0777ac */ /* 0x000e220008000800 */
[----:B------:R-:W-:Y:S02]  /*3a90*/  UPLOP3.LUT UP0, UPT, UPT, UPT, UP0, 0x40, 0x4 ;  /* 0x000000000004789c */ /* 0x000fe40003f0e800 */
[----:B-----5:R-:W-:-:S04]  /*3aa0*/  UIADD3 UR10, UPT, UPT, UR10, UR6, URZ ;  /* 0x000000060a0a7290 */ /* 0x020fc8000fffe0ff */
[----:B0-----:R-:W-:-:S09]  /*3ab0*/  UISETP.GE.AND UP1, UPT, UR10, UR7, UPT ;  /* 0x000000070a00728c */ /* 0x001fd2000bf26270 */
[----:B------:R-:W-:Y:S05]  /*3ac0*/  BRA.U !UP1, `(.L_x_919) ;  /* 0xffffffd109647547 */ /* 0x000fea000b83ffff */
.L_x_876:
[----:B------:R-:W-:Y:S05]  /*3ad0*/  @P1 EXIT ;  /* 0x000000000000194d */ /* 0x000fea0003800000 */
[----:B------:R-:W0:Y:S01]  /*3ae0*/  LDC.64 R4, c[0x0][0x3e0] ;  /* 0x0000f800ff047b82 */ /* 0x000e220000000a00 */
[----:B------:R-:W-:Y:S01]  /*3af0*/  IMAD.U32 R3, RZ, RZ, UR19 ;  /* 0x00000013ff037e24 */ /* 0x000fe2000f8e00ff */
[----:B------:R-:W-:Y:S01]  /*3b00*/  IADD3 R0, PT, PT, -R60, UR19, RZ ;  /* 0x000000133c007c10 */ /* 0x000fe2000fffe1ff */
[----:B------:R-:W-:Y:S01]  /*3b10*/  IMAD.U32 R7, RZ, RZ, UR18 ;  /* 0x00000012ff077e24 */ /* 0x000fe2000f8e00ff */
[----:B------:R-:W-:Y:S01]  /*3b20*/  BSSY.RECONVERGENT B0, `(.L_x_920) ;  /* 0x000001a000007945 */ /* 0x000fe20003800200 */
[--C-:B------:R-:W-:Y:S02]  /*3b30*/  IMAD R3, R3, UR5, R60.reuse ;  /* 0x0000000503037c24 */ /* 0x100fe4000f8e023c */
        /* <DEDUP_REMOVED lines=24> */
.L_x_921:
[----:B------:R-:W-:Y:S05]  /*3cc0*/  BSYNC.RECONVERGENT B0 ;  /* 0x0000000000007941 */ /* 0x000fea0003800200 */
.L_x_920:
[----:B------:R-:W-:Y:S05]  /*3cd0*/  @P1 EXIT ;  /* 0x000000000000194d */ /* 0x000fea0003800000 */
[----:B0-----:R-:W-:-:S05]  /*3ce0*/  MOV R3, UR19 ;  /* 0x0000001300037c02 */ /* 0x001fca0008000f00 */
[----:B------:R-:W-:Y:S01]  /*3cf0*/  IMAD R3, R3, UR5, R60 ;  /* 0x0000000503037c24 */ /* 0x000fe2000f8e023c */
        /* <DEDUP_REMOVED lines=25> */
        .weak           $__internal_8_$__cuda_sm20_rcp_rn_f32_slowpath
        .type           $__internal_8_$__cuda_sm20_rcp_rn_f32_slowpath,@function
        .size           $__internal_8_$__cuda_sm20_rcp_rn_f32_slowpath,(.L_x_5061 - $__internal_8_$__cuda_sm20_rcp_rn_f32_slowpath)
$__internal_8_$__cuda_sm20_rcp_rn_f32_slowpath:
        /* <DEDUP_REMOVED lines=9> */
[----:B---3--:R-:W2:Y:S02]  /*3f20*/  MUFU.RCP R5, R6 ;  /* 0x0000000600057308 */ /* 0x008ea40000001000 */
[----:B--2---:R-:W-:-:S04]  /*3f30*/  FFMA R0, R6, R5, -1 ;  /* 0xbf80000006007423 */ /* 0x004fc80000000005 */
[----:B------:R-:W-:-:S04]  /*3f40*/  FADD.FTZ R0, -R0, -RZ ;  /* 0x800000ff00007221 */ /* 0x000fc80000010100 */
[----:B------:R-:W-:-:S04]  /*3f50*/  FFMA R0, R5, R0, R5 ;  /* 0x0000000005007223 */ /* 0x000fc80000000005 */
[----:B------:R-:W-:Y:S01]  /*3f60*/  FFMA R5, R0, 1.84467440737095516160e+19, RZ ;  /* 0x5f80000000057823 */ /* 0x000fe200000000ff */
[----:B------:R-:W-:Y:S06]  /*3f70*/  BRA `(.L_x_923) ;  /* 0x0000000000887947 */ /* 0x000fec0003800000 */
.L_x_922:
[----:B------:R-:W-:-:S05]  /*3f80*/  VIADD R6, R5, 0xffffff03 ;  /* 0xffffff0305067836 */ /* 0x000fca0000000000 */
[----:B------:R-:W-:-:S13]  /*3f90*/  ISETP.GT.U32.AND P0, PT, R6, 0x1, PT ;  /* 0x000000010600780c */ /* 0x000fda0003f04070 */
[----:B------:R-:W-:Y:S05]  /*3fa0*/  @P0 BRA `(.L_x_924) ;  /* 0x0000000000780947 */ /* 0x000fea0003800000 */
[----:B------:R-:W-:Y:S01]  /*3fb0*/  LOP3.LUT R7, R0, 0x7fffff, RZ, 0xc0, !PT ;  /* 0x007fffff00077812 */ /* 0x000fe200078ec0ff */
[----:B------:R-:W-:-:S03]  /*3fc0*/  HFMA2 R13, -RZ, RZ, 0, 1.78813934326171875e-07 ;  /* 0x00000003ff0d7431 */ /* 0x000fc600000001ff */
[----:B------:R-:W-:-:S04]  /*3fd0*/  LOP3.LUT R7, R7, 0x3f800000, RZ, 0xfc, !PT ;  /* 0x3f80000007077812 */ /* 0x000fc800078efcff */
[----:B------:R-:W0:Y:S01]  /*3fe0*/  MUFU.RCP R8, R7 ;  /* 0x0000000700087308 */ /* 0x000e220000001000 */
[----:B------:R-:W-:Y:S01]  /*3ff0*/  SHF.L.U32 R12, R13, R6, RZ ;  /* 0x000000060d0c7219 */ /* 0x000fe200000006ff */
        /* <DEDUP_REMOVED lines=19> */
[----:B------:R-:W-:-:S04]  /*4130*/  IADD3 R6, PT, PT, R5, -0xfc, RZ ;  /* 0xffffff0405067810 */ /* 0x000fc80007ffe0ff */
[----:B------:R-:W-:-:S07]  /*4140*/  SHF.R.U32.HI R5, RZ, R6, R9 ;  /* 0x00000006ff057219 */ /* 0x000fce0000011609 */
[----:B------:R-:W-:-:S04]  /*4150*/  @!P0 VIADD R5, R5, 0x1 ;  /* 0x0000000105058836 */ /* 0x000fc80000000000 */
[----:B------:R-:W-:-:S05]  /*4160*/  @!P1 IMAD.SHL.U32 R5, R5, 0x2, RZ ;  /* 0x0000000205059824 */ /* 0x000fca00078e00ff */
[----:B------:R-:W-:Y:S01]  /*4170*/  LOP3.LUT R5, R5, 0x80000000, R0, 0xf8, !PT ;  /* 0x8000000005057812 */ /* 0x000fe200078ef800 */
[----:B------:R-:W-:Y:S06]  /*4180*/  BRA `(.L_x_923) ;  /* 0x0000000000047947 */ /* 0x000fec0003800000 */
.L_x_924:
[----:B------:R0:W1:Y:S02]  /*4190*/  MUFU.RCP R5, R0 ;  /* 0x0000000000057308 */ /* 0x0000640000001000 */
.L_x_923:
[----:B------:R-:W-:Y:S01]  /*41a0*/  MOV R6, R11 ;  /* 0x0000000b00067202 */ /* 0x000fe20000000f00 */
[----:B------:R-:W-:-:S04]  /*41b0*/  IMAD.MOV.U32 R7, RZ, RZ, 0x0 ;  /* 0x00000000ff077424 */ /* 0x000fc800078e00ff */
[----:B0123--:R-:W-:Y:S05]  /*41c0*/  RET.REL.NODEC R6 `(_ZN18transformer_engine13normalization26rmsnorm_bwd_general_kernelINS0_13Kernel_traitsI6__halfS3_S3_fjLj2048ELj1ELj1ELj4ELj16ENS0_18Kernel_traits_baseILj2048ES3_S3_S3_fjLj128EEEEELb1EEEvNS0_20BackwardKernelParamsE) ;  /* 0xffffffbc068c7950 */ /* 0x00ffea0003c3ffff */
.L_x_925:
        /* <DEDUP_REMOVED lines=11> */
.L_x_5061:


//--------------------- .text._ZN18transformer_engine13normalization26rmsnorm_bwd_general_kernelINS0_13Kernel_traitsIffffjLj2048ELj1ELj1ELj4ELj16ENS0_18Kernel_traits_baseILj2048EffffjLj128EEEEELb1EEEvNS0_20BackwardKernelParamsE --------------------------
	.section	.text._ZN18transformer_engine13normalization26rmsnorm_bwd_general_kernelINS0_13Kernel_traitsIffffjLj2048ELj1ELj1ELj4ELj16ENS0_18Kernel_traits_baseILj2048EffffjLj128EEEEELb1EEEvNS0_20BackwardKernelParamsE,"ax",@progbits
	.align	128
        .global         _ZN18transformer_engine13normalization26rmsnorm_bwd_general_kernelINS0_13Kernel_traitsIffffjLj2048ELj1ELj1ELj4ELj16ENS0_18Kernel_traits_baseILj2048EffffjLj128EEEEELb1EEEvNS0_20BackwardKernelParamsE
        .type           _ZN18transformer_engine13normalization26rmsnorm_bwd_general_kernelINS0_13Kernel_traitsIffffjLj2048ELj1ELj1ELj4ELj16ENS0_18Kernel_traits_baseILj2048EffffjLj128EEEEELb1EEEvNS0_20BackwardKernelParamsE,@function
        .size           _ZN18transformer_engine13normalization26rmsnorm_bwd_general_kernelINS0_13Kernel_traitsIffffjLj2048ELj1ELj1ELj4ELj16ENS0_18Kernel_traits_baseILj2048EffffjLj128EEEEELb1EEEvNS0_20BackwardKernelParamsE,(.L_x_5062 - _ZN18transformer_engine13normalization26rmsnorm_bwd_general_kernelINS0_13Kernel_traitsIffffjLj2048ELj1ELj1ELj4ELj16ENS0_18Kernel_traits_baseILj2048EffffjLj128EEEEELb1EEEvNS0_20BackwardKernelParamsE)
        .other          _ZN18transformer_engine13normalization26rmsnorm_bwd_general_kernelINS0_13Kernel_traitsIffffjLj2048ELj1ELj1ELj4ELj16ENS0_18Kernel_traits_baseILj2048EffffjLj128EEEEELb1EEEvNS0_20BackwardKernelParamsE,@"STO_CUDA_ENTRY STV_DEFAULT"
_ZN18transformer_engine13normalization26rmsnorm_bwd_general_kernelINS0_13Kernel_traitsIffffjLj2048ELj1ELj1ELj4ELj16ENS0_18Kernel_traits_baseILj2048EffffjLj128EEEEELb1EEEvNS0_20BackwardKernelParamsE:
.text._ZN18transformer_engine13normalization26rmsnorm_bwd_general_kernelINS0_13Kernel_traitsIffffjLj2048ELj1ELj1ELj4ELj16ENS0_18Kernel_traits_baseILj2048EffffjLj128EEEEELb1EEEvNS0_20BackwardKernelParamsE:
        /* <DEDUP_REMOVED lines=10> */
[----:B-1----:R-:W-:Y:S02]  /*00a0*/  LOP3.LUT R59, R60, 0x1f, RZ, 0xc0, !PT ;  /* 0x0000001f3c3b7812 */ /* 0x002fe400078ec0ff */
[----:B------:R-:W-:-:S03]  /*00b0*/  SHF.R.U32.HI R54, RZ, 0x5, R60 ;  /* 0x00000005ff367819 */ /* 0x000fc6000001163c */
[----:B----4-:R-:W1:Y:S02]  /*00c0*/  MUFU.RCP R0, R0 ;  /* 0x0000000000007308 */ /* 0x010e640000001000 */
[----:B-1----:R-:W-:Y:S01]  /*00d0*/  VIADD R2, R0, 0xffffffe ;  /* 0x0ffffffe00027836 */ /* 0x002fe20000000000 */
[----:B------:R-:W-:-:S05]  /*00e0*/  LOP3.LUT R0, R60, 0x3e0, RZ, 0xc0, !PT ;  /* 0x000003e03c007812 */ /* 0x000fca00078ec0ff */
[----:B------:R1:W4:Y:S02]  /*00f0*/  F2I.FTZ.U32.TRUNC.NTZ R3, R2 ;  /* 0x0000000200037305 */ /* 0x000324000021f000 */
[----:B-1----:R-:W-:Y:S02]  /*0100*/  HFMA2 R2, -RZ, RZ, 0, 0 ;  /* 0x00000000ff027431 */ /* 0x002fe400000001ff */
        /* <DEDUP_REMOVED lines=11> */
[----:B------:R-:W-:Y:S02]  /*01c0*/  @P1 IADD3 R62, PT, PT, R62, 0x1, RZ ;  /* 0x000000013e3e1810 */ /* 0x000fe40007ffe0ff */
[----:B------:R-:W-:-:S05]  /*01d0*/  @!P2 LOP3.LUT R62, RZ, R98, RZ, 0x33, !PT ;  /* 0x00000062ff3ea212 */ /* 0x000fca00078e33ff */
[----:B------:R-:W-:-:S05]  /*01e0*/  IMAD R58, R62, R98, RZ ;  /* 0x000000623e3a7224 */ /* 0x000fca00078e02ff */
[----:B------:R-:W-:-:S05]  /*01f0*/  IADD3 R56, PT, PT, -R58, UR4, RZ ;  /* 0x000000043a387c10 */ /* 0x000fca000fffe1ff */
[----:B------:R-:W-:-:S04]  /*0200*/  IMAD R3, R56, 0x20, R3 ;  /* 0x0000002038037824 */ /* 0x000fc800078e0203 */
        /* <DEDUP_REMOVED lines=12> */
.L_x_929:
        /* <DEDUP_REMOVED lines=10> */
.L_x_930:
[----:B------:R-:W-:Y:S05]  /*0370*/  BSYNC.RECONVERGENT B1 ;  /* 0x0000000000017941 */ /* 0x000fea0003800200 */
.L_x_928:
        /* <DEDUP_REMOVED lines=11> */
.L_x_932:
        /* <DEDUP_REMOVED lines=10> */
.L_x_933:
[----:B------:R-:W-:Y:S05]  /*04d0*/  BSYNC.RECONVERGENT B1 ;  /* 0x0000000000017941 */ /* 0x000fea0003800200 */
.L_x_931:
[----:B------:R-:W-:-:S04]  /*04e0*/  LEA R7, R98, R7, 0x9 ;  /* 0x0000000762077211 */ /* 0x000fc800078e48ff */
        /* <DEDUP_REMOVED lines=10> */
.L_x_935:
        /* <DEDUP_REMOVED lines=10> */
.L_x_936:
[----:B------:R-:W-:Y:S05]  /*0630*/  BSYNC.RECONVERGENT B1 ;  /* 0x0000000000017941 */ /* 0x000fea0003800200 */
.L_x_934:
        /* <DEDUP_REMOVED lines=10> */
.L_x_937:
[C---:B------:R-:W-:Y:S02]  /*06e0*/  ISETP.NE.AND P0, PT, R7.reuse, RZ, PT ;  /* 0x000000ff0700720c */ /* 0x040fe40003f05270 */
[----:B------:R-:W-:Y:S02]  /*06f0*/  CS2R R4, SRZ ;  /* 0x0000000000047805 */ /* 0x000fe4000001ff00 */
[C---:B------:R-:W-:Y:S02]  /*0700*/  ISETP.GE.U32.AND P2, PT, R7.reuse, 0x2, PT ;  /* 0x000000020700780c */ /* 0x040fe40003f46070 */
[C---:B------:R-:W-:Y:S02]  /*0710*/  ISETP.GE.U32.AND P3, PT, R7.reuse, 0x3, PT ;  /* 0x000000030700780c */ /* 0x040fe40003f66070 */
[----:B------:R-:W-:Y:S02]  /*0720*/  ISETP.GE.U32.AND P4, PT, R7, 0x4, PT ;  /* 0x000000040700780c */ /* 0x000fe40003f86070 */
[----:B------:R-:W-:-:S03]  /*0730*/  CS2R R6, SRZ ;  /* 0x0000000000067805 */ /* 0x000fc6000001ff00 */
[----:B------:R2:W5:Y:S04]  /*0740*/  @P0 LDG.E R4, desc[UR12][R2.64] ;  /* 0x0000000c02040981 */ /* 0x000568000c1e1900 */
[----:B------:R2:W5:Y:S04]  /*0750*/  @P2 LDG.E R5, desc[UR12][R2.64+0x4] ;  /* 0x0000040c02052981 */ /* 0x000568000c1e1900 */
[----:B------:R2:W5:Y:S04]  /*0760*/  @P3 LDG.E R6, desc[UR12][R2.64+0x8] ;  /* 0x0000080c02063981 */ /* 0x000568000c1e1900 */
[----:B------:R2:W5:Y:S02]  /*0770*/  @P4 LDG.E R7, desc[UR12][R2.64+0xc] ;  /* 0x00000c0c02074981 */ /* 0x000564000c1e1900 */
.L_x_927:
[----:B------:R-:W-:Y:S05]  /*0780*/  BSYNC.RECONVERGENT B0 ;  /* 0x0000000000007941 */ /* 0x000fea0003800200 */
.L_x_926:
        /* <DEDUP_REMOVED lines=9> */
[----:B----4-:R-:W-:-:S13]  /*0820*/  ISETP.GE.AND P0, PT, R62, UR4, PT ;  /* 0x000000043e007c0c */ /* 0x010fda000bf06270 */
[----:B------:R-:W-:Y:S05]  /*0830*/  @P0 BRA `(.L_x_938) ;  /* 0x0000002c009c0947 */ /* 0x000fea0003800000 */
[----:B------:R-:W4:Y:S01]  /*0840*/  LDCU.U8 UR4, c[0x0][0x3c0] ;  /* 0x00007800ff0477ac */ /* 0x000f220008000000 */
[----:B------:R-:W-:Y:S02]  /*0850*/  I2FP.F32.S32 R40, UR11 ;  /* 0x0000000b00287c45 */ /* 0x000fe40008201400 */
[----:B0123--:R-:W-:-:S03]  /*0860*/  LOP3.LUT R3, RZ, R59, RZ, 0x33, !PT ;  /* 0x0000003bff037212 */ /* 0x00ffc600078e33ff */
[----:B------:R-:W-:-:S05]  /*0870*/  VIADD R2, R40, 0x1800000 ;  /* 0x0180000028027836 */ /* 0x000fca0000000000 */
[----:B------:R-:W-:Y:S02]  /*0880*/  LOP3.LUT R2, R2, 0x7f800000, RZ, 0xc0, !PT ;  /* 0x7f80000002027812 */ /* 0x000fe400078ec0ff */
[----:B----4-:R-:W-:-:S04]  /*0890*/  ISETP.NE.AND P0, PT, RZ, UR4, PT ;  /* 0x00000004ff007c0c */ /* 0x010fc8000bf05270 */
[----:B------:R-:W-:Y:S02]  /*08a0*/  FSEL R0, RZ, 1, !P0 ;  /* 0x3f800000ff007808 */ /* 0x000fe40004000000 */
[----:B------:R-:W-:-:S03]  /*08b0*/  ISETP.GT.U32.AND P0, PT, R2, 0x1ffffff, PT ;  /* 0x01ffffff0200780c */ /* 0x000fc60003f04070 */
[C---:B-----5:R-:W-:Y:S01]  /*08c0*/  FADD R26, R0.reuse, R19 ;  /* 0x00000013001a7221 */ /* 0x060fe20000000000 */
[----:B------:R-:W-:Y:S01]  /*08d0*/  FADD R27, R0, R12 ;  /* 0x0000000c001b7221 */ /* 0x000fe20000000000 */
[----:B------:R-:W-:Y:S01]  /*08e0*/  IMAD R19, R98, 0x200, R57 ;  /* 0x0000020062137824 */ /* 0x000fe200078e0239 */
[----:B------:R-:W-:Y:S01]  /*08f0*/  IADD3 R12, PT, PT, R3, R98, RZ ;  /* 0x00000062030c7210 */ /* 0x000fe20007ffe0ff */
[C---:B------:R-:W-:Y:S01]  /*0900*/  FADD R55, R0.reuse, R16 ;  /* 0x0000001000377221 */ /* 0x040fe20000000000 */
[C---:B------:R-:W-:Y:S01]  /*0910*/  FADD R24, R0.reuse, R13 ;  /* 0x0000000d00187221 */ /* 0x040fe20000000000 */
[----:B------:R-:W-:Y:S01]  /*0920*/  FADD R16, R0, R5 ;  /* 0x0000000500107221 */ /* 0x000fe20000000000 */
[----:B------:R-:W-:Y:S01]  /*0930*/  IMAD R13, R98, 0x200, R19 ;  /* 0x00000200620d7824 */ /* 0x000fe200078e0213 */
[----:B------:R-:W-:Y:S01]  /*0940*/  LEA.HI R5, R12, 0x1, RZ, 0x1b ;  /* 0x000000010c057811 */ /* 0x000fe200078fd8ff */
[C---:B------:R-:W-:Y:S01]  /*0950*/  FADD R22, R0.reuse, R15 ;  /* 0x0000000f00167221 */ /* 0x040fe20000000000 */
[C---:B------:R-:W-:Y:S01]  /*0960*/  FADD R25, R0.reuse, R14 ;  /* 0x0000000e00197221 */ /* 0x040fe20000000000 */
[C---:B------:R-:W-:Y:S01]  /*0970*/  FADD R20, R0.reuse, R9 ;  /* 0x0000000900147221 */ /* 0x040fe20000000000 */
[C---:B------:R-:W-:Y:S01]  /*0980*/  FADD R15, R0.reuse, R6 ;  /* 0x00000006000f7221 */ /* 0x040fe20000000000 */
[----:B------:R-:W-:Y:S01]  /*0990*/  FADD R14, R0, R7 ;  /* 0x00000007000e7221 */ /* 0x000fe20000000000 */
        /* <DEDUP_REMOVED lines=14> */
[----:B------:R-:W-:-:S02]  /*0a80*/  IADD3 R8, PT, PT, -R13, UR11, RZ ;  /* 0x0000000b0d087c10 */ /* 0x000fc4000fffe1ff */
[----:B------:R-:W-:Y:S02]  /*0a90*/  LOP3.LUT R5, R5, 0x3, RZ, 0xc0, !PT ;  /* 0x0000000305057812 */ /* 0x000fe400078ec0ff */
[----:B------:R-:W-:Y:S02]  /*0aa0*/  IADD3 R4, PT, PT, -R9, UR11, RZ ;  /* 0x0000000b09047c10 */ /* 0x000fe4000fffe1ff */
[----:B------:R-:W-:Y:S01]  /*0ab0*/  IADD3 R50, PT, PT, R7, -0x1, RZ ;  /* 0xffffffff07327810 */ /* 0x000fe20007ffe0ff */
[----:B------:R-:W-:Y:S06]  /*0ac0*/  @P0 BRA `(.L_x_939) ;  /* 0x00000000000c0947 */ /* 0x000fec0003800000 */
[----:B------:R-:W-:-:S07]  /*0ad0*/  MOV R49, 0xaf0 ;  /* 0x00000af000317802 */ /* 0x000fce0000000f00 */
[----:B------:R-:W-:Y:S05]  /*0ae0*/  CALL.REL.NOINC `($__internal_9_$__cuda_sm20_rcp_rn_f32_slowpath) ;  /* 0x00000030002c7944 */ /* 0x000fea0003c00000 */
[----:B------:R-:W-:Y:S05]  /*0af0*/  BRA `(.L_x_940) ;  /* 0x0000000000107947 */ /* 0x000fea0003800000 */
.L_x_939:
[----:B------:R-:W0:Y:S02]  /*0b00*/  MUFU.RCP R45, R40 ;  /* 0x00000028002d7308 */ /* 0x000e240000001000 */
[----:B0-----:R-:W-:-:S04]  /*0b10*/  FFMA R0, R40, R45, -1 ;  /* 0xbf80000028007423 */ /* 0x001fc8000000002d */
[----:B------:R-:W-:-:S04]  /*0b20*/  FADD.FTZ R0, -R0, -RZ ;  /* 0x800000ff00007221 */ /* 0x000fc80000010100 */
[----:B------:R-:W-:-:S07]  /*0b30*/  FFMA R2, R45, R0, R45 ;  /* 0x000000002d027223 */ /* 0x000fce000000002d */
.L_x_940:
[----:B------:R-:W0:Y:S01]  /*0b40*/  LDCU.64 UR4, c[0x0][0x380] ;  /* 0x00007000ff0477ac */ /* 0x000e220008000a00 */
[----:B------:R-:W-:Y:S01]  /*0b50*/  HFMA2 R40, -RZ, RZ, 0, 0 ;  /* 0x00000000ff287431 */ /* 0x000fe200000001ff */
[----:B------:R-:W-:Y:S01]  /*0b60*/  ISETP.GE.U32.AND P2, PT, R50, 0x7, PT ;  /* 0x000000073200780c */ /* 0x000fe20003f46070 */
[----:B------:R-:W-:Y:S01]  /*0b70*/  IMAD.MOV.U32 R0, RZ, RZ, R62 ;  /* 0x000000ffff007224 */ /* 0x000fe200078e003e */
[----:B------:R-:W-:Y:S01]  /*0b80*/  ISETP.GE.U32.AND P3, PT, R61, 0x3, PT ;  /* 0x000000033d00780c */ /* 0x000fe20003f66070 */
[----:B------:R-:W-:Y:S02]  /*0b90*/  UPLOP3.LUT UP0, UPT, UPT, UPT, UPT, 0x40, 0x4 ;  /* 0x000000000004789c */ /* 0x000fe40003f0e870 */
[----:B0-----:R-:W-:-:S03]  /*0ba0*/  UIMAD UR5, UR5, UR4, URZ ;  /* 0x00000004050572a4 */ /* 0x001fc6000f8e02ff */
[----:B------:R-:W-:-:S09]  /*0bb0*/  UMOV UR4, URZ ;  /* 0x000000ff00047c82 */ /* 0x000fd20008000000 */
.L_x_1003:
        /* <DEDUP_REMOVED lines=29> */
.L_x_944:
[----:B------:R0:W5:Y:S02]  /*0d90*/  LDG.E.128 R44, desc[UR12][R48.64] ;  /* 0x0000000c302c7981 */ /* 0x000164000c1e1d00 */
.L_x_945:
[----:B------:R-:W-:Y:S05]  /*0da0*/  BSYNC.RECONVERGENT B1 ;  /* 0x0000000000017941 */ /* 0x000fea0003800200 */
.L_x_943:
        /* <DEDUP_REMOVED lines=18> */
.L_x_947:
[----:B01----:R1:W5:Y:S02]  /*0ed0*/  LDG.E.128 R48, desc[UR12][R96.64] ;  /* 0x0000000c60307981 */ /* 0x003364000c1e1d00 */
.L_x_948:
[----:B------:R-:W-:Y:S05]  /*0ee0*/  BSYNC.RECONVERGENT B1 ;  /* 0x0000000000017941 */ /* 0x000fea0003800200 */
.L_x_946:
[----:B-----5:R-:W-:Y:S01]  /*0ef0*/  FMUL R65, R44, UR14 ;  /* 0x0000000e2c417c20 */ /* 0x020fe20008400000 */
[----:B------:R-:W-:Y:S01]  /*0f00*/  FMUL R80, R55, R48 ;  /* 0x0000003037507220 */ /* 0x000fe20000400000 */
[----:B------:R-:W-:Y:S01]  /*0f10*/  ISETP.GE.AND P0, PT, R19, UR11, PT ;  /* 0x0000000b13007c0c */ /* 0x000fe2000bf06270 */
[----:B------:R-:W-:Y:S01]  /*0f20*/  FMUL R75, R46, UR14 ;  /* 0x0000000e2e4b7c20 */ /* 0x000fe20008400000 */
[----:B------:R-:W-:Y:S01]  /*0f30*/  FMUL R72, R45, UR14 ;  /* 0x0000000e2d487c20 */ /* 0x000fe20008400000 */
[----:B------:R-:W-:Y:S01]  /*0f40*/  FMUL R85, R52, R49 ;  /* 0x0000003134557220 */ /* 0x000fe20000400000 */
[----:B------:R-:W-:Y:S01]  /*0f50*/  FADD R44, RZ, R80 ;  /* 0x00000050ff2c7221 */ /* 0x000fe20000000000 */
[----:B------:R-:W-:Y:S01]  /*0f60*/  FFMA R46, R65, R80, RZ ;  /* 0x00000050412e7223 */ /* 0x000fe200000000ff */
[----:B01----:R-:W-:Y:S01]  /*0f70*/  FMUL R96, R53, R50 ;  /* 0x0000003235607220 */ /* 0x003fe20000400000 */
[----:B------:R-:W-:Y:S01]  /*0f80*/  FMUL R88, R47, UR14 ;  /* 0x0000000e2f587c20 */ /* 0x000fe20008400000 */
        /* <DEDUP_REMOVED lines=21> */
.L_x_950:
        /* <DEDUP_REMOVED lines=9> */
.L_x_951:
[----:B------:R-:W-:Y:S05]  /*1170*/  BSYNC.RECONVERGENT B1 ;  /* 0x0000000000017941 */ /* 0x000fea0003800200 */
.L_x_949:
[----:B------:R-:W-:Y:S01]  /*1180*/  IMAD.WIDE R94, R95, 0x4, R76 ;  /* 0x000000045f5e7825 */ /* 0x000fe200078e024c */
[----:B------:R-:W-:Y:S02]  /*1190*/  BSSY.RECONVERGENT B1, `(.L_x_952) ;  /* 0x000000f000017945 */ /* 0x000fe40003800200 */
[----:B------:R-:W-:-:S04]  /*11a0*/  LOP3.LUT P0, RZ, R94, 0xf, RZ, 0xc0, !PT ;  /* 0x0000000f5eff7812 */ /* 0x000fc8000780c0ff */
[----:B------:R-:W-:-:S13]  /*11b0*/  ISETP.LT.U32.OR P0, PT, R10, 0x4, P0 ;  /* 0x000000040a00780c */ /* 0x000fda0000701470 */
[----:B------:R-:W-:Y:S05]  /*11c0*/  @P0 BRA `(.L_x_953) ;  /* 0x0000000000080947 */ /* 0x000fea0003800000 */
[----:B01----:R0:W5:Y:S01]  /*11d0*/  LDG.E.128 R48, desc[UR12][R94.64] ;  /* 0x0000000c5e307981 */ /* 0x003162000c1e1d00 */
[----:B------:R-:W-:Y:S05]  /*11e0*/  BRA `(.L_x_954) ;  /* 0x0000000000247947 */ /* 0x000fea0003800000 */
.L_x_953:
        /* <DEDUP_REMOVED lines=9> */
.L_x_954:
[----:B------:R-:W-:Y:S05]  /*1280*/  BSYNC.RECONVERGENT B1 ;  /* 0x0000000000017941 */ /* 0x000fea0003800200 */
.L_x_952:
[----:B-----5:R-:W-:Y:S01]  /*1290*/  FMUL R63, R44, UR14 ;  /* 0x0000000e2c3f7c20 */ /* 0x020fe20008400000 */
[----:B------:R-:W-:Y:S01]  /*12a0*/  FMUL R78, R27, R48 ;  /* 0x000000301b4e7220 */ /* 0x000fe20000400000 */
[----:B------:R-:W-:Y:S01]  /*12b0*/  ISETP.GE.AND P0, PT, R13, UR11, PT ;  /* 0x0000000b0d007c0c */ /* 0x000fe2000bf06270 */
[----:B------:R-:W-:Y:S01]  /*12c0*/  FMUL R73, R46, UR14 ;  /* 0x0000000e2e497c20 */ /* 0x000fe20008400000 */
[----:B------:R-:W-:Y:S01]  /*12d0*/  FMUL R70, R45, UR14 ;  /* 0x0000000e2d467c20 */ /* 0x000fe20008400000 */
[----:B------:R-:W-:Y:S01]  /*12e0*/  FMUL R83, R24, R49 ;  /* 0x0000003118537220 */ /* 0x000fe20000400000 */
[----:B------:R-:W-:Y:S01]  /*12f0*/  FADD R44, R101, R78 ;  /* 0x0000004e652c7221 */ /* 0x000fe20000000000 */
[----:B------:R-:W-:Y:S01]  /*1300*/  FFMA R46, R63, R78, R97 ;  /* 0x0000004e3f2e7223 */ /* 0x000fe20000000061 */
        /* <DEDUP_REMOVED lines=23> */
.L_x_956:
        /* <DEDUP_REMOVED lines=9> */
.L_x_957:
[----:B------:R-:W-:Y:S05]  /*1510*/  BSYNC.RECONVERGENT B1 ;  /* 0x0000000000017941 */ /* 0x000fea0003800200 */
.L_x_955:
[----:B------:R-:W-:Y:S01]  /*1520*/  IMAD.WIDE R68, R69, 0x4, R76 ;  /* 0x0000000445447825 */ /* 0x000fe200078e024c */
[----:B------:R-:W-:Y:S02]  /*1530*/  BSSY.RECONVERGENT B1, `(.L_x_958) ;  /* 0x000000f000017945 */ /* 0x000fe40003800200 */
[----:B------:R-:W-:-:S04]  /*1540*/  LOP3.LUT P0, RZ, R68, 0xf, RZ, 0xc0, !PT ;  /* 0x0000000f44ff7812 */ /* 0x000fc8000780c0ff */
[----:B------:R-:W-:-:S13]  /*1550*/  ISETP.LT.U32.OR P0, PT, R8, 0x4, P0 ;  /* 0x000000040800780c */ /* 0x000fda0000701470 */
[----:B------:R-:W-:Y:S05]  /*1560*/  @P0 BRA `(.L_x_959) ;  /* 0x0000000000080947 */ /* 0x000fea0003800000 */
[----:B01----:R1:W5:Y:S01]  /*1570*/  LDG.E.128 R48, desc[UR12][R68.64] ;  /* 0x0000000c44307981 */ /* 0x003362000c1e1d00 */
[----:B------:R-:W-:Y:S05]  /*1580*/  BRA `(.L_x_960) ;  /* 0x0000000000247947 */ /* 0x000fea0003800000 */
.L_x_959:
        /* <DEDUP_REMOVED lines=9> */
.L_x_960:
[----:B------:R-:W-:Y:S05]  /*1620*/  BSYNC.RECONVERGENT B1 ;  /* 0x0000000000017941 */ /* 0x000fea0003800200 */
.L_x_958:
[----:B-----5:R-:W-:Y:S01]  /*1630*/  FMUL R61, R44, UR14 ;  /* 0x0000000e2c3d7c20 */ /* 0x020fe20008400000 */
[----:B------:R-:W-:Y:S01]  /*1640*/  FMUL R74, R23, R48 ;  /* 0x00000030174a7220 */ /* 0x000fe20000400000 */
[----:B------:R-:W-:Y:S01]  /*1650*/  ISETP.GE.AND P0, PT, R9, UR11, PT ;  /* 0x0000000b09007c0c */ /* 0x000fe2000bf06270 */
[----:B01----:R-:W-:Y:S01]  /*1660*/  FMUL R69, R46, UR14 ;  /* 0x0000000e2e457c20 */ /* 0x003fe20008400000 */
[----:B------:R-:W-:Y:S01]  /*1670*/  FMUL R68, R45, UR14 ;  /* 0x0000000e2d447c20 */ /* 0x000fe20008400000 */
[----:B------:R-:W-:Y:S01]  /*1680*/  FMUL R81, R20, R49 ;  /* 0x0000003114517220 */ /* 0x000fe20000400000 */
[----:B------:R-:W-:Y:S01]  /*1690*/  FADD R44, R101, R74 ;  /* 0x0000004a652c7221 */ /* 0x000fe20000000000 */
[----:B------:R-:W-:Y:S01]  /*16a0*/  FFMA R46, R61, R74, R97 ;  /* 0x0000004a3d2e7223 */ /* 0x000fe20000000061 */
[----:B------:R-:W-:Y:S01]  /*16b0*/  FMUL R92, R21, R50 ;  /* 0x00000032155c7220 */ /* 0x000fe20000400000 */
        /* <DEDUP_REMOVED lines=22> */
.L_x_962:
        /* <DEDUP_REMOVED lines=9> */
.L_x_963:
[----:B------:R-:W-:Y:S05]  /*18b0*/  BSYNC.RECONVERGENT B1 ;  /* 0x0000000000017941 */ /* 0x000fea0003800200 */
.L_x_961:
[----:B------:R-:W-:Y:S01]  /*18c0*/  IMAD.WIDE R76, R49, 0x4, R76 ;  /* 0x00000004314c7825 */ /* 0x000fe200078e024c */
[----:B------:R-:W-:Y:S02]  /*18d0*/  BSSY.RECONVERGENT B1, `(.L_x_964) ;  /* 0x000000f000017945 */ /* 0x000fe40003800200 */
[----:B------:R-:W-:-:S04]  /*18e0*/  LOP3.LUT P0, RZ, R76, 0xf, RZ, 0xc0, !PT ;  /* 0x0000000f4cff7812 */ /* 0x000fc8000780c0ff */
[----:B------:R-:W-:-:S13]  /*18f0*/  ISETP.LT.U32.OR P0, PT, R4, 0x4, P0 ;  /* 0x000000040400780c */ /* 0x000fda0000701470 */
[----:B------:R-:W-:Y:S05]  /*1900*/  @P0 BRA `(.L_x_965) ;  /* 0x0000000000080947 */ /* 0x000fea0003800000 */
[----:B------:R2:W5:Y:S01]  /*1910*/  LDG.E.128 R48, desc[UR12][R76.64] ;  /* 0x0000000c4c307981 */ /* 0x000562000c1e1d00 */
[----:B------:R-:W-:Y:S05]  /*1920*/  BRA `(.L_x_966) ;  /* 0x0000000000247947 */ /* 0x000fea0003800000 */
.L_x_965:
        /* <DEDUP_REMOVED lines=9> */
.L_x_966:
[----:B------:R-:W-:Y:S05]  /*19c0*/  BSYNC.RECONVERGENT B1 ;  /* 0x0000000000017941 */ /* 0x000fea0003800200 */
.L_x_964:
[----:B-----5:R-:W-:Y:S01]  /*19d0*/  FMUL R64, R17, R48 ;  /* 0x0000003011407220 */ /* 0x020fe20000400000 */
[----:B------:R-:W-:Y:S01]  /*19e0*/  FMUL R67, R44, UR14 ;  /* 0x0000000e2c437c20 */ /* 0x000fe20008400000 */
[----:B------:R-:W-:Y:S01]  /*19f0*/  FMUL R79, R16, R49 ;  /* 0x00000031104f7220 */ /* 0x000fe20000400000 */
[----:B------:R-:W-:Y:S01]  /*1a00*/  FMUL R66, R45, UR14 ;  /* 0x0000000e2d427c20 */ /* 0x000fe20008400000 */
        /* <DEDUP_REMOVED lines=16> */
.L_x_942:
[----:B------:R-:W-:Y:S05]  /*1b10*/  BSYNC.RECONVERGENT B0 ;  /* 0x0000000000007941 */ /* 0x000fea0003800200 */
.L_x_941:
[----:B01----:R-:W0:Y:S02]  /*1b20*/  LDC R98, c[0x0][0x384] ;  /* 0x0000e100ff627b82 */ /* 0x003e240000000800 */
[----:B0-----:R-:W-:-:S13]  /*1b30*/  ISETP.NE.AND P0, PT, R98, 0x1, PT ;  /* 0x000000016200780c */ /* 0x001fda0003f05270 */
[----:B------:R-:W-:Y:S05]  /*1b40*/  @P0 BRA `(.L_x_967) ;  /* 0x0000000000c80947 */ /* 0x000fea0003800000 */
[----:B------:R-:W0:Y:S01]  /*1b50*/  SHFL.DOWN PT, R44, R101, 0x10, 0x1f ;  /* 0x0a001f00652c7f89 */ /* 0x000e2200000e0000 */
[----:B------:R-:W1:Y:S01]  /*1b60*/  S2UR UR6, SR_CgaCtaId ;  /* 0x00000000000679c3 */ /* 0x000e620000008800 */
[----:B------:R-:W-:Y:S01]  /*1b70*/  ISETP.NE.AND P0, PT, R59, RZ, PT ;  /* 0x000000ff3b00720c */ /* 0x000fe20003f05270 */
[----:B------:R-:W-:Y:S01]  /*1b80*/  UMOV UR7, 0x400 ;  /* 0x0000040000077882 */ /* 0x000fe20000000000 */
[----:B------:R-:W4:Y:S01]  /*1b90*/  SHFL.DOWN PT, R46, R97, 0x10, 0x1f ;  /* 0x0a001f00612e7f89 */ /* 0x000f2200000e0000 */
[----:B------:R-:W-:Y:S02]  /*1ba0*/  PLOP3.LUT P5, PT, PT, PT, UP0, 0x80, 0x8 ;  /* 0x000000000008781c */ /* 0x000fe40003faf008 */
[----:B------:R-:W-:-:S08]  /*1bb0*/  PLOP3.LUT P4, PT, PT, PT, PT, 0x8, 0x80 ;  /* 0x000000000080781c */ /* 0x000fd00003f8e170 */
[----:B------:R-:W-:Y:S01]  /*1bc0*/  @!P0 PLOP3.LUT P4, PT, P5, PT, PT, 0x80, 0x8 ;  /* 0x000000000008881c */ /* 0x000fe20002f8f070 */
        /* <DEDUP_REMOVED lines=35> */
[----:B------:R-:W4:Y:S04]  /*1e00*/  LDS R51, [UR9] ;  /* 0x00000009ff337984 */ /* 0x000f280008000800 */
[----:B--23--:R-:W2:Y:S01]  /*1e10*/  LDS R77, [UR10] ;  /* 0x0000000aff4d7984 */ /* 0x00cea20008000800 */
[----:B0-----:R-:W-:-:S04]  /*1e20*/  FADD R46, RZ, R46 ;  /* 0x0000002eff2e7221 */ /* 0x001fc80000000000 */
[----:B-1----:R-:W-:-:S04]  /*1e30*/  FADD R46, R46, R49 ;  /* 0x000000312e2e7221 */ /* 0x002fc80000000000 */
[----:B----4-:R-:W-:-:S04]  /*1e40*/  FADD R46, R46, R51 ;  /* 0x000000332e2e7221 */ /* 0x010fc80000000000 */
[----:B--2---:R-:W-:Y:S01]  /*1e50*/  FADD R95, R46, R77 ;  /* 0x0000004d2e5f7221 */ /* 0x004fe20000000000 */
[----:B------:R-:W-:Y:S06]  /*1e60*/  BRA `(.L_x_968) ;  /* 0x0000000c00307947 */ /* 0x000fec0003800000 */
.L_x_967:
[----:B------:R-:W0:Y:S01]  /*1e70*/  SHFL.DOWN PT, R44, R101, 0x10, 0x1f ;  /* 0x0a001f00652c7f89 */ /* 0x000e2200000e0000 */
[----:B------:R-:W1:Y:S01]  /*1e80*/  S2UR UR7, SR_CgaCtaId ;  /* 0x00000000000779c3 */ /* 0x000e620000008800 */
[----:B------:R-:W-:Y:S01]  /*1e90*/  UMOV UR6, 0x400 ;  /* 0x0000040000067882 */ /* 0x000fe20000000000 */
[----:B------:R-:W-:Y:S01]  /*1ea0*/  ISETP.NE.AND P4, PT, R59, RZ, PT ;  /* 0x000000ff3b00720c */ /* 0x000fe20003f85270 */
[----:B------:R-:W4:Y:S01]  /*1eb0*/  SHFL.DOWN PT, R46, R97, 0x10, 0x1f ;  /* 0x0a001f00612e7f89 */ /* 0x000f2200000e0000 */
[----:B------:R-:W-:Y:S01]  /*1ec0*/  ISETP.NE.AND P0, PT, R60, RZ, PT ;  /* 0x000000ff3c00720c */ /* 0x000fe20003f05270 */
[----:B------:R-:W-:Y:S01]  /*1ed0*/  BSSY.RECONVERGENT B0, `(.L_x_969) ;  /* 0x000002e000007945 */ /* 0x000fe20003800200 */
[----:B0-----:R-:W-:Y:S01]  /*1ee0*/  FADD R44, R44, R101 ;  /* 0x000000652c2c7221 */ /* 0x001fe20000000000 */
[----:B-1----:R-:W-:Y:S01]  /*1ef0*/  ULEA UR6, UR7, UR6, 0x18 ;  /* 0x0000000607067291 */ /* 0x002fe2000f8ec0ff */
[----:B----4-:R-:W-:-:S03]  /*1f00*/  FADD R46, R46, R97 ;  /* 0x000000612e2e7221 */ /* 0x010fc60000000000 */
        /* <DEDUP_REMOVED lines=8> */
[----:B0-----:R-:W-:Y:S02]  /*1f90*/  FADD R48, R45, R48 ;  /* 0x000000302d307221 */ /* 0x001fe40000000000 */
[----:B------:R-:W0:Y:S01]  /*1fa0*/  LDC.64 R44, c[0x0][0x3b0] ;  /* 0x0000ec00ff2c7b82 */ /* 0x000e220000000a00 */
[----:B-1----:R-:W-:Y:S02]  /*1fb0*/  FADD R50, R47, R50 ;  /* 0x000000322f327221 */ /* 0x002fe40000000000 */
[----:B------:R-:W1:Y:S04]  /*1fc0*/  SHFL.DOWN PT, R49, R48, 0x2, 0x1f ;  /* 0x08401f0030317f89 */ /* 0x000e6800000e0000 */
[----:B------:R-:W4:Y:S01]  /*1fd0*/  SHFL.DOWN PT, R51, R50, 0x2, 0x1f ;  /* 0x08401f0032337f89 */ /* 0x000f2200000e0000 */
[----:B-1----:R-:W-:Y:S01]  /*1fe0*/  FADD R49, R48, R49 ;  /* 0x0000003130317221 */ /* 0x002fe20000000000 */
[----:B------:R-:W-:Y:S01]  /*1ff0*/  @!P4 LEA R48, R54, UR7, 0x3 ;  /* 0x000000073630cc11 */ /* 0x000fe2000f8e18ff */
[----:B----4-:R-:W-:-:S03]  /*2000*/  FADD R51, R50, R51 ;  /* 0x0000003332337221 */ /* 0x010fc60000000000 */
[----:B------:R-:W1:Y:S04]  /*2010*/  SHFL.DOWN PT, R46, R49, 0x1, 0x1f ;  /* 0x08201f00312e7f89 */ /* 0x000e6800000e0000 */
[----:B--23--:R-:W2:Y:S01]  /*2020*/  SHFL.DOWN PT, R76, R51, 0x1, 0x1f ;  /* 0x08201f00334c7f89 */ /* 0x00cea200000e0000 */
[----:B-1----:R-:W-:Y:S01]  /*2030*/  FADD R46, R49, R46 ;  /* 0x0000002e312e7221 */ /* 0x002fe20000000000 */
[----:B--2---:R-:W-:Y:S01]  /*2040*/  FADD R47, R51, R76 ;  /* 0x0000004c332f7221 */ /* 0x004fe20000000000 */
[----:B------:R-:W-:-:S04]  /*2050*/  CS2R R76, SRZ ;  /* 0x00000000004c7805 */ /* 0x000fc8000001ff00 */
[----:B------:R1:W-:Y:S01]  /*2060*/  @!P4 STS.64 [R48], R46 ;  /* 0x0000002e3000c388 */ /* 0x0003e20000000a00 */
[----:B------:R-:W-:Y:S06]  /*2070*/  BAR.SYNC.DEFER_BLOCKING 0x0 ;  /* 0x0000000000007b1d */ /* 0x000fec0000010000 */
[----:B0-----:R-:W-:Y:S05]  /*2080*/  @P0 BRA `(.L_x_970) ;  /* 0x0000000000480947 */ /* 0x001fea0003800000 */
[----:B------:R-:W-:Y:S01]  /*2090*/  UIADD3 UR8, UPT, UPT, UR6, 0x28, URZ ;  /* 0x0000002806087890 */ /* 0x000fe2000fffe0ff */
[----:B-1----:R-:W0:Y:S01]  /*20a0*/  LDS.64 R46, [UR7] ;  /* 0x00000007ff2e7984 */ /* 0x002e220008000a00 */
        /* <DEDUP_REMOVED lines=16> */
.L_x_970:
[----:B------:R-:W-:Y:S05]  /*21b0*/  BSYNC.RECONVERGENT B0 ;  /* 0x0000000000007941 */ /* 0x000fea0003800200 */
.L_x_969:
[----:B------:R-:W-:-:S06]  /*21c0*/  ULOP3.LUT UR7, UR4, 0x1, URZ, 0xc0, !UPT ;  /* 0x0000000104077892 */ /* 0x000fcc000f8ec0ff */
[----:B-1----:R-:W-:-:S04]  /*21d0*/  IADD3 R47, PT, PT, RZ, -UR7, RZ ;  /* 0x80000007ff2f7c10 */ /* 0x002fc8000fffe0ff */
        /* <DEDUP_REMOVED lines=29> */
.L_x_972:
[----:B------:R-:W2:Y:S04]  /*23b0*/  LDG.E.STRONG.GPU R48, desc[UR12][R44.64] ;  /* 0x0000000c2c307981 */ /* 0x000ea8000c1ef900 */
[----:B--2---:R-:W-:Y:S01]  /*23c0*/  CCTL.IVALL ;  /* 0x00000000ff00798f */ /* 0x004fe20002000000 */
[----:B------:R-:W-:Y:S05]  /*23d0*/  YIELD ;  /* 0x0000000000007946 */ /* 0x000fea0003800000 */
[----:B------:R-:W-:-:S13]  /*23e0*/  ISETP.NE.AND P0, PT, R48, R49, PT ;  /* 0x000000313000720c */ /* 0x000fda0003f05270 */
[----:B------:R-:W-:Y:S05]  /*23f0*/  @P0 BRA `(.L_x_972) ;  /* 0xfffffffc00ec0947 */ /* 0x000fea000383ffff */
.L_x_971:
[----:B------:R-:W-:Y:S01]  /*2400*/  ISETP.GE.AND P0, PT, R59, R98, PT ;  /* 0x000000623b00720c */ /* 0x000fe20003f06270 */
[----:B------:R-:W-:Y:S05]  /*2410*/  WARPSYNC.ALL ;  /* 0x0000000000007948 */ /* 0x000fea0003800000 */
[----:B------:R-:W-:Y:S01]  /*2420*/  BAR.SYNC.DEFER_BLOCKING 0x0 ;  /* 0x0000000000007b1d */ /* 0x000fe20000010000 */
[----:B------:R-:W-:-:S05]  /*2430*/  HFMA2 R48, -RZ, RZ, 0, 0 ;  /* 0x00000000ff307431 */ /* 0x000fca00000001ff */
        /* <DEDUP_REMOVED lines=8> */
[----:B------:R-:W-:Y:S01]  /*24c0*/  MOV R48, RZ ;  /* 0x000000ff00307202 */ /* 0x000fe20000000f00 */
[----:B------:R-:W-:Y:S02]  /*24d0*/  IMAD.MOV.U32 R50, RZ, RZ, R3 ;  /* 0x000000ffff327224 */ /* 0x000fe400078e0003 */
[----:B------:R-:W-:-:S07]  /*24e0*/  IMAD.MOV.U32 R49, RZ, RZ, R59 ;  /* 0x000000ffff317224 */ /* 0x000fce00078e003b */
.L_x_977:
        /* <DEDUP_REMOVED lines=37> */
.L_x_976:
[----:B------:R-:W-:Y:S05]  /*2740*/  BSYNC.RECONVERGENT B1 ;  /* 0x0000000000017941 */ /* 0x000fea0003800200 */
.L_x_975:
        /* <DEDUP_REMOVED lines=22> */
.L_x_979:
[----:B------:R-:W-:Y:S05]  /*28b0*/  BSYNC.RECONVERGENT B1 ;  /* 0x0000000000017941 */ /* 0x000fea0003800200 */
.L_x_978:
        /* <DEDUP_REMOVED lines=9> */
[----:B------:R-:W-:Y:S01]  /*2950*/  IADD3 R49, PT, PT, R49, 0x80, RZ ;  /* 0x0000008031317810 */ /* 0x000fe20007ffe0ff */
[----:B--2---:R-:W-:-:S04]  /*2960*/  FADD R51, R48, R51 ;  /* 0x0000003330337221 */ /* 0x004fc80000000000 */
[----:B---3--:R-:W-:-:S04]  /*2970*/  FADD R50, R51, R50 ;  /* 0x0000003233327221 */ /* 0x008fc80000000000 */
[----:B----4-:R-:W-:-:S04]  /*2980*/  FADD R50, R50, R77 ;  /* 0x0000004d32327221 */ /* 0x010fc80000000000 */
[----:B-----5:R-:W-:-:S07]  /*2990*/  FADD R48, R50, R95 ;  /* 0x0000005f32307221 */ /* 0x020fce0000000000 */
.L_x_981:
[----:B------:R-:W-:Y:S05]  /*29a0*/  BSYNC.RECONVERGENT B1 ;  /* 0x0000000000017941 */ /* 0x000fea0003800200 */
.L_x_980:
        /* <DEDUP_REMOVED lines=11> */
.L_x_974:
[----:B------:R-:W-:Y:S05]  /*2a60*/  BSYNC.RECONVERGENT B0 ;  /* 0x0000000000007941 */ /* 0x000fea0003800200 */
.L_x_973:
        /* <DEDUP_REMOVED lines=12> */
.L_x_968:
[----:B------:R-:W-:Y:S04]  /*2b30*/  BSSY.RECONVERGENT B0, `(.L_x_982) ;  /* 0x00000b1000007945 */ /* 0x000fe80003800200 */
[----:B------:R-:W-:Y:S05]  /*2b40*/  @P1 BRA `(.L_x_983) ;  /* 0x0000000800bc1947 */ /* 0x000fea0003800000 */
[----:B------:R-:W0:Y:S01]  /*2b50*/  LDC.64 R50, c[0x0][0x3d0] ;  /* 0x0000f400ff327b82 */ /* 0x000e220000000a00 */
[----:B------:R-:W-:Y:S01]  /*2b60*/  IMAD R77, R0, UR11, R57 ;  /* 0x0000000b004d7c24 */ /* 0x000fe2000f8e0239 */
        /* <DEDUP_REMOVED lines=18> */
.L_x_985:
[----:B------:R0:W5:Y:S02]  /*2c90*/  LDG.E.128 R44, desc[UR12][R48.64] ;  /* 0x0000000c302c7981 */ /* 0x000164000c1e1d00 */
.L_x_986:
[----:B------:R-:W-:Y:S05]  /*2ca0*/  BSYNC.RECONVERGENT B1 ;  /* 0x0000000000017941 */ /* 0x000fea0003800200 */
.L_x_984:
[----:B01----:R-:W0:Y:S01]  /*2cb0*/  LDC.64 R48, c[0x0][0x3e8] ;  /* 0x0000fa00ff307b82 */ /* 0x003e220000000a00 */
[----:B------:R-:W-:Y:S01]  /*2cc0*/  ISETP.GT.U32.AND P4, PT, R11, 0x3, PT ;  /* 0x000000030b00780c */ /* 0x000fe20003f84070 */
[-C--:B------:R-:W-:Y:S01]  /*2cd0*/  FFMA R97, R65, -R95.reuse, R80 ;  /* 0x8000005f41617223 */ /* 0x080fe20000000050 */
[-C--:B------:R-:W-:Y:S01]  /*2ce0*/  FFMA R100, R72, -R95.reuse, R85 ;  /* 0x8000005f48647223 */ /* 0x080fe20000000055 */
[-C--:B------:R-:W-:Y:S01]  /*2cf0*/  FFMA R99, R75, -R95.reuse, R96 ;  /* 0x8000005f4b637223 */ /* 0x080fe20000000060 */
[----:B------:R-:W-:Y:S01]  /*2d00*/  FFMA R102, R88, -R95, R93 ;  /* 0x8000005f58667223 */ /* 0x000fe2000000005d */
[----:B------:R-:W-:Y:S01]  /*2d10*/  BSSY.RECONVERGENT B1, `(.L_x_987) ;  /* 0x0000013000017945 */ /* 0x000fe20003800200 */
[----:B-----5:R-:W-:Y:S01]  /*2d20*/  FFMA R44, R97, UR14, R44 ;  /* 0x0000000e612c7c23 */ /* 0x020fe2000800002c */
        /* <DEDUP_REMOVED lines=16> */
.L_x_988:
[----:B------:R0:W-:Y:S02]  /*2e30*/  STG.E.128 desc[UR12][R76.64], R44 ;  /* 0x0000002c4c007986 */ /* 0x0001e4000c101d0c */
.L_x_989:
[----:B------:R-:W-:Y:S05]  /*2e40*/  BSYNC.RECONVERGENT B1 ;  /* 0x0000000000017941 */ /* 0x000fea0003800200 */
.L_x_987:
        /* <DEDUP_REMOVED lines=11> */
.L_x_991:
        /* <DEDUP_REMOVED lines=9> */
.L_x_992:
[----:B------:R-:W-:Y:S05]  /*2f90*/  BSYNC.RECONVERGENT B1 ;  /* 0x0000000000017941 */ /* 0x000fea0003800200 */
.L_x_990:
[----:B01----:R-:W-:-:S04]  /*2fa0*/  IMAD.WIDE R76, R97, 0x4, R48 ;  /* 0x00000004614c7825 */ /* 0x003fc800078e0230 */
[-C--:B------:R-:W-:Y:S01]  /*2fb0*/  FFMA R97, R63, -R95.reuse, R78 ;  /* 0x8000005f3f617223 */ /* 0x080fe2000000004e */
[-C--:B------:R-:W-:Y:S01]  /*2fc0*/  FFMA R100, R70, -R95.reuse, R83 ;  /* 0x8000005f46647223 */ /* 0x080fe20000000053 */
[-C--:B------:R-:W-:Y:S01]  /*2fd0*/  FFMA R99, R73, -R95.reuse, R94 ;  /* 0x8000005f49637223 */ /* 0x080fe2000000005e */
[----:B------:R-:W-:Y:S01]  /*2fe0*/  FFMA R102, R86, -R95, R91 ;  /* 0x8000005f56667223 */ /* 0x000fe2000000005b */
[----:B------:R-:W-:Y:S01]  /*2ff0*/  LOP3.LUT P0, RZ, R76, 0xf, RZ, 0xc0, !PT ;  /* 0x0000000f4cff7812 */ /* 0x000fe2000780c0ff */
[----:B-----5:R-:W-:Y:S01]  /*3000*/  FFMA R44, R97, UR14, R44 ;  /* 0x0000000e612c7c23 */ /* 0x020fe2000800002c */
[----:B------:R-:W-:Y:S01]  /*3010*/  FFMA R45, R100, UR14, R45 ;  /* 0x0000000e642d7c23 */ /* 0x000fe2000800002d */
[----:B------:R-:W-:Y:S01]  /*3020*/  FFMA R46, R99, UR14, R46 ;  /* 0x0000000e632e7c23 */ /* 0x000fe2000800002e */
[----:B------:R-:W-:Y:S01]  /*3030*/  ISETP.LT.U32.OR P0, PT, R10, 0x4, P0 ;  /* 0x000000040a00780c */ /* 0x000fe20000701470 */
[----:B------:R-:W-:Y:S01]  /*3040*/  FFMA R47, R102, UR14, R47 ;  /* 0x0000000e662f7c23 */ /* 0x000fe2000800002f */
[----:B------:R-:W-:Y:S01]  /*3050*/  BSSY.RECONVERGENT B1, `(.L_x_993) ;  /* 0x000000b000017945 */ /* 0x000fe20003800200 */
[----:B------:R-:W-:-:S10]  /*3060*/  ISETP.GE.AND P5, PT, R13, UR11, PT ;  /* 0x0000000b0d007c0c */ /* 0x000fd4000bfa6270 */
        /* <DEDUP_REMOVED lines=9> */
.L_x_994:
[----:B------:R-:W-:Y:S05]  /*3100*/  BSYNC.RECONVERGENT B1 ;  /* 0x0000000000017941 */ /* 0x000fea0003800200 */
.L_x_993:
        /* <DEDUP_REMOVED lines=10> */
.L_x_996:
        /* <DEDUP_REMOVED lines=9> */
.L_x_997:
[----:B------:R-:W-:Y:S05]  /*3240*/  BSYNC.RECONVERGENT B1 ;  /* 0x0000000000017941 */ /* 0x000fea0003800200 */
.L_x_995:
        /* <DEDUP_REMOVED lines=22> */
.L_x_999:
[----:B------:R-:W-:Y:S05]  /*33b0*/  BSYNC.RECONVERGENT B1 ;  /* 0x0000000000017941 */ /* 0x000fea0003800200 */
.L_x_998:
        /* <DEDUP_REMOVED lines=10> */
.L_x_1001:
        /* <DEDUP_REMOVED lines=9> */
.L_x_1002:
[----:B------:R-:W-:Y:S05]  /*34f0*/  BSYNC.RECONVERGENT B1 ;  /* 0x0000000000017941 */ /* 0x000fea0003800200 */
.L_x_1000:
[----:B------:R-:W-:-:S04]  /*3500*/  IMAD.WIDE R48, R77, 0x4, R48 ;  /* 0x000000044d307825 */ /* 0x000fc800078e0230 */
[-C--:B01----:R-:W-:Y:S01]  /*3510*/  FFMA R51, R67, -R95.reuse, R64 ;  /* 0x8000005f43337223 */ /* 0x083fe20000000040 */
        /* <DEDUP_REMOVED lines=8> */
[----:B------:R-:W-:-:S12]  /*35a0*/  FFMA R47, R76, UR14, R47 ;  /* 0x0000000e4c2f7c23 */ /* 0x000fd8000800002f */
        /* <DEDUP_REMOVED lines=9> */
.L_x_983:
[----:B------:R-:W-:Y:S05]  /*3640*/  BSYNC.RECONVERGENT B0 ;  /* 0x0000000000007941 */ /* 0x000fea0003800200 */
.L_x_982:
[----:B0123--:R-:W0:Y:S01]  /*3650*/  LDC R45, c[0x0][0x380] ;  /* 0x0000e000ff2d7b82 */ /* 0x00fe220000000800 */
[----:B------:R-:W1:Y:S01]  /*3660*/  LDCU UR6, c[0x0][0x388] ;  /* 0x00007100ff0677ac */ /* 0x000e620008000800 */
[----:B------:R-:W-:Y:S01]  /*3670*/  UPLOP3.LUT UP0, UPT, UPT, UPT, UP0, 0x40, 0x4 ;  /* 0x000000000004789c */ /* 0x000fe20003f0e800 */
[----:B0-----:R-:W-:-:S05]  /*3680*/  IMAD.IADD R0, R0, 0x1, R45 ;  /* 0x0000000100007824 */ /* 0x001fca00078e022d */
[----:B-1----:R-:W-:-:S13]  /*3690*/  ISETP.GE.AND P0, PT, R0, UR6, PT ;  /* 0x0000000600007c0c */ /* 0x002fda000bf06270 */
[----:B------:R-:W-:Y:S05]  /*36a0*/  @!P0 BRA `(.L_x_1003) ;  /* 0xffffffd400448947 */ /* 0x000fea000383ffff */
.L_x_938:
        /* <DEDUP_REMOVED lines=20> */
.L_x_1005:
[----:B------:R-:W-:Y:S05]  /*37f0*/  BSYNC.RECONVERGENT B0 ;  /* 0x0000000000007941 */ /* 0x000fea0003800200 */
.L_x_1004:
        /* <DEDUP_REMOVED lines=19> */
.L_x_1007:
[----:B------:R-:W-:Y:S05]  /*3930*/  BSYNC.RECONVERGENT B0 ;  /* 0x0000000000007941 */ /* 0x000fea0003800200 */
.L_x_1006:
        /* <DEDUP_REMOVED lines=19> */
.L_x_1009:
[----:B------:R-:W-:Y:S05]  /*3a70*/  BSYNC.RECONVERGENT B0 ;  /* 0x0000000000007941 */ /* 0x000fea0003800200 */
.L_x_1008:
        /* <DEDUP_REMOVED lines=18> */
        .weak           $__internal_9_$__cuda_sm20_rcp_rn_f32_slowpath
        .type           $__internal_9_$__cuda_sm20_rcp_rn_f32_slowpath,@function
        .size           $__internal_9_$__cuda_sm20_rcp_rn_f32_slowpath,(.L_x_5062 - $__internal_9_$__cuda_sm20_rcp_rn_f32_slowpath)
$__internal_9_$__cuda_sm20_rcp_rn_f32_slowpath:
[----:B------:R-:W-:-:S05]  /*3ba0*/  IMAD.SHL.U32 R0, R40, 0x2, RZ ;  /* 0x0000000228007824 */ /* 0x000fca00078e00ff */
[----:B------:R-:W-:Y:S02]  /*3bb0*/  SHF.R.U32.HI R2, RZ, 0x18, R0 ;  /* 0x00000018ff027819 */ /* 0x000fe40000011600 */
[----:B------:R-:W-:Y:S02]  /*3bc0*/  MOV R0, R40 ;  /* 0x0000002800007202 */ /* 0x000fe40000000f00 */
[----:B------:R-:W-:-:S13]  /*3bd0*/  ISETP.NE.U32.AND P0, PT, R2, RZ, PT ;  /* 0x000000ff0200720c */ /* 0x000fda0003f05070 */
[----:B------:R-:W-:Y:S05]  /*3be0*/  @P0 BRA `(.L_x_1010) ;  /* 0x00000000002c0947 */ /* 0x000fea0003800000 */
[----:B------:R-:W-:-:S05]  /*3bf0*/  IMAD.SHL.U32 R2, R0, 0x2, RZ ;  /* 0x0000000200027824 */ /* 0x000fca00078e00ff */
[----:B------:R-:W-:-:S13]  /*3c00*/  ISETP.NE.AND P0, PT, R2, RZ, PT ;  /* 0x000000ff0200720c */ /* 0x000fda0003f05270 */
[----:B------:R0:W1:Y:S01]  /*3c10*/  @!P0 MUFU.RCP R2, R0 ;  /* 0x0000000000028308 */ /* 0x0000620000001000 */
[----:B------:R-:W-:Y:S05]  /*3c20*/  @!P0 BRA `(.L_x_1011) ;  /* 0x0000000000a48947 */ /* 0x000fea0003800000 */
[----:B------:R-:W-:-:S04]  /*3c30*/  FFMA R40, R0, 1.84467440737095516160e+19, RZ ;  /* 0x5f80000000287823 */ /* 0x000fc800000000ff */
[----:B------:R-:W0:Y:S02]  /*3c40*/  MUFU.RCP R45, R40 ;  /* 0x00000028002d7308 */ /* 0x000e240000001000 */
[----:B0-----:R-:W-:-:S04]  /*3c50*/  FFMA R0, R40, R45, -1 ;  /* 0xbf80000028007423 */ /* 0x001fc8000000002d */
[----:B------:R-:W-:-:S04]  /*3c60*/  FADD.FTZ R0, -R0, -RZ ;  /* 0x800000ff00007221 */ /* 0x000fc80000010100 */
[----:B------:R-:W-:-:S04]  /*3c70*/  FFMA R0, R45, R0, R45 ;  /* 0x000000002d007223 */ /* 0x000fc8000000002d */
[----:B-1----:R-:W-:Y:S01]  /*3c80*/  FFMA R2, R0, 1.84467440737095516160e+19, RZ ;  /* 0x5f80000000027823 */ /* 0x002fe200000000ff */
[----:B------:R-:W-:Y:S06]  /*3c90*/  BRA `(.L_x_1011) ;  /* 0x0000000000887947 */ /* 0x000fec0003800000 */
.L_x_1010:
[----:B------:R-:W-:-:S05]  /*3ca0*/  VIADD R40, R2, 0xffffff03 ;  /* 0xffffff0302287836 */ /* 0x000fca0000000000 */
[----:B------:R-:W-:-:S13]  /*3cb0*/  ISETP.GT.U32.AND P0, PT, R40, 0x1, PT ;  /* 0x000000012800780c */ /* 0x000fda0003f04070 */
[----:B------:R-:W-:Y:S05]  /*3cc0*/  @P0 BRA `(.L_x_1012) ;  /* 0x0000000000780947 */ /* 0x000fea0003800000 */
[----:B------:R-:W-:Y:S01]  /*3cd0*/  LOP3.LUT R44, R0, 0x7fffff, RZ, 0xc0, !PT ;  /* 0x007fffff002c7812 */ /* 0x000fe200078ec0ff */
[----:B------:R-:W-:Y:S01]  /*3ce0*/  HFMA2 R51, -RZ, RZ, 0, 1.78813934326171875e-07 ;  /* 0x00000003ff337431 */ /* 0x000fe200000001ff */
[----:B------:R-:W-:Y:S02]  /*3cf0*/  IADD3 R2, PT, PT, R2, -0xfc, RZ ;  /* 0xffffff0402027810 */ /* 0x000fe40007ffe0ff */
        /* <DEDUP_REMOVED lines=27> */
.L_x_1012:
[----:B------:R2:W3:Y:S02]  /*3eb0*/  MUFU.RCP R2, R0 ;  /* 0x0000000000027308 */ /* 0x0004e40000001000 */
.L_x_1011:
[----:B------:R-:W-:Y:S01]  /*3ec0*/  MOV R44, R49 ;  /* 0x00000031002c7202 */ /* 0x000fe20000000f00 */
[----:B------:R-:W-:-:S04]  /*3ed0*/  IMAD.MOV.U32 R45, RZ, RZ, 0x0 ;  /* 0x00000000ff2d7424 */ /* 0x000fc800078e00ff */
[----:B0123--:R-:W-:Y:S05]  /*3ee0*/  RET.REL.NODEC R44 `(_ZN18transformer_engine13normalization26rmsnorm_bwd_general_kernelINS0_13Kernel_traitsIffffjLj2048ELj1ELj1ELj4ELj16ENS0_18Kernel_traits_baseILj2048EffffjLj128EEEEELb1EEEvNS0_20BackwardKernelParamsE) ;  /* 0xffffffc02c447950 */ /* 0x00ffea0003c3ffff */
.L_x_1013:
        /* <DEDUP_REMOVED lines=9> */
.L_x_5062:


//--------------------- .text._ZN18transformer_engine13normalization26rmsnorm_bwd_general_kernelINS0_13Kernel_traitsI13__nv_bfloat16fS3_fjLj1024ELj1ELj4ELj1ELj16ENS0_18Kernel_traits_baseILj1024ES3_fS3_fjLj128EEEEELb1EEEvNS0_20BackwardKernelParamsE --------------------------
	.section	.text._ZN18transformer_engine13normalization26rmsnorm_bwd_general_kernelINS0_13Kernel_traitsI13__nv_bfloat16fS3_fjLj1024ELj1ELj4ELj1ELj16ENS0_18Kernel_traits_baseILj1024ES3_fS3_fjLj128EEEEELb1EEEvNS0_20BackwardKernelParamsE,"ax",@progbits
	.align	128
        .global         _ZN18transformer_engine13normalization26rmsnorm_bwd_general_kernelINS0_13Kernel_traitsI13__nv_bfloat16fS3_fjLj1024ELj1ELj4ELj1ELj16ENS0_18Kernel_traits_baseILj1024ES3_fS3_fjLj128EEEEELb1EEEvNS0_20BackwardKernelParamsE
        .type           _ZN18transformer_engine13normalization26rmsnorm_bwd_general_kernelINS0_13Kernel_traitsI13__nv_bfloat16fS3_fjLj1024ELj1ELj4ELj1ELj16ENS0_18Kernel_traits_baseILj1024ES3_fS3_fjLj128EEEEELb1EEEvNS0_20BackwardKernelParamsE,@function
        .size           _ZN18transformer_engine13normalization26rmsnorm_bwd_general_kernelINS0_13Kernel_traitsI13__nv_bfloat16fS3_fjLj1024ELj1ELj4ELj1ELj16ENS0_18Kernel_traits_baseILj1024ES3_fS3_fjLj128EEEEELb1EEEvNS0_20BackwardKernelParamsE,(.L_x_5063 - _ZN18transformer_engine13normalization26rmsnorm_bwd_general_kernelINS0_13Kernel_traitsI13__nv_bfloat16fS3_fjLj1024ELj1ELj4ELj1ELj16ENS0_18Kernel_traits_baseILj1024ES3_fS3_fjLj128EEEEELb1EEEvNS0_20BackwardKernelParamsE)
        .other          _ZN18transformer_engine13normalization26rmsnorm_bwd_general_kernelINS0_13Kernel_traitsI13__nv_bfloat16fS3_fjLj1024ELj1ELj4ELj1ELj16ENS0_18Kernel_traits_baseILj1024ES3_fS3_fjLj128EEEEELb1EEEvNS0_20BackwardKernelParamsE,@"STO_CUDA_ENTRY STV_DEFAULT"
_ZN18transformer_engine13normalization26rmsnorm_bwd_general_kernelINS0_13Kernel_traitsI13__nv_bfloat16fS3_fjLj1024ELj1ELj4ELj1ELj16ENS0_18Kernel_traits_baseILj1024ES3_fS3_fjLj128EEEEELb1EEEvNS0_20BackwardKernelParamsE:
.text._ZN18transformer_engine13normalization26rmsnorm_bwd_general_kernelINS0_13Kernel_traitsI13__nv_bfloat16fS3_fjLj1024ELj1ELj4ELj1ELj16ENS0_18Kernel_traits_baseILj1024ES3_fS3_fjLj128EEEEELb1EEEvNS0_20BackwardKernelParamsE:
[----:B------:R-:W0:Y:S01]  /*0000*/  LDC R1, c[0x0][0x37c] ;  /* 0x0000df00ff017b82 */ /* 0x000e220000000800 */
[----:B------:R-:W1:Y:S01]  /*0010*/  LDCU UR4, c[0x0][0x384] ;  /* 0x00007080ff0477ac */ /* 0x000e620008000800 */
[----:B------:R-:W2:Y:S01]  /*0020*/  S2R R59, SR_TID.X ;  /* 0x00000000003b7919 */ /* 0x000ea20000002100 */
[----:B0-----:R-:W-:Y:S01]  /*0030*/  VIADD R1, R1, 0xffffff80 ;  /* 0xffffff8001017836 */ /* 0x001fe20000000000 */
[----:B------:R-:W-:Y:S01]  /*0040*/  BSSY.RECONVERGENT B0, `(.L_x_1014) ;  /* 0x0000127000007945 */ /* 0x000fe20003800200 */
[----:B------:R-:W0:Y:S02]  /*0050*/  LDCU UR8, c[0x0][0x38c] ;  /* 0x00007180ff0877ac */ /* 0x000e240008000800 */
[----:B------:R-:W-:Y:S01]  /*0060*/  IMAD.MOV.U32 R87, RZ, RZ, R1 ;  /* 0x000000ffff577224 */ /* 0x000fe200078e0001 */
[----:B------:R3:W-:Y:S01]  /*0070*/  STL.128 [R1], RZ ;  /* 0x000000ff01007387 */ /* 0x0007e20000100c00 */
[----:B------:R-:W4:Y:S03]  /*0080*/  LDCU.64 UR6, c[0x0][0x358] ;  /* 0x00006b00ff0677ac */ /* 0x000f260008000a00 */
[----:B------:R3:W-:Y:S04]  /*0090*/  STL.128 [R1+0x10], RZ ;  /* 0x000010ff01007387 */ /* 0x0007e80000100c00 */
[----:B------:R3:W-:Y:S01]  /*00a0*/  STL.128 [R1+0x20], RZ ;  /* 0x000020ff01007387 */ /* 0x0007e20000100c00 */
[----:B-1----:R-:W-:Y:S01]  /*00b0*/  IMAD.U32 R45, RZ, RZ, UR4 ;  /* 0x00000004ff2d7e24 */ /* 0x002fe2000f8e00ff */
[----:B------:R-:W1:Y:S02]  /*00c0*/  S2UR UR4, SR_CTAID.X ;  /* 0x00000000000479c3 */ /* 0x000e640000002500 */
[----:B------:R3:W-:Y:S01]  /*00d0*/  STL.128 [R1+0x30], RZ ;  /* 0x000030ff01007387 */ /* 0x0007e20000100c00 */
[----:B------:R-:W5:Y:S01]  /*00e0*/  I2F.U32.RP R0, R45 ;  /* 0x0000002d00007306 */ /* 0x000f620000209000 */
[----:B------:R-:W-:-:S02]  /*00f0*/  ISETP.NE.U32.AND P2, PT, R45, RZ, PT ;  /* 0x000000ff2d00720c */ /* 0x000fc40003f45070 */
[----:B------:R3:W-:Y:S04]  /*0100*/  STL.128 [R1+0x40], RZ ;  /* 0x000040ff01007387 */ /* 0x0007e80000100c00 */
[----:B------:R3:W-:Y:S04]  /*0110*/  STL.128 [R1+0x50], RZ ;  /* 0x000050ff01007387 */ /* 0x0007e80000100c00 */
[----:B------:R3:W-:Y:S01]  /*0120*/  STL.128 [R1+0x60], RZ ;  /* 0x000060ff01007387 */ /* 0x0007e20000100c00 */
[----:B--2---:R-:W-:Y:S02]  /*0130*/  LOP3.LUT R71, R59, 0x1f, RZ, 0xc0, !PT ;  /* 0x0000001f3b477812 */ /* 0x004fe400078ec0ff */
[----:B------:R-:W-:Y:S01]  /*0140*/  SHF.R.U32.HI R70, RZ, 0x5, R59 ;  /* 0x00000005ff467819 */ /* 0x000fe2000001163b */
[----:B------:R3:W-:Y:S01]  /*0150*/  STL.128 [R1+0x70], RZ ;  /* 0x000070ff01007387 */ /* 0x0007e20000100c00 */
[----:B-----5:R-:W2:Y:S02]  /*0160*/  MUFU.RCP R0, R0 ;  /* 0x0000000000007308 */ /* 0x020ea40000001000 */
[----:B--2---:R-:W-:-:S06]  /*0170*/  VIADD R2, R0, 0xffffffe ;  /* 0x0ffffffe00027836 */ /* 0x004fcc0000000000 */
[----:B------:R2:W5:Y:S02]  /*0180*/  F2I.FTZ.U32.TRUNC.NTZ R3, R2 ;  /* 0x0000000200037305 */ /* 0x000564000021f000 */
[----:B--2---:R-:W-:Y:S02]  /*0190*/  IMAD.MOV.U32 R2, RZ, RZ, RZ ;  /* 0x000000ffff027224 */ /* 0x004fe400078e00ff */
[----:B-----5:R-:W-:-:S04]  /*01a0*/  IMAD R4, R3, R45, RZ ;  /* 0x0000002d03047224 */ /* 0x020fc800078e02ff */
[----:B------:R-:W-:-:S04]  /*01b0*/  IMAD.MOV R5, RZ, RZ, -R4 ;  /* 0x000000ffff057224 */ /* 0x000fc800078e0a04 */
[----:B------:R-:W-:-:S06]  /*01c0*/  IMAD.HI.U32 R3, R3, R5, R2 ;  /* 0x0000000503037227 */ /* 0x000fcc00078e0002 */
[----:B-1----:R-:W-:-:S04]  /*01d0*/  IMAD.HI.U32 R69, R3, UR4, RZ ;  /* 0x0000000403457c27 */ /* 0x002fc8000f8e00ff */
[----:B------:R-:W-:-:S04]  /*01e0*/  IMAD.MOV R4, RZ, RZ, -R69 ;  /* 0x000000ffff047224 */ /* 0x000fc800078e0a45 */
[----:B------:R-:W-:-:S05]  /*01f0*/  IMAD R4, R45, R4, UR4 ;  /* 0x000000042d047e24 */ /* 0x000fca000f8e0204 */
[----:B------:R-:W-:-:S13]  /*0200*/  ISETP.GE.U32.AND P0, PT, R4, R45, PT ;  /* 0x0000002d0400720c */ /* 0x000fda0003f06070 */
[----:B------:R-:W-:Y:S02]  /*0210*/  @P0 IMAD.IADD R4, R4, 0x1, -R45 ;  /* 0x0000000104040824 */ /* 0x000fe400078e0a2d */
[----:B------:R-:W-:-:S03]  /*0220*/  @P0 VIADD R69, R69, 0x1 ;  /* 0x0000000145450836 */ /* 0x000fc60000000000 */
[----:B------:R-:W-:-:S13]  /*0230*/  ISETP.GE.U32.AND P1, PT, R4, R45, PT ;  /* 0x0000002d0400720c */ /* 0x000fda0003f26070 */
[----:B------:R-:W-:Y:S01]  /*0240*/  @P1 VIADD R69, R69, 0x1 ;  /* 0x0000000145451836 */ /* 0x000fe20000000000 */
[----:B------:R-:W-:-:S05]  /*0250*/  @!P2 LOP3.LUT R69, RZ, R45, RZ, 0x33, !PT ;  /* 0x0000002dff45a212 */ /* 0x000fca00078e33ff */
[----:B------:R-:W-:Y:S02]  /*0260*/  IMAD.MOV R68, RZ, RZ, -R69 ;  /* 0x000000ffff447224 */ /* 0x000fe400078e0a45 */
[----:B------:R-:W-:Y:S02]  /*0270*/  IMAD.SHL.U32 R67, R69, 0x4, RZ ;  /* 0x0000000445437824 */ /* 0x000fe400078e00ff */
[----:B------:R-:W-:-:S04]  /*0280*/  IMAD R68, R45, R68, UR4 ;  /* 0x000000042d447e24 */ /* 0x000fc8000f8e0244 */
[----:B------:R-:W-:-:S04]  /*0290*/  IMAD R66, R68, 0x20, R71 ;  /* 0x0000002044427824 */ /* 0x000fc800078e0247 */
[----:B------:R-:W-:-:S05]  /*02a0*/  IMAD.SHL.U32 R66, R66, 0x4, RZ ;  /* 0x0000000442427824 */ /* 0x000fca00078e00ff */
[----:B0-----:R-:W-:-:S13]  /*02b0*/  ISETP.GE.AND P0, PT, R66, UR8, PT ;  /* 0x0000000842007c0c */ /* 0x001fda000bf06270 */
[----:B---34-:R-:W-:Y:S05]  /*02c0*/  @P0 BRA `(.L_x_1015) ;  /* 0x0000000c00f80947 */ /* 0x018fea0003800000 */
        /* <DEDUP_REMOVED lines=13> */
.L_x_1017:
        /* <DEDUP_REMOVED lines=12> */
.L_x_1018:
[----:B------:R-:W-:Y:S05]  /*0460*/  BSYNC.RECONVERGENT B1 ;  /* 0x0000000000017941 */ /* 0x000fea0003800200 */
.L_x_1016:
        /* <DEDUP_REMOVED lines=19> */
.L_x_1020:
        /* <DEDUP_REMOVED lines=12> */
.L_x_1021:
[----:B------:R-:W-:Y:S05]  /*0660*/  BSYNC.RECONVERGENT B1 ;  /* 0x0000000000017941 */ /* 0x000fea0003800200 */
.L_x_1019:
        /* <DEDUP_REMOVED lines=19> */
.L_x_1023:
        /* <DEDUP_REMOVED lines=12> */
.L_x_1024:
[----:B------:R-:W-:Y:S05]  /*0860*/  BSYNC.RECONVERGENT B1 ;  /* 0x0000000000017941 */ /* 0x000fea0003800200 */
.L_x_1022:
[----:B------:R-:W-:Y:S01]  /*0870*/  IMAD R9, R45, 0x80, R9 ;  /* 0x000000802d097824 */ /* 0x000fe200078e0209 */
[----:B-----5:R-:W-:Y:S01]  /*0880*/  SHF.L.U32 R18, R6, 0x10, RZ ;  /* 0x0000001006127819 */ /* 0x020fe200000006ff */
[----:B------:R-:W-:Y:S02]  /*0890*/  IMAD.U32 R48, R0, 0x10000, RZ ;  /* 0x0001000000307824 */ /* 0x000fe400078e00ff */
[----:B------:R-:W-:Y:S01]  /*08a0*/  IMAD.U32 R40, R7, 0x10000, RZ ;  /* 0x0001000007287824 */ /* 0x000fe200078e00ff */
[----:B------:R-:W-:Y:S01]  /*08b0*/  ISETP.GE.AND P0, PT, R9, UR8, PT ;  /* 0x0000000809007c0c */ /* 0x000fe2000bf06270 */
[----:B------:R-:W-:-:S12]  /*08c0*/  IMAD.U32 R20, R8, 0x10000, RZ ;  /* 0x0001000008147824 */ /* 0x000fd800078e00ff */
        /* <DEDUP_REMOVED lines=13> */
.L_x_1026:
        /* <DEDUP_REMOVED lines=12> */
.L_x_1027:
[----:B------:R-:W-:Y:S05]  /*0a60*/  BSYNC.RECONVERGENT B1 ;  /* 0x0000000000017941 */ /* 0x000fea0003800200 */
.L_x_1025:
        /* <DEDUP_REMOVED lines=19> */
.L_x_1029:
        /* <DEDUP_REMOVED lines=12> */
.L_x_1030:
[----:B------:R-:W-:Y:S05]  /*0c60*/  BSYNC.RECONVERGENT B1 ;  /* 0x0000000000017941 */ /* 0x000fea0003800200 */
.L_x_1028:
        /* <DEDUP_REMOVED lines=19> */
.L_x_1032:
        /* <DEDUP_REMOVED lines=12> */
.L_x_1033:
[----:B------:R-:W-:Y:S05]  /*0e60*/  BSYNC.RECONVERGENT B1 ;  /* 0x0000000000017941 */ /* 0x000fea0003800200 */
.L_x_1031:
        /* <DEDUP_REMOVED lines=19> */
.L_x_1035:
        /* <DEDUP_REMOVED lines=12> */
.L_x_1036:
[----:B------:R-:W-:Y:S05]  /*1060*/  BSYNC.RECONVERGENT B1 ;  /* 0x0000000000017941 */ /* 0x000fea0003800200 */
.L_x_1034:
        /* <DEDUP_REMOVED lines=19> */
.L_x_1038:
[C---:B------:R-:W-:Y:S02]  /*11a0*/  ISETP.NE.AND P0, PT, R9.reuse, RZ, PT ;  /* 0x000000ff0900720c */ /* 0x040fe40003f05270 */
[C---:B------:R-:W-:Y:S02]  /*11b0*/  ISETP.GT.U32.AND P1, PT, R9.reuse, 0x1, PT ;  /* 0x000000010900780c */ /* 0x040fe40003f24070 */
[C---:B------:R-:W-:Y:S02]  /*11c0*/  ISETP.GT.U32.AND P2, PT, R9.reuse, 0x2, PT ;  /* 0x000000020900780c */ /* 0x040fe40003f44070 */
[----:B------:R-:W-:-:S07]  /*11d0*/  ISETP.GT.U32.AND P3, PT, R9, 0x3, PT ;  /* 0x000000030900780c */ /* 0x000fce0003f64070 */
[----:B------:R-:W-:Y:S02]  /*11e0*/  @!P0 PRMT R0, RZ, 0x7610, R0 ;  /* 0x00007610ff008816 */ /* 0x000fe40000000000 */
[----:B0-----:R-:W-:Y:S02]  /*11f0*/  @!P1 PRMT R4, RZ, 0x7610, R4 ;  /* 0x00007610ff049816 */ /* 0x001fe40000000004 */
[----:B------:R-:W-:Y:S02]  /*1200*/  @!P2 PRMT R5, RZ, 0x7610, R5 ;  /* 0x00007610ff05a816 */ /* 0x000fe40000000005 */
[----:B------:R-:W-:Y:S01]  /*1210*/  @!P3 PRMT R6, RZ, 0x7610, R6 ;  /* 0x00007610ff06b816 */ /* 0x000fe20000000006 */
[----:B------:R0:W5:Y:S04]  /*1220*/  @P0 LDG.E.U16 R0, desc[UR6][R2.64] ;  /* 0x0000000602000981 */ /* 0x000168000c1e1500 */
[----:B------:R0:W5:Y:S04]  /*1230*/  @P1 LDG.E.U16 R4, desc[UR6][R2.64+0x2] ;  /* 0x0000020602041981 */ /* 0x000168000c1e1500 */
[----:B------:R0:W5:Y:S04]  /*1240*/  @P2 LDG.E.U16 R5, desc[UR6][R2.64+0x4] ;  /* 0x0000040602052981 */ /* 0x000168000c1e1500 */
[----:B------:R0:W5:Y:S02]  /*1250*/  @P3 LDG.E.U16 R6, desc[UR6][R2.64+0x6] ;  /* 0x0000060602063981 */ /* 0x000164000c1e1500 */
.L_x_1039:
[----:B------:R-:W-:Y:S05]  /*1260*/  BSYNC.RECONVERGENT B1 ;  /* 0x0000000000017941 */ /* 0x000fea0003800200 */
.L_x_1037:
[----:B-----5:R-:W-:Y:S01]  /*1270*/  SHF.L.U32 R72, R0, 0x10, RZ ;  /* 0x0000001000487819 */ /* 0x020fe200000006ff */
[----:B------:R-:W-:Y:S02]  /*1280*/  IMAD.U32 R74, R4, 0x10000, RZ ;  /* 0x00010000044a7824 */ /* 0x000fe400078e00ff */
[----:B------:R-:W-:Y:S02]  /*1290*/  IMAD.U32 R76, R5, 0x10000, RZ ;  /* 0x00010000054c7824 */ /* 0x000fe400078e00ff */
[----:B------:R-:W-:-:S07]  /*12a0*/  IMAD.U32 R6, R6, 0x10000, RZ ;  /* 0x0001000006067824 */ /* 0x000fce00078e00ff */
.L_x_1015:
[----:B------:R-:W-:Y:S05]  /*12b0*/  BSYNC.RECONVERGENT B0 ;  /* 0x0000000000007941 */ /* 0x000fea0003800200 */
.L_x_1014:
[----:B------:R-:W1:Y:S02]  /*12c0*/  LDCU UR4, c[0x0][0x388] ;  /* 0x00007100ff0477ac */ /* 0x000e640008000800 */
[----:B-1----:R-:W-:-:S13]  /*12d0*/  ISETP.GE.AND P0, PT, R67, UR4, PT ;  /* 0x0000000443007c0c */ /* 0x002fda000bf06270 */
[----:B------:R-:W-:Y:S05]  /*12e0*/  @P0 BRA `(.L_x_1040) ;  /* 0x0000004c00ec0947 */ /* 0x000fea0003800000 */
[----:B------:R-:W1:Y:S01]  /*12f0*/  LDCU.U8 UR4, c[0x0][0x3c0] ;  /* 0x00007800ff0477ac */ /* 0x000e620008000000 */
[----:B0-----:R-:W-:Y:S01]  /*1300*/  I2FP.F32.S32 R4, UR8 ;  /* 0x0000000800047c45 */ /* 0x001fe20008201400 */
[C---:B------:R-:W-:Y:S01]  /*1310*/  IMAD R43, R45.reuse, 0x80, R66 ;  /* 0x000000802d2b7824 */ /* 0x040fe200078e0242 */
[----:B------:R-:W-:Y:S02]  /*1320*/  LOP3.LUT R0, RZ, R71, RZ, 0x33, !PT ;  /* 0x00000047ff007212 */ /* 0x000fe400078e33ff */
[----:B------:R-:W-:Y:S01]  /*1330*/  IADD3 R17, PT, PT, -R66, UR8, RZ ;  /* 0x0000000842117c10 */ /* 0x000fe2000fffe1ff */
[----:B------:R-:W-:Y:S01]  /*1340*/  IMAD R42, R45, 0x80, R43 ;  /* 0x000000802d2a7824 */ /* 0x000fe200078e022b */
[----:B------:R-:W-:Y:S01]  /*1350*/  IADD3 R15, PT, PT, -R43, UR8, RZ ;  /* 0x000000082b0f7c10 */ /* 0x000fe2000fffe1ff */
[----:B------:R-:W-:Y:S02]  /*1360*/  VIADD R2, R4, 0x1800000 ;  /* 0x0180000004027836 */ /* 0x000fe40000000000 */
[----:B------:R-:W-:-:S03]  /*1370*/  IMAD.IADD R65, R0, 0x1, R45 ;  /* 0x0000000100417824 */ /* 0x000fc600078e022d */
        /* <DEDUP_REMOVED lines=9> */
[----:B------:R-:W-:Y:S01]  /*1410*/  IMAD R16, R45, 0x80, R18 ;  /* 0x000000802d107824 */ /* 0x000fe200078e0212 */
[----:B------:R-:W-:Y:S01]  /*1420*/  LEA.HI R62, R65, 0x1, RZ, 0x1b ;  /* 0x00000001413e7811 */ /* 0x000fe200078fd8ff */
[C---:B------:R-:W-:Y:S01]  /*1430*/  FADD R55, R19.reuse, R10 ;  /* 0x0000000a13377221 */ /* 0x040fe20000000000 */
[----:B------:R-:W-:Y:S01]  /*1440*/  FADD R35, R19, R24 ;  /* 0x0000001813237221 */ /* 0x000fe20000000000 */
[----:B------:R-:W-:Y:S01]  /*1450*/  IMAD R13, R45, 0x80, R16 ;  /* 0x000000802d0d7824 */ /* 0x000fe200078e0210 */
[----:B------:R-:W-:Y:S01]  /*1460*/  LOP3.LUT R57, R62, 0xffffff0, RZ, 0xc0, !PT ;  /* 0x0ffffff03e397812 */ /* 0x000fe200078ec0ff */
[C---:B------:R-:W-:Y:S01]  /*1470*/  FADD R39, R19.reuse, R20 ;  /* 0x0000001413277221 */ /* 0x040fe20000000000 */
[----:B------:R-:W-:Y:S01]  /*1480*/  FADD R37, R19, R22 ;  /* 0x0000001613257221 */ /* 0x000fe20000000000 */
[----:B------:R-:W-:-:S02]  /*1490*/  IMAD R12, R45, 0x80, R13 ;  /* 0x000000802d0c7824 */ /* 0x000fc400078e020d */
        /* <DEDUP_REMOVED lines=24> */
[C---:B------:R-:W-:Y:S01]  /*1620*/  LOP3.LUT R64, R62.reuse, 0xf, RZ, 0xc0, !PT ;  /* 0x0000000f3e407812 */ /* 0x040fe200078ec0ff */
[----:B------:R-:W-:Y:S01]  /*1630*/  FADD R19, R19, R6 ;  /* 0x0000000613137221 */ /* 0x000fe20000000000 */
[----:B------:R-:W-:Y:S01]  /*1640*/  LOP3.LUT R63, R62, 0x7, RZ, 0xc0, !PT ;  /* 0x000000073e3f7812 */ /* 0x000fe200078ec0ff */
[----:B------:R-:W-:Y:S01]  /*1650*/  IMAD.MOV R57, RZ, RZ, -R57 ;  /* 0x000000ffff397224 */ /* 0x000fe200078e0a39 */
[----:B------:R-:W-:-:S02]  /*1660*/  IADD3 R14, PT, PT, -R42, UR8, RZ ;  /* 0x000000082a0e7c10 */ /* 0x000fc4000fffe1ff */
[----:B------:R-:W-:Y:S02]  /*1670*/  LOP3.LUT R62, R62, 0x3, RZ, 0xc0, !PT ;  /* 0x000000033e3e7812 */ /* 0x000fe400078ec0ff */
[----:B------:R-:W-:Y:S02]  /*1680*/  IADD3 R11, PT, PT, -R18, UR8, RZ ;  /* 0x00000008120b7c10 */ /* 0x000fe4000fffe1ff */
[----:B------:R-:W-:Y:S02]  /*1690*/  IADD3 R9, PT, PT, -R16, UR8, RZ ;  /* 0x0000000810097c10 */ /* 0x000fe4000fffe1ff */
[----:B------:R-:W-:Y:S02]  /*16a0*/  IADD3 R8, PT, PT, -R13, UR8, RZ ;  /* 0x000000080d087c10 */ /* 0x000fe4000fffe1ff */
[----:B------:R-:W-:Y:S02]  /*16b0*/  IADD3 R3, PT, PT, -R12, UR8, RZ ;  /* 0x000000080c037c10 */ /* 0x000fe4000fffe1ff */
[----:B------:R-:W-:Y:S01]  /*16c0*/  IADD3 R2, PT, PT, -R10, UR8, RZ ;  /* 0x000000080a027c10 */ /* 0x000fe2000fffe1ff */
[----:B------:R-:W-:Y:S06]  /*16d0*/  @P0 BRA `(.L_x_1041) ;  /* 0x00000000000c0947 */ /* 0x000fec0003800000 */
[----:B------:R-:W-:-:S07]  /*16e0*/  MOV R47, 0x1700 ;  /* 0x00001700002f7802 */ /* 0x000fce0000000f00 */
[----:B------:R-:W-:Y:S05]  /*16f0*/  CALL.REL.NOINC `($__internal_10_$__cuda_sm20_rcp_rn_f32_slowpath) ;  /* 0x0000005800547944 */ /* 0x000fea0003c00000 */
[----:B------:R-:W-:Y:S05]  /*1700*/  BRA `(.L_x_1042) ;  /* 0x0000000000107947 */ /* 0x000fea0003800000 */
.L_x_1041:
[----:B------:R-:W0:Y:S02]  /*1710*/  MUFU.RCP R61, R4 ;  /* 0x00000004003d7308 */ /* 0x000e240000001000 */
[----:B0-----:R-:W-:-:S04]  /*1720*/  FFMA R0, R4, R61, -1 ;  /* 0xbf80000004007423 */ /* 0x001fc8000000003d */
[----:B------:R-:W-:-:S04]  /*1730*/  FADD.FTZ R0, -R0, -RZ ;  /* 0x800000ff00007221 */ /* 0x000fc80000010100 */
[----:B------:R-:W-:-:S07]  /*1740*/  FFMA R61, R61, R0, R61 ;  /* 0x000000003d3d7223 */ /* 0x000fce000000003d */
.L_x_1042:
[----:B------:R-:W0:Y:S01]  /*1750*/  LDC.64 R4, c[0x0][0x380] ;  /* 0x0000e000ff047b82 */ /* 0x000e220000000a00 */
[----:B------:R-:W-:Y:S02]  /*1760*/  IMAD.IADD R0, R70, 0x1, R67 ;  /* 0x0000000146007824 */ /* 0x000fe400078e0243 */
[----:B------:R-:W-:Y:S02]  /*1770*/  IMAD.MOV.U32 R60, RZ, RZ, RZ ;  /* 0x000000ffff3c7224 */ /* 0x000fe400078e00ff */
[----:B0-----:R-:W-:Y:S02]  /*1780*/  IMAD R0, R0, R5, RZ ;  /* 0x0000000500007224 */ /* 0x001fe400078e02ff */
[----:B------:R-:W-:-:S07]  /*1790*/  IMAD.SHL.U32 R58, R4, 0x4, RZ ;  /* 0x00000004043a7824 */ /* 0x000fce00078e00ff */
.L_x_1140:
[----:B0-----:R-:W0:Y:S01]  /*17a0*/  LDCU UR9, c[0x0][0x388] ;  /* 0x00007100ff0977ac */ /* 0x001e220008000800 */
[----:B------:R-:W-:Y:S02]  /*17b0*/  IMAD.IADD R109, R70, 0x1, R67 ;  /* 0x00000001466d7824 */ /* 0x000fe400078e0243 */
[----:B-----5:R-:W-:Y:S01]  /*17c0*/  IMAD.MOV.U32 R72, RZ, RZ, RZ ;  /* 0x000000ffff487224 */ /* 0x020fe200078e00ff */
[----:B-1----:R-:W1:Y:S02]  /*17d0*/  LDCU UR8, c[0x0][0x38c] ;  /* 0x00007180ff0877ac */ /* 0x002e640008000800 */
[----:B0-----:R-:W-:-:S13]  /*17e0*/  ISETP.GE.AND P0, PT, R109, UR9, PT ;  /* 0x000000096d007c0c */ /* 0x001fda000bf06270 */
[----:B--23--:R-:W0:Y:S01]  /*17f0*/  @!P0 LDC.64 R4, c[0x0][0x3a0] ;  /* 0x0000e800ff048b82 */ /* 0x00ce220000000a00 */
[----:B------:R-:W-:Y:S01]  /*1800*/  BSSY.RECONVERGENT B0, `(.L_x_1043) ;  /* 0x0000233000007945 */ /* 0x000fe20003800200 */
[----:B0-----:R-:W-:-:S05]  /*1810*/  @!P0 IMAD.WIDE R4, R109, 0x4, R4 ;  /* 0x000000046d048825 */ /* 0x001fca00078e0204 */
[----:B------:R0:W5:Y:S01]  /*1820*/  @!P0 LDG.E R72, desc[UR6][R4.64] ;  /* 0x0000000604488981 */ /* 0x000162000c1e1900 */
[----:B-1----:R-:W-:Y:S01]  /*1830*/  ISETP.GE.AND P0, PT, R66, UR8, PT ;  /* 0x0000000842007c0c */ /* 0x002fe2000bf06270 */
[----:B------:R-:W-:Y:S02]  /*1840*/  IMAD.MOV.U32 R143, RZ, RZ, RZ ;  /* 0x000000ffff8f7224 */ /* 0x000fe400078e00ff */
[----:B------:R-:W-:Y:S01]  /*1850*/  IMAD.MOV.U32 R140, RZ, RZ, RZ ;  /* 0x000000ffff8c7224 */ /* 0x000fe200078e00ff */
[----:B------:R-:W-:-:S13]  /*1860*/  ISETP.LT.AND P0, PT, R109, UR9, !P0 ;  /* 0x000000096d007c0c */ /* 0x000fda000c701270 */
[----:B0-----:R-:W-:Y:S05]  /*1870*/  @!P0 BRA `(.L_x_1044) ;  /* 0x0000002000ac8947 */ /* 0x001fea0003800000 */
        /* <DEDUP_REMOVED lines=20> */
.L_x_1046:
[----:B------:R1:W5:Y:S02]  /*19c0*/  LDG.E.128 R4, desc[UR6][R44.64] ;  /* 0x000000062c047981 */ /* 0x000364000c1e1d00 */
.L_x_1047:
[----:B------:R-:W-:Y:S05]  /*19d0*/  BSYNC.RECONVERGENT B1 ;  /* 0x0000000000017941 */ /* 0x000fea0003800200 */
.L_x_1045:
        /* <DEDUP_REMOVED lines=18> */
.L_x_1049:
[----:B------:R-:W2:Y:S02]  /*1b00*/  LDG.E.64 R44, desc[UR6][R44.64] ;  /* 0x000000062c2c7981 */ /* 0x000ea4000c1e1b00 */
[C-C-:B--2---:R-:W-:Y:S02]  /*1b10*/  SHF.R.U64 R88, R44.reuse, 0x10, R45.reuse ;  /* 0x000000102c587819 */ /* 0x144fe4000000122d */
[----:B------:R-:W-:Y:S02]  /*1b20*/  SHF.R.U32.HI R140, RZ, 0x10, R45 ;  /* 0x00000010ff8c7819 */ /* 0x000fe4000001162d */
[----:B------:R-:W-:Y:S02]  /*1b30*/  PRMT R89, R44, 0x7610, R89 ;  /* 0x000076102c597816 */ /* 0x000fe40000000059 */
[----:B------:R-:W-:-:S07]  /*1b40*/  PRMT R139, R45, 0x7610, R139 ;  /* 0x000076102d8b7816 */ /* 0x000fce000000008b */
.L_x_1050:
[----:B------:R-:W-:Y:S05]  /*1b50*/  BSYNC.RECONVERGENT B1 ;  /* 0x0000000000017941 */ /* 0x000fea0003800200 */
.L_x_1048:
[----:B------:R-:W2:Y:S01]  /*1b60*/  LDL.128 R44, [R1] ;  /* 0x00000000012c7983 */ /* 0x000ea20000100c00 */
[----:B-----5:R-:W-:Y:S01]  /*1b70*/  SHF.L.U32 R139, R139, 0x10, RZ ;  /* 0x000000108b8b7819 */ /* 0x020fe200000006ff */
[-C--:B------:R-:W-:Y:S01]  /*1b80*/  FMUL R85, R4, R72.reuse ;  /* 0x0000004804557220 */ /* 0x080fe20000400000 */
[-C--:B------:R-:W-:Y:S01]  /*1b90*/  FMUL R84, R5, R72.reuse ;  /* 0x0000004805547220 */ /* 0x080fe20000400000 */
[-C--:B------:R-:W-:Y:S01]  /*1ba0*/  FMUL R107, R6, R72.reuse ;  /* 0x00000048066b7220 */ /* 0x080fe20000400000 */
[----:B------:R-:W-:Y:S02]  /*1bb0*/  IMAD.U32 R89, R89, 0x10000, RZ ;  /* 0x0001000059597824 */ /* 0x000fe400078e00ff */
[----:B------:R-:W-:Y:S01]  /*1bc0*/  FMUL R106, R7, R72 ;  /* 0x00000048076a7220 */ /* 0x000fe20000400000 */
[----:B------:R-:W-:Y:S01]  /*1bd0*/  IMAD.U32 R88, R88, 0x10000, RZ ;  /* 0x0001000058587824 */ /* 0x000fe200078e00ff */
[----:B------:R-:W-:Y:S01]  /*1be0*/  ISETP.GE.AND P1, PT, R43, UR8, PT ;  /* 0x000000082b007c0c */ /* 0x000fe2000bf26270 */
[----:B------:R-:W-:-:S02]  /*1bf0*/  IMAD.U32 R140, R140, 0x10000, RZ ;  /* 0x000100008c8c7824 */ /* 0x000fc400078e00ff */
[----:B------:R-:W-:Y:S01]  /*1c00*/  FMUL R122, R56, R89 ;  /* 0x00000059387a7220 */ /* 0x000fe20000400000 */
[-C--:B------:R-:W-:Y:S01]  /*1c10*/  FMUL R141, R55, R88.reuse ;  /* 0x00000058378d7220 */ /* 0x080fe20000400000 */
[----:B------:R-:W-:Y:S01]  /*1c20*/  FMUL R138, R54, R139 ;  /* 0x0000008b368a7220 */ /* 0x000fe20000400000 */
[----:B--2---:R-:W-:Y:S01]  /*1c30*/  FFMA R4, R85, R89, R44 ;  /* 0x0000005955047223 */ /* 0x004fe2000000002c */
[----:B------:R-:W-:Y:S01]  /*1c40*/  FFMA R5, R84, R88, R45 ;  /* 0x0000005854057223 */ /* 0x000fe2000000002d */
[----:B------:R-:W-:Y:S01]  /*1c50*/  FFMA R6, R107, R139, R46 ;  /* 0x0000008b6b067223 */ /* 0x000fe2000000002e */
[----:B------:R-:W-:Y:S01]  /*1c60*/  FFMA R7, R106, R140, R47 ;  /* 0x0000008c6a077223 */ /* 0x000fe2000000002f */
[----:B------:R-:W-:Y:S01]  /*1c70*/  FADD R44, RZ, R122 ;  /* 0x0000007aff2c7221 */ /* 0x000fe20000000000 */
[----:B------:R-:W-:Y:S01]  /*1c80*/  FFMA R45, R85, R122, RZ ;  /* 0x0000007a552d7223 */ /* 0x000fe200000000ff */
[----:B------:R-:W-:Y:S02]  /*1c90*/  FMUL R139, R53, R140 ;  /* 0x0000008c358b7220 */ /* 0x000fe40000400000 */
[----:B------:R0:W-:Y:S01]  /*1ca0*/  STL.128 [R1], R4 ;  /* 0x0000000401007387 */ /* 0x0001e20000100c00 */
[----:B------:R-:W-:Y:S01]  /*1cb0*/  FADD R47, R44, R141 ;  /* 0x0000008d2c2f7221 */ /* 0x000fe20000000000 */
[----:B------:R-:W-:-:S03]  /*1cc0*/  FFMA R44, R84, R141, R45 ;  /* 0x0000008d542c7223 */ /* 0x000fc6000000002d */
        /* <DEDUP_REMOVED lines=12> */
[----:B0-----:R1:W5:Y:S01]  /*1d90*/  LDG.E.128 R4, desc[UR6][R44.64] ;  /* 0x000000062c047981 */ /* 0x001362000c1e1d00 */
[----:B------:R-:W-:Y:S05]  /*1da0*/  BRA `(.L_x_1053) ;  /* 0x0000000000247947 */ /* 0x000fea0003800000 */
.L_x_1052:
[C---:B------:R-:W-:Y:S02]  /*1db0*/  ISETP.NE.AND P1, PT, R15.reuse, RZ, PT ;  /* 0x000000ff0f00720c */ /* 0x040fe40003f25270 */
[----:B0-----:R-:W-:Y:S02]  /*1dc0*/  CS2R R4, SRZ ;  /* 0x0000000000047805 */ /* 0x001fe4000001ff00 */
[C---:B------:R-:W-:Y:S02]  /*1dd0*/  ISETP.GE.U32.AND P3, PT, R15.reuse, 0x2, PT ;  /* 0x000000020f00780c */ /* 0x040fe40003f66070 */
[----:B------:R-:W-:Y:S02]  /*1de0*/  CS2R R6, SRZ ;  /* 0x0000000000067805 */ /* 0x000fe4000001ff00 */
[----:B------:R-:W-:-:S04]  /*1df0*/  ISETP.GE.U32.AND P4, PT, R15, 0x3, PT ;  /* 0x000000030f00780c */ /* 0x000fc80003f86070 */
[----:B------:R0:W5:Y:S04]  /*1e00*/  @P2 LDG.E R7, desc[UR6][R44.64+0xc] ;  /* 0x00000c062c072981 */ /* 0x000168000c1e1900 */
[----:B------:R0:W5:Y:S04]  /*1e10*/  @P1 LDG.E R4, desc[UR6][R44.64] ;  /* 0x000000062c041981 */ /* 0x000168000c1e1900 */
[----:B------:R0:W5:Y:S04]  /*1e20*/  @P3 LDG.E R5, desc[UR6][R44.64+0x4] ;  /* 0x000004062c053981 */ /* 0x000168000c1e1900 */
[----:B------:R0:W5:Y:S02]  /*1e30*/  @P4 LDG.E R6, desc[UR6][R44.64+0x8] ;  /* 0x000008062c064981 */ /* 0x000164000c1e1900 */
.L_x_1053:
[----:B------:R-:W-:Y:S05]  /*1e40*/  BSYNC.RECONVERGENT B1 ;  /* 0x0000000000017941 */ /* 0x000fea0003800200 */
.L_x_1051:
[----:B------:R-:W-:Y:S01]  /*1e50*/  IMAD.WIDE R104, R105, 0x2, R144 ;  /* 0x0000000269687825 */ /* 0x000fe200078e0290 */
[----:B01----:R0:W5:Y:S02]  /*1e60*/  LDL.128 R44, [R1+0x10] ;  /* 0x00001000012c7983 */ /* 0x0031640000100c00 */
[----:B------:R-:W-:-:S04]  /*1e70*/  LOP3.LUT P1, RZ, R104, 0x7, RZ, 0xc0, !PT ;  /* 0x0000000768ff7812 */ /* 0x000fc8000782c0ff */
[----:B------:R-:W-:-:S13]  /*1e80*/  ISETP.LT.U32.OR P1, PT, R15, 0x4, P1 ;  /* 0x000000040f00780c */ /* 0x000fda0000f21470 */
[----:B------:R-:W2:Y:S01]  /*1e90*/  @!P1 LDG.E.64 R88, desc[UR6][R104.64] ;  /* 0x0000000668589981 */ /* 0x000ea2000c1e1b00 */
[----:B------:R-:W-:Y:S01]  /*1ea0*/  BSSY.RECONVERGENT B1, `(.L_x_1054) ;  /* 0x0000012000017945 */ /* 0x000fe20003800200 */
[----:B-----5:R-:W-:Y:S01]  /*1eb0*/  FMUL R91, R4, R72 ;  /* 0x00000048045b7220 */ /* 0x020fe20000400000 */
[--C-:B--2---:R-:W-:Y:S02]  /*1ec0*/  @!P1 SHF.R.U64 R90, R88, 0x10, R89.reuse ;  /* 0x00000010585a9819 */ /* 0x104fe40000001259 */
[----:B------:R-:W-:Y:S02]  /*1ed0*/  @!P1 SHF.R.U32.HI R120, RZ, 0x10, R89 ;  /* 0x00000010ff789819 */ /* 0x000fe40000011659 */
[----:B------:R-:W-:Y:S01]  /*1ee0*/  @!P1 PRMT R4, R90, 0x7610, R4 ;  /* 0x000076105a049816 */ /* 0x000fe20000000004 */
[----:B0-----:R-:W-:Y:S06]  /*1ef0*/  @!P1 BRA `(.L_x_1055) ;  /* 0x0000000000309947 */ /* 0x001fec0003800000 */
        /* <DEDUP_REMOVED lines=12> */
.L_x_1055:
[----:B------:R-:W-:Y:S05]  /*1fc0*/  BSYNC.RECONVERGENT B1 ;  /* 0x0000000000017941 */ /* 0x000fea0003800200 */
.L_x_1054:
[----:B-----5:R-:W-:Y:S02]  /*1fd0*/  IMAD.U32 R135, R88, 0x10000, RZ ;  /* 0x0001000058877824 */ /* 0x020fe400078e00ff */
[-C--:B------:R-:W-:Y:S01]  /*1fe0*/  FMUL R90, R5, R72.reuse ;  /* 0x00000048055a7220 */ /* 0x080fe20000400000 */
[-C--:B0-----:R-:W-:Y:S01]  /*1ff0*/  FMUL R105, R6, R72.reuse ;  /* 0x0000004806697220 */ /* 0x081fe20000400000 */
[----:B------:R-:W-:Y:S02]  /*2000*/  IMAD.U32 R88, R4, 0x10000, RZ ;  /* 0x0001000004587824 */ /* 0x000fe400078e00ff */
[----:B------:R-:W-:Y:S01]  /*2010*/  FMUL R104, R7, R72 ;  /* 0x0000004807687220 */ /* 0x000fe20000400000 */
[----:B------:R-:W-:Y:S02]  /*2020*/  IMAD.U32 R89, R89, 0x10000, RZ ;  /* 0x0001000059597824 */ /* 0x000fe400078e00ff */
[----:B------:R-:W-:Y:S01]  /*2030*/  FFMA R4, R91, R135, R44 ;  /* 0x000000875b047223 */ /* 0x000fe2000000002c */
[----:B------:R-:W-:-:S02]  /*2040*/  IMAD.U32 R142, R120, 0x10000, RZ ;  /* 0x00010000788e7824 */ /* 0x000fc400078e00ff */
[----:B------:R-:W-:Y:S01]  /*2050*/  FFMA R5, R90, R88, R45 ;  /* 0x000000585a057223 */ /* 0x000fe2000000002d */
[----:B------:R-:W-:Y:S01]  /*2060*/  FFMA R6, R105, R89, R46 ;  /* 0x0000005969067223 */ /* 0x000fe2000000002e */
[----:B------:R-:W-:Y:S01]  /*2070*/  FMUL R120, R52, R135 ;  /* 0x0000008734787220 */ /* 0x000fe20000400000 */
[----:B------:R-:W-:Y:S01]  /*2080*/  FFMA R7, R104, R142, R47 ;  /* 0x0000008e68077223 */ /* 0x000fe2000000002f */
[----:B------:R-:W-:Y:S01]  /*2090*/  ISETP.GE.AND P1, PT, R42, UR8, PT ;  /* 0x000000082a007c0c */ /* 0x000fe2000bf26270 */
[----:B------:R-:W-:Y:S01]  /*20a0*/  FMUL R137, R51, R88 ;  /* 0x0000005833897220 */ /* 0x000fe20000400000 */
[----:B------:R-:W-:Y:S01]  /*20b0*/  FADD R44, R143, R120 ;  /* 0x000000788f2c7221 */ /* 0x000fe20000000000 */
[----:B------:R-:W-:Y:S01]  /*20c0*/  FFMA R45, R91, R120, R140 ;  /* 0x000000785b2d7223 */ /* 0x000fe2000000008c */
[----:B------:R1:W-:Y:S01]  /*20d0*/  STL.128 [R1+0x10], R4 ;  /* 0x0000100401007387 */ /* 0x0003e20000100c00 */
[----:B------:R-:W-:Y:S01]  /*20e0*/  FMUL R136, R50, R89 ;  /* 0x0000005932887220 */ /* 0x000fe20000400000 */
[----:B------:R-:W-:Y:S01]  /*20f0*/  FADD R47, R44, R137 ;  /* 0x000000892c2f7221 */ /* 0x000fe20000000000 */
[----:B------:R-:W-:Y:S01]  /*2100*/  FFMA R44, R90, R137, R45 ;  /* 0x000000895a2c7223 */ /* 0x000fe2000000002d */
[----:B------:R-:W-:-:S02]  /*2110*/  FMUL R135, R49, R142 ;  /* 0x0000008e31877220 */ /* 0x000fc40000400000 */
        /* <DEDUP_REMOVED lines=12> */
[----:B-1----:R1:W5:Y:S01]  /*21e0*/  LDG.E.128 R4, desc[UR6][R44.64] ;  /* 0x000000062c047981 */ /* 0x002362000c1e1d00 */
[----:B------:R-:W-:Y:S05]  /*21f0*/  BRA `(.L_x_1058) ;  /* 0x0000000000247947 */ /* 0x000fea0003800000 */
.L_x_1057:
[C---:B------:R-:W-:Y:S02]  /*2200*/  ISETP.NE.AND P1, PT, R14.reuse, RZ, PT ;  /* 0x000000ff0e00720c */ /* 0x040fe40003f25270 */
[----:B-1----:R-:W-:Y:S02]  /*2210*/  CS2R R4, SRZ ;  /* 0x0000000000047805 */ /* 0x002fe4000001ff00 */
[C---:B------:R-:W-:Y:S02]  /*2220*/  ISETP.GE.U32.AND P3, PT, R14.reuse, 0x2, PT ;  /* 0x000000020e00780c */ /* 0x040fe40003f66070 */
[----:B------:R-:W-:Y:S02]  /*2230*/  CS2R R6, SRZ ;  /* 0x0000000000067805 */ /* 0x000fe4000001ff00 */
[----:B------:R-:W-:-:S04]  /*2240*/  ISETP.GE.U32.AND P4, PT, R14, 0x3, PT ;  /* 0x000000030e00780c */ /* 0x000fc80003f86070 */
[----:B------:R0:W5:Y:S04]  /*2250*/  @P2 LDG.E R7, desc[UR6][R44.64+0xc] ;  /* 0x00000c062c072981 */ /* 0x000168000c1e1900 */
[----:B------:R0:W5:Y:S04]  /*2260*/  @P1 LDG.E R4, desc[UR6][R44.64] ;  /* 0x000000062c041981 */ /* 0x000168000c1e1900 */
[----:B------:R0:W5:Y:S04]  /*2270*/  @P3 LDG.E R5, desc[UR6][R44.64+0x4] ;  /* 0x000004062c053981 */ /* 0x000168000c1e1900 */
[----:B------:R0:W5:Y:S02]  /*2280*/  @P4 LDG.E R6, desc[UR6][R44.64+0x8] ;  /* 0x000008062c064981 */ /* 0x000164000c1e1900 */
.L_x_1058:
[----:B------:R-:W-:Y:S05]  /*2290*/  BSYNC.RECONVERGENT B1 ;  /* 0x0000000000017941 */ /* 0x000fea0003800200 */
.L_x_1056:
        /* <DEDUP_REMOVED lines=23> */
.L_x_1060:
[----:B------:R-:W-:Y:S05]  /*2410*/  BSYNC.RECONVERGENT B1 ;  /* 0x0000000000017941 */ /* 0x000fea0003800200 */
.L_x_1059:
        /* <DEDUP_REMOVED lines=33> */
[----:B--2---:R1:W5:Y:S01]  /*2630*/  LDG.E.128 R4, desc[UR6][R44.64] ;  /* 0x000000062c047981 */ /* 0x004362000c1e1d00 */
[----:B------:R-:W-:Y:S05]  /*2640*/  BRA `(.L_x_1063) ;  /* 0x0000000000247947 */ /* 0x000fea0003800000 */
.L_x_1062:
[C---:B------:R-:W-:Y:S02]  /*2650*/  ISETP.NE.AND P1, PT, R11.reuse, RZ, PT ;  /* 0x000000ff0b00720c */ /* 0x040fe40003f25270 */
[----:B--2---:R-:W-:Y:S02]  /*2660*/  CS2R R4, SRZ ;  /* 0x0000000000047805 */ /* 0x004fe4000001ff00 */
[C---:B------:R-:W-:Y:S02]  /*2670*/  ISETP.GE.U32.AND P3, PT, R11.reuse, 0x2, PT ;  /* 0x000000020b00780c */ /* 0x040fe40003f66070 */
[----:B------:R-:W-:Y:S02]  /*2680*/  CS2R R6, SRZ ;  /* 0x0000000000067805 */ /* 0x000fe4000001ff00 */
[----:B------:R-:W-:-:S04]  /*2690*/  ISETP.GE.U32.AND P4, PT, R11, 0x3, PT ;  /* 0x000000030b00780c */ /* 0x000fc80003f86070 */
[----:B------:R0:W5:Y:S04]  /*26a0*/  @P2 LDG.E R7, desc[UR6][R44.64+0xc] ;  /* 0x00000c062c072981 */ /* 0x000168000c1e1900 */
[----:B------:R0:W5:Y:S04]  /*26b0*/  @P1 LDG.E R4, desc[UR6][R44.64] ;  /* 0x000000062c041981 */ /* 0x000168000c1e1900 */
[----:B------:R0:W5:Y:S04]  /*26c0*/  @P3 LDG.E R5, desc[UR6][R44.64+0x4] ;  /* 0x000004062c053981 */ /* 0x000168000c1e1900 */
[----:B------:R0:W5:Y:S02]  /*26d0*/  @P4 LDG.E R6, desc[UR6][R44.64+0x8] ;  /* 0x000008062c064981 */ /* 0x000164000c1e1900 */
.L_x_1063:
[----:B------:R-:W-:Y:S05]  /*26e0*/  BSYNC.RECONVERGENT B1 ;  /* 0x0000000000017941 */ /* 0x000fea0003800200 */
.L_x_1061:
        /* <DEDUP_REMOVED lines=23> */
.L_x_1065:
[----:B------:R-:W-:Y:S05]  /*2860*/  BSYNC.RECONVERGENT B1 ;  /* 0x0000000000017941 */ /* 0x000fea0003800200 */
.L_x_1064:
        /* <DEDUP_REMOVED lines=33> */
[----:B---3--:R1:W5:Y:S01]  /*2a80*/  LDG.E.128 R4, desc[UR6][R44.64] ;  /* 0x000000062c047981 */ /* 0x008362000c1e1d00 */
[----:B------:R-:W-:Y:S05]  /*2a90*/  BRA `(.L_x_1068) ;  /* 0x0000000000247947 */ /* 0x000fea0003800000 */
.L_x_1067:
[C---:B------:R-:W-:Y:S02]  /*2aa0*/  ISETP.NE.AND P1, PT, R9.reuse, RZ, PT ;  /* 0x000000ff0900720c */ /* 0x040fe40003f25270 */
[----:B---3--:R-:W-:Y:S02]  /*2ab0*/  CS2R R4, SRZ ;  /* 0x0000000000047805 */ /* 0x008fe4000001ff00 */
[C---:B------:R-:W-:Y:S02]  /*2ac0*/  ISETP.GE.U32.AND P3, PT, R9.reuse, 0x2, PT ;  /* 0x000000020900780c */ /* 0x040fe40003f66070 */
[----:B------:R-:W-:Y:S02]  /*2ad0*/  CS2R R6, SRZ ;  /* 0x0000000000067805 */ /* 0x000fe4000001ff00 */
[----:B------:R-:W-:-:S04]  /*2ae0*/  ISETP.GE.U32.AND P4, PT, R9, 0x3, PT ;  /* 0x000000030900780c */ /* 0x000fc80003f86070 */
[----:B------:R0:W5:Y:S04]  /*2af0*/  @P2 LDG.E R7, desc[UR6][R44.64+0xc] ;  /* 0x00000c062c072981 */ /* 0x000168000c1e1900 */
[----:B------:R0:W5:Y:S04]  /*2b00*/  @P1 LDG.E R4, desc[UR6][R44.64] ;  /* 0x000000062c041981 */ /* 0x000168000c1e1900 */
[----:B------:R0:W5:Y:S04]  /*2b10*/  @P3 LDG.E R5, desc[UR6][R44.64+0x4] ;  /* 0x000004062c053981 */ /* 0x000168000c1e1900 */
[----:B------:R0:W5:Y:S02]  /*2b20*/  @P4 LDG.E R6, desc[UR6][R44.64+0x8] ;  /* 0x000008062c064981 */ /* 0x000164000c1e1900 */
.L_x_1068:
[----:B------:R-:W-:Y:S05]  /*2b30*/  BSYNC.RECONVERGENT B1 ;  /* 0x0000000000017941 */ /* 0x000fea0003800200 */
.L_x_1066:
        /* <DEDUP_REMOVED lines=23> */
.L_x_1070:
[----:B------:R-:W-:Y:S05]  /*2cb0*/  BSYNC.RECONVERGENT B1 ;  /* 0x0000000000017941 */ /* 0x000fea0003800200 */
.L_x_1069:
        /* <DEDUP_REMOVED lines=33> */
[----:B----4-:R1:W5:Y:S01]  /*2ed0*/  LDG.E.128 R4, desc[UR6][R44.64] ;  /* 0x000000062c047981 */ /* 0x010362000c1e1d00 */
[----:B------:R-:W-:Y:S05]  /*2ee0*/  BRA `(.L_x_1073) ;  /* 0x0000000000247947 */ /* 0x000fea0003800000 */
.L_x_1072:
[C---:B------:R-:W-:Y:S02]  /*2ef0*/  ISETP.NE.AND P1, PT, R8.reuse, RZ, PT ;  /* 0x000000ff0800720c */ /* 0x040fe40003f25270 */
[----:B----4-:R-:W-:Y:S02]  /*2f00*/  CS2R R4, SRZ ;  /* 0x0000000000047805 */ /* 0x010fe4000001ff00 */
[C---:B------:R-:W-:Y:S02]  /*2f10*/  ISETP.GE.U32.AND P3, PT, R8.reuse, 0x2, PT ;  /* 0x000000020800780c */ /* 0x040fe40003f66070 */
[----:B------:R-:W-:Y:S02]  /*2f20*/  CS2R R6, SRZ ;  /* 0x0000000000067805 */ /* 0x000fe4000001ff00 */
[----:B------:R-:W-:-:S04]  /*2f30*/  ISETP.GE.U32.AND P4, PT, R8, 0x3, PT ;  /* 0x000000030800780c */ /* 0x000fc80003f86070 */
[----:B------:R0:W5:Y:S04]  /*2f40*/  @P2 LDG.E R7, desc[UR6][R44.64+0xc] ;  /* 0x00000c062c072981 */ /* 0x000168000c1e1900 */
[----:B------:R0:W5:Y:S04]  /*2f50*/  @P1 LDG.E R4, desc[UR6][R44.64] ;  /* 0x000000062c041981 */ /* 0x000168000c1e1900 */
[----:B------:R0:W5:Y:S04]  /*2f60*/  @P3 LDG.E R5, desc[UR6][R44.64+0x4] ;  /* 0x000004062c053981 */ /* 0x000168000c1e1900 */
[----:B------:R0:W5:Y:S02]  /*2f70*/  @P4 LDG.E R6, desc[UR6][R44.64+0x8] ;  /* 0x000008062c064981 */ /* 0x000164000c1e1900 */
.L_x_1073:
[----:B------:R-:W-:Y:S05]  /*2f80*/  BSYNC.RECONVERGENT B1 ;  /* 0x0000000000017941 */ /* 0x000fea0003800200 */
.L_x_1071:
        /* <DEDUP_REMOVED lines=23> */
.L_x_1075:
[----:B------:R-:W-:Y:S05]  /*3100*/  BSYNC.RECONVERGENT B1 ;  /* 0x0000000000017941 */ /* 0x000fea0003800200 */
.L_x_1074:
        /* <DEDUP_REMOVED lines=35> */
.L_x_1077:
        /* <DEDUP_REMOVED lines=9> */
.L_x_1078:
[----:B------:R-:W-:Y:S05]  /*33d0*/  BSYNC.RECONVERGENT B1 ;  /* 0x0000000000017941 */ /* 0x000fea0003800200 */
.L_x_1076:
        /* <DEDUP_REMOVED lines=23> */
.L_x_1080:
[----:B------:R-:W-:Y:S05]  /*3550*/  BSYNC.RECONVERGENT B1 ;  /* 0x0000000000017941 */ /* 0x000fea0003800200 */
.L_x_1079:
[----:B-----5:R-:W-:Y:S01]  /*3560*/  IMAD.U32 R115, R88, 0x10000, RZ ;  /* 0x0001000058737824 */ /* 0x020fe200078e00ff */
[----:B------:R-:W-:Y:S01]  /*3570*/  SHF.L.U32 R88, R4, 0x10, RZ ;  /* 0x0000001004587819 */ /* 0x000fe200000006ff */
[-C--:B------:R-:W-:Y:S01]  /*3580*/  FMUL R76, R5, R72.reuse ;  /* 0x00000048054c7220 */ /* 0x080fe20000400000 */
[-C--:B0-----:R-:W-:Y:S01]  /*3590*/  FMUL R95, R6, R72.reuse ;  /* 0x00000048065f7220 */ /* 0x081fe20000400000 */
[----:B------:R-:W-:Y:S02]  /*35a0*/  IMAD.U32 R89, R89, 0x10000, RZ ;  /* 0x0001000059597824 */ /* 0x000fe400078e00ff */
[----:B------:R-:W-:Y:S01]  /*35b0*/  FMUL R94, R7, R72 ;  /* 0x00000048075e7220 */ /* 0x000fe20000400000 */
[----:B------:R-:W-:Y:S02]  /*35c0*/  IMAD.U32 R142, R110, 0x10000, RZ ;  /* 0x000100006e8e7824 */ /* 0x000fe400078e00ff */
[----:B------:R-:W-:Y:S01]  /*35d0*/  FFMA R4, R75, R115, R44 ;  /* 0x000000734b047223 */ /* 0x000fe2000000002c */
[----:B------:R-:W-:Y:S01]  /*35e0*/  FFMA R5, R76, R88, R45 ;  /* 0x000000584c057223 */ /* 0x000fe2000000002d */
[----:B------:R-:W-:Y:S01]  /*35f0*/  FFMA R6, R95, R89, R46 ;  /* 0x000000595f067223 */ /* 0x000fe2000000002e */
[----:B------:R-:W-:Y:S01]  /*3600*/  FFMA R7, R94, R142, R47 ;  /* 0x0000008e5e077223 */ /* 0x000fe2000000002f */
[----:B------:R-:W-:Y:S01]  /*3610*/  FMUL R110, R26, R115 ;  /* 0x000000731a6e7220 */ /* 0x000fe20000400000 */
[----:B------:R-:W-:Y:S01]  /*3620*/  ISETP.GE.AND P1, PT, R10, UR8, PT ;  /* 0x000000080a007c0c */ /* 0x000fe2000bf26270 */
[----:B------:R-:W-:Y:S01]  /*3630*/  FMUL R117, R25, R88 ;  /* 0x0000005819757220 */ /* 0x000fe20000400000 */
[----:B------:R-:W-:Y:S01]  /*3640*/  FMUL R126, R24, R89 ;  /* 0x00000059187e7220 */ /* 0x000fe20000400000 */
[----:B------:R0:W-:Y:S01]  /*3650*/  STL.128 [R1+0x60], R4 ;  /* 0x0000600401007387 */ /* 0x0001e20000100c00 */
[----:B------:R-:W-:Y:S01]  /*3660*/  FADD R44, R143, R110 ;  /* 0x0000006e8f2c7221 */ /* 0x000fe20000000000 */
[----:B------:R-:W-:Y:S01]  /*3670*/  FFMA R45, R75, R110, R140 ;  /* 0x0000006e4b2d7223 */ /* 0x000fe2000000008c */
[----:B------:R-:W-:-:S02]  /*3680*/  FMUL R115, R23, R142 ;  /* 0x0000008e17737220 */ /* 0x000fc40000400000 */
        /* <DEDUP_REMOVED lines=16> */
.L_x_1082:
        /* <DEDUP_REMOVED lines=9> */
.L_x_1083:
[----:B------:R-:W-:Y:S05]  /*3820*/  BSYNC.RECONVERGENT B1 ;  /* 0x0000000000017941 */ /* 0x000fea0003800200 */
.L_x_1081:
[----:B------:R-:W-:Y:S02]  /*3830*/  IMAD.WIDE R144, R45, 0x2, R144 ;  /* 0x000000022d907825 */ /* 0x000fe400078e0290 */
[----:B------:R2:W5:Y:S01]  /*3840*/  LDL.128 R44, [R1+0x70] ;  /* 0x00007000012c7983 */ /* 0x0005620000100c00 */
[----:B------:R-:W-:-:S04]  /*3850*/  LOP3.LUT P1, RZ, R144, 0x7, RZ, 0xc0, !PT ;  /* 0x0000000790ff7812 */ /* 0x000fc8000782c0ff */
[----:B------:R-:W-:-:S13]  /*3860*/  ISETP.LT.U32.OR P1, PT, R2, 0x4, P1 ;  /* 0x000000040200780c */ /* 0x000fda0000f21470 */
[----:B------:R-:W3:Y:S01]  /*3870*/  @!P1 LDG.E.64 R88, desc[UR6][R144.64] ;  /* 0x0000000690589981 */ /* 0x000ee2000c1e1b00 */
[----:B------:R-:W-:Y:S01]  /*3880*/  BSSY.RECONVERGENT B1, `(.L_x_1084) ;  /* 0x0000012000017945 */ /* 0x000fe20003800200 */
[----:B-----5:R-:W-:Y:S01]  /*3890*/  FMUL R73, R4, R72 ;  /* 0x0000004804497220 */ /* 0x020fe20000400000 */
[--C-:B---3--:R-:W-:Y:S02]  /*38a0*/  @!P1 SHF.R.U64 R74, R88, 0x10, R89.reuse ;  /* 0x00000010584a9819 */ /* 0x108fe40000001259 */
[----:B------:R-:W-:Y:S02]  /*38b0*/  @!P1 SHF.R.U32.HI R92, RZ, 0x10, R89 ;  /* 0x00000010ff5c9819 */ /* 0x000fe40000011659 */
[----:B------:R-:W-:Y:S01]  /*38c0*/  @!P1 PRMT R4, R74, 0x7610, R4 ;  /* 0x000076104a049816 */ /* 0x000fe20000000004 */
[----:B--2---:R-:W-:Y:S06]  /*38d0*/  @!P1 BRA `(.L_x_1085) ;  /* 0x0000000000309947 */ /* 0x004fec0003800000 */
        /* <DEDUP_REMOVED lines=12> */
.L_x_1085:
[----:B------:R-:W-:Y:S05]  /*39a0*/  BSYNC.RECONVERGENT B1 ;  /* 0x0000000000017941 */ /* 0x000fea0003800200 */
.L_x_1084:
[----:B-----5:R-:W-:Y:S02]  /*39b0*/  IMAD.U32 R111, R88, 0x10000, RZ ;  /* 0x00010000586f7824 */ /* 0x020fe400078e00ff */
[-C--:B------:R-:W-:Y:S01]  /*39c0*/  FMUL R74, R5, R72.reuse ;  /* 0x00000048054a7220 */ /* 0x080fe20000400000 */
[----:B------:R-:W-:Y:S02]  /*39d0*/  IMAD.U32 R142, R92, 0x10000, RZ ;  /* 0x000100005c8e7824 */ /* 0x000fe400078e00ff */
[-C--:B------:R-:W-:Y:S01]  /*39e0*/  FMUL R93, R6, R72.reuse ;  /* 0x00000048065d7220 */ /* 0x080fe20000400000 */
        /* <DEDUP_REMOVED lines=8> */
[----:B------:R-:W-:Y:S01]  /*3a70*/  FMUL R113, R21, R88 ;  /* 0x0000005815717220 */ /* 0x000fe20000400000 */
[----:B------:R-:W-:Y:S01]  /*3a80*/  FMUL R124, R20, R89 ;  /* 0x00000059147c7220 */ /* 0x000fe20000400000 */
[----:B------:R-:W-:Y:S01]  /*3a90*/  FMUL R111, R19, R142 ;  /* 0x0000008e136f7220 */ /* 0x000fe20000400000 */
[----:B------:R3:W-:Y:S01]  /*3aa0*/  STL.128 [R1+0x70], R4 ;  /* 0x0000700401007387 */ /* 0x0007e20000100c00 */
[----:B------:R-:W-:Y:S01]  /*3ab0*/  FADD R44, R143, R108 ;  /* 0x0000006c8f2c7221 */ /* 0x000fe20000000000 */
[----:B------:R-:W-:-:S03]  /*3ac0*/  FFMA R45, R73, R108, R140 ;  /* 0x0000006c492d7223 */ /* 0x000fc6000000008c */
[----:B------:R-:W-:Y:S01]  /*3ad0*/  FADD R47, R44, R113 ;  /* 0x000000712c2f7221 */ /* 0x000fe20000000000 */
[----:B------:R-:W-:-:S03]  /*3ae0*/  FFMA R44, R74, R113, R45 ;  /* 0x000000714a2c7223 */ /* 0x000fc6000000002d */
[----:B------:R-:W-:Y:S01]  /*3af0*/  FADD R46, R47, R124 ;  /* 0x0000007c2f2e7221 */ /* 0x000fe20000000000 */
[----:B------:R-:W-:-:S03]  /*3b00*/  FFMA R45, R93, R124, R44 ;  /* 0x0000007c5d2d7223 */ /* 0x000fc6000000002c */
[----:B------:R-:W-:Y:S01]  /*3b10*/  FADD R143, R46, R111 ;  /* 0x0000006f2e8f7221 */ /* 0x000fe20000000000 */
[----:B------:R-:W-:-:S07]  /*3b20*/  FFMA R140, R92, R111, R45 ;  /* 0x0000006f5c8c7223 */ /* 0x000fce000000002d */
.L_x_1044:
[----:B------:R-:W-:Y:S05]  /*3b30*/  BSYNC.RECONVERGENT B0 ;  /* 0x0000000000007941 */ /* 0x000fea0003800200 */
.L_x_1043:
[----:B------:R-:W0:Y:S02]  /*3b40*/  LDC R45, c[0x0][0x384] ;  /* 0x0000e100ff2d7b82 */ /* 0x000e240000000800 */
[----:B0-----:R-:W-:-:S13]  /*3b50*/  ISETP.NE.AND P1, PT, R45, 0x1, PT ;  /* 0x000000012d00780c */ /* 0x001fda0003f25270 */
[----:B------:R-:W-:Y:S05]  /*3b60*/  @P1 BRA `(.L_x_1086) ;  /* 0x00000000002c1947 */ /* 0x000fea0003800000 */
[----:B-1234-:R-:W0:Y:S02]  /*3b70*/  SHFL.BFLY PT, R5, R140, 0x1, 0x1f ;  /* 0x0c201f008c057f89 */ /* 0x01ee2400000e0000 */
        /* <DEDUP_REMOVED lines=8> */
[----:B0-----:R-:W-:Y:S01]  /*3c00*/  FADD R44, R6, R47 ;  /* 0x0000002f062c7221 */ /* 0x001fe20000000000 */
[----:B------:R-:W-:Y:S06]  /*3c10*/  BRA `(.L_x_1087) ;  /* 0x0000000800c47947 */ /* 0x000fec0003800000 */
.L_x_1086:
[----:B-1234-:R-:W0:Y:S01]  /*3c20*/  SHFL.DOWN PT, R5, R140, 0x10, 0x1f ;  /* 0x0a001f008c057f89 */ /* 0x01ee2200000e0000 */
[----:B------:R-:W-:Y:S01]  /*3c30*/  LOP3.LUT R88, R60, 0x1, RZ, 0xc0, !PT ;  /* 0x000000013c587812 */ /* 0x000fe200078ec0ff */
[----:B------:R-:W1:Y:S01]  /*3c40*/  LDCU.64 UR4, c[0x0][0x3b0] ;  /* 0x00007600ff0477ac */ /* 0x000e620008000a00 */
[----:B------:R-:W-:Y:S01]  /*3c50*/  ISETP.NE.AND P1, PT, R71, RZ, PT ;  /* 0x000000ff4700720c */ /* 0x000fe20003f25270 */
[----:B------:R-:W2:Y:S01]  /*3c60*/  SHFL.DOWN PT, R4, R143, 0x10, 0x1f ;  /* 0x0a001f008f047f89 */ /* 0x000ea200000e0000 */
[----:B------:R-:W-:Y:S01]  /*3c70*/  ISETP.NE.AND P3, PT, R59, RZ, PT ;  /* 0x000000ff3b00720c */ /* 0x000fe20003f65270 */
        /* <DEDUP_REMOVED lines=9> */
[----:B------:R-:W-:Y:S02]  /*3d10*/  IMAD R6, R58, R45, RZ ;  /* 0x0000002d3a067224 */ /* 0x000fe400078e02ff */
[----:B--2---:R-:W-:Y:S02]  /*3d20*/  FADD R44, R7, R44 ;  /* 0x0000002c072c7221 */ /* 0x004fe40000000000 */
[----:B------:R-:W0:Y:S01]  /*3d30*/  SHFL.DOWN PT, R46, R47, 0x2, 0x1f ;  /* 0x08401f002f2e7f89 */ /* 0x000e2200000e0000 */
[----:B------:R-:W-:-:S03]  /*3d40*/  IMAD.MOV R7, RZ, RZ, -R88 ;  /* 0x000000ffff077224 */ /* 0x000fc600078e0a58 */
[----:B------:R-:W2:Y:S02]  /*3d50*/  SHFL.DOWN PT, R89, R44, 0x2, 0x1f ;  /* 0x08401f002c597f89 */ /* 0x000ea400000e0000 */
[----:B------:R-:W-:-:S04]  /*3d60*/  LOP3.LUT R7, R7, R6, RZ, 0xc0, !PT ;  /* 0x0000000607077212 */ /* 0x000fc800078ec0ff */
[----:B------:R-:W-:Y:S01]  /*3d70*/  IADD3 R7, P2, PT, R0, R7, RZ ;  /* 0x0000000700077210 */ /* 0x000fe20007f5e0ff */
[----:B0-----:R-:W-:Y:S01]  /*3d80*/  FADD R46, R47, R46 ;  /* 0x0000002e2f2e7221 */ /* 0x001fe20000000000 */
[----:B--2---:R-:W-:-:S04]  /*3d90*/  FADD R89, R44, R89 ;  /* 0x000000592c597221 */ /* 0x004fc80000000000 */
[----:B------:R-:W0:Y:S01]  /*3da0*/  SHFL.DOWN PT, R5, R46, 0x1, 0x1f ;  /* 0x08201f002e057f89 */ /* 0x000e2200000e0000 */
[----:B------:R-:W-:Y:S01]  /*3db0*/  IMAD.X R44, RZ, RZ, RZ, P2 ;  /* 0x000000ffff2c7224 */ /* 0x000fe200010e06ff */
[C---:B-1----:R-:W-:Y:S02]  /*3dc0*/  LEA R6, P2, R7.reuse, UR4, 0x3 ;  /* 0x0000000407067c11 */ /* 0x042fe4000f8418ff */
[----:B------:R-:W1:Y:S02]  /*3dd0*/  SHFL.DOWN PT, R4, R89, 0x1, 0x1f ;  /* 0x08201f0059047f89 */ /* 0x000e6400000e0000 */
[----:B------:R-:W-:Y:S02]  /*3de0*/  LEA.HI.X R7, R7, UR5, R44, 0x3, P2 ;  /* 0x0000000507077c11 */ /* 0x000fe400090f1c2c */
[----:B------:R-:W-:Y:S01]  /*3df0*/  ISETP.NE.AND P2, PT, R88, RZ, PT ;  /* 0x000000ff5800720c */ /* 0x000fe20003f45270 */
[----:B0-----:R-:W-:Y:S01]  /*3e00*/  FADD R5, R46, R5 ;  /* 0x000000052e057221 */ /* 0x001fe20000000000 */
[----:B------:R-:W-:-:S04]  /*3e10*/  @!P1 IMAD.WIDE.U32 R46, R68, 0x8, R6 ;  /* 0x00000008442e9825 */ /* 0x000fc800078e0006 */
[----:B-1----:R-:W-:-:S05]  /*3e20*/  FADD R4, R89, R4 ;  /* 0x0000000459047221 */ /* 0x002fca0000000000 */
[----:B------:R0:W-:Y:S01]  /*3e30*/  @!P1 STG.E.64 desc[UR6][R46.64], R4 ;  /* 0x000000042e009986 */ /* 0x0001e2000c101b06 */
[----:B------:R-:W-:Y:S05]  /*3e40*/  @P3 BRA `(.L_x_1088) ;  /* 0x00000000005c3947 */ /* 0x000fea0003800000 */
[----:B------:R-:W1:Y:S01]  /*3e50*/  LDC R44, c[0x0][0x380] ;  /* 0x0000e000ff2c7b82 */ /* 0x000e620000000800 */
[----:B0-----:R-:W-:Y:S01]  /*3e60*/  IMAD.MOV.U32 R47, RZ, RZ, -0x1 ;  /* 0xffffffffff2f7424 */ /* 0x001fe200078e00ff */
[----:B------:R-:W-:-:S04]  /*3e70*/  ISETP.GT.U32.AND P1, PT, R60, 0x1, PT ;  /* 0x000000013c00780c */ /* 0x000fc80003f24070 */
[----:B------:R-:W-:Y:S02]  /*3e80*/  SEL R47, R47, 0x1, P1 ;  /* 0x000000012f2f7807 */ /* 0x000fe40000800000 */
[----:B------:R-:W0:Y:S01]  /*3e90*/  LDC.64 R4, c[0x0][0x3b8] ;  /* 0x0000ee00ff047b82 */ /* 0x000e220000000a00 */
[----:B------:R-:W-:-:S04]  /*3ea0*/  ISETP.GE.U32.AND P1, PT, R60, 0x2, PT ;  /* 0x000000023c00780c */ /* 0x000fc80003f26070 */
[----:B------:R-:W-:-:S04]  /*3eb0*/  SEL R89, R45, RZ, !P1 ;  /* 0x000000ff2d597207 */ /* 0x000fc80004800000 */
[----:B------:R-:W-:Y:S02]  /*3ec0*/  ISETP.NE.AND P1, PT, R89, -0x1, PT ;  /* 0xffffffff5900780c */ /* 0x000fe40003f25270 */
[----:B-1----:R-:W-:-:S04]  /*3ed0*/  SEL R44, R44, RZ, P2 ;  /* 0x000000ff2c2c7207 */ /* 0x002fc80001000000 */
[----:B------:R-:W-:-:S04]  /*3ee0*/  IADD3 R46, P2, PT, R69, R44, RZ ;  /* 0x0000002c452e7210 */ /* 0x000fc80007f5e0ff */
[----:B------:R-:W-:Y:S02]  /*3ef0*/  LEA.HI.X.SX32 R44, R44, RZ, 0x1, P2 ;  /* 0x000000ff2c2c7211 */ /* 0x000fe400010f0eff */
[----:B0-----:R-:W-:-:S04]  /*3f00*/  LEA R4, P2, R46, R4, 0x2 ;  /* 0x000000042e047211 */ /* 0x001fc800078410ff */
[----:B------:R-:W-:Y:S01]  /*3f10*/  LEA.HI.X R5, R46, R5, R44, 0x2, P2 ;  /* 0x000000052e057211 */ /* 0x000fe200010f142c */
[----:B------:R-:W-:Y:S06]  /*3f20*/  MEMBAR.ALL.GPU ;  /* 0x0000000000007992 */ /* 0x000fec000000a000 */
[----:B------:R-:W-:-:S00]  /*3f30*/  ERRBAR ;  /* 0x00000000000079ab */ /* 0x000fc00000000000 */
[----:B------:R-:W-:Y:S06]  /*3f40*/  CGAERRBAR ;  /* 0x00000000000075ab */ /* 0x000fec0000000000 */
[----:B------:R1:W-:Y:S01]  /*3f50*/  REDG.E.ADD.S32.STRONG.GPU desc[UR6][R4.64], R47 ;  /* 0x0000002f0400798e */ /* 0x0003e2000c12e306 */
[----:B------:R-:W-:Y:S05]  /*3f60*/  @!P1 BRA `(.L_x_1088) ;  /* 0x0000000000149947 */ /* 0x000fea0003800000 */
.L_x_1089:
[----:B------:R-:W2:Y:S04]  /*3f70*/  LDG.E.STRONG.GPU R44, desc[UR6][R4.64] ;  /* 0x00000006042c7981 */ /* 0x000ea8000c1ef900 */
[----:B--2---:R-:W-:Y:S01]  /*3f80*/  CCTL.IVALL ;  /* 0x00000000ff00798f */ /* 0x004fe20002000000 */
[----:B------:R-:W-:Y:S05]  /*3f90*/  YIELD ;  /* 0x0000000000007946 */ /* 0x000fea0003800000 */
[----:B------:R-:W-:-:S13]  /*3fa0*/  ISETP.NE.AND P1, PT, R44, R89, PT ;  /* 0x000000592c00720c */ /* 0x000fda0003f25270 */
[----:B------:R-:W-:Y:S05]  /*3fb0*/  @P1 BRA `(.L_x_1089) ;  /* 0xfffffffc00ec1947 */ /* 0x000fea000383ffff */
.L_x_1088:
        /* <DEDUP_REMOVED lines=10> */
[----:B01----:R-:W-:-:S08]  /*4060*/  IMAD.MOV.U32 R47, RZ, RZ, R71 ;  /* 0x000000ffff2f7224 */ /* 0x003fd000078e0047 */
[----:B------:R-:W-:Y:S05]  /*4070*/  @!P1 BRA `(.L_x_1093) ;  /* 0x0000000000a09947 */ /* 0x000fea0003800000 */
[----:B------:R-:W-:Y:S02]  /*4080*/  IMAD.MOV.U32 R142, RZ, RZ, RZ ;  /* 0x000000ffff8e7224 */ /* 0x000fe400078e00ff */
[----:B------:R-:W-:Y:S02]  /*4090*/  IMAD.MOV.U32 R88, RZ, RZ, R57 ;  /* 0x000000ffff587224 */ /* 0x000fe400078e0039 */
[----:B------:R-:W-:-:S07]  /*40a0*/  IMAD.MOV.U32 R47, RZ, RZ, R71 ;  /* 0x000000ffff2f7224 */ /* 0x000fce00078e0047 */
.L_x_1094:
        /* <DEDUP_REMOVED lines=16> */
[----:B------:R-:W4:Y:S01]  /*41b0*/  LDG.E R140, desc[UR6][R4.64+0xf04] ;  /* 0x000f0406048c7981 */ /* 0x000f22000c1e1900 */
[----:B------:R-:W-:-:S02]  /*41c0*/  VIADD R88, R88, 0x10 ;  /* 0x0000001058587836 */ /* 0x000fc40000000000 */
[----:B------:R-:W-:-:S03]  /*41d0*/  VIADD R47, R47, 0x200 ;  /* 0x000002002f2f7836 */ /* 0x000fc60000000000 */
[----:B------:R-:W-:Y:S01]  /*41e0*/  ISETP.NE.AND P1, PT, R88, RZ, PT ;  /* 0x000000ff5800720c */ /* 0x000fe20003f25270 */
[----:B--2---:R-:W-:-:S04]  /*41f0*/  FADD R143, R143, R142 ;  /* 0x0000008e8f8f7221 */ /* 0x004fc80000000000 */
[----:B---3--:R-:W-:-:S04]  /*4200*/  FADD R143, R143, R144 ;  /* 0x000000908f8f7221 */ /* 0x008fc80000000000 */
[----:B----4-:R-:W-:-:S04]  /*4210*/  FADD R143, R143, R146 ;  /* 0x000000928f8f7221 */ /* 0x010fc80000000000 */
        /* <DEDUP_REMOVED lines=14> */
.L_x_1093:
[----:B------:R-:W-:Y:S05]  /*4300*/  BSYNC.RECONVERGENT B1 ;  /* 0x0000000000017941 */ /* 0x000fea0003800200 */
.L_x_1092:
[----:B------:R-:W-:Y:S05]  /*4310*/  @!P2 BRA `(.L_x_1091) ;  /* 0x0000000000d0a947 */ /* 0x000fea0003800000 */
[----:B------:R-:W-:Y:S01]  /*4320*/  VIADD R4, R64, 0xffffffff ;  /* 0xffffffff40047836 */ /* 0x000fe20000000000 */
[----:B------:R-:W-:Y:S01]  /*4330*/  BSSY.RECONVERGENT B1, `(.L_x_1095) ;  /* 0x0000016000017945 */ /* 0x000fe20003800200 */
[----:B------:R-:W-:-:S03]  /*4340*/  ISETP.NE.AND P2, PT, R63, RZ, PT ;  /* 0x000000ff3f00720c */ /* 0x000fc60003f45270 */
        /* <DEDUP_REMOVED lines=20> */
.L_x_1096:
[----:B------:R-:W-:Y:S05]  /*4490*/  BSYNC.RECONVERGENT B1 ;  /* 0x0000000000017941 */ /* 0x000fea0003800200 */
.L_x_1095:
        /* <DEDUP_REMOVED lines=16> */
.L_x_1098:
[----:B------:R-:W-:Y:S05]  /*45a0*/  BSYNC.RECONVERGENT B1 ;  /* 0x0000000000017941 */ /* 0x000fea0003800200 */
.L_x_1097:
        /* <DEDUP_REMOVED lines=11> */
.L_x_1091:
[----:B------:R-:W-:Y:S05]  /*4660*/  BSYNC.RECONVERGENT B0 ;  /* 0x0000000000007941 */ /* 0x000fea0003800200 */
.L_x_1090:
[----:B01----:R-:W0:Y:S01]  /*4670*/  SHFL.BFLY PT, R5, R142, 0x1, 0x1f ;  /* 0x0c201f008e057f89 */ /* 0x003e2200000e0000 */
        /* <DEDUP_REMOVED lines=11> */
.L_x_1087:
[----:B------:R-:W-:Y:S04]  /*4730*/  BSSY.RECONVERGENT B0, `(.L_x_1099) ;  /* 0x00001b3000007945 */ /* 0x000fe80003800200 */
[----:B------:R-:W-:Y:S05]  /*4740*/  @!P0 BRA `(.L_x_1100) ;  /* 0x0000001800c48947 */ /* 0x000fea0003800000 */
        /* <DEDUP_REMOVED lines=23> */
.L_x_1102:
[----:B------:R-:W5:Y:S02]  /*48c0*/  LDG.E.64 R4, desc[UR6][R4.64] ;  /* 0x0000000604047981 */ /* 0x000f64000c1e1b00 */
.L_x_1103:
[----:B------:R-:W-:Y:S05]  /*48d0*/  BSYNC.RECONVERGENT B1 ;  /* 0x0000000000017941 */ /* 0x000fea0003800200 */
.L_x_1101:
[----:B------:R-:W0:Y:S01]  /*48e0*/  LDC.64 R46, c[0x0][0x3e8] ;  /* 0x0000fa00ff2e7b82 */ /* 0x000e220000000a00 */
[----:B------:R-:W-:Y:S01]  /*48f0*/  ISETP.GT.U32.AND P1, PT, R17, 0x3, PT ;  /* 0x000000031100780c */ /* 0x000fe20003f24070 */
[C---:B-----5:R-:W-:Y:S01]  /*4900*/  IMAD.U32 R146, R5.reuse, 0x10000, RZ ;  /* 0x0001000005927824 */ /* 0x060fe200078e00ff */
[----:B------:R-:W-:Y:S01]  /*4910*/  PRMT R6, R4, 0x7632, R6 ;  /* 0x0000763204067816 */ /* 0x000fe20000000006 */
[-C--:B------:R-:W-:Y:S01]  /*4920*/  FFMA R7, R84, -R44.reuse, R141 ;  /* 0x8000002c54077223 */ /* 0x080fe2000000008d */
[----:B------:R-:W-:Y:S01]  /*4930*/  PRMT R144, R5, 0x7632, R144 ;  /* 0x0000763205907816 */ /* 0x000fe20000000090 */
[-C--:B------:R-:W-:Y:S01]  /*4940*/  FFMA R5, R85, -R44.reuse, R122 ;  /* 0x8000002c55057223 */ /* 0x080fe2000000007a */
[----:B------:R-:W-:Y:S01]  /*4950*/  SHF.L.U32 R4, R4, 0x10, RZ ;  /* 0x0000001004047819 */ /* 0x000fe200000006ff */
[----:B------:R-:W-:Y:S02]  /*4960*/  IMAD.U32 R140, R6, 0x10000, RZ ;  /* 0x00010000068c7824 */ /* 0x000fe400078e00ff */
[----:B------:R-:W-:Y:S01]  /*4970*/  FFMA R145, R107, -R44, R138 ;  /* 0x8000002c6b917223 */ /* 0x000fe2000000008a */
[----:B------:R-:W-:-:S02]  /*4980*/  IMAD.U32 R144, R144, 0x10000, RZ ;  /* 0x0001000090907824 */ /* 0x000fc400078e00ff */
[----:B------:R-:W-:Y:S01]  /*4990*/  FFMA R147, R106, -R44, R139 ;  /* 0x8000002c6a937223 */ /* 0x000fe2000000008b */
[----:B------:R-:W-:Y:S01]  /*49a0*/  BSSY.RECONVERGENT B1, `(.L_x_1104) ;  /* 0x0000013000017945 */ /* 0x000fe20003800200 */
[-C--:B------:R-:W-:Y:S01]  /*49b0*/  FFMA R4, R5, R72.reuse, R4 ;  /* 0x0000004805047223 */ /* 0x080fe20000000004 */
[-C--:B------:R-:W-:Y:S01]  /*49c0*/  FFMA R5, R7, R72.reuse, R140 ;  /* 0x0000004807057223 */ /* 0x080fe2000000008c */
[-C--:B------:R-:W-:Y:S01]  /*49d0*/  FFMA R6, R145, R72.reuse, R146 ;  /* 0x0000004891067223 */ /* 0x080fe20000000092 */
        /* <DEDUP_REMOVED lines=11> */
[----:B0-----:R-:W-:Y:S05]  /*4a90*/  @!P0 BRA `(.L_x_1106) ;  /* 0x00000000000c8947 */ /* 0x001fea0003800000 */
[----:B------:R0:W-:Y:S01]  /*4aa0*/  STG.E desc[UR6][R142.64+0xc], R7 ;  /* 0x00000c078e007986 */ /* 0x0001e2000c101906 */
[----:B------:R-:W-:Y:S05]  /*4ab0*/  BRA `(.L_x_1106) ;  /* 0x0000000000047947 */ /* 0x000fea0003800000 */
.L_x_1105:
[----:B------:R1:W-:Y:S02]  /*4ac0*/  STG.E.128 desc[UR6][R142.64], R4 ;  /* 0x000000048e007986 */ /* 0x0003e4000c101d06 */
.L_x_1106:
[----:B------:R-:W-:Y:S05]  /*4ad0*/  BSYNC.RECONVERGENT B1 ;  /* 0x0000000000017941 */ /* 0x000fea0003800200 */
.L_x_1104:
[----:B------:R-:W-:-:S13]  /*4ae0*/  ISETP.GE.AND P0, PT, R43, UR8, PT ;  /* 0x000000082b007c0c */ /* 0x000fda000bf06270 */
[----:B------:R-:W-:Y:S05]  /*4af0*/  @P0 BRA `(.L_x_1100) ;  /* 0x0000001400d80947 */ /* 0x000fea0003800000 */
[----:B------:R-:W-:Y:S01]  /*4b00*/  IMAD R145, R109, UR8, R43 ;  /* 0x000000086d917c24 */ /* 0x000fe2000f8e022b */
[----:B------:R-:W-:Y:S01]  /*4b10*/  BSSY.RECONVERGENT B1, `(.L_x_1107) ;  /* 0x0000016000017945 */ /* 0x000fe20003800200 */
[----:B------:R-:W-:Y:S02]  /*4b20*/  ISETP.GE.U32.AND P1, PT, R15, 0x4, PT ;  /* 0x000000040f00780c */ /* 0x000fe40003f26070 */
[----:B-1----:R-:W-:-:S03]  /*4b30*/  IMAD.WIDE R4, R145, 0x2, R88 ;  /* 0x0000000291047825 */ /* 0x002fc600078e0258 */
[----:B------:R-:W-:-:S04]  /*4b40*/  LOP3.LUT P0, RZ, R4, 0x7, RZ, 0xc0, !PT ;  /* 0x0000000704ff7812 */ /* 0x000fc8000780c0ff */
[----:B------:R-:W-:-:S13]  /*4b50*/  ISETP.LT.U32.OR P0, PT, R15, 0x4, P0 ;  /* 0x000000040f00780c */ /* 0x000fda0000701470 */
[----:B------:R-:W-:Y:S05]  /*4b60*/  @P0 BRA `(.L_x_1108) ;  /* 0x0000000000080947 */ /* 0x000fea0003800000 */
[----:B------:R-:W5:Y:S01]  /*4b70*/  LDG.E.64 R4, desc[UR6][R4.64] ;  /* 0x0000000604047981 */ /* 0x000f62000c1e1b00 */
[----:B------:R-:W-:Y:S05]  /*4b80*/  BRA `(.L_x_1109) ;  /* 0x0000000000387947 */ /* 0x000fea0003800000 */
.L_x_1108:
        /* <DEDUP_REMOVED lines=14> */
.L_x_1109:
[----:B------:R-:W-:Y:S05]  /*4c70*/  BSYNC.RECONVERGENT B1 ;  /* 0x0000000000017941 */ /* 0x000fea0003800200 */
.L_x_1107:
[----:B0-----:R-:W-:Y:S01]  /*4c80*/  IMAD.WIDE R142, R145, 0x4, R46 ;  /* 0x00000004918e7825 */ /* 0x001fe200078e022e */
        /* <DEDUP_REMOVED lines=12> */
[-C--:B------:R-:W-:Y:S01]  /*4d50*/  FFMA R4, R5, R72.reuse, R4 ;  /* 0x0000004805047223 */ /* 0x080fe20000000004 */
[-C--:B------:R-:W-:Y:S01]  /*4d60*/  FFMA R5, R7, R72.reuse, R140 ;  /* 0x0000004807057223 */ /* 0x080fe2000000008c */
[-C--:B------:R-:W-:Y:S01]  /*4d70*/  FFMA R6, R145, R72.reuse, R146 ;  /* 0x0000004891067223 */ /* 0x080fe20000000092 */
[----:B------:R-:W-:Y:S01]  /*4d80*/  FFMA R7, R147, R72, R144 ;  /* 0x0000004893077223 */ /* 0x000fe20000000090 */
[----:B------:R-:W-:Y:S01]  /*4d90*/  BSSY.RECONVERGENT B1, `(.L_x_1110) ;  /* 0x000000b000017945 */ /* 0x000fe20003800200 */
[----:B------:R-:W-:-:S03]  /*4da0*/  ISETP.GE.AND P2, PT, R42, UR8, PT ;  /* 0x000000082a007c0c */ /* 0x000fc6000bf46270 */
[----:B------:R0:W-:Y:S01]  /*4db0*/  @!P0 STG.E.128 desc[UR6][R142.64], R4 ;  /* 0x000000048e008986 */ /* 0x0001e2000c101d06 */
[----:B------:R-:W-:Y:S09]  /*4dc0*/  @!P0 BRA `(.L_x_1111) ;  /* 0x00000000001c8947 */ /* 0x000ff20003800000 */
[C---:B------:R-:W-:Y:S01]  /*4dd0*/  ISETP.NE.AND P0, PT, R15.reuse, RZ, PT ;  /* 0x000000ff0f00720c */ /* 0x040fe20003f05270 */
[----:B------:R1:W-:Y:S01]  /*4de0*/  @P1 STG.E desc[UR6][R142.64+0xc], R7 ;  /* 0x00000c078e001986 */ /* 0x0003e2000c101906 */
[C---:B------:R-:W-:Y:S02]  /*4df0*/  ISETP.GE.U32.AND P3, PT, R15.reuse, 0x2, PT ;  /* 0x000000020f00780c */ /* 0x040fe40003f66070 */
[----:B------:R-:W-:-:S09]  /*4e00*/  ISETP.GE.U32.AND P4, PT, R15, 0x3, PT ;  /* 0x000000030f00780c */ /* 0x000fd20003f86070 */
[----:B------:R1:W-:Y:S04]  /*4e10*/  @P0 STG.E desc[UR6][R142.64], R4 ;  /* 0x000000048e000986 */ /* 0x0003e8000c101906 */
[----:B------:R1:W-:Y:S04]  /*4e20*/  @P3 STG.E desc[UR6][R142.64+0x4], R5 ;  /* 0x000004058e003986 */ /* 0x0003e8000c101906 */
[----:B------:R1:W-:Y:S02]  /*4e30*/  @P4 STG.E desc[UR6][R142.64+0x8], R6 ;  /* 0x000008068e004986 */ /* 0x0003e4000c101906 */
.L_x_1111:
[----:B------:R-:W-:Y:S05]  /*4e40*/  BSYNC.RECONVERGENT B1 ;  /* 0x0000000000017941 */ /* 0x000fea0003800200 */
.L_x_1110:
        /* <DEDUP_REMOVED lines=10> */
.L_x_1113:
        /* <DEDUP_REMOVED lines=14> */
.L_x_1114:
[----:B------:R-:W-:Y:S05]  /*4fd0*/  BSYNC.RECONVERGENT B1 ;  /* 0x0000000000017941 */ /* 0x000fea0003800200 */
.L_x_1112:
        /* <DEDUP_REMOVED lines=28> */
.L_x_1116:
[----:B------:R-:W-:Y:S05]  /*51a0*/  BSYNC.RECONVERGENT B1 ;  /* 0x0000000000017941 */ /* 0x000fea0003800200 */
.L_x_1115:
        /* <DEDUP_REMOVED lines=10> */
.L_x_1118:
        /* <DEDUP_REMOVED lines=14> */
.L_x_1119:
[----:B------:R-:W-:Y:S05]  /*5330*/  BSYNC.RECONVERGENT B1 ;  /* 0x0000000000017941 */ /* 0x000fea0003800200 */
.L_x_1117:
        /* <DEDUP_REMOVED lines=28> */
.L_x_1121:
[----:B------:R-:W-:Y:S05]  /*5500*/  BSYNC.RECONVERGENT B1 ;  /* 0x0000000000017941 */ /* 0x000fea0003800200 */
.L_x_1120:
        /* <DEDUP_REMOVED lines=10> */
.L_x_1123:
        /* <DEDUP_REMOVED lines=14> */
.L_x_1124:
[----:B------:R-:W-:Y:S05]  /*5690*/  BSYNC.RECONVERGENT B1 ;  /* 0x0000000000017941 */ /* 0x000fea0003800200 */
.L_x_1122:
        /* <DEDUP_REMOVED lines=28> */
.L_x_1126:
[----:B------:R-:W-:Y:S05]  /*5860*/  BSYNC.RECONVERGENT B1 ;  /* 0x0000000000017941 */ /* 0x000fea0003800200 */
.L_x_1125:
        /* <DEDUP_REMOVED lines=10> */
.L_x_1128:
        /* <DEDUP_REMOVED lines=14> */
.L_x_1129:
[----:B------:R-:W-:Y:S05]  /*59f0*/  BSYNC.RECONVERGENT B1 ;  /* 0x0000000000017941 */ /* 0x000fea0003800200 */
.L_x_1127:
        /* <DEDUP_REMOVED lines=8> */
[----:B------:R-:W-:Y:S01]  /*5a80*/  SHF.L.U32 R140, R6, 0x10, RZ ;  /* 0x00000010068c7819 */ /* 0x000fe200000006ff */
[----:B------:R-:W-:Y:S01]  /*5a90*/  FFMA R145, R97, -R44, R128 ;  /* 0x8000002c61917223 */ /* 0x000fe20000000080 */
[----:B------:R-:W-:Y:S01]  /*5aa0*/  ISETP.LT.U32.OR P0, PT, R8, 0x4, P0 ;  /* 0x000000040800780c */ /* 0x000fe20000701470 */
[----:B------:R-:W-:-:S02]  /*5ab0*/  IMAD.U32 R144, R144, 0x10000, RZ ;  /* 0x0001000090907824 */ /* 0x000fc400078e00ff */
[----:B------:R-:W-:Y:S01]  /*5ac0*/  FFMA R147, R96, -R44, R119 ;  /* 0x8000002c60937223 */ /* 0x000fe20000000077 */
[-C--:B------:R-:W-:Y:S01]  /*5ad0*/  FFMA R4, R5, R72.reuse, R4 ;  /* 0x0000004805047223 */ /* 0x080fe20000000004 */
[-C--:B------:R-:W-:Y:S01]  /*5ae0*/  FFMA R5, R7, R72.reuse, R140 ;  /* 0x0000004807057223 */ /* 0x080fe2000000008c */
[-C--:B------:R-:W-:Y:S01]  /*5af0*/  FFMA R6, R145, R72.reuse, R146 ;  /* 0x0000004891067223 */ /* 0x080fe20000000092 */
[----:B------:R-:W-:Y:S01]  /*5b00*/  FFMA R7, R147, R72, R144 ;  /* 0x0000004893077223 */ /* 0x000fe20000000090 */
[----:B------:R-:W-:Y:S01]  /*5b10*/  BSSY.RECONVERGENT B1, `(.L_x_1130) ;  /* 0x000000b000017945 */ /* 0x000fe20003800200 */
[----:B------:R-:W-:-:S04]  /*5b20*/  ISETP.GE.AND P2, PT, R12, UR8, PT ;  /* 0x000000080c007c0c */ /* 0x000fc8000bf46270 */
[----:B------:R0:W-:Y:S01]  /*5b30*/  @!P0 STG.E.128 desc[UR6][R142.64], R4 ;  /* 0x000000048e008986 */ /* 0x0001e2000c101d06 */
[----:B------:R-:W-:Y:S08]  /*5b40*/  @!P0 BRA `(.L_x_1131) ;  /* 0x00000000001c8947 */ /* 0x000ff00003800000 */
[C---:B------:R-:W-:Y:S01]  /*5b50*/  ISETP.NE.AND P0, PT, R8.reuse, RZ, PT ;  /* 0x000000ff0800720c */ /* 0x040fe20003f05270 */
[----:B------:R1:W-:Y:S01]  /*5b60*/  @P1 STG.E desc[UR6][R142.64+0xc], R7 ;  /* 0x00000c078e001986 */ /* 0x0003e2000c101906 */
[C---:B------:R-:W-:Y:S02]  /*5b70*/  ISETP.GE.U32.AND P3, PT, R8.reuse, 0x2, PT ;  /* 0x000000020800780c */ /* 0x040fe40003f66070 */
[----:B------:R-:W-:-:S09]  /*5b80*/  ISETP.GE.U32.AND P4, PT, R8, 0x3, PT ;  /* 0x000000030800780c */ /* 0x000fd20003f86070 */
[----:B------:R1:W-:Y:S04]  /*5b90*/  @P0 STG.E desc[UR6][R142.64], R4 ;  /* 0x000000048e000986 */ /* 0x0003e8000c101906 */
[----:B------:R1:W-:Y:S04]  /*5ba0*/  @P3 STG.E desc[UR6][R142.64+0x4], R5 ;  /* 0x000004058e003986 */ /* 0x0003e8000c101906 */
[----:B------:R1:W-:Y:S02]  /*5bb0*/  @P4 STG.E desc[UR6][R142.64+0x8], R6 ;  /* 0x000008068e004986 */ /* 0x0003e4000c101906 */
.L_x_1131:
[----:B------:R-:W-:Y:S05]  /*5bc0*/  BSYNC.RECONVERGENT B1 ;  /* 0x0000000000017941 */ /* 0x000fea0003800200 */
.L_x_1130:
        /* <DEDUP_REMOVED lines=10> */
.L_x_1133:
        /* <DEDUP_REMOVED lines=14> */
.L_x_1134:
[----:B------:R-:W-:Y:S05]  /*5d50*/  BSYNC.RECONVERGENT B1 ;  /* 0x0000000000017941 */ /* 0x000fea0003800200 */
.L_x_1132:
        /* <DEDUP_REMOVED lines=28> */
.L_x_1136:
[----:B------:R-:W-:Y:S05]  /*5f20*/  BSYNC.RECONVERGENT B1 ;  /* 0x0000000000017941 */ /* 0x000fea0003800200 */
.L_x_1135:
        /* <DEDUP_REMOVED lines=10> */
.L_x_1138:
        /* <DEDUP_REMOVED lines=14> */
.L_x_1139:
[----:B------:R-:W-:Y:S05]  /*60b0*/  BSYNC.RECONVERGENT B1 ;  /* 0x0000000000017941 */ /* 0x000fea0003800200 */
.L_x_1137:
        /* <DEDUP_REMOVED lines=10> */
[----:B------:R-:W-:Y:S02]  /*6160*/  IMAD.U32 R142, R109, 0x10000, RZ ;  /* 0x000100006d8e7824 */ /* 0x000fe400078e00ff */
[-C--:B------:R-:W-:Y:S01]  /*6170*/  FFMA R89, R93, -R44.reuse, R124 ;  /* 0x8000002c5d597223 */ /* 0x080fe2000000007c */
[----:B------:R-:W-:Y:S01]  /*6180*/  FFMA R109, R92, -R44, R111 ;  /* 0x8000002c5c6d7223 */ /* 0x000fe2000000006f */
[-C--:B------:R-:W-:Y:S01]  /*6190*/  FFMA R4, R5, R72.reuse, R4 ;  /* 0x0000004805047223 */ /* 0x080fe20000000004 */
[-C--:B------:R-:W-:Y:S01]  /*61a0*/  FFMA R5, R7, R72.reuse, R88 ;  /* 0x0000004807057223 */ /* 0x080fe20000000058 */
[-C--:B------:R-:W-:Y:S01]  /*61b0*/  FFMA R6, R89, R72.reuse, R140 ;  /* 0x0000004859067223 */ /* 0x080fe2000000008c */
        /* <DEDUP_REMOVED lines=10> */
.L_x_1100:
[----:B------:R-:W-:Y:S05]  /*6260*/  BSYNC.RECONVERGENT B0 ;  /* 0x0000000000007941 */ /* 0x000fea0003800200 */
.L_x_1099:
[----:B------:R-:W-:-:S05]  /*6270*/  IMAD.IADD R67, R67, 0x1, R58 ;  /* 0x0000000143437824 */ /* 0x000fca00078e023a */
[----:B------:R-:W-:-:S13]  /*6280*/  ISETP.GE.AND P0, PT, R67, UR9, PT ;  /* 0x0000000943007c0c */ /* 0x000fda000bf06270 */
[----:B------:R-:W-:Y:S05]  /*6290*/  @!P0 BRA `(.L_x_1140) ;  /* 0xffffffb400408947 */ /* 0x000fea000383ffff */
.L_x_1040:
[----:B------:R-:W-:Y:S01]  /*62a0*/  BAR.SYNC.DEFER_BLOCKING 0x0 ;  /* 0x0000000000007b1d */ /* 0x000fe20000010000 */
[----:B------:R-:W-:-:S05]  /*62b0*/  ISETP.GE.AND P0, PT, R66, UR8, PT ;  /* 0x0000000842007c0c */ /* 0x000fca000bf06270 */
[----:B------:R-:W-:Y:S08]  /*62c0*/  BSSY.RECONVERGENT B0, `(.L_x_1141) ;  /* 0x0000042000007945 */ /* 0x000ff00003800200 */
[----:B------:R-:W-:Y:S05]  /*62d0*/  @P0 BRA `(.L_x_1142) ;  /* 0x0000000400000947 */ /* 0x000fea0003800000 */
[----:B------:R-:W-:-:S13]  /*62e0*/  ISETP.GE.U32.AND P0, PT, R59, 0x20, PT ;  /* 0x000000203b00780c */ /* 0x000fda0003f06070 */
[----:B0123--:R-:W2:Y:S01]  /*62f0*/  @P0 LDL.128 R4, [R1] ;  /* 0x0000000001040983 */ /* 0x00fea20000100c00 */
[----:B------:R-:W-:Y:S01]  /*6300*/  MOV R0, 0x400 ;  /* 0x0000040000007802 */ /* 0x000fe20000000f00 */
[----:B------:R-:W-:Y:S01]  /*6310*/  IMAD R66, R45, 0x80, R66 ;  /* 0x000000802d427824 */ /* 0x000fe200078e0242 */
[----:B------:R-:W0:Y:S02]  /*6320*/  S2R R3, SR_CgaCtaId ;  /* 0x0000000000037919 */ /* 0x000e240000008800 */
[----:B0-----:R-:W-:-:S05]  /*6330*/  LEA R3, R3, R0, 0x18 ;  /* 0x0000000003037211 */ /* 0x001fca00078ec0ff */
[----:B------:R-:W-:-:S04]  /*6340*/  IMAD R0, R70, 0x210, R3 ;  /* 0x0000021046007824 */ /* 0x000fc800078e0203 */
[----:B------:R-:W-:-:S05]  /*6350*/  IMAD R0, R71, 0x10, R0 ;  /* 0x0000001047007824 */ /* 0x000fca00078e0200 */
[----:B--2---:R4:W-:Y:S01]  /*6360*/  @P0 STS.128 [R0], R4 ;  /* 0x0000000400000388 */ /* 0x0049e20000000c00 */
[----:B------:R-:W-:-:S13]  /*6370*/  ISETP.GE.AND P0, PT, R66, UR8, PT ;  /* 0x0000000842007c0c */ /* 0x000fda000bf06270 */
[----:B------:R-:W-:Y:S05]  /*6380*/  @P0 BRA `(.L_x_1142) ;  /* 0x0000000000d40947 */ /* 0x000fea0003800000 */
[----:B------:R-:W-:Y:S01]  /*6390*/  ISETP.NE.AND P0, PT, R70, 0x1, PT ;  /* 0x000000014600780c */ /* 0x000fe20003f05270 */
[----:B------:R-:W-:Y:S01]  /*63a0*/  IMAD R66, R45, 0x80, R66 ;  /* 0x000000802d427824 */ /* 0x000fe200078e0242 */
[----:B------:R-:W-:Y:S04]  /*63b0*/  BSSY.RECONVERGENT B1, `(.L_x_1143) ;  /* 0x0000005000017945 */ /* 0x000fe80003800200 */
[----:B------:R-:W-:-:S07]  /*63c0*/  ISETP.GE.AND P1, PT, R66, UR8, PT ;  /* 0x0000000842007c0c */ /* 0x000fce000bf26270 */
[----:B------:R-:W-:Y:S06]  /*63d0*/  @!P0 BRA `(.L_x_1144) ;  /* 0x0000000000088947 */ /* 0x000fec0003800000 */
[----:B----4-:R-:W2:Y:S04]  /*63e0*/  LDL.128 R4, [R1+0x10] ;  /* 0x0000100001047983 */ /* 0x010ea80000100c00 */
[----:B--2---:R0:W-:Y:S02]  /*63f0*/  STS.128 [R0+0x840], R4 ;  /* 0x0008400400007388 */ /* 0x0041e40000000c00 */
.L_x_1144:
[----:B------:R-:W-:Y:S05]  /*6400*/  BSYNC.RECONVERGENT B1 ;  /* 0x0000000000017941 */ /* 0x000fea0003800200 */
.L_x_1143:
[----:B------:R-:W-:Y:S05]  /*6410*/  @P1 BRA `(.L_x_1142) ;  /* 0x0000000000b01947 */ /* 0x000fea0003800000 */
[----:B------:R-:W-:Y:S01]  /*6420*/  ISETP.NE.AND P0, PT, R70, 0x2, PT ;  /* 0x000000024600780c */ /* 0x000fe20003f05270 */
[----:B------:R-:W-:Y:S01]  /*6430*/  IMAD R66, R45, 0x80, R66 ;  /* 0x000000802d427824 */ /* 0x000fe200078e0242 */
[----:B------:R-:W-:Y:S04]  /*6440*/  BSSY.RECONVERGENT B1, `(.L_x_1145) ;  /* 0x0000005000017945 */ /* 0x000fe80003800200 */
[----:B------:R-:W-:-:S07]  /*6450*/  ISETP.GE.AND P1, PT, R66, UR8, PT ;  /* 0x0000000842007c0c */ /* 0x000fce000bf26270 */
[----:B------:R-:W-:Y:S06]  /*6460*/  @!P0 BRA `(.L_x_1146) ;  /* 0x0000000000088947 */ /* 0x000fec0003800000 */
[----:B0---4-:R-:W2:Y:S04]  /*6470*/  LDL.128 R4, [R1+0x20] ;  /* 0x0000200001047983 */ /* 0x011ea80000100c00 */
[----:B--2---:R1:W-:Y:S02]  /*6480*/  STS.128 [R0+0x1080], R4 ;  /* 0x0010800400007388 */ /* 0x0043e40000000c00 */
.L_x_1146:
[----:B------:R-:W-:Y:S05]  /*6490*/  BSYNC.RECONVERGENT B1 ;  /* 0x0000000000017941 */ /* 0x000fea0003800200 */
.L_x_1145:
[----:B------:R-:W-:Y:S05]  /*64a0*/  @P1 BRA `(.L_x_1142) ;  /* 0x00000000008c1947 */ /* 0x000fea0003800000 */
[----:B------:R-:W-:Y:S01]  /*64b0*/  ISETP.NE.AND P0, PT, R70, 0x3, PT ;  /* 0x000000034600780c */ /* 0x000fe20003f05270 */
[----:B------:R-:W-:Y:S01]  /*64c0*/  IMAD R66, R45, 0x80, R66 ;  /* 0x000000802d427824 */ /* 0x000fe200078e0242 */
[----:B------:R-:W-:Y:S04]  /*64d0*/  BSSY.RECONVERGENT B1, `(.L_x_1147) ;  /* 0x0000005000017945 */ /* 0x000fe80003800200 */
[----:B------:R-:W-:-:S07]  /*64e0*/  ISETP.GE.AND P1, PT, R66, UR8, PT ;  /* 0x0000000842007c0c */ /* 0x000fce000bf26270 */
[----:B------:R-:W-:Y:S06]  /*64f0*/  @!P0 BRA `(.L_x_1148) ;  /* 0x0000000000088947 */ /* 0x000fec0003800000 */
[----:B01--4-:R-:W2:Y:S04]  /*6500*/  LDL.128 R4, [R1+0x30] ;  /* 0x0000300001047983 */ /* 0x013ea80000100c00 */
[----:B--2---:R2:W-:Y:S02]  /*6510*/  STS.128 [R0+0x18c0], R4 ;  /* 0x0018c00400007388 */ /* 0x0045e40000000c00 */
.L_x_1148:
[----:B------:R-:W-:Y:S05]  /*6520*/  BSYNC.RECONVERGENT B1 ;  /* 0x0000000000017941 */ /* 0x000fea0003800200 */
.L_x_1147:
[----:B------:R-:W-:Y:S05]  /*6530*/  @P1 BRA `(.L_x_1142) ;  /* 0x0000000000681947 */ /* 0x000fea0003800000 */
[----:B------:R-:W-:Y:S01]  /*6540*/  ISETP.NE.AND P0, PT, R70, 0x4, PT ;  /* 0x000000044600780c */ /* 0x000fe20003f05270 */
[----:B------:R-:W-:Y:S01]  /*6550*/  IMAD R66, R45, 0x80, R66 ;  /* 0x000000802d427824 */ /* 0x000fe200078e0242 */
[----:B------:R-:W-:Y:S04]  /*6560*/  BSSY.RECONVERGENT B1, `(.L_x_1149) ;  /* 0x0000005000017945 */ /* 0x000fe80003800200 */
[----:B------:R-:W-:-:S07]  /*6570*/  ISETP.GE.AND P1, PT, R66, UR8, PT ;  /* 0x0000000842007c0c */ /* 0x000fce000bf26270 */
[----:B------:R-:W-:Y:S06]  /*6580*/  @!P0 BRA `(.L_x_1150) ;  /* 0x0000000000088947 */ /* 0x000fec0003800000 */
[----:B012-4-:R-:W2:Y:S04]  /*6590*/  LDL.128 R4, [R1+0x40] ;  /* 0x0000400001047983 */ /* 0x017ea80000100c00 */
[----:B--2---:R3:W-:Y:S02]  /*65a0*/  STS.128 [R0+0x2100], R4 ;  /* 0x0021000400007388 */ /* 0x0047e40000000c00 */
.L_x_1150:
[----:B------:R-:W-:Y:S05]  /*65b0*/  BSYNC.RECONVERGENT B1 ;  /* 0x0000000000017941 */ /* 0x000fea0003800200 */
.L_x_1149:
[----:B------:R-:W-:Y:S05]  /*65c0*/  @P1 BRA `(.L_x_1142) ;  /* 0x0000000000441947 */ /* 0x000fea0003800000 */
[----:B------:R-:W-:Y:S01]  /*65d0*/  ISETP.NE.AND P0, PT, R70, 0x5, PT ;  /* 0x000000054600780c */ /* 0x000fe20003f05270 */
[----:B------:R-:W-:Y:S01]  /*65e0*/  IMAD R66, R45, 0x80, R66 ;  /* 0x000000802d427824 */ /* 0x000fe200078e0242 */
[----:B------:R-:W-:Y:S04]  /*65f0*/  BSSY.RECONVERGENT B1, `(.L_x_1151) ;  /* 0x0000005000017945 */ /* 0x000fe80003800200 */
[----:B------:R-:W-:-:S07]  /*6600*/  ISETP.GE.AND P1, PT, R66, UR8, PT ;  /* 0x0000000842007c0c */ /* 0x000fce000bf26270 */
[----:B------:R-:W-:Y:S06]  /*6610*/  @!P0 BRA `(.L_x_1152) ;  /* 0x0000000000088947 */ /* 0x000fec0003800000 */
[----:B01234-:R-:W2:Y:S04]  /*6620*/  LDL.128 R4, [R1+0x50] ;  /* 0x0000500001047983 */ /* 0x01fea80000100c00 */
[----:B--2---:R0:W-:Y:S02]  /*6630*/  STS.128 [R0+0x2940], R4 ;  /* 0x0029400400007388 */ /* 0x0041e40000000c00 */
.L_x_1152:
[----:B------:R-:W-:Y:S05]  /*6640*/  BSYNC.RECONVERGENT B1 ;  /* 0x0000000000017941 */ /* 0x000fea0003800200 */
.L_x_1151:
[----:B------:R-:W-:Y:S05]  /*6650*/  @P1 BRA `(.L_x_1142) ;  /* 0x0000000000201947 */ /* 0x000fea0003800000 */
[----:B------:R-:W-:Y:S01]  /*6660*/  IMAD R66, R45, 0x80, R66 ;  /* 0x000000802d427824 */ /* 0x000fe200078e0242 */
[C---:B------:R-:W-:Y:S02]  /*6670*/  ISETP.NE.AND P0, PT, R70.reuse, 0x7, PT ;  /* 0x000000074600780c */ /* 0x040fe40003f05270 */
[----:B------:R-:W-:Y:S02]  /*6680*/  ISETP.NE.AND P1, PT, R70, 0x6, PT ;  /* 0x000000064600780c */ /* 0x000fe40003f25270 */
[----:B------:R-:W-:-:S11]  /*6690*/  ISETP.GE.OR P0, PT, R66, UR8, !P0 ;  /* 0x0000000842007c0c */ /* 0x000fd6000c706670 */
[----:B------:R-:W2:Y:S04]  /*66a0*/  @P1 LDL.128 R8, [R1+0x60] ;  /* 0x0000600001081983 */ /* 0x000ea80000100c00 */
[----:B01234-:R-:W2:Y:S04]  /*66b0*/  @!P0 LDL.128 R4, [R1+0x70] ;  /* 0x0000700001048983 */ /* 0x01fea80000100c00 */
[----:B------:R0:W-:Y:S04]  /*66c0*/  @P1 STS.128 [R0+0x3180], R8 ;  /* 0x0031800800001388 */ /* 0x0001e80000000c00 */
[----:B--2---:R0:W-:Y:S02]  /*66d0*/  @!P0 STS.128 [R0+0x39c0], R4 ;  /* 0x0039c00400008388 */ /* 0x0041e40000000c00 */
.L_x_1142:
[----:B------:R-:W-:Y:S05]  /*66e0*/  BSYNC.RECONVERGENT B0 ;  /* 0x0000000000007941 */ /* 0x000fea0003800200 */
.L_x_1141:
[----:B01234-:R-:W-:Y:S01]  /*66f0*/  LOP3.LUT R0, R59, 0x3e0, RZ, 0xc0, !PT ;  /* 0x000003e03b007812 */ /* 0x01ffe200078ec0ff */
[----:B------:R-:W-:Y:S01]  /*6700*/  IMAD R68, R68, 0x20, R71 ;  /* 0x0000002044447824 */ /* 0x000fe200078e0247 */
[----:B------:R-:W-:Y:S03]  /*6710*/  BAR.SYNC.DEFER_BLOCKING 0x0 ;  /* 0x0000000000007b1d */ /* 0x000fe60000010000 */
[----:B------:R-:W-:-:S04]  /*6720*/  IMAD R0, R0, R45, R68 ;  /* 0x0000002d00007224 */ /* 0x000fc800078e0244 */
[----:B------:R-:W-:-:S05]  /*6730*/  IMAD.SHL.U32 R0, R0, 0x4, RZ ;  /* 0x0000000400007824 */ /* 0x000fca00078e00ff */
[----:B------:R-:W-:-:S04]  /*6740*/  ISETP.GE.AND P0, PT, R0, UR8, PT ;  /* 0x0000000800007c0c */ /* 0x000fc8000bf06270 */
[----:B------:R-:W-:-:S13]  /*6750*/  ISETP.GT.U32.OR P0, PT, R59, 0xff, P0 ;  /* 0x000000ff3b00780c */ /* 0x000fda0000704470 */
[----:B------:R-:W-:Y:S05]  /*6760*/  @P0 EXIT ;  /* 0x000000000000094d */ /* 0x000fea0003800000 */
[----:B------:R-:W-:-:S05]  /*6770*/  IMAD R6, R70, 0x10, R87 ;  /* 0x0000001046067824 */ /* 0x000fca00078e0257 */
[----:B------:R0:W5:Y:S01]  /*6780*/  LDL.64 R8, [R6] ;  /* 0x0000000006087983 */ /* 0x0001620000100a00 */
[----:B------:R-:W1:Y:S01]  /*6790*/  S2UR UR5, SR_CgaCtaId ;  /* 0x00000000000579c3 */ /* 0x000e620000008800 */
[----:B------:R-:W-:Y:S01]  /*67a0*/  ISETP.GE.U32.AND P1, PT, R59, 0x20, PT ;  /* 0x000000203b00780c */ /* 0x000fe20003f26070 */
[----:B------:R-:W-:Y:S01]  /*67b0*/  UMOV UR4, 0x400 ;  /* 0x0000040000047882 */ /* 0x000fe20000000000 */
[----:B------:R-:W-:Y:S01]  /*67c0*/  BSSY.RECONVERGENT B0, `(.L_x_1153) ;  /* 0x000000e000007945 */ /* 0x000fe20003800200 */
[----:B------:R-:W-:Y:S01]  /*67d0*/  ISETP.NE.AND P2, PT, R70, 0x1, PT ;  /* 0x000000014600780c */ /* 0x000fe20003f45270 */
[----:B-1----:R-:W-:-:S06]  /*67e0*/  ULEA UR4, UR5, UR4, 0x18 ;  /* 0x0000000405047291 */ /* 0x002fcc000f8ec0ff */
[----:B------:R-:W-:-:S05]  /*67f0*/  LEA R71, R71, UR4, 0x4 ;  /* 0x0000000447477c11 */ /* 0x000fca000f8e20ff */
[----:B------:R-:W-:Y:S01]  /*6800*/  IMAD R71, R70, 0x840, R71 ;  /* 0x0000084046477824 */ /* 0x000fe200078e0247 */
[----:B0-----:R-:W-:Y:S06]  /*6810*/  @!P1 BRA `(.L_x_1154) ;  /* 0x0000000000209947 */ /* 0x001fec0003800000 */
[----:B------:R-:W2:Y:S04]  /*6820*/  LDL.64 R2, [R6+0x8] ;  /* 0x0000080006027983 */ /* 0x000ea80000100a00 */
[----:B------:R-:W0:Y:S02]  /*6830*/  LDS.128 R12, [R71] ;  /* 0x00000000470c7984 */ /* 0x000e240000000c00 */
[----:B0----5:R-:W-:Y:S01]  /*6840*/  FADD R9, R13, R9 ;  /* 0x000000090d097221 */ /* 0x021fe20000000000 */
[----:B------:R-:W-:-:S04]  /*6850*/  FADD R8, R8, R12 ;  /* 0x0000000c08087221 */ /* 0x000fc80000000000 */
[----:B------:R0:W-:Y:S01]  /*6860*/  STL [R6+0x4], R9 ;  /* 0x0000040906007387 */ /* 0x0001e20000100800 */
[----:B--2---:R-:W-:Y:S01]  /*6870*/  FADD R14, R14, R2 ;  /* 0x000000020e0e7221 */ /* 0x004fe20000000000 */
[----:B------:R-:W-:-:S05]  /*6880*/  FADD R15, R15, R3 ;  /* 0x000000030f0f7221 */ /* 0x000fca0000000000 */
[----:B------:R0:W-:Y:S02]  /*6890*/  STL.64 [R6+0x8], R14 ;  /* 0x0000080e06007387 */ /* 0x0001e40000100a00 */
.L_x_1154:
[----:B------:R-:W-:Y:S05]  /*68a0*/  BSYNC.RECONVERGENT B0 ;  /* 0x0000000000007941 */ /* 0x000fea0003800200 */
.L_x_1153:
[----:B------:R-:W-:Y:S04]  /*68b0*/  BSSY.RECONVERGENT B1, `(.L_x_1155) ;  /* 0x000001d000017945 */ /* 0x000fe80003800200 */
[----:B------:R-:W-:Y:S04]  /*68c0*/  BSSY.RELIABLE B0, `(.L_x_1156) ;  /* 0x0000016000007945 */ /* 0x000fe80003800100 */
[----:B------:R-:W-:Y:S05]  /*68d0*/  @P2 BRA `(.L_x_1157) ;  /* 0x00000000000c2947 */ /* 0x000fea0003800000 */
[----:B------:R1:W5:Y:S04]  /*68e0*/  LDL R10, [R6+0x4] ;  /* 0x00000400060a7983 */ /* 0x0003680000100800 */
[----:B------:R1:W5:Y:S01]  /*68f0*/  LDL.64 R12, [R6+0x8] ;  /* 0x00000800060c7983 */ /* 0x0003620000100a00 */
[----:B------:R-:W-:Y:S05]  /*6900*/  BRA `(.L_x_1158) ;  /* 0x0000000000247947 */ /* 0x000fea0003800000 */
.L_x_1157:
[----:B------:R-:W2:Y:S04]  /*6910*/  LDL.64 R12, [R6+0x8] ;  /* 0x00000800060c7983 */ /* 0x000ea80000100a00 */
[----:B------:R-:W3:Y:S01]  /*6920*/  LDL R10, [R6+0x4] ;  /* 0x00000400060a7983 */ /* 0x000ee20000100800 */
[----:B------:R-:W-:-:S03]  /*6930*/  ISETP.NE.AND P0, PT, R70, 0x2, PT ;  /* 0x000000024600780c */ /* 0x000fc60003f05270 */
[----:B------:R-:W1:Y:S02]  /*6940*/  LDS.128 R16, [R71+0x210] ;  /* 0x0002100047107984 */ /* 0x000e640000000c00 */
[----:B-1---5:R-:W-:Y:S01]  /*6950*/  FADD R8, R8, R16 ;  /* 0x0000001008087221 */ /* 0x022fe20000000000 */
[----:B--2---:R-:W-:Y:S01]  /*6960*/  FADD R12, R18, R12 ;  /* 0x0000000c120c7221 */ /* 0x004fe20000000000 */
[----:B------:R-:W-:Y:S01]  /*6970*/  FADD R13, R19, R13 ;  /* 0x0000000d130d7221 */ /* 0x000fe20000000000 */
[----:B---3--:R-:W-:-:S05]  /*6980*/  FADD R10, R17, R10 ;  /* 0x0000000a110a7221 */ /* 0x008fca0000000000 */
[----:B------:R-:W-:Y:S05]  /*6990*/  @!P0 BRA `(.L_x_1159) ;  /* 0x0000000000208947 */ /* 0x000fea0003800000 */
.L_x_1158:
[----:B------:R-:W2:Y:S01]  /*69a0*/  LDS.128 R16, [R71+0x420] ;  /* 0x0004200047107984 */ /* 0x000ea20000000c00 */
[----:B------:R-:W-:-:S13]  /*69b0*/  ISETP.NE.AND P0, PT, R70, 0x3, PT ;  /* 0x000000034600780c */ /* 0x000fda0003f05270 */
[----:B------:R-:W-:Y:S05]  /*69c0*/  @!P0 BREAK.RELIABLE B0 ;  /* 0x0000000000008942 */ /* 0x000fea0003800100 */
[----:B--2--5:R-:W-:Y:S01]  /*69d0*/  FADD R10, R17, R10 ;  /* 0x0000000a110a7221 */ /* 0x024fe20000000000 */
[----:B------:R-:W-:Y:S01]  /*69e0*/  FADD R8, R16, R8 ;  /* 0x0000000810087221 */ /* 0x000fe20000000000 */
[----:B------:R-:W-:Y:S01]  /*69f0*/  FADD R12, R18, R12 ;  /* 0x0000000c120c7221 */ /* 0x000fe20000000000 */
[----:B------:R-:W-:Y:S01]  /*6a00*/  FADD R13, R19, R13 ;  /* 0x0000000d130d7221 */ /* 0x000fe20000000000 */
[----:B------:R-:W-:Y:S06]  /*6a10*/  @!P0 BRA `(.L_x_1160) ;  /* 0x0000000000188947 */ /* 0x000fec0003800000 */
.L_x_1159:
[----:B------:R-:W-:Y:S05]  /*6a20*/  BSYNC.RELIABLE B0 ;  /* 0x0000000000007941 */ /* 0x000fea0003800100 */
.L_x_1156:
[----:B------:R-:W2:Y:S02]  /*6a30*/  LDS.128 R16, [R71+0x630] ;  /* 0x0006300047107984 */ /* 0x000ea40000000c00 */
[----:B--2---:R-:W-:Y:S01]  /*6a40*/  FADD R10, R17, R10 ;  /* 0x0000000a110a7221 */ /* 0x004fe20000000000 */
[----:B------:R-:W-:Y:S01]  /*6a50*/  FADD R8, R16, R8 ;  /* 0x0000000810087221 */ /* 0x000fe20000000000 */
[----:B------:R-:W-:Y:S01]  /*6a60*/  FADD R12, R18, R12 ;  /* 0x0000000c120c7221 */ /* 0x000fe20000000000 */
[----:B------:R-:W-:-:S07]  /*6a70*/  FADD R13, R19, R13 ;  /* 0x0000000d130d7221 */ /* 0x000fce0000000000 */
.L_x_1160:
[----:B------:R-:W-:Y:S05]  /*6a80*/  BSYNC.RECONVERGENT B1 ;  /* 0x0000000000017941 */ /* 0x000fea0003800200 */
.L_x_1155:
[----:B------:R-:W-:Y:S05]  /*6a90*/  WARPSYNC.ALL ;  /* 0x0000000000007948 */ /* 0x000fea0003800000 */
[----:B------:R-:W2:Y:S01]  /*6aa0*/  LDC.64 R4, c[0x0][0x3e0] ;  /* 0x0000f800ff047b82 */ /* 0x000ea20000000a00 */
[----:B------:R-:W-:Y:S01]  /*6ab0*/  IMAD R3, R69, UR8, R0 ;  /* 0x0000000845037c24 */ /* 0x000fe2000f8e0200 */
[----:B------:R-:W-:Y:S01]  /*6ac0*/  IADD3 R7, PT, PT, -R0, UR8, RZ ;  /* 0x0000000800077c10 */ /* 0x000fe2000fffe1ff */
[----:B------:R-:W-:Y:S03]  /*6ad0*/  BSSY.RECONVERGENT B1, `(.L_x_1161) ;  /* 0x0000013000017945 */ /* 0x000fe60003800200 */
[----:B------:R-:W-:Y:S01]  /*6ae0*/  ISETP.GT.U32.AND P3, PT, R7, 0x3, PT ;  /* 0x000000030700780c */ /* 0x000fe20003f64070 */
[----:B--2---:R-:W-:-:S03]  /*6af0*/  IMAD.WIDE.U32 R2, R3, 0x4, R4 ;  /* 0x0000000403027825 */ /* 0x004fc600078e0004 */
        /* <DEDUP_REMOVED lines=9> */
[----:B--2---:R-:W-:Y:S05]  /*6b90*/  @!P0 BRA `(.L_x_1163) ;  /* 0x0000000000188947 */ /* 0x004fea0003800000 */
[----:B------:R2:W-:Y:S01]  /*6ba0*/  STG.E desc[UR6][R2.64+0xc], R13 ;  /* 0x00000c0d02007986 */ /* 0x0005e2000c101906 */
[----:B------:R-:W-:Y:S05]  /*6bb0*/  BRA `(.L_x_1163) ;  /* 0x0000000000107947 */ /* 0x000fea0003800000 */
.L_x_1162:
[----:B0-----:R-:W-:Y:S01]  /*6bc0*/  MOV R9, R10 ;  /* 0x0000000a00097202 */ /* 0x001fe20000000f00 */
[----:B------:R-:W-:Y:S02]  /*6bd0*/  IMAD.MOV.U32 R10, RZ, RZ, R12 ;  /* 0x000000ffff0a7224 */ /* 0x000fe400078e000c */
[----:B------:R-:W-:-:S05]  /*6be0*/  IMAD.MOV.U32 R11, RZ, RZ, R13 ;  /* 0x000000ffff0b7224 */ /* 0x000fca00078e000d */
[----:B------:R3:W-:Y:S02]  /*6bf0*/  STG.E.128 desc[UR6][R2.64], R8 ;  /* 0x0000000802007986 */ /* 0x0007e4000c101d06 */
.L_x_1163:
[----:B------:R-:W-:Y:S05]  /*6c00*/  BSYNC.RECONVERGENT B1 ;  /* 0x0000000000017941 */ /* 0x000fea0003800200 */
.L_x_1161:
[----:B------:R-:W-:-:S05]  /*6c10*/  IMAD R0, R45, 0x200, R0 ;  /* 0x000002002d007824 */ /* 0x000fca00078e0200 */
[----:B------:R-:W-:-:S04]  /*6c20*/  ISETP.GE.AND P0, PT, R0, UR8, PT ;  /* 0x0000000800007c0c */ /* 0x000fc8000bf06270 */
[----:B------:R-:W-:-:S13]  /*6c30*/  ISETP.GT.U32.OR P0, PT, R59, 0x7f, P0 ;  /* 0x0000007f3b00780c */ /* 0x000fda0000704470 */
[----:B------:R-:W-:Y:S05]  /*6c40*/  @P0 EXIT ;  /* 0x000000000000094d */ /* 0x000fea0003800000 */
[----:B0--3--:R0:W5:Y:S01]  /*6c50*/  LDL.64 R8, [R6+0x40] ;  /* 0x0000400006087983 */ /* 0x0091620000100a00 */
[----:B------:R-:W-:Y:S04]  /*6c60*/  BSSY.RECONVERGENT B1, `(.L_x_1164) ;  /* 0x000000a000017945 */ /* 0x000fe80003800200 */
[----:B------:R-:W-:Y:S05]  /*6c70*/  @!P1 BRA `(.L_x_1165) ;  /* 0x0000000000209947 */ /* 0x000fea0003800000 */
[----:B--2---:R-:W2:Y:S04]  /*6c80*/  LDL.64 R2, [R6+0x48] ;  /* 0x0000480006027983 */ /* 0x004ea80000100a00 */
[----:B------:R-:W3:Y:S02]  /*6c90*/  LDS.128 R12, [R71+0x2100] ;  /* 0x00210000470c7984 */ /* 0x000ee40000000c00 */
[----:B---3-5:R-:W-:Y:S01]  /*6ca0*/  FADD R9, R13, R9 ;  /* 0x000000090d097221 */ /* 0x028fe20000000000 */
[----:B------:R-:W-:-:S04]  /*6cb0*/  FADD R8, R8, R12 ;  /* 0x0000000c08087221 */ /* 0x000fc80000000000 */
[----:B------:R3:W-:Y:S01]  /*6cc0*/  STL [R6+0x44], R9 ;  /* 0x0000440906007387 */ /* 0x0007e20000100800 */
[----:B--2---:R-:W-:Y:S01]  /*6cd0*/  FADD R14, R14, R2 ;  /* 0x000000020e0e7221 */ /* 0x004fe20000000000 */
[----:B------:R-:W-:-:S05]  /*6ce0*/  FADD R15, R15, R3 ;  /* 0x000000030f0f7221 */ /* 0x000fca0000000000 */
[----:B------:R3:W-:Y:S02]  /*6cf0*/  STL.64 [R6+0x48], R14 ;  /* 0x0000480e06007387 */ /* 0x0007e40000100a00 */
.L_x_1165:
[----:B------:R-:W-:Y:S05]  /*6d00*/  BSYNC.RECONVERGENT B1 ;  /* 0x0000000000017941 */ /* 0x000fea0003800200 */
.L_x_1164:
[----:B------:R-:W-:Y:S04]  /*6d10*/  BSSY.RECONVERGENT B1, `(.L_x_1166) ;  /* 0x000001d000017945 */ /* 0x000fe80003800200 */
[----:B------:R-:W-:Y:S04]  /*6d20*/  BSSY.RELIABLE B2, `(.L_x_1167) ;  /* 0x0000016000027945 */ /* 0x000fe80003800100 */
[----:B------:R-:W-:Y:S05]  /*6d30*/  @P2 BRA `(.L_x_1168) ;  /* 0x00000000000c2947 */ /* 0x000fea0003800000 */
[----:B------:R4:W5:Y:S04]  /*6d40*/  LDL R10, [R6+0x44] ;  /* 0x00004400060a7983 */ /* 0x0009680000100800 */
[----:B--2---:R4:W5:Y:S01]  /*6d50*/  LDL.64 R12, [R6+0x48] ;  /* 0x00004800060c7983 */ /* 0x0049620000100a00 */
[----:B------:R-:W-:Y:S05]  /*6d60*/  BRA `(.L_x_1169) ;  /* 0x0000000000247947 */ /* 0x000fea0003800000 */
.L_x_1168:
[----:B------:R-:W4:Y:S04]  /*6d70*/  LDL R10, [R6+0x44] ;  /* 0x00004400060a7983 */ /* 0x000f280000100800 */
[----:B--2---:R-:W2:Y:S01]  /*6d80*/  LDL.64 R2, [R6+0x48] ;  /* 0x0000480006027983 */ /* 0x004ea20000100a00 */
[----:B------:R-:W-:-:S03]  /*6d90*/  ISETP.NE.AND P0, PT, R70, 0x2, PT ;  /* 0x000000024600780c */ /* 0x000fc60003f05270 */
[----:B---3--:R-:W3:Y:S02]  /*6da0*/  LDS.128 R12, [R71+0x2310] ;  /* 0x00231000470c7984 */ /* 0x008ee40000000c00 */
[----:B---3-5:R-:W-:Y:S01]  /*6db0*/  FADD R8, R8, R12 ;  /* 0x0000000c08087221 */ /* 0x028fe20000000000 */
[----:B----4-:R-:W-:Y:S01]  /*6dc0*/  FADD R10, R13, R10 ;  /* 0x0000000a0d0a7221 */ /* 0x010fe20000000000 */
[----:B--2---:R-:W-:Y:S01]  /*6dd0*/  FADD R12, R14, R2 ;  /* 0x000000020e0c7221 */ /* 0x004fe20000000000 */
[----:B------:R-:W-:-:S05]  /*6de0*/  FADD R13, R15, R3 ;  /* 0x000000030f0d7221 */ /* 0x000fca0000000000 */
[----:B------:R-:W-:Y:S05]  /*6df0*/  @!P0 BRA `(.L_x_1170) ;  /* 0x0000000000208947 */ /* 0x000fea0003800000 */
.L_x_1169:
        /* <DEDUP_REMOVED lines=8> */
.L_x_1170:
[----:B------:R-:W-:Y:S05]  /*6e80*/  BSYNC.RELIABLE B2 ;  /* 0x0000000000027941 */ /* 0x000fea0003800100 */
.L_x_1167:
[----:B------:R-:W2:Y:S02]  /*6e90*/  LDS.128 R16, [R71+0x2730] ;  /* 0x0027300047107984 */ /* 0x000ea40000000c00 */
[----:B--2---:R-:W-:Y:S01]  /*6ea0*/  FADD R10, R17, R10 ;  /* 0x0000000a110a7221 */ /* 0x004fe20000000000 */
[----:B------:R-:W-:Y:S01]  /*6eb0*/  FADD R8, R16, R8 ;  /* 0x0000000810087221 */ /* 0x000fe20000000000 */
[----:B------:R-:W-:Y:S01]  /*6ec0*/  FADD R12, R18, R12 ;  /* 0x0000000c120c7221 */ /* 0x000fe20000000000 */
[----:B------:R-:W-:-:S07]  /*6ed0*/  FADD R13, R19, R13 ;  /* 0x0000000d130d7221 */ /* 0x000fce0000000000 */
.L_x_1171:
[----:B------:R-:W-:Y:S05]  /*6ee0*/  BSYNC.RECONVERGENT B1 ;  /* 0x0000000000017941 */ /* 0x000fea0003800200 */
.L_x_1166:
[----:B------:R-:W-:Y:S05]  /*6ef0*/  WARPSYNC.ALL ;  /* 0x0000000000007948 */ /* 0x000fea0003800000 */
[----:B------:R-:W-:Y:S01]  /*6f00*/  IMAD R3, R69, UR8, R0 ;  /* 0x0000000845037c24 */ /* 0x000fe2000f8e0200 */
[----:B------:R-:W-:Y:S01]  /*6f10*/  IADD3 R0, PT, PT, -R0, UR8, RZ ;  /* 0x0000000800007c10 */ /* 0x000fe2000fffe1ff */
[----:B01-34-:R-:W-:Y:S02]  /*6f20*/  IMAD.MOV.U32 R6, RZ, RZ, R12 ;  /* 0x000000ffff067224 */ /* 0x01bfe400078e000c */
[----:B------:R-:W-:-:S04]  /*6f30*/  IMAD.WIDE.U32 R2, R3, 0x4, R4 ;  /* 0x0000000403027825 */ /* 0x000fc800078e0004 */
[----:B------:R-:W-:Y:S01]  /*6f40*/  IMAD.MOV.U32 R4, RZ, RZ, R8 ;  /* 0x000000ffff047224 */ /* 0x000fe200078e0008 */
[----:B------:R-:W-:Y:S01]  /*6f50*/  LOP3.LUT P0, RZ, R2, 0xf, RZ, 0xc0, !PT ;  /* 0x0000000f02ff7812 */ /* 0x000fe2000780c0ff */
[----:B------:R-:W-:-:S03]  /*6f60*/  IMAD.MOV.U32 R7, RZ, RZ, R13 ;  /* 0x000000ffff077224 */ /* 0x000fc600078e000d */
[----:B------:R-:W-:-:S13]  /*6f70*/  ISETP.LT.U32.OR P0, PT, R0, 0x4, P0 ;  /* 0x000000040000780c */ /* 0x000fda0000701470 */
[----:B------:R-:W-:-:S05]  /*6f80*/  @!P0 IMAD.MOV.U32 R5, RZ, RZ, R10 ;  /* 0x000000ffff058224 */ /* 0x000fca00078e000a */
        /* <DEDUP_REMOVED lines=12> */
        .weak           $__internal_10_$__cuda_sm20_rcp_rn_f32_slowpath
        .type           $__internal_10_$__cuda_sm20_rcp_rn_f32_slowpath,@function
        .size           $__internal_10_$__cuda_sm20_rcp_rn_f32_slowpath,(.L_x_5063 - $__internal_10_$__cuda_sm20_rcp_rn_f32_slowpath)
$__internal_10_$__cuda_sm20_rcp_rn_f32_slowpath:
        /* <DEDUP_REMOVED lines=16> */
.L_x_1172:
        /* <DEDUP_REMOVED lines=33> */
.L_x_1174:
[----:B------:R0:W1:Y:S02]  /*7360*/  MUFU.RCP R4, R0 ;  /* 0x0000000000047308 */ /* 0x0000640000001000 */
.L_x_1173:
[----:B-1-3--:R-:W-:Y:S02]  /*7370*/  IMAD.MOV.U32 R61, RZ, RZ, R4 ;  /* 0x000000ffff3d7224 */ /* 0x00afe400078e0004 */
[----:B------:R-:W-:Y:S02]  /*7380*/  IMAD.MOV.U32 R4, RZ, RZ, R47 ;  /* 0x000000ffff047224 */ /* 0x000fe400078e002f */
[----:B------:R-:W-:-:S04]  /*7390*/  IMAD.MOV.U32 R5, RZ, RZ, 0x0 ;  /* 0x00000000ff057424 */ /* 0x000fc800078e00ff */
[----:B0-2---:R-:W-:Y:S05]  /*73a0*/  RET.REL.NODEC R4 `(_ZN18transformer_engine13normalization26rmsnorm_bwd_general_kernelINS0_13Kernel_traitsI13__nv_bfloat16fS3_fjLj1024ELj1ELj4ELj1ELj16ENS0_18Kernel_traits_baseILj1024ES3_fS3_fjLj128EEEEELb1EEEvNS0_20BackwardKernelParamsE) ;  /* 0xffffff8c04147950 */ /* 0x005fea0003c3ffff */
.L_x_1175:
        /* <DEDUP_REMOVED lines=13> */
.L_x_5063:


//--------------------- .text._ZN18transformer_engine13normalization26rmsnorm_bwd_general_kernelINS0_13Kernel_traitsI13__nv_bfloat16S3_S3_fjLj1024ELj1ELj4ELj1ELj16ENS0_18Kernel_traits_baseILj1024ES3_S3_S3_fjLj128EEEEELb1EEEvNS0_20BackwardKernelParamsE --------------------------
	.section	.text._ZN18transformer_engine13normalization26rmsnorm_bwd_general_kernelINS0_13Kernel_traitsI13__nv_bfloat16S3_S3_fjLj1024ELj1ELj4ELj1ELj16ENS0_18Kernel_traits_baseILj1024ES3_S3_S3_fjLj128EEEEELb1EEEvNS0_20BackwardKernelParamsE,"ax",@progbits
	.align	128
        .global         _ZN18transformer_engine13normalization26rmsnorm_bwd_general_kernelINS0_13Kernel_traitsI13__nv_bfloat16S3_S3_fjLj1024ELj1ELj4ELj1ELj16ENS0_18Kernel_traits_baseILj1024ES3_S3_S3_fjLj128EEEEELb1EEEvNS0_20BackwardKernelParamsE
        .type           _ZN18transformer_engine13normalization26rmsnorm_bwd_general_kernelINS0_13Kernel_traitsI13__nv_bfloat16S3_S3_fjLj1024ELj1ELj4ELj1ELj16ENS0_18Kernel_traits_baseILj1024ES3_S3_S3_fjLj128EEEEELb1EEEvNS0_20BackwardKernelParamsE,@function
        .size           _ZN18transformer_engine13normalization26rmsnorm_bwd_general_kernelINS0_13Kernel_traitsI13__nv_bfloat16S3_S3_fjLj1024ELj1ELj4ELj1ELj16ENS0_18Kernel_traits_baseILj1024ES3_S3_S3_fjLj128EEEEELb1EEEvNS0_20BackwardKernelParamsE,(.L_x_5064 - _ZN18transformer_engine13normalization26rmsnorm_bwd_general_kernelINS0_13Kernel_traitsI13__nv_bfloat16S3_S3_fjLj1024ELj1ELj4ELj1ELj16ENS0_18Kernel_traits_baseILj1024ES3_S3_S3_fjLj128EEEEELb1EEEvNS0_20BackwardKernelParamsE)
        .other          _ZN18transformer_engine13normalization26rmsnorm_bwd_general_kernelINS0_13Kernel_traitsI13__nv_bfloat16S3_S3_fjLj1024ELj1ELj4ELj1ELj16ENS0_18Kernel_traits_baseILj1024ES3_S3_S3_fjLj128EEEEELb1EEEvNS0_20BackwardKernelParamsE,@"STO_CUDA_ENTRY STV_DEFAULT"
_ZN18transformer_engine13normalization26rmsnorm_bwd_general_kernelINS0_13Kernel_traitsI13__nv_bfloat16S3_S3_fjLj1024ELj1ELj4ELj1ELj16ENS0_18Kernel_traits_baseILj1024ES3_S3_S3_fjLj128EEEEELb1EEEvNS0_20BackwardKernelParamsE:
.text._ZN18transformer_engine13normalization26rmsnorm_bwd_general_kernelINS0_13Kernel_traitsI13__nv_bfloat16S3_S3_fjLj1024ELj1ELj4ELj1ELj16ENS0_18Kernel_traits_baseILj1024ES3_S3_S3_fjLj128EEEEELb1EEEvNS0_20BackwardKernelParamsE:
[----:B------:R-:W0:Y:S01]  /*0000*/  LDC R1, c[0x0][0x37c] ;  /* 0x0000df00ff017b82 */ /* 0x000e220000000800 */
[----:B------:R-:W1:Y:S01]  /*0010*/  LDCU UR4, c[0x0][0x384] ;  /* 0x00007080ff0477ac */ /* 0x000e620008000800 */
[----:B------:R-:W2:Y:S01]  /*0020*/  S2R R59, SR_TID.X ;  /* 0x00000000003b7919 */ /* 0x000ea20000002100 */
[----:B0-----:R-:W-:Y:S01]  /*0030*/  VIADD R1, R1, 0xffffff80 ;  /* 0xffffff8001017836 */ /* 0x001fe20000000000 */
[----:B------:R-:W-:Y:S01]  /*0040*/  BSSY.RECONVERGENT B0, `(.L_x_1176) ;  /* 0x00000f7000007945 */ /* 0x000fe20003800200 */
[----:B------:R-:W0:Y:S02]  /*0050*/  LDCU UR6, c[0x0][0x38c] ;  /* 0x00007180ff0677ac */ /* 0x000e240008000800 */
[----:B------:R-:W-:Y:S01]  /*0060*/  IMAD.MOV.U32 R71, RZ, RZ, R1 ;  /* 0x000000ffff477224 */ /* 0x000fe200078e0001 */
[----:B------:R3:W-:Y:S04]  /*0070*/  STL.128 [R1], RZ ;  /* 0x000000ff01007387 */ /* 0x0007e80000100c00 */
[----:B------:R3:W-:Y:S04]  /*0080*/  STL.128 [R1+0x10], RZ ;  /* 0x000010ff01007387 */ /* 0x0007e80000100c00 */
[----:B------:R3:W-:Y:S01]  /*0090*/  STL.128 [R1+0x20], RZ ;  /* 0x000020ff01007387 */ /* 0x0007e20000100c00 */
[----:B-1----:R-:W-:Y:S01]  /*00a0*/  IMAD.U32 R11, RZ, RZ, UR4 ;  /* 0x00000004ff0b7e24 */ /* 0x002fe2000f8e00ff */
[----:B------:R-:W1:Y:S02]  /*00b0*/  S2UR UR4, SR_CTAID.X ;  /* 0x00000000000479c3 */ /* 0x000e640000002500 */
[----:B------:R3:W-:Y:S01]  /*00c0*/  STL.128 [R1+0x30], RZ ;  /* 0x000030ff01007387 */ /* 0x0007e20000100c00 */
[----:B------:R-:W4:Y:S01]  /*00d0*/  I2F.U32.RP R0, R11 ;  /* 0x0000000b00007306 */ /* 0x000f220000209000 */
[----:B------:R-:W-:-:S02]  /*00e0*/  ISETP.NE.U32.AND P2, PT, R11, RZ, PT ;  /* 0x000000ff0b00720c */ /* 0x000fc40003f45070 */
[----:B------:R3:W-:Y:S04]  /*00f0*/  STL.128 [R1+0x40], RZ ;  /* 0x000040ff01007387 */ /* 0x0007e80000100c00 */
[----:B------:R3:W-:Y:S04]  /*0100*/  STL.128 [R1+0x50], RZ ;  /* 0x000050ff01007387 */ /* 0x0007e80000100c00 */
[----:B------:R3:W-:Y:S01]  /*0110*/  STL.128 [R1+0x60], RZ ;  /* 0x000060ff01007387 */ /* 0x0007e20000100c00 */
[----:B--2---:R-:W-:Y:S02]  /*0120*/  LOP3.LUT R74, R59, 0x1f, RZ, 0xc0, !PT ;  /* 0x0000001f3b4a7812 */ /* 0x004fe400078ec0ff */
[----:B------:R-:W-:Y:S01]  /*0130*/  SHF.R.U32.HI R72, RZ, 0x5, R59 ;  /* 0x00000005ff487819 */ /* 0x000fe2000001163b */
[----:B------:R3:W-:Y:S01]  /*0140*/  STL.128 [R1+0x70], RZ ;  /* 0x000070ff01007387 */ /* 0x0007e20000100c00 */
[----:B----4-:R-:W2:Y:S02]  /*0150*/  MUFU.RCP R0, R0 ;  /* 0x0000000000007308 */ /* 0x010ea40000001000 */
[----:B--2---:R-:W-:-:S06]  /*0160*/  VIADD R2, R0, 0xffffffe ;  /* 0x0ffffffe00027836 */ /* 0x004fcc0000000000 */
[----:B------:R2:W4:Y:S02]  /*0170*/  F2I.FTZ.U32.TRUNC.NTZ R3, R2 ;  /* 0x0000000200037305 */ /* 0x000524000021f000 */
[----:B--2---:R-:W-:Y:S02]  /*0180*/  IMAD.MOV.U32 R2, RZ, RZ, RZ ;  /* 0x000000ffff027224 */ /* 0x004fe400078e00ff */
[----:B----4-:R-:W-:-:S04]  /*0190*/  IMAD R4, R3, R11, RZ ;  /* 0x0000000b03047224 */ /* 0x010fc800078e02ff */
        /* <DEDUP_REMOVED lines=13> */
[----:B------:R-:W-:Y:S01]  /*0270*/  IMAD R69, R11, R0, UR4 ;  /* 0x000000040b457e24 */ /* 0x000fe2000f8e0200 */
[----:B------:R-:W1:Y:S03]  /*0280*/  LDCU.64 UR4, c[0x0][0x358] ;  /* 0x00006b00ff0477ac */ /* 0x000e660008000a00 */
[----:B------:R-:W-:-:S04]  /*0290*/  IMAD R68, R69, 0x20, R74 ;  /* 0x0000002045447824 */ /* 0x000fc800078e024a */
[----:B------:R-:W-:-:S05]  /*02a0*/  IMAD.SHL.U32 R68, R68, 0x8, RZ ;  /* 0x0000000844447824 */ /* 0x000fca00078e00ff */
[----:B0-----:R-:W-:-:S13]  /*02b0*/  ISETP.GE.AND P0, PT, R68, UR6, PT ;  /* 0x0000000644007c0c */ /* 0x001fda000bf06270 */
[----:B-1-3--:R-:W-:Y:S05]  /*02c0*/  @P0 BRA `(.L_x_1177) ;  /* 0x0000000c00380947 */ /* 0x00afea0003800000 */
[----:B------:R-:W0:Y:S01]  /*02d0*/  LDC.64 R2, c[0x0][0x3a8] ;  /* 0x0000ea00ff027b82 */ /* 0x000e220000000a00 */
[C---:B------:R-:W-:Y:S01]  /*02e0*/  IADD3 R0, PT, PT, -R68.reuse, UR6, RZ ;  /* 0x0000000644007c10 */ /* 0x040fe2000fffe1ff */
[----:B------:R-:W-:Y:S01]  /*02f0*/  BSSY.RECONVERGENT B1, `(.L_x_1178) ;  /* 0x0000023000017945 */ /* 0x000fe20003800200 */
[----:B0-----:R-:W-:-:S03]  /*0300*/  IMAD.WIDE R4, R68, 0x2, R2 ;  /* 0x0000000244047825 */ /* 0x001fc600078e0202 */
[----:B------:R-:W-:-:S04]  /*0310*/  LOP3.LUT P0, RZ, R4, 0xf, RZ, 0xc0, !PT ;  /* 0x0000000f04ff7812 */ /* 0x000fc8000780c0ff */
[----:B------:R-:W-:-:S13]  /*0320*/  ISETP.LT.U32.OR P0, PT, R0, 0x8, P0 ;  /* 0x000000080000780c */ /* 0x000fda0000701470 */
[----:B------:R-:W-:Y:S05]  /*0330*/  @P0 BRA `(.L_x_1179) ;  /* 0x0000000000080947 */ /* 0x000fea0003800000 */
[----:B------:R-:W5:Y:S01]  /*0340*/  LDG.E.128 R4, desc[UR4][R4.64] ;  /* 0x0000000404047981 */ /* 0x000f62000c1e1d00 */
[----:B------:R-:W-:Y:S05]  /*0350*/  BRA `(.L_x_1180) ;  /* 0x0000000000707947 */ /* 0x000fea0003800000 */
.L_x_1179:
[C---:B------:R-:W-:Y:S02]  /*0360*/  ISETP.GT.U32.AND P6, PT, R0.reuse, 0x1, PT ;  /* 0x000000010000780c */ /* 0x040fe40003fc4070 */
[C---:B------:R-:W-:Y:S02]  /*0370*/  ISETP.GT.U32.AND P5, PT, R0.reuse, 0x2, PT ;  /* 0x000000020000780c */ /* 0x040fe40003fa4070 */
[C---:B------:R-:W-:Y:S02]  /*0380*/  ISETP.GT.U32.AND P4, PT, R0.reuse, 0x3, PT ;  /* 0x000000030000780c */ /* 0x040fe40003f84070 */
[C---:B------:R-:W-:Y:S02]  /*0390*/  ISETP.GT.U32.AND P3, PT, R0.reuse, 0x4, PT ;  /* 0x000000040000780c */ /* 0x040fe40003f64070 */
[C---:B------:R-:W-:Y:S02]  /*03a0*/  ISETP.GT.U32.AND P2, PT, R0.reuse, 0x5, PT ;  /* 0x000000050000780c */ /* 0x040fe40003f44070 */
[----:B------:R-:W-:-:S02]  /*03b0*/  ISETP.GT.U32.AND P1, PT, R0, 0x6, PT ;  /* 0x000000060000780c */ /* 0x000fc40003f24070 */
[----:B------:R-:W-:Y:S02]  /*03c0*/  ISETP.NE.AND P0, PT, R0, RZ, PT ;  /* 0x000000ff0000720c */ /* 0x000fe40003f05270 */
[----:B------:R-:W-:-:S06]  /*03d0*/  @!P6 PRMT R7, RZ, 0x7610, R7 ;  /* 0x00007610ff07e816 */ /* 0x000fcc0000000007 */
[----:B------:R-:W2:Y:S01]  /*03e0*/  @P6 LDG.E.U16 R7, desc[UR4][R4.64+0x2] ;  /* 0x0000020404076981 */ /* 0x000ea2000c1e1500 */
[----:B------:R-:W-:Y:S02]  /*03f0*/  ISETP.GT.U32.AND P6, PT, R0, 0x7, PT ;  /* 0x000000070000780c */ /* 0x000fe40003fc4070 */
[----:B------:R-:W-:Y:S02]  /*0400*/  @!P5 PRMT R6, RZ, 0x7610, R6 ;  /* 0x00007610ff06d816 */ /* 0x000fe40000000006 */
[----:B------:R-:W-:Y:S01]  /*0410*/  @!P4 PRMT R9, RZ, 0x7610, R9 ;  /* 0x00007610ff09c816 */ /* 0x000fe20000000009 */
[----:B------:R-:W2:Y:S01]  /*0420*/  @P0 LDG.E.U16 R0, desc[UR4][R4.64] ;  /* 0x0000000404000981 */ /* 0x000ea2000c1e1500 */
        /* <DEDUP_REMOVED lines=9> */
[----:B------:R2:W5:Y:S01]  /*04c0*/  @P6 LDG.E.U16 R15, desc[UR4][R4.64+0xe] ;  /* 0x00000e04040f6981 */ /* 0x000562000c1e1500 */
[----:B------:R-:W-:-:S04]  /*04d0*/  @!P0 PRMT R0, RZ, 0x7610, R0 ;  /* 0x00007610ff008816 */ /* 0x000fc80000000000 */
[----:B--2---:R-:W-:Y:S02]  /*04e0*/  PRMT R4, R0, 0x5410, R7 ;  /* 0x0000541000047816 */ /* 0x004fe40000000007 */
[----:B---3--:R-:W-:Y:S02]  /*04f0*/  PRMT R5, R6, 0x5410, R9 ;  /* 0x0000541006057816 */ /* 0x008fe40000000009 */
[----:B----4-:R-:W-:Y:S02]  /*0500*/  PRMT R6, R8, 0x5410, R13 ;  /* 0x0000541008067816 */ /* 0x010fe4000000000d */
[----:B-----5:R-:W-:-:S07]  /*0510*/  PRMT R7, R10, 0x5410, R15 ;  /* 0x000054100a077816 */ /* 0x020fce000000000f */
.L_x_1180:
[----:B------:R-:W-:Y:S05]  /*0520*/  BSYNC.RECONVERGENT B1 ;  /* 0x0000000000017941 */ /* 0x000fea0003800200 */
.L_x_1178:
[----:B------:R-:W-:Y:S01]  /*0530*/  IMAD R8, R11, 0x100, R68 ;  /* 0x000001000b087824 */ /* 0x000fe200078e0244 */
[C---:B-----5:R-:W-:Y:S01]  /*0540*/  PRMT R0, R4.reuse, 0x7632, R0 ;  /* 0x0000763204007816 */ /* 0x060fe20000000000 */
        /* <DEDUP_REMOVED lines=21> */
.L_x_1182:
[C---:B------:R-:W-:Y:S02]  /*06a0*/  ISETP.NE.AND P6, PT, R6.reuse, RZ, PT ;  /* 0x000000ff0600720c */ /* 0x040fe40003fc5270 */
[C---:B------:R-:W-:Y:S02]  /*06b0*/  ISETP.GT.U32.AND P5, PT, R6.reuse, 0x1, PT ;  /* 0x000000010600780c */ /* 0x040fe40003fa4070 */
[C---:B------:R-:W-:Y:S02]  /*06c0*/  ISETP.GT.U32.AND P4, PT, R6.reuse, 0x2, PT ;  /* 0x000000020600780c */ /* 0x040fe40003f84070 */
[C---:B------:R-:W-:Y:S02]  /*06d0*/  ISETP.GT.U32.AND P3, PT, R6.reuse, 0x3, PT ;  /* 0x000000030600780c */ /* 0x040fe40003f64070 */
[C---:B------:R-:W-:Y:S02]  /*06e0*/  ISETP.GT.U32.AND P2, PT, R6.reuse, 0x4, PT ;  /* 0x000000040600780c */ /* 0x040fe40003f44070 */
[----:B------:R-:W-:-:S02]  /*06f0*/  ISETP.GT.U32.AND P1, PT, R6, 0x5, PT ;  /* 0x000000050600780c */ /* 0x000fc40003f24070 */
[----:B------:R-:W-:Y:S02]  /*0700*/  ISETP.GT.U32.AND P0, PT, R6, 0x6, PT ;  /* 0x000000060600780c */ /* 0x000fe40003f04070 */
[----:B------:R-:W-:-:S06]  /*0710*/  @!P6 PRMT R0, RZ, 0x7610, R0 ;  /* 0x00007610ff00e816 */ /* 0x000fcc0000000000 */
[----:B------:R-:W2:Y:S01]  /*0720*/  @P6 LDG.E.U16 R0, desc[UR4][R4.64] ;  /* 0x0000000404006981 */ /* 0x000ea2000c1e1500 */
[----:B------:R-:W-:Y:S02]  /*0730*/  ISETP.GT.U32.AND P6, PT, R6, 0x7, PT ;  /* 0x000000070600780c */ /* 0x000fe40003fc4070 */
[----:B------:R-:W-:Y:S02]  /*0740*/  @!P5 PRMT R7, RZ, 0x7610, R7 ;  /* 0x00007610ff07d816 */ /* 0x000fe40000000007 */
[----:B------:R-:W-:Y:S02]  /*0750*/  @!P4 PRMT R6, RZ, 0x7610, R6 ;  /* 0x00007610ff06c816 */ /* 0x000fe40000000006 */
[----:B------:R-:W-:Y:S02]  /*0760*/  @!P3 PRMT R9, RZ, 0x7610, R9 ;  /* 0x00007610ff09b816 */ /* 0x000fe40000000009 */
[----:B------:R-:W-:Y:S01]  /*0770*/  @!P2 PRMT R10, RZ, 0x7610, R10 ;  /* 0x00007610ff0aa816 */ /* 0x000fe2000000000a */
[----:B------:R-:W2:Y:S01]  /*0780*/  @P5 LDG.E.U16 R7, desc[UR4][R4.64+0x2] ;  /* 0x0000020404075981 */ /* 0x000ea2000c1e1500 */
[----:B------:R-:W-:-:S02]  /*0790*/  @!P1 PRMT R13, RZ, 0x7610, R13 ;  /* 0x00007610ff0d9816 */ /* 0x000fc4000000000d */
[----:B------:R-:W-:Y:S01]  /*07a0*/  @!P0 PRMT R12, RZ, 0x7610, R12 ;  /* 0x00007610ff0c8816 */ /* 0x000fe2000000000c */
[----:B------:R-:W3:Y:S01]  /*07b0*/  @P4 LDG.E.U16 R6, desc[UR4][R4.64+0x4] ;  /* 0x0000040404064981 */ /* 0x000ee2000c1e1500 */
[----:B------:R-:W-:-:S03]  /*07c0*/  @!P6 PRMT R15, RZ, 0x7610, R15 ;  /* 0x00007610ff0fe816 */ /* 0x000fc6000000000f */
        /* <DEDUP_REMOVED lines=9> */
.L_x_1183:
[----:B------:R-:W-:Y:S05]  /*0860*/  BSYNC.RECONVERGENT B1 ;  /* 0x0000000000017941 */ /* 0x000fea0003800200 */
.L_x_1181:
        /* <DEDUP_REMOVED lines=23> */
.L_x_1185:
        /* <DEDUP_REMOVED lines=28> */
.L_x_1186:
[----:B------:R-:W-:Y:S05]  /*0ba0*/  BSYNC.RECONVERGENT B1 ;  /* 0x0000000000017941 */ /* 0x000fea0003800200 */
.L_x_1184:
        /* <DEDUP_REMOVED lines=23> */
.L_x_1188:
        /* <DEDUP_REMOVED lines=28> */
.L_x_1189:
[----:B------:R-:W-:Y:S05]  /*0ee0*/  BSYNC.RECONVERGENT B1 ;  /* 0x0000000000017941 */ /* 0x000fea0003800200 */
.L_x_1187:
[C---:B-----5:R-:W-:Y:S01]  /*0ef0*/  PRMT R0, R4.reuse, 0x7632, R0 ;  /* 0x0000763204007816 */ /* 0x060fe20000000000 */
[----:B------:R-:W-:Y:S01]  /*0f00*/  IMAD.U32 R8, R4, 0x10000, RZ ;  /* 0x0001000004087824 */ /* 0x000fe200078e00ff */
[C---:B0-----:R-:W-:Y:S01]  /*0f10*/  PRMT R2, R5.reuse, 0x7632, R2 ;  /* 0x0000763205027816 */ /* 0x041fe20000000002 */
        /* <DEDUP_REMOVED lines=9> */
.L_x_1177:
[----:B------:R-:W-:Y:S05]  /*0fb0*/  BSYNC.RECONVERGENT B0 ;  /* 0x0000000000007941 */ /* 0x000fea0003800200 */
.L_x_1176:
[----:B------:R-:W0:Y:S02]  /*0fc0*/  LDCU UR7, c[0x0][0x388] ;  /* 0x00007100ff0777ac */ /* 0x000e240008000800 */
[----:B0-----:R-:W-:-:S13]  /*0fd0*/  ISETP.GE.AND P0, PT, R67, UR7, PT ;  /* 0x0000000743007c0c */ /* 0x001fda000bf06270 */
[----:B------:R-:W-:Y:S05]  /*0fe0*/  @P0 BRA `(.L_x_1190) ;  /* 0x0000004c00ac0947 */ /* 0x000fea0003800000 */
[----:B------:R-:W0:Y:S01]  /*0ff0*/  LDCU.U8 UR7, c[0x0][0x3c0] ;  /* 0x00007800ff0777ac */ /* 0x000e220008000000 */
[----:B------:R-:W-:Y:S01]  /*1000*/  I2FP.F32.S32 R4, UR6 ;  /* 0x0000000600047c45 */ /* 0x000fe20008201400 */
[----:B------:R-:W1:Y:S01]  /*1010*/  LDC R58, c[0x0][0x380] ;  /* 0x0000e000ff3a7b82 */ /* 0x000e620000000800 */
[----:B------:R-:W-:Y:S02]  /*1020*/  LOP3.LUT R66, RZ, R74, RZ, 0x33, !PT ;  /* 0x0000004aff427212 */ /* 0x000fe400078e33ff */
[----:B------:R-:W-:Y:S01]  /*1030*/  IADD3 R41, PT, PT, -R68, UR6, RZ ;  /* 0x0000000644297c10 */ /* 0x000fe2000fffe1ff */
[----:B------:R-:W-:Y:S02]  /*1040*/  VIADD R0, R4, 0x1800000 ;  /* 0x0180000004007836 */ /* 0x000fe40000000000 */
[----:B------:R-:W-:-:S03]  /*1050*/  IMAD.IADD R66, R66, 0x1, R11 ;  /* 0x0000000142427824 */ /* 0x000fc600078e020b */
[----:B------:R-:W-:Y:S02]  /*1060*/  LOP3.LUT R5, R0, 0x7f800000, RZ, 0xc0, !PT ;  /* 0x7f80000000057812 */ /* 0x000fe400078ec0ff */
[----:B------:R-:W-:-:S04]  /*1070*/  LEA.HI R63, R66, 0x1, RZ, 0x1b ;  /* 0x00000001423f7811 */ /* 0x000fc800078fd8ff */
[C---:B------:R-:W-:Y:S02]  /*1080*/  LOP3.LUT R65, R63.reuse, 0xf, RZ, 0xc0, !PT ;  /* 0x0000000f3f417812 */ /* 0x040fe400078ec0ff */
[----:B0-----:R-:W-:Y:S02]  /*1090*/  ISETP.NE.AND P0, PT, RZ, UR7, PT ;  /* 0x00000007ff007c0c */ /* 0x001fe4000bf05270 */
[----:B------:R-:W-:Y:S01]  /*10a0*/  LOP3.LUT R57, R63, 0xffffff0, RZ, 0xc0, !PT ;  /* 0x0ffffff03f397812 */ /* 0x000fe200078ec0ff */
[----:B------:R-:W-:Y:S01]  /*10b0*/  VIADD R49, R65, 0xffffffff ;  /* 0xffffffff41317836 */ /* 0x000fe20000000000 */
[----:B------:R-:W-:Y:S02]  /*10c0*/  FSEL R39, RZ, 1, !P0 ;  /* 0x3f800000ff277808 */ /* 0x000fe40004000000 */
[----:B------:R-:W-:Y:S01]  /*10d0*/  ISETP.GT.U32.AND P0, PT, R5, 0x1ffffff, PT ;  /* 0x01ffffff0500780c */ /* 0x000fe20003f04070 */
[----:B-1----:R-:W-:Y:S02]  /*10e0*/  IMAD.SHL.U32 R58, R58, 0x4, RZ ;  /* 0x000000043a3a7824 */ /* 0x002fe400078e00ff */
[C---:B------:R-:W-:Y:S01]  /*10f0*/  FADD R13, R39.reuse, R22 ;  /* 0x00000016270d7221 */ /* 0x040fe20000000000 */
[----:B------:R-:W-:Y:S01]  /*1100*/  FADD R22, R39, R40 ;  /* 0x0000002827167221 */ /* 0x000fe20000000000 */
[----:B------:R-:W-:-:S02]  /*1110*/  IMAD R40, R11, 0x100, R68 ;  /* 0x000001000b287824 */ /* 0x000fc400078e0244 */
[C---:B------:R-:W-:Y:S01]  /*1120*/  FADD R23, R39.reuse, R42 ;  /* 0x0000002a27177221 */ /* 0x040fe20000000000 */
[C---:B------:R-:W-:Y:S01]  /*1130*/  FADD R25, R39.reuse, R44 ;  /* 0x0000002c27197221 */ /* 0x040fe20000000000 */
[----:B------:R-:W-:Y:S01]  /*1140*/  FADD R35, R39, R64 ;  /* 0x0000004027237221 */ /* 0x000fe20000000000 */
[----:B------:R-:W-:Y:S01]  /*1150*/  IMAD R42, R11, 0x100, R40 ;  /* 0x000001000b2a7824 */ /* 0x000fe200078e0228 */
[----:B------:R-:W-:Y:S01]  /*1160*/  LOP3.LUT R64, R63, 0x7, RZ, 0xc0, !PT ;  /* 0x000000073f407812 */ /* 0x000fe200078ec0ff */
        /* <DEDUP_REMOVED lines=33> */
[----:B------:R-:W-:Y:S01]  /*1380*/  IADD3 R46, PT, PT, -R44, UR6, RZ ;  /* 0x000000062c2e7c10 */ /* 0x000fe2000fffe1ff */
[----:B------:R-:W-:Y:S06]  /*1390*/  @P0 BRA `(.L_x_1191) ;  /* 0x00000000000c0947 */ /* 0x000fec0003800000 */
[----:B------:R-:W-:-:S07]  /*13a0*/  MOV R11, 0x13c0 ;  /* 0x000013c0000b7802 */ /* 0x000fce0000000f00 */
[----:B------:R-:W-:Y:S05]  /*13b0*/  CALL.REL.NOINC `($__internal_11_$__cuda_sm20_rcp_rn_f32_slowpath) ;  /* 0x0000005400287944 */ /* 0x000fea0003c00000 */
[----:B------:R-:W-:Y:S05]  /*13c0*/  BRA `(.L_x_1192) ;  /* 0x0000000000107947 */ /* 0x000fea0003800000 */
.L_x_1191:
[----:B------:R-:W0:Y:S02]  /*13d0*/  MUFU.RCP R5, R4 ;  /* 0x0000000400057308 */ /* 0x000e240000001000 */
[----:B0-----:R-:W-:-:S04]  /*13e0*/  FFMA R6, R4, R5, -1 ;  /* 0xbf80000004067423 */ /* 0x001fc80000000005 */
[----:B------:R-:W-:-:S04]  /*13f0*/  FADD.FTZ R6, -R6, -RZ ;  /* 0x800000ff06067221 */ /* 0x000fc80000010100 */
[----:B------:R-:W-:-:S07]  /*1400*/  FFMA R62, R5, R6, R5 ;  /* 0x00000006053e7223 */ /* 0x000fce0000000005 */
.L_x_1192:
[----:B------:R-:W0:Y:S01]  /*1410*/  LDCU UR6, c[0x0][0x384] ;  /* 0x00007080ff0677ac */ /* 0x000e220008000800 */
[----:B------:R-:W-:Y:S01]  /*1420*/  IMAD.IADD R47, R72, 0x1, R67 ;  /* 0x00000001482f7824 */ /* 0x000fe200078e0243 */
[----:B------:R-:W-:Y:S01]  /*1430*/  ISETP.GE.U32.AND P2, PT, R49, 0x7, PT ;  /* 0x000000073100780c */ /* 0x000fe20003f46070 */
[----:B------:R-:W-:Y:S01]  /*1440*/  IMAD.MOV.U32 R60, RZ, RZ, RZ ;  /* 0x000000ffff3c7224 */ /* 0x000fe200078e00ff */
[----:B------:R-:W-:Y:S01]  /*1450*/  ISETP.GE.U32.AND P3, PT, R50, 0x3, PT ;  /* 0x000000033200780c */ /* 0x000fe20003f66070 */
[----:B0-----:R-:W-:Y:S02]  /*1460*/  IMAD R47, R47, UR6, RZ ;  /* 0x000000062f2f7c24 */ /* 0x001fe4000f8e02ff */
[----:B------:R-:W-:-:S10]  /*1470*/  IMAD R61, R58, UR6, RZ ;  /* 0x000000063a3d7c24 */ /* 0x000fd4000f8e02ff */
.L_x_1253:
        /* <DEDUP_REMOVED lines=9> */
[----:B-1----:R-:W-:Y:S02]  /*1510*/  ISETP.GE.AND P0, PT, R68, UR6, PT ;  /* 0x0000000644007c0c */ /* 0x002fe4000bf06270 */
[----:B------:R-:W-:Y:S02]  /*1520*/  CS2R R140, SRZ ;  /* 0x00000000008c7805 */ /* 0x000fe4000001ff00 */
        /* <DEDUP_REMOVED lines=38> */
.L_x_1196:
[----:B------:R-:W5:Y:S02]  /*1790*/  LDG.E.128 R8, desc[UR4][R8.64] ;  /* 0x0000000408087981 */ /* 0x000f64000c1e1d00 */
.L_x_1197:
[----:B------:R-:W-:Y:S05]  /*17a0*/  BSYNC.RECONVERGENT B1 ;  /* 0x0000000000017941 */ /* 0x000fea0003800200 */
.L_x_1195:
[----:B------:R-:W0:Y:S01]  /*17b0*/  LDC.64 R142, c[0x0][0x3c8] ;  /* 0x0000f200ff8e7b82 */ /* 0x000e220000000a00 */
[----:B------:R-:W-:Y:S01]  /*17c0*/  ISETP.GT.U32.AND P5, PT, R41, 0x7, PT ;  /* 0x000000072900780c */ /* 0x000fe20003fa4070 */
[----:B------:R-:W-:Y:S01]  /*17d0*/  BSSY.RECONVERGENT B1, `(.L_x_1198) ;  /* 0x0000025000017945 */ /* 0x000fe20003800200 */
[----:B-----5:R-:W-:Y:S02]  /*17e0*/  PRMT R87, R11, 0x7632, R87 ;  /* 0x000076320b577816 */ /* 0x020fe40000000057 */
[----:B------:R-:W-:Y:S02]  /*17f0*/  PRMT R89, R10, 0x7632, R89 ;  /* 0x000076320a597816 */ /* 0x000fe40000000059 */
[----:B------:R-:W-:Y:S02]  /*1800*/  PRMT R90, R9, 0x7632, R90 ;  /* 0x00007632095a7816 */ /* 0x000fe4000000005a */
[----:B------:R-:W-:Y:S01]  /*1810*/  PRMT R98, R8, 0x7632, R98 ;  /* 0x0000763208627816 */ /* 0x000fe20000000062 */
        /* <DEDUP_REMOVED lines=26> */
[----:B------:R-:W-:Y:S02]  /*19c0*/  @!P6 PRMT R4, RZ, 0x7610, R4 ;  /* 0x00007610ff04e816 */ /* 0x000fe40000000004 */
[----:B----4-:R-:W-:Y:S02]  /*19d0*/  PRMT R50, R50, 0x5410, R51 ;  /* 0x0000541032327816 */ /* 0x010fe40000000033 */
[----:B--2---:R-:W-:Y:S02]  /*19e0*/  PRMT R48, R4, 0x5410, R5 ;  /* 0x0000541004307816 */ /* 0x004fe40000000005 */
[----:B-----5:R-:W-:Y:S01]  /*19f0*/  PRMT R51, R52, 0x5410, R53 ;  /* 0x0000541034337816 */ /* 0x020fe20000000035 */
[----:B------:R-:W-:Y:S06]  /*1a00*/  BRA `(.L_x_1200) ;  /* 0x0000000000047947 */ /* 0x000fec0003800000 */
.L_x_1199:
[----:B------:R-:W5:Y:S02]  /*1a10*/  LDG.E.128 R48, desc[UR4][R48.64] ;  /* 0x0000000430307981 */ /* 0x000f64000c1e1d00 */
.L_x_1200:
[----:B------:R-:W-:Y:S05]  /*1a20*/  BSYNC.RECONVERGENT B1 ;  /* 0x0000000000017941 */ /* 0x000fea0003800200 */
.L_x_1198:
[----:B------:R-:W2:Y:S04]  /*1a30*/  LDL.128 R52, [R1] ;  /* 0x0000000001347983 */ /* 0x000ea80000100c00 */
[----:B------:R-:W3:Y:S01]  /*1a40*/  LDL.128 R4, [R1+0x10] ;  /* 0x0000100001047983 */ /* 0x000ee20000100c00 */
[----:B------:R-:W-:Y:S01]  /*1a50*/  IMAD.U32 R8, R8, 0x10000, RZ ;  /* 0x0001000008087824 */ /* 0x000fe200078e00ff */
[----:B-----5:R-:W-:Y:S01]  /*1a60*/  PRMT R123, R51, 0x7632, R123 ;  /* 0x00007632337b7816 */ /* 0x020fe2000000007b */
[----:B------:R-:W-:Y:S01]  /*1a70*/  IMAD.U32 R88, R9, 0x10000, RZ ;  /* 0x0001000009587824 */ /* 0x000fe200078e00ff */
[----:B------:R-:W-:Y:S01]  /*1a80*/  PRMT R9, R48, 0x7632, R9 ;  /* 0x0000763230097816 */ /* 0x000fe20000000009 */
[----:B------:R-:W-:Y:S01]  /*1a90*/  IMAD.U32 R118, R10, 0x10000, RZ ;  /* 0x000100000a767824 */ /* 0x000fe200078e00ff */
[----:B------:R-:W-:Y:S01]  /*1aa0*/  PRMT R10, R49, 0x7632, R10 ;  /* 0x00007632310a7816 */ /* 0x000fe2000000000a */
[----:B------:R-:W-:Y:S01]  /*1ab0*/  IMAD.U32 R136, R11, 0x10000, RZ ;  /* 0x000100000b887824 */ /* 0x000fe200078e00ff */
[----:B------:R-:W-:Y:S01]  /*1ac0*/  ISETP.GE.AND P1, PT, R40, UR6, PT ;  /* 0x0000000628007c0c */ /* 0x000fe2000bf26270 */
[----:B------:R-:W-:-:S02]  /*1ad0*/  IMAD.U32 R98, R98, 0x10000, RZ ;  /* 0x0001000062627824 */ /* 0x000fc400078e00ff */
[-C--:B------:R-:W-:Y:S01]  /*1ae0*/  FMUL R107, R118, R73.reuse ;  /* 0x00000049766b7220 */ /* 0x080fe20000400000 */
[----:B------:R-:W-:Y:S02]  /*1af0*/  IMAD.U32 R120, R89, 0x10000, RZ ;  /* 0x0001000059787824 */ /* 0x000fe400078e00ff */
[-C--:B------:R-:W-:Y:S01]  /*1b00*/  FMUL R89, R8, R73.reuse ;  /* 0x0000004908597220 */ /* 0x080fe20000400000 */
[----:B------:R-:W-:Y:S01]  /*1b10*/  IMAD.U32 R11, R48, 0x10000, RZ ;  /* 0x00010000300b7824 */ /* 0x000fe200078e00ff */
[----:B------:R-:W-:Y:S01]  /*1b20*/  PRMT R48, R50, 0x7632, R48 ;  /* 0x0000763232307816 */ /* 0x000fe20000000030 */
[----:B------:R-:W-:Y:S02]  /*1b30*/  IMAD.U32 R105, R49, 0x10000, RZ ;  /* 0x0001000031697824 */ /* 0x000fe400078e00ff */
[----:B------:R-:W-:Y:S01]  /*1b40*/  FMUL R120, R120, R73 ;  /* 0x0000004978787220 */ /* 0x000fe20000400000 */
[----:B------:R-:W-:Y:S02]  /*1b50*/  IMAD.U32 R49, R50, 0x10000, RZ ;  /* 0x0001000032317824 */ /* 0x000fe400078e00ff */
[----:B------:R-:W-:-:S02]  /*1b60*/  IMAD.U32 R138, R87, 0x10000, RZ ;  /* 0x00010000578a7824 */ /* 0x000fc400078e00ff */
[-C--:B------:R-:W-:Y:S01]  /*1b70*/  FMUL R87, R88, R73.reuse ;  /* 0x0000004958577220 */ /* 0x080fe20000400000 */
[----:B------:R-:W-:Y:S02]  /*1b80*/  IMAD.U32 R50, R90, 0x10000, RZ ;  /* 0x000100005a327824 */ /* 0x000fe400078e00ff */
[----:B------:R-:W-:Y:S01]  /*1b90*/  FMUL R90, R98, R73 ;  /* 0x00000049625a7220 */ /* 0x000fe20000400000 */
[----:B------:R-:W-:Y:S02]  /*1ba0*/  IMAD.U32 R115, R9, 0x10000, RZ ;  /* 0x0001000009737824 */ /* 0x000fe400078e00ff */
[----:B------:R-:W-:Y:S01]  /*1bb0*/  FMUL R98, R56, R11 ;  /* 0x0000000b38627220 */ /* 0x000fe20000400000 */
[----:B------:R-:W-:Y:S02]  /*1bc0*/  IMAD.U32 R137, R51, 0x10000, RZ ;  /* 0x0001000033897824 */ /* 0x000fe400078e00ff */
[----:B------:R-:W-:Y:S01]  /*1bd0*/  FMUL R88, R50, R73 ;  /* 0x0000004932587220 */ /* 0x000fe20000400000 */
[----:B------:R-:W-:Y:S01]  /*1be0*/  FMUL R122, R2, R105 ;  /* 0x00000069027a7220 */ /* 0x000fe20000400000 */
[----:B------:R-:W-:Y:S01]  /*1bf0*/  FFMA R51, R89, R98, RZ ;  /* 0x0000006259337223 */ /* 0x000fe200000000ff */
[----:B------:R-:W-:-:S02]  /*1c00*/  IMAD.U32 R140, R123, 0x10000, RZ ;  /* 0x000100007b8c7824 */ /* 0x000fc400078e00ff */
[----:B------:R-:W-:Y:S01]  /*1c10*/  FMUL R118, R138, R73 ;  /* 0x000000498a767220 */ /* 0x000fe20000400000 */
[----:B------:R-:W-:Y:S01]  /*1c20*/  FMUL R138, R12, R49 ;  /* 0x000000310c8a7220 */ /* 0x000fe20000400000 */
[----:B--2---:R-:W-:Y:S01]  /*1c30*/  FFMA R8, R89, R11, R52 ;  /* 0x0000000b59087223 */ /* 0x004fe20000000034 */
[----:B------:R-:W-:Y:S02]  /*1c40*/  IMAD.U32 R52, R10, 0x10000, RZ ;  /* 0x000100000a347824 */ /* 0x000fe400078e00ff */
[----:B------:R-:W-:Y:S01]  /*1c50*/  FFMA R10, R87, R105, R54 ;  /* 0x00000069570a7223 */ /* 0x000fe20000000036 */
[----:B------:R-:W-:Y:S02]  /*1c60*/  IMAD.U32 R54, R48, 0x10000, RZ ;  /* 0x0001000030367824 */ /* 0x000fe400078e00ff */
[-C--:B------:R-:W-:Y:S01]  /*1c70*/  FFMA R9, R90, R115.reuse, R53 ;  /* 0x000000735a097223 */ /* 0x080fe20000000035 */
[----:B------:R-:W-:Y:S01]  /*1c80*/  FMUL R115, R0, R115 ;  /* 0x0000007300737220 */ /* 0x000fe20000400000 */
[----:B------:R-:W-:Y:S01]  /*1c90*/  FADD R48, RZ, R98 ;  /* 0x00000062ff307221 */ /* 0x000fe20000000000 */
[-C--:B------:R-:W-:Y:S01]  /*1ca0*/  FMUL R123, R3, R52.reuse ;  /* 0x00000034037b7220 */ /* 0x080fe20000400000 */
[----:B---3--:R-:W-:Y:S01]  /*1cb0*/  FFMA R4, R107, R49, R4 ;  /* 0x000000316b047223 */ /* 0x008fe20000000004 */
[----:B------:R-:W-:Y:S01]  /*1cc0*/  FFMA R50, R90, R115, R51 ;  /* 0x000000735a327223 */ /* 0x000fe20000000033 */
[----:B------:R-:W-:Y:S01]  /*1cd0*/  FADD R53, R48, R115 ;  /* 0x0000007330357221 */ /* 0x000fe20000000000 */
[----:B------:R-:W-:Y:S01]  /*1ce0*/  FMUL R105, R136, R73 ;  /* 0x0000004988697220 */ /* 0x000fe20000400000 */
[----:B------:R-:W-:Y:S01]  /*1cf0*/  FFMA R11, R88, R52, R55 ;  /* 0x00000034580b7223 */ /* 0x000fe20000000037 */
[----:B------:R-:W-:Y:S01]  /*1d00*/  FFMA R51, R87, R122, R50 ;  /* 0x0000007a57337223 */ /* 0x000fe20000000032 */
[----:B------:R-:W-:Y:S01]  /*1d10*/  FADD R48, R53, R122 ;  /* 0x0000007a35307221 */ /* 0x000fe20000000000 */
[-C--:B------:R-:W-:Y:S01]  /*1d20*/  FMUL R139, R13, R54.reuse ;  /* 0x000000360d8b7220 */ /* 0x080fe20000400000 */
[----:B------:R-:W-:Y:S01]  /*1d30*/  FFMA R5, R120, R54, R5 ;  /* 0x0000003678057223 */ /* 0x000fe20000000005 */
[----:B------:R-:W-:Y:S01]  /*1d40*/  FFMA R6, R105, R137, R6 ;  /* 0x0000008969067223 */ /* 0x000fe20000000006 */
[----:B------:R-:W-:Y:S01]  /*1d50*/  FADD R49, R48, R123 ;  /* 0x0000007b30317221 */ /* 0x000fe20000000000 */
[----:B------:R-:W-:Y:S01]  /*1d60*/  FFMA R48, R88, R123, R51 ;  /* 0x0000007b58307223 */ /* 0x000fe20000000033 */
[----:B------:R-:W-:Y:S01]  /*1d70*/  FFMA R7, R118, R140, R7 ;  /* 0x0000008c76077223 */ /* 0x000fe20000000007 */
[----:B------:R0:W-:Y:S01]  /*1d80*/  STL.128 [R1], R8 ;  /* 0x0000000801007387 */ /* 0x0001e20000100c00 */
[----:B------:R-:W-:Y:S01]  /*1d90*/  FADD R50, R49, R138 ;  /* 0x0000008a31327221 */ /* 0x000fe20000000000 */
[----:B------:R-:W-:Y:S01]  /*1da0*/  FFMA R49, R107, R138, R48 ;  /* 0x0000008a6b317223 */ /* 0x000fe20000000030 */
[----:B------:R-:W-:Y:S01]  /*1db0*/  FMUL R136, R14, R137 ;  /* 0x000000890e887220 */ /* 0x000fe20000400000 */
[----:B------:R1:W-:Y:S01]  /*1dc0*/  STL.128 [R1+0x10], R4 ;  /* 0x0000100401007387 */ /* 0x0003e20000100c00 */
[----:B------:R-:W-:Y:S01]  /*1dd0*/  FMUL R137, R15, R140 ;  /* 0x0000008c0f897220 */ /* 0x000fe20000400000 */
[----:B0-----:R-:W-:Y:S01]  /*1de0*/  FADD R9, R50, R139 ;  /* 0x0000008b32097221 */ /* 0x001fe20000000000 */
[----:B------:R-:W-:-:S03]  /*1df0*/  FFMA R8, R120, R139, R49 ;  /* 0x0000008b78087223 */ /* 0x000fc60000000031 */
[----:B-1----:R-:W-:Y:S01]  /*1e00*/  FADD R4, R9, R136 ;  /* 0x0000008809047221 */ /* 0x002fe20000000000 */
[----:B------:R-:W-:-:S03]  /*1e10*/  FFMA R5, R105, R136, R8 ;  /* 0x0000008869057223 */ /* 0x000fc60000000008 */
        /* <DEDUP_REMOVED lines=11> */
.L_x_1202:
        /* <DEDUP_REMOVED lines=28> */
.L_x_1203:
[----:B------:R-:W-:Y:S05]  /*2090*/  BSYNC.RECONVERGENT B1 ;  /* 0x0000000000017941 */ /* 0x000fea0003800200 */
.L_x_1201:
        /* <DEDUP_REMOVED lines=11> */
.L_x_1205:
        /* <DEDUP_REMOVED lines=28> */
.L_x_1206:
[----:B------:R-:W-:Y:S05]  /*2310*/  BSYNC.RECONVERGENT B1 ;  /* 0x0000000000017941 */ /* 0x000fea0003800200 */
.L_x_1204:
[----:B------:R-:W2:Y:S04]  /*2320*/  LDL.128 R52, [R1+0x20] ;  /* 0x0000200001347983 */ /* 0x000ea80000100c00 */
        /* <DEDUP_REMOVED lines=9> */
[----:B------:R-:W-:Y:S01]  /*23c0*/  IMAD.U32 R11, R48, 0x10000, RZ ;  /* 0x00010000300b7824 */ /* 0x000fe200078e00ff */
[----:B------:R-:W-:Y:S01]  /*23d0*/  PRMT R48, R50, 0x7632, R48 ;  /* 0x0000763232307816 */ /* 0x000fe20000000030 */
[----:B------:R-:W-:-:S02]  /*23e0*/  IMAD.U32 R101, R49, 0x10000, RZ ;  /* 0x0001000031657824 */ /* 0x000fc400078e00ff */
[----:B------:R-:W-:Y:S01]  /*23f0*/  FMUL R103, R112, R73 ;  /* 0x0000004970677220 */ /* 0x000fe20000400000 */
[----:B------:R-:W-:Y:S02]  /*2400*/  IMAD.U32 R49, R50, 0x10000, RZ ;  /* 0x0001000032317824 */ /* 0x000fe400078e00ff */
[----:B------:R-:W-:Y:S02]  /*2410*/  IMAD.U32 R96, R96, 0x10000, RZ ;  /* 0x0001000060607824 */ /* 0x000fe400078e00ff */
[----:B------:R-:W-:Y:S01]  /*2420*/  FMUL R116, R18, R101 ;  /* 0x0000006512747220 */ /* 0x000fe20000400000 */
[----:B------:R-:W-:Y:S02]  /*2430*/  IMAD.U32 R50, R86, 0x10000, RZ ;  /* 0x0001000056327824 */ /* 0x000fe400078e00ff */
[----:B------:R-:W-:Y:S02]  /*2440*/  IMAD.U32 R114, R85, 0x10000, RZ ;  /* 0x0001000055727824 */ /* 0x000fe400078e00ff */
[----:B------:R-:W-:Y:S01]  /*2450*/  FMUL R85, R8, R73 ;  /* 0x0000004908557220 */ /* 0x000fe20000400000 */
[----:B------:R-:W-:-:S02]  /*2460*/  IMAD.U32 R134, R83, 0x10000, RZ ;  /* 0x0001000053867824 */ /* 0x000fc400078e00ff */
[-C--:B------:R-:W-:Y:S01]  /*2470*/  FMUL R83, R84, R73.reuse ;  /* 0x0000004954537220 */ /* 0x080fe20000400000 */
[-C--:B------:R-:W-:Y:S01]  /*2480*/  FMUL R86, R96, R73.reuse ;  /* 0x0000004960567220 */ /* 0x080fe20000400000 */
[----:B------:R-:W-:Y:S01]  /*2490*/  FMUL R84, R50, R73 ;  /* 0x0000004932547220 */ /* 0x000fe20000400000 */
[----:B------:R-:W-:Y:S02]  /*24a0*/  IMAD.U32 R50, R9, 0x10000, RZ ;  /* 0x0001000009327824 */ /* 0x000fe400078e00ff */
[----:B------:R-:W-:Y:S01]  /*24b0*/  FMUL R96, R16, R11 ;  /* 0x0000000b10607220 */ /* 0x000fe20000400000 */
[----:B------:R-:W-:Y:S02]  /*24c0*/  IMAD.U32 R146, R113, 0x10000, RZ ;  /* 0x0001000071927824 */ /* 0x000fe400078e00ff */
[----:B------:R-:W-:Y:S01]  /*24d0*/  FMUL R112, R134, R73 ;  /* 0x0000004986707220 */ /* 0x000fe20000400000 */
[----:B------:R-:W-:Y:S02]  /*24e0*/  IMAD.U32 R133, R51, 0x10000, RZ ;  /* 0x0001000033857824 */ /* 0x000fe400078e00ff */
[----:B------:R-:W-:Y:S01]  /*24f0*/  FMUL R113, R17, R50 ;  /* 0x0000003211717220 */ /* 0x000fe20000400000 */
[C---:B------:R-:W-:Y:S01]  /*2500*/  FFMA R51, R85.reuse, R96, R140 ;  /* 0x0000006055337223 */ /* 0x040fe2000000008c */
[----:B------:R-:W-:Y:S01]  /*2510*/  FMUL R134, R20, R49 ;  /* 0x0000003114867220 */ /* 0x000fe20000400000 */
[----:B------:R-:W-:Y:S01]  /*2520*/  FMUL R114, R114, R73 ;  /* 0x0000004972727220 */ /* 0x000fe20000400000 */
[----:B--2---:R-:W-:Y:S01]  /*2530*/  FFMA R8, R85, R11, R52 ;  /* 0x0000000b55087223 */ /* 0x004fe20000000034 */
[----:B------:R-:W-:-:S02]  /*2540*/  IMAD.U32 R52, R10, 0x10000, RZ ;  /* 0x000100000a347824 */ /* 0x000fc400078e00ff */
[----:B------:R-:W-:Y:S01]  /*2550*/  FFMA R10, R83, R101, R54 ;  /* 0x00000065530a7223 */ /* 0x000fe20000000036 */
[----:B------:R-:W-:Y:S02]  /*2560*/  IMAD.U32 R54, R48, 0x10000, RZ ;  /* 0x0001000030367824 */ /* 0x000fe400078e00ff */
[----:B------:R-:W-:Y:S01]  /*2570*/  FADD R48, R141, R96 ;  /* 0x000000608d307221 */ /* 0x000fe20000000000 */
[C---:B------:R-:W-:Y:S01]  /*2580*/  FFMA R9, R86.reuse, R50, R53 ;  /* 0x0000003256097223 */ /* 0x040fe20000000035 */
[----:B------:R-:W-:Y:S01]  /*2590*/  FFMA R50, R86, R113, R51 ;  /* 0x0000007156327223 */ /* 0x000fe20000000033 */
[----:B------:R-:W-:Y:S01]  /*25a0*/  FMUL R121, R19, R52 ;  /* 0x0000003413797220 */ /* 0x000fe20000400000 */
[----:B------:R-:W-:Y:S01]  /*25b0*/  FADD R53, R48, R113 ;  /* 0x0000007130357221 */ /* 0x000fe20000000000 */
[----:B---3--:R-:W-:Y:S01]  /*25c0*/  FFMA R4, R103, R49, R4 ;  /* 0x0000003167047223 */ /* 0x008fe20000000004 */
[----:B------:R-:W-:Y:S01]  /*25d0*/  FFMA R51, R83, R116, R50 ;  /* 0x0000007453337223 */ /* 0x000fe20000000032 */
[----:B------:R-:W-:Y:S01]  /*25e0*/  FMUL R101, R132, R73 ;  /* 0x0000004984657220 */ /* 0x000fe20000400000 */
[----:B------:R-:W-:Y:S01]  /*25f0*/  FADD R48, R53, R116 ;  /* 0x0000007435307221 */ /* 0x000fe20000000000 */
[----:B------:R-:W-:Y:S01]  /*2600*/  FFMA R11, R84, R52, R55 ;  /* 0x00000034540b7223 */ /* 0x000fe20000000037 */
[-C--:B------:R-:W-:Y:S01]  /*2610*/  FMUL R135, R21, R54.reuse ;  /* 0x0000003615877220 */ /* 0x080fe20000400000 */
[----:B------:R-:W-:Y:S01]  /*2620*/  FFMA R5, R114, R54, R5 ;  /* 0x0000003672057223 */ /* 0x000fe20000000005 */
[----:B------:R-:W-:Y:S01]  /*2630*/  FADD R49, R48, R121 ;  /* 0x0000007930317221 */ /* 0x000fe20000000000 */
[----:B------:R-:W-:Y:S01]  /*2640*/  FFMA R48, R84, R121, R51 ;  /* 0x0000007954307223 */ /* 0x000fe20000000033 */
[-C--:B------:R-:W-:Y:S01]  /*2650*/  FFMA R6, R101, R133.reuse, R6 ;  /* 0x0000008565067223 */ /* 0x080fe20000000006 */
[----:B------:R-:W-:Y:S01]  /*2660*/  FFMA R7, R112, R146, R7 ;  /* 0x0000009270077223 */ /* 0x000fe20000000007 */
[----:B------:R-:W-:Y:S01]  /*2670*/  FADD R50, R49, R134 ;  /* 0x0000008631327221 */ /* 0x000fe20000000000 */
[----:B------:R-:W-:Y:S01]  /*2680*/  FFMA R49, R103, R134, R48 ;  /* 0x0000008667317223 */ /* 0x000fe20000000030 */
[----:B------:R0:W-:Y:S01]  /*2690*/  STL.128 [R1+0x20], R8 ;  /* 0x0000200801007387 */ /* 0x0001e20000100c00 */
[----:B------:R-:W-:Y:S01]  /*26a0*/  FMUL R132, R22, R133 ;  /* 0x0000008516847220 */ /* 0x000fe20000400000 */
[----:B------:R-:W-:-:S02]  /*26b0*/  FMUL R133, R23, R146 ;  /* 0x0000009217857220 */ /* 0x000fc40000400000 */
[----:B------:R1:W-:Y:S01]  /*26c0*/  STL.128 [R1+0x30], R4 ;  /* 0x0000300401007387 */ /* 0x0003e20000100c00 */
        /* <DEDUP_REMOVED lines=15> */
.L_x_1208:
        /* <DEDUP_REMOVED lines=28> */
.L_x_1209:
[----:B------:R-:W-:Y:S05]  /*2980*/  BSYNC.RECONVERGENT B1 ;  /* 0x0000000000017941 */ /* 0x000fea0003800200 */
.L_x_1207:
        /* <DEDUP_REMOVED lines=11> */
.L_x_1211:
        /* <DEDUP_REMOVED lines=28> */
.L_x_1212:
[----:B------:R-:W-:Y:S05]  /*2c00*/  BSYNC.RECONVERGENT B1 ;  /* 0x0000000000017941 */ /* 0x000fea0003800200 */
.L_x_1210:
        /* <DEDUP_REMOVED lines=74> */
.L_x_1214:
        /* <DEDUP_REMOVED lines=28> */
.L_x_1215:
[----:B------:R-:W-:Y:S05]  /*3270*/  BSYNC.RECONVERGENT B1 ;  /* 0x0000000000017941 */ /* 0x000fea0003800200 */
.L_x_1213:
        /* <DEDUP_REMOVED lines=11> */
.L_x_1217:
        /* <DEDUP_REMOVED lines=28> */
.L_x_1218:
[----:B------:R-:W-:Y:S05]  /*34f0*/  BSYNC.RECONVERGENT B1 ;  /* 0x0000000000017941 */ /* 0x000fea0003800200 */
.L_x_1216:
        /* <DEDUP_REMOVED lines=8> */
[----:B------:R-:W-:-:S02]  /*3580*/  IMAD.U32 R124, R11, 0x10000, RZ ;  /* 0x000100000b7c7824 */ /* 0x000fc400078e00ff */
[----:B------:R-:W-:Y:S01]  /*3590*/  IMAD.U32 R11, R48, 0x10000, RZ ;  /* 0x00010000300b7824 */ /* 0x000fe200078e00ff */
[----:B------:R-:W-:Y:S01]  /*35a0*/  PRMT R48, R50, 0x7632, R48 ;  /* 0x0000763232307816 */ /* 0x000fe20000000030 */
[----:B------:R-:W-:Y:S02]  /*35b0*/  IMAD.U32 R93, R49, 0x10000, RZ ;  /* 0x00010000315d7824 */ /* 0x000fe400078e00ff */
[----:B------:R-:W-:Y:S01]  /*35c0*/  FMUL R95, R100, R73 ;  /* 0x00000049645f7220 */ /* 0x000fe20000400000 */
[----:B------:R-:W-:Y:S02]  /*35d0*/  IMAD.U32 R49, R50, 0x10000, RZ ;  /* 0x0001000032317824 */ /* 0x000fe400078e00ff */
[----:B------:R-:W-:Y:S02]  /*35e0*/  IMAD.U32 R92, R92, 0x10000, RZ ;  /* 0x000100005c5c7824 */ /* 0x000fe400078e00ff */
[----:B------:R-:W-:Y:S01]  /*35f0*/  FMUL R104, R34, R93 ;  /* 0x0000005d22687220 */ /* 0x000fe20000400000 */
[----:B------:R-:W-:-:S02]  /*3600*/  IMAD.U32 R50, R78, 0x10000, RZ ;  /* 0x000100004e327824 */ /* 0x000fc400078e00ff */
[----:B------:R-:W-:Y:S02]  /*3610*/  IMAD.U32 R102, R77, 0x10000, RZ ;  /* 0x000100004d667824 */ /* 0x000fe400078e00ff */
[-C--:B------:R-:W-:Y:S01]  /*3620*/  FMUL R77, R8, R73.reuse ;  /* 0x00000049084d7220 */ /* 0x080fe20000400000 */
[----:B------:R-:W-:Y:S02]  /*3630*/  IMAD.U32 R126, R75, 0x10000, RZ ;  /* 0x000100004b7e7824 */ /* 0x000fe400078e00ff */
[-C--:B------:R-:W-:Y:S01]  /*3640*/  FMUL R75, R76, R73.reuse ;  /* 0x000000494c4b7220 */ /* 0x080fe20000400000 */
[-C--:B------:R-:W-:Y:S01]  /*3650*/  FMUL R78, R92, R73.reuse ;  /* 0x000000495c4e7220 */ /* 0x080fe20000400000 */
[----:B------:R-:W-:Y:S01]  /*3660*/  FMUL R76, R50, R73 ;  /* 0x00000049324c7220 */ /* 0x000fe20000400000 */
[----:B------:R-:W-:Y:S02]  /*3670*/  IMAD.U32 R50, R9, 0x10000, RZ ;  /* 0x0001000009327824 */ /* 0x000fe400078e00ff */
[----:B------:R-:W-:Y:S01]  /*3680*/  FMUL R92, R32, R11 ;  /* 0x0000000b205c7220 */ /* 0x000fe20000400000 */
[----:B------:R-:W-:-:S02]  /*3690*/  IMAD.U32 R142, R109, 0x10000, RZ ;  /* 0x000100006d8e7824 */ /* 0x000fc400078e00ff */
[----:B------:R-:W-:Y:S01]  /*36a0*/  FMUL R100, R126, R73 ;  /* 0x000000497e647220 */ /* 0x000fe20000400000 */
[----:B------:R-:W-:Y:S02]  /*36b0*/  IMAD.U32 R125, R51, 0x10000, RZ ;  /* 0x00010000337d7824 */ /* 0x000fe400078e00ff */
[----:B------:R-:W-:Y:S01]  /*36c0*/  FMUL R109, R33, R50 ;  /* 0x00000032216d7220 */ /* 0x000fe20000400000 */
[C---:B------:R-:W-:Y:S01]  /*36d0*/  FFMA R51, R77.reuse, R92, R140 ;  /* 0x0000005c4d337223 */ /* 0x040fe2000000008c */
[----:B------:R-:W-:Y:S01]  /*36e0*/  FMUL R126, R36, R49 ;  /* 0x00000031247e7220 */ /* 0x000fe20000400000 */
[----:B------:R-:W-:Y:S01]  /*36f0*/  FMUL R102, R102, R73 ;  /* 0x0000004966667220 */ /* 0x000fe20000400000 */
[----:B--2---:R-:W-:Y:S01]  /*3700*/  FFMA R8, R77, R11, R52 ;  /* 0x0000000b4d087223 */ /* 0x004fe20000000034 */
[----:B------:R-:W-:Y:S02]  /*3710*/  IMAD.U32 R52, R10, 0x10000, RZ ;  /* 0x000100000a347824 */ /* 0x000fe400078e00ff */
[----:B------:R-:W-:Y:S01]  /*3720*/  FFMA R10, R75, R93, R54 ;  /* 0x0000005d4b0a7223 */ /* 0x000fe20000000036 */
[----:B------:R-:W-:-:S02]  /*3730*/  IMAD.U32 R54, R48, 0x10000, RZ ;  /* 0x0001000030367824 */ /* 0x000fc400078e00ff */
        /* <DEDUP_REMOVED lines=27> */
[----:B------:R-:W-:-:S07]  /*38f0*/  FFMA R140, R100, R125, R5 ;  /* 0x0000007d648c7223 */ /* 0x000fce0000000005 */
.L_x_1194:
[----:B------:R-:W-:Y:S05]  /*3900*/  BSYNC.RECONVERGENT B0 ;  /* 0x0000000000007941 */ /* 0x000fea0003800200 */
.L_x_1193:
[----:B------:R-:W0:Y:S02]  /*3910*/  LDC R11, c[0x0][0x384] ;  /* 0x0000e100ff0b7b82 */ /* 0x000e240000000800 */
[----:B0-----:R-:W-:-:S13]  /*3920*/  ISETP.NE.AND P1, PT, R11, 0x1, PT ;  /* 0x000000010b00780c */ /* 0x001fda0003f25270 */
[----:B------:R-:W-:Y:S05]  /*3930*/  @P1 BRA `(.L_x_1219) ;  /* 0x00000000002c1947 */ /* 0x000fea0003800000 */
[----:B------:R-:W0:Y:S02]  /*3940*/  SHFL.BFLY PT, R5, R140, 0x1, 0x1f ;  /* 0x0c201f008c057f89 */ /* 0x000e2400000e0000 */
        /* <DEDUP_REMOVED lines=10> */
.L_x_1219:
[----:B------:R-:W0:Y:S01]  /*39f0*/  SHFL.DOWN PT, R4, R141, 0x10, 0x1f ;  /* 0x0a001f008d047f89 */ /* 0x000e2200000e0000 */
        /* <DEDUP_REMOVED lines=16> */
[----:B------:R-:W-:-:S03]  /*3b00*/  IMAD.MOV R6, RZ, RZ, -R48 ;  /* 0x000000ffff067224 */ /* 0x000fc600078e0a30 */
[----:B------:R-:W2:Y:S02]  /*3b10*/  SHFL.DOWN PT, R10, R9, 0x2, 0x1f ;  /* 0x08401f00090a7f89 */ /* 0x000ea400000e0000 */
[----:B------:R-:W-:-:S04]  /*3b20*/  LOP3.LUT R6, R6, R61, RZ, 0xc0, !PT ;  /* 0x0000003d06067212 */ /* 0x000fc800078ec0ff */
[----:B------:R-:W-:Y:S01]  /*3b30*/  IADD3 R7, P4, PT, R47, R6, RZ ;  /* 0x000000062f077210 */ /* 0x000fe20007f9e0ff */
[----:B0-----:R-:W-:-:S04]  /*3b40*/  FADD R49, R8, R49 ;  /* 0x0000003108317221 */ /* 0x001fc80000000000 */
[----:B------:R-:W-:Y:S01]  /*3b50*/  IMAD.X R8, RZ, RZ, RZ, P4 ;  /* 0x000000ffff087224 */ /* 0x000fe200020e06ff */
[----:B-1----:R-:W-:Y:S01]  /*3b60*/  LEA R6, P4, R7, UR8, 0x3 ;  /* 0x0000000807067c11 */ /* 0x002fe2000f8818ff */
[----:B--2---:R-:W-:Y:S01]  /*3b70*/  FADD R10, R9, R10 ;  /* 0x0000000a090a7221 */ /* 0x004fe20000000000 */
[----:B------:R-:W0:Y:S02]  /*3b80*/  SHFL.DOWN PT, R4, R49, 0x1, 0x1f ;  /* 0x08201f0031047f89 */ /* 0x000e2400000e0000 */
[----:B------:R-:W-:Y:S02]  /*3b90*/  LEA.HI.X R7, R7, UR9, R8, 0x3, P4 ;  /* 0x0000000907077c11 */ /* 0x000fe4000a0f1c08 */
[----:B------:R-:W-:Y:S01]  /*3ba0*/  ISETP.NE.AND P4, PT, R48, RZ, PT ;  /* 0x000000ff3000720c */ /* 0x000fe20003f85270 */
[----:B------:R-:W1:Y:S01]  /*3bb0*/  SHFL.DOWN PT, R5, R10, 0x1, 0x1f ;  /* 0x08201f000a057f89 */ /* 0x000e6200000e0000 */
[----:B------:R-:W-:-:S04]  /*3bc0*/  @!P1 IMAD.WIDE.U32 R8, R69, 0x8, R6 ;  /* 0x0000000845089825 */ /* 0x000fc800078e0006 */
[----:B0-----:R-:W-:Y:S01]  /*3bd0*/  FADD R4, R49, R4 ;  /* 0x0000000431047221 */ /* 0x001fe20000000000 */
[----:B-1----:R-:W-:-:S05]  /*3be0*/  FADD R5, R10, R5 ;  /* 0x000000050a057221 */ /* 0x002fca0000000000 */
[----:B------:R0:W-:Y:S01]  /*3bf0*/  @!P1 STG.E.64 desc[UR4][R8.64], R4 ;  /* 0x0000000408009986 */ /* 0x0001e2000c101b04 */
[----:B------:R-:W-:Y:S05]  /*3c00*/  @P5 BRA `(.L_x_1221) ;  /* 0x00000000005c5947 */ /* 0x000fea0003800000 */
[----:B0-----:R-:W0:Y:S01]  /*3c10*/  LDC R9, c[0x0][0x380] ;  /* 0x0000e000ff097b82 */ /* 0x001e220000000800 */
[----:B------:R-:W-:-:S07]  /*3c20*/  ISETP.GT.U32.AND P1, PT, R60, 0x1, PT ;  /* 0x000000013c00780c */ /* 0x000fce0003f24070 */
[----:B------:R-:W1:Y:S01]  /*3c30*/  LDC.64 R4, c[0x0][0x3b8] ;  /* 0x0000ee00ff047b82 */ /* 0x000e620000000a00 */
[----:B0-----:R-:W-:-:S04]  /*3c40*/  SEL R9, R9, RZ, P4 ;  /* 0x000000ff09097207 */ /* 0x001fc80002000000 */
[----:B------:R-:W-:-:S04]  /*3c50*/  IADD3 R8, P4, PT, R70, R9, RZ ;  /* 0x0000000946087210 */ /* 0x000fc80007f9e0ff */
[----:B------:R-:W-:Y:S01]  /*3c60*/  LEA.HI.X.SX32 R10, R9, RZ, 0x1, P4 ;  /* 0x000000ff090a7211 */ /* 0x000fe200020f0eff */
[----:B------:R-:W-:Y:S01]  /*3c70*/  IMAD.MOV.U32 R9, RZ, RZ, -0x1 ;  /* 0xffffffffff097424 */ /* 0x000fe200078e00ff */
[----:B-1----:R-:W-:-:S04]  /*3c80*/  LEA R4, P4, R8, R4, 0x2 ;  /* 0x0000000408047211 */ /* 0x002fc800078810ff */
[----:B------:R-:W-:Y:S02]  /*3c90*/  SEL R9, R9, 0x1, P1 ;  /* 0x0000000109097807 */ /* 0x000fe40000800000 */
[----:B------:R-:W-:Y:S02]  /*3ca0*/  ISETP.GE.U32.AND P1, PT, R60, 0x2, PT ;  /* 0x000000023c00780c */ /* 0x000fe40003f26070 */
[----:B------:R-:W-:Y:S02]  /*3cb0*/  LEA.HI.X R5, R8, R5, R10, 0x2, P4 ;  /* 0x0000000508057211 */ /* 0x000fe400020f140a */
[----:B------:R-:W-:Y:S01]  /*3cc0*/  SEL R49, R11, RZ, !P1 ;  /* 0x000000ff0b317207 */ /* 0x000fe20004800000 */
[----:B------:R-:W-:Y:S06]  /*3cd0*/  MEMBAR.ALL.GPU ;  /* 0x0000000000007992 */ /* 0x000fec000000a000 */
[----:B------:R-:W-:-:S00]  /*3ce0*/  ERRBAR ;  /* 0x00000000000079ab */ /* 0x000fc00000000000 */
[----:B------:R-:W-:Y:S06]  /*3cf0*/  CGAERRBAR ;  /* 0x00000000000075ab */ /* 0x000fec0000000000 */
[----:B------:R1:W-:Y:S01]  /*3d00*/  REDG.E.ADD.S32.STRONG.GPU desc[UR4][R4.64], R9 ;  /* 0x000000090400798e */ /* 0x0003e2000c12e304 */
[----:B------:R-:W-:-:S13]  /*3d10*/  ISETP.NE.AND P1, PT, R49, -0x1, PT ;  /* 0xffffffff3100780c */ /* 0x000fda0003f25270 */
[----:B-1----:R-:W-:Y:S05]  /*3d20*/  @!P1 BRA `(.L_x_1221) ;  /* 0x0000000000149947 */ /* 0x002fea0003800000 */
.L_x_1222:
[----:B------:R-:W2:Y:S04]  /*3d30*/  LDG.E.STRONG.GPU R8, desc[UR4][R4.64] ;  /* 0x0000000404087981 */ /* 0x000ea8000c1ef900 */
[----:B--2---:R-:W-:Y:S01]  /*3d40*/  CCTL.IVALL ;  /* 0x00000000ff00798f */ /* 0x004fe20002000000 */
[----:B------:R-:W-:Y:S05]  /*3d50*/  YIELD ;  /* 0x0000000000007946 */ /* 0x000fea0003800000 */
[----:B------:R-:W-:-:S13]  /*3d60*/  ISETP.NE.AND P1, PT, R8, R49, PT ;  /* 0x000000310800720c */ /* 0x000fda0003f25270 */
[----:B------:R-:W-:Y:S05]  /*3d70*/  @P1 BRA `(.L_x_1222) ;  /* 0xfffffffc00ec1947 */ /* 0x000fea000383ffff */
.L_x_1221:
[----:B------:R-:W-:Y:S01]  /*3d80*/  ISETP.GE.AND P1, PT, R74, R11, PT ;  /* 0x0000000b4a00720c */ /* 0x000fe20003f26270 */
        /* <DEDUP_REMOVED lines=14> */
.L_x_1227:
        /* <DEDUP_REMOVED lines=37> */
.L_x_1226:
[----:B------:R-:W-:Y:S05]  /*40c0*/  BSYNC.RECONVERGENT B1 ;  /* 0x0000000000017941 */ /* 0x000fea0003800200 */
.L_x_1225:
        /* <DEDUP_REMOVED lines=22> */
.L_x_1229:
[----:B------:R-:W-:Y:S05]  /*4230*/  BSYNC.RECONVERGENT B1 ;  /* 0x0000000000017941 */ /* 0x000fea0003800200 */
.L_x_1228:
        /* <DEDUP_REMOVED lines=14> */
.L_x_1231:
[----:B------:R-:W-:Y:S05]  /*4320*/  BSYNC.RECONVERGENT B1 ;  /* 0x0000000000017941 */ /* 0x000fea0003800200 */
.L_x_1230:
        /* <DEDUP_REMOVED lines=11> */
.L_x_1224:
[----:B------:R-:W-:Y:S05]  /*43e0*/  BSYNC.RECONVERGENT B0 ;  /* 0x0000000000007941 */ /* 0x000fea0003800200 */
.L_x_1223:
        /* <DEDUP_REMOVED lines=12> */
.L_x_1220:
        /* <DEDUP_REMOVED lines=14> */
[----:B------:R-:W-:-:S07]  /*4590*/  ISETP.NE.AND P0, PT, R41, RZ, PT ;  /* 0x000000ff2900720c */ /* 0x000fce0003f05270 */
[----:B------:R-:W-:Y:S02]  /*45a0*/  @!P4 PRMT R7, RZ, 0x7610, R7 ;  /* 0x00007610ff07c816 */ /* 0x000fe40000000007 */
[----:B------:R-:W-:Y:S02]  /*45b0*/  @!P6 PRMT R8, RZ, 0x7610, R8 ;  /* 0x00007610ff08e816 */ /* 0x000fe40000000008 */
[----:B------:R-:W-:Y:S02]  /*45c0*/  @!P5 PRMT R9, RZ, 0x7610, R9 ;  /* 0x00007610ff09d816 */ /* 0x000fe40000000009 */
[----:B------:R-:W2:Y:S01]  /*45d0*/  @P4 LDG.E.U16 R7, desc[UR4][R4.64+0x2] ;  /* 0x0000020404074981 */ /* 0x000ea2000c1e1500 */
[----:B------:R-:W-:-:S03]  /*45e0*/  ISETP.GT.U32.AND P4, PT, R41, 0x4, PT ;  /* 0x000000042900780c */ /* 0x000fc60003f84070 */
[----:B------:R-:W3:Y:S01]  /*45f0*/  @P6 LDG.E.U16 R8, desc[UR4][R4.64+0x4] ;  /* 0x0000040404086981 */ /* 0x000ee2000c1e1500 */
[----:B------:R-:W-:-:S03]  /*4600*/  ISETP.GT.U32.AND P6, PT, R41, 0x5, PT ;  /* 0x000000052900780c */ /* 0x000fc60003fc4070 */
[----:B------:R-:W3:Y:S01]  /*4610*/  @P5 LDG.E.U16 R9, desc[UR4][R4.64+0x6] ;  /* 0x0000060404095981 */ /* 0x000ee2000c1e1500 */
[----:B------:R-:W-:Y:S02]  /*4620*/  ISETP.GT.U32.AND P5, PT, R41, 0x6, PT ;  /* 0x000000062900780c */ /* 0x000fe40003fa4070 */
[----:B------:R-:W-:Y:S01]  /*4630*/  @!P1 PRMT R55, RZ, 0x7610, R55 ;  /* 0x00007610ff379816 */ /* 0x000fe20000000037 */
[----:B------:R-:W2:Y:S02]  /*4640*/  @P0 LDG.E.U16 R6, desc[UR4][R4.64] ;  /* 0x0000000404060981 */ /* 0x000ea4000c1e1500 */
[----:B------:R-:W-:-:S03]  /*4650*/  @!P4 PRMT R50, RZ, 0x7610, R50 ;  /* 0x00007610ff32c816 */ /* 0x000fc60000000032 */
[----:B------:R-:W4:Y:S01]  /*4660*/  @P1 LDG.E.U16 R55, desc[UR4][R4.64+0xe] ;  /* 0x00000e0404371981 */ /* 0x000f22000c1e1500 */
[----:B------:R-:W-:-:S03]  /*4670*/  @!P6 PRMT R53, RZ, 0x7610, R53 ;  /* 0x00007610ff35e816 */ /* 0x000fc60000000035 */
[----:B------:R-:W4:Y:S01]  /*4680*/  @P4 LDG.E.U16 R50, desc[UR4][R4.64+0x8] ;  /* 0x0000080404324981 */ /* 0x000f22000c1e1500 */
[----:B------:R-:W-:-:S03]  /*4690*/  @!P5 PRMT R52, RZ, 0x7610, R52 ;  /* 0x00007610ff34d816 */ /* 0x000fc60000000034 */
[----:B------:R-:W4:Y:S04]  /*46a0*/  @P6 LDG.E.U16 R53, desc[UR4][R4.64+0xa] ;  /* 0x00000a0404356981 */ /* 0x000f28000c1e1500 */
[----:B------:R3:W4:Y:S01]  /*46b0*/  @P5 LDG.E.U16 R52, desc[UR4][R4.64+0xc] ;  /* 0x00000c0404345981 */ /* 0x000722000c1e1500 */
[----:B------:R-:W-:Y:S02]  /*46c0*/  @!P0 PRMT R6, RZ, 0x7610, R6 ;  /* 0x00007610ff068816 */ /* 0x000fe40000000006 */
[----:B---3--:R-:W-:Y:S02]  /*46d0*/  PRMT R5, R8, 0x5410, R9 ;  /* 0x0000541008057816 */ /* 0x008fe40000000009 */
[----:B--2---:R-:W-:Y:S02]  /*46e0*/  PRMT R4, R6, 0x5410, R7 ;  /* 0x0000541006047816 */ /* 0x004fe40000000007 */
[----:B----4-:R-:W-:-:S02]  /*46f0*/  PRMT R6, R50, 0x5410, R53 ;  /* 0x0000541032067816 */ /* 0x010fc40000000035 */
[----:B------:R-:W-:Y:S01]  /*4700*/  PRMT R7, R52, 0x5410, R55 ;  /* 0x0000541034077816 */ /* 0x000fe20000000037 */
[----:B------:R-:W-:Y:S06]  /*4710*/  BRA `(.L_x_1236) ;  /* 0x0000000000047947 */ /* 0x000fec0003800000 */
.L_x_1235:
[----:B------:R-:W5:Y:S02]  /*4720*/  LDG.E.128 R4, desc[UR4][R4.64] ;  /* 0x0000000404047981 */ /* 0x000f64000c1e1d00 */
.L_x_1236:
[----:B------:R-:W-:Y:S05]  /*4730*/  BSYNC.RECONVERGENT B1 ;  /* 0x0000000000017941 */ /* 0x000fea0003800200 */
.L_x_1234:
[----:B------:R-:W0:Y:S01]  /*4740*/  LDC.64 R8, c[0x0][0x3e8] ;  /* 0x0000fa00ff087b82 */ /* 0x000e220000000a00 */
[C---:B-----5:R-:W-:Y:S01]  /*4750*/  PRMT R50, R5.reuse, 0x7632, R50 ;  /* 0x0000763205327816 */ /* 0x060fe20000000032 */
[----:B------:R-:W-:Y:S01]  /*4760*/  IMAD.U32 R53, R5, 0x10000, RZ ;  /* 0x0001000005357824 */ /* 0x000fe200078e00ff */
[C---:B------:R-:W-:Y:S01]  /*4770*/  PRMT R142, R7.reuse, 0x7632, R142 ;  /* 0x00007632078e7816 */ /* 0x040fe2000000008e */
[----:B------:R-:W-:Y:S01]  /*4780*/  IMAD.U32 R143, R7, 0x10000, RZ ;  /* 0x00010000078f7824 */ /* 0x000fe200078e00ff */
[C---:B------:R-:W-:Y:S01]  /*4790*/  PRMT R5, R4.reuse, 0x7632, R5 ;  /* 0x0000763204057816 */ /* 0x040fe20000000005 */
[----:B------:R-:W-:Y:S01]  /*47a0*/  IMAD.U32 R7, R4, 0x10000, RZ ;  /* 0x0001000004077824 */ /* 0x000fe200078e00ff */
[----:B------:R-:W-:Y:S01]  /*47b0*/  PRMT R54, R6, 0x7632, R54 ;  /* 0x0000763206367816 */ /* 0x000fe20000000036 */
[-C--:B------:R-:W-:Y:S01]  /*47c0*/  FFMA R4, R89, -R10.reuse, R98 ;  /* 0x8000000a59047223 */ /* 0x080fe20000000062 */
[----:B------:R-:W-:Y:S02]  /*47d0*/  IMAD.U32 R55, R50, 0x10000, RZ ;  /* 0x0001000032377824 */ /* 0x000fe400078e00ff */
[----:B------:R-:W-:Y:S01]  /*47e0*/  FFMA R50, R120, -R10, R139 ;  /* 0x8000000a78327223 */ /* 0x000fe2000000008b */
[----:B------:R-:W-:-:S02]  /*47f0*/  IMAD.U32 R141, R6, 0x10000, RZ ;  /* 0x00010000068d7824 */ /* 0x000fc400078e00ff */
[-C--:B------:R-:W-:Y:S01]  /*4800*/  FFMA R4, R4, R73.reuse, R7 ;  /* 0x0000004904047223 */ /* 0x080fe20000000007 */
[----:B------:R-:W-:Y:S02]  /*4810*/  IMAD.U32 R7, R54, 0x10000, RZ ;  /* 0x0001000036077824 */ /* 0x000fe400078e00ff */
[-C--:B------:R-:W-:Y:S01]  /*4820*/  FFMA R6, R87, -R10.reuse, R122 ;  /* 0x8000000a57067223 */ /* 0x080fe2000000007a */
[----:B------:R-:W-:Y:S01]  /*4830*/  ISETP.GT.U32.AND P1, PT, R41, 0x7, PT ;  /* 0x000000072900780c */ /* 0x000fe20003f24070 */
[-C--:B------:R-:W-:Y:S01]  /*4840*/  FFMA R52, R107, -R10.reuse, R138 ;  /* 0x8000000a6b347223 */ /* 0x080fe2000000008a */
[-C--:B------:R-:W-:Y:S01]  /*4850*/  FFMA R7, R50, R73.reuse, R7 ;  /* 0x0000004932077223 */ /* 0x080fe20000000007 */
[-C--:B------:R-:W-:Y:S01]  /*4860*/  FFMA R53, R6, R73.reuse, R53 ;  /* 0x0000004906357223 */ /* 0x080fe20000000035 */
[-C--:B------:R-:W-:Y:S01]  /*4870*/  FFMA R6, R88, -R10.reuse, R123 ;  /* 0x8000000a58067223 */ /* 0x080fe2000000007b */
[----:B------:R-:W-:Y:S01]  /*4880*/  FFMA R140, R105, -R10, R136 ;  /* 0x8000000a698c7223 */ /* 0x000fe20000000088 */
[----:B------:R-:W-:Y:S01]  /*4890*/  FFMA R52, R52, R73, R141 ;  /* 0x0000004934347223 */ /* 0x000fe2000000008d */
[----:B------:R-:W-:-:S02]  /*48a0*/  IMAD.U32 R141, R142, 0x10000, RZ ;  /* 0x000100008e8d7824 */ /* 0x000fc400078e00ff */
[----:B------:R-:W-:Y:S01]  /*48b0*/  FFMA R55, R6, R73, R55 ;  /* 0x0000004906377223 */ /* 0x000fe20000000037 */
[----:B0-----:R-:W-:-:S04]  /*48c0*/  IMAD.WIDE R50, R51, 0x2, R8 ;  /* 0x0000000233327825 */ /* 0x001fc800078e0208 */
[-C--:B------:R-:W-:Y:S01]  /*48d0*/  FFMA R54, R118, -R10.reuse, R137 ;  /* 0x8000000a76367223 */ /* 0x080fe20000000089 */
[----:B------:R-:W-:Y:S01]  /*48e0*/  FFMA R6, R90, -R10, R115 ;  /* 0x8000000a5a067223 */ /* 0x000fe20000000073 */
[-C--:B------:R-:W-:Y:S01]  /*48f0*/  FFMA R140, R140, R73.reuse, R143 ;  /* 0x000000498c8c7223 */ /* 0x080fe2000000008f */
[----:B------:R-:W-:Y:S01]  /*4900*/  IMAD.U32 R5, R5, 0x10000, RZ ;  /* 0x0001000005057824 */ /* 0x000fe200078e00ff */
[----:B------:R-:W-:Y:S01]  /*4910*/  LOP3.LUT P0, RZ, R50, 0xf, RZ, 0xc0, !PT ;  /* 0x0000000f32ff7812 */ /* 0x000fe2000780c0ff */
[-C--:B------:R-:W-:Y:S01]  /*4920*/  FFMA R54, R54, R73.reuse, R141 ;  /* 0x0000004936367223 */ /* 0x080fe2000000008d */
[----:B------:R-:W-:Y:S01]  /*4930*/  BSSY.RECONVERGENT B1, `(.L_x_1237) ;  /* 0x0000022000017945 */ /* 0x000fe20003800200 */
[----:B------:R-:W-:Y:S01]  /*4940*/  FFMA R5, R6, R73, R5 ;  /* 0x0000004906057223 */ /* 0x000fe20000000005 */
[----:B------:R-:W-:Y:S02]  /*4950*/  F2FP.BF16.F32.PACK_AB R6, RZ, R52 ;  /* 0x00000034ff06723e */ /* 0x000fe400000010ff */
[----:B------:R-:W-:-:S02]  /*4960*/  F2FP.BF16.F32.PACK_AB R141, RZ, R140 ;  /* 0x0000008cff8d723e */ /* 0x000fc400000010ff */
[----:B------:R-:W-:Y:S02]  /*4970*/  F2FP.BF16.F32.PACK_AB R53, RZ, R53 ;  /* 0x00000035ff35723e */ /* 0x000fe400000010ff */
[----:B------:R-:W-:Y:S02]  /*4980*/  F2FP.BF16.F32.PACK_AB R4, RZ, R4 ;  /* 0x00000004ff04723e */ /* 0x000fe400000010ff */
[----:B------:R-:W-:Y:S02]  /*4990*/  F2FP.BF16.F32.PACK_AB R55, RZ, R55 ;  /* 0x00000037ff37723e */ /* 0x000fe400000010ff */
[----:B------:R-:W-:Y:S02]  /*49a0*/  F2FP.BF16.F32.PACK_AB R140, RZ, R7 ;  /* 0x00000007ff8c723e */ /* 0x000fe400000010ff */
[----:B------:R-:W-:Y:S02]  /*49b0*/  F2FP.BF16.F32.PACK_AB R54, RZ, R54 ;  /* 0x00000036ff36723e */ /* 0x000fe400000010ff */
[----:B------:R-:W-:Y:S01]  /*49c0*/  F2FP.BF16.F32.PACK_AB R52, RZ, R5 ;  /* 0x00000005ff34723e */ /* 0x000fe200000010ff */
[----:B------:R-:W-:Y:S06]  /*49d0*/  @!P0 BRA P1, `(.L_x_1238) ;  /* 0x0000000000488947 */ /* 0x000fec0000800000 */
[C---:B------:R-:W-:Y:S02]  /*49e0*/  ISETP.GE.U32.AND P1, PT, R41.reuse, 0x3, PT ;  /* 0x000000032900780c */ /* 0x040fe40003f26070 */
[C---:B------:R-:W-:Y:S02]  /*49f0*/  ISETP.GE.U32.AND P0, PT, R41.reuse, 0x2, PT ;  /* 0x000000022900780c */ /* 0x040fe40003f06070 */
[C---:B------:R-:W-:Y:S02]  /*4a00*/  ISETP.GE.U32.AND P4, PT, R41.reuse, 0x6, PT ;  /* 0x000000062900780c */ /* 0x040fe40003f86070 */
[C---:B------:R-:W-:Y:S02]  /*4a10*/  ISETP.GE.U32.AND P5, PT, R41.reuse, 0x7, PT ;  /* 0x000000072900780c */ /* 0x040fe40003fa6070 */
[----:B------:R-:W-:-:S05]  /*4a20*/  ISETP.NE.AND P6, PT, R41, RZ, PT ;  /* 0x000000ff2900720c */ /* 0x000fca0003fc5270 */
        /* <DEDUP_REMOVED lines=13> */
.L_x_1238:
[----:B------:R-:W-:Y:S02]  /*4b00*/  PRMT R7, R141, 0x5410, R54 ;  /* 0x000054108d077816 */ /* 0x000fe40000000036 */
[----:B------:R-:W-:Y:S02]  /*4b10*/  PRMT R6, R6, 0x5410, R140 ;  /* 0x0000541006067816 */ /* 0x000fe4000000008c */
[----:B------:R-:W-:Y:S02]  /*4b20*/  PRMT R5, R53, 0x5410, R55 ;  /* 0x0000541035057816 */ /* 0x000fe40000000037 */
[----:B------:R-:W-:-:S05]  /*4b30*/  PRMT R4, R4, 0x5410, R52 ;  /* 0x0000541004047816 */ /* 0x000fca0000000034 */
[----:B------:R0:W-:Y:S02]  /*4b40*/  STG.E.128 desc[UR4][R50.64], R4 ;  /* 0x0000000432007986 */ /* 0x0001e4000c101d04 */
.L_x_1239:
[----:B------:R-:W-:Y:S05]  /*4b50*/  BSYNC.RECONVERGENT B1 ;  /* 0x0000000000017941 */ /* 0x000fea0003800200 */
.L_x_1237:
        /* <DEDUP_REMOVED lines=9> */
[----:B------:R-:W5:Y:S01]  /*4bf0*/  LDG.E.128 R4, desc[UR4][R4.64] ;  /* 0x0000000404047981 */ /* 0x000f62000c1e1d00 */
[----:B------:R-:W-:Y:S05]  /*4c00*/  BRA `(.L_x_1242) ;  /* 0x0000000000707947 */ /* 0x000fea0003800000 */
.L_x_1241:
[C---:B------:R-:W-:Y:S02]  /*4c10*/  ISETP.GT.U32.AND P5, PT, R43.reuse, 0x2, PT ;  /* 0x000000022b00780c */ /* 0x040fe40003fa4070 */
[C---:B------:R-:W-:Y:S02]  /*4c20*/  ISETP.GT.U32.AND P6, PT, R43.reuse, 0x3, PT ;  /* 0x000000032b00780c */ /* 0x040fe40003fc4070 */
[C---:B------:R-:W-:Y:S02]  /*4c30*/  ISETP.GT.U32.AND P0, PT, R43.reuse, 0x4, PT ;  /* 0x000000042b00780c */ /* 0x040fe40003f04070 */
[----:B------:R-:W-:-:S07]  /*4c40*/  ISETP.GT.U32.AND P4, PT, R43, 0x5, PT ;  /* 0x000000052b00780c */ /* 0x000fce0003f84070 */
[----:B------:R-:W-:Y:S02]  /*4c50*/  @!P5 PRMT R6, RZ, 0x7610, R6 ;  /* 0x00007610ff06d816 */ /* 0x000fe40000000006 */
[----:B-1----:R-:W-:Y:S02]  /*4c60*/  @!P6 PRMT R51, RZ, 0x7610, R51 ;  /* 0x00007610ff33e816 */ /* 0x002fe40000000033 */
        /* <DEDUP_REMOVED lines=22> */
.L_x_1242:
[----:B------:R-:W-:Y:S05]  /*4dd0*/  BSYNC.RECONVERGENT B1 ;  /* 0x0000000000017941 */ /* 0x000fea0003800200 */
.L_x_1240:
[----:B-1---5:R-:W-:Y:S01]  /*4de0*/  PRMT R50, R5, 0x7632, R50 ;  /* 0x0000763205327816 */ /* 0x022fe20000000032 */
[C---:B------:R-:W-:Y:S01]  /*4df0*/  IMAD.U32 R53, R6.reuse, 0x10000, RZ ;  /* 0x0001000006357824 */ /* 0x040fe200078e00ff */
[----:B------:R-:W-:Y:S01]  /*4e00*/  PRMT R55, R6, 0x7632, R55 ;  /* 0x0000763206377816 */ /* 0x000fe20000000037 */
[-C--:B------:R-:W-:Y:S01]  /*4e10*/  FFMA R54, R103, -R10.reuse, R134 ;  /* 0x8000000a67367223 */ /* 0x080fe20000000086 */
[----:B------:R-:W-:Y:S02]  /*4e20*/  IMAD.U32 R51, R5, 0x10000, RZ ;  /* 0x0001000005337824 */ /* 0x000fe400078e00ff */
[----:B------:R-:W-:Y:S01]  /*4e30*/  FFMA R6, R83, -R10, R116 ;  /* 0x8000000a53067223 */ /* 0x000fe20000000074 */
[----:B------:R-:W-:Y:S01]  /*4e40*/  PRMT R141, R7, 0x7632, R141 ;  /* 0x00007632078d7816 */ /* 0x000fe2000000008d */
[-C--:B------:R-:W-:Y:S01]  /*4e50*/  FFMA R54, R54, R73.reuse, R53 ;  /* 0x0000004936367223 */ /* 0x080fe20000000035 */
[----:B------:R-:W-:Y:S02]  /*4e60*/  IMAD.U32 R53, R50, 0x10000, RZ ;  /* 0x0001000032357824 */ /* 0x000fe400078e00ff */
[----:B------:R-:W-:Y:S01]  /*4e70*/  FFMA R52, R6, R73, R51 ;  /* 0x0000004906347223 */ /* 0x000fe20000000033 */
[----:B------:R-:W-:Y:S01]  /*4e80*/  IMAD.WIDE R50, R145, 0x2, R8 ;  /* 0x0000000291327825 */ /* 0x000fe200078e0208 */
[----:B------:R-:W-:-:S03]  /*4e90*/  PRMT R5, R4, 0x7632, R5 ;  /* 0x0000763204057816 */ /* 0x000fc60000000005 */
[-C--:B------:R-:W-:Y:S01]  /*4ea0*/  FFMA R140, R101, -R10.reuse, R132 ;  /* 0x8000000a658c7223 */ /* 0x080fe20000000084 */
[-C--:B------:R-:W-:Y:S01]  /*4eb0*/  FFMA R6, R84, -R10.reuse, R121 ;  /* 0x8000000a54067223 */ /* 0x080fe20000000079 */
[----:B------:R-:W-:Y:S01]  /*4ec0*/  IMAD.U32 R143, R7, 0x10000, RZ ;  /* 0x00010000078f7824 */ /* 0x000fe200078e00ff */
[----:B------:R-:W-:Y:S01]  /*4ed0*/  LOP3.LUT P0, RZ, R50, 0xf, RZ, 0xc0, !PT ;  /* 0x0000000f32ff7812 */ /* 0x000fe2000780c0ff */
[----:B------:R-:W-:Y:S02]  /*4ee0*/  IMAD.U32 R7, R4, 0x10000, RZ ;  /* 0x0001000004077824 */ /* 0x000fe400078e00ff */
[-C--:B------:R-:W-:Y:S01]  /*4ef0*/  FFMA R53, R6, R73.reuse, R53 ;  /* 0x0000004906357223 */ /* 0x080fe20000000035 */
[----:B------:R-:W-:Y:S01]  /*4f00*/  FFMA R143, R140, R73, R143 ;  /* 0x000000498c8f7223 */ /* 0x000fe2000000008f */
[-C--:B------:R-:W-:Y:S01]  /*4f10*/  FFMA R4, R85, -R10.reuse, R96 ;  /* 0x8000000a55047223 */ /* 0x080fe20000000060 */
[-C--:B------:R-:W-:Y:S01]  /*4f20*/  FFMA R140, R114, -R10.reuse, R135 ;  /* 0x8000000a728c7223 */ /* 0x080fe20000000087 */
[----:B------:R-:W-:Y:S01]  /*4f30*/  FFMA R142, R112, -R10, R133 ;  /* 0x8000000a708e7223 */ /* 0x000fe20000000085 */
[----:B------:R-:W-:-:S02]  /*4f40*/  IMAD.U32 R55, R55, 0x10000, RZ ;  /* 0x0001000037377824 */ /* 0x000fc400078e00ff */
[----:B------:R-:W-:Y:S01]  /*4f50*/  FFMA R6, R86, -R10, R113 ;  /* 0x8000000a56067223 */ /* 0x000fe20000000071 */
[----:B------:R-:W-:Y:S01]  /*4f60*/  IMAD.U32 R141, R141, 0x10000, RZ ;  /* 0x000100008d8d7824 */ /* 0x000fe200078e00ff */
[----:B------:R-:W-:Y:S01]  /*4f70*/  ISETP.LT.U32.OR P0, PT, R43, 0x8, P0 ;  /* 0x000000082b00780c */ /* 0x000fe20000701470 */
[----:B------:R-:W-:Y:S02]  /*4f80*/  IMAD.U32 R5, R5, 0x10000, RZ ;  /* 0x0001000005057824 */ /* 0x000fe400078e00ff */
[-C--:B------:R-:W-:Y:S01]  /*4f90*/  FFMA R4, R4, R73.reuse, R7 ;  /* 0x0000004904047223 */ /* 0x080fe20000000007 */
[-C--:B------:R-:W-:Y:S01]  /*4fa0*/  FFMA R55, R140, R73.reuse, R55 ;  /* 0x000000498c377223 */ /* 0x080fe20000000037 */
[-C--:B------:R-:W-:Y:S01]  /*4fb0*/  FFMA R141, R142, R73.reuse, R141 ;  /* 0x000000498e8d7223 */ /* 0x080fe2000000008d */
[----:B------:R-:W-:Y:S01]  /*4fc0*/  FFMA R5, R6, R73, R5 ;  /* 0x0000004906057223 */ /* 0x000fe20000000005 */
[----:B------:R-:W-:Y:S01]  /*4fd0*/  F2FP.BF16.F32.PACK_AB R140, RZ, R52 ;  /* 0x00000034ff8c723e */ /* 0x000fe200000010ff */
[----:B------:R-:W-:Y:S01]  /*4fe0*/  BSSY.RECONVERGENT B1, `(.L_x_1243) ;  /* 0x000001e000017945 */ /* 0x000fe20003800200 */
[----:B------:R-:W-:-:S02]  /*4ff0*/  F2FP.BF16.F32.PACK_AB R6, RZ, R54 ;  /* 0x00000036ff06723e */ /* 0x000fc400000010ff */
[----:B------:R-:W-:Y:S02]  /*5000*/  F2FP.BF16.F32.PACK_AB R7, RZ, R143 ;  /* 0x0000008fff07723e */ /* 0x000fe400000010ff */
[----:B------:R-:W-:Y:S02]  /*5010*/  F2FP.BF16.F32.PACK_AB R4, RZ, R4 ;  /* 0x00000004ff04723e */ /* 0x000fe400000010ff */
[----:B------:R-:W-:Y:S02]  /*5020*/  F2FP.BF16.F32.PACK_AB R141, RZ, R141 ;  /* 0x0000008dff8d723e */ /* 0x000fe400000010ff */
[----:B------:R-:W-:Y:S02]  /*5030*/  F2FP.BF16.F32.PACK_AB R55, RZ, R55 ;  /* 0x00000037ff37723e */ /* 0x000fe400000010ff */
[----:B------:R-:W-:Y:S02]  /*5040*/  F2FP.BF16.F32.PACK_AB R53, RZ, R53 ;  /* 0x00000035ff35723e */ /* 0x000fe400000010ff */
[----:B------:R-:W-:-:S02]  /*5050*/  F2FP.BF16.F32.PACK_AB R52, RZ, R5 ;  /* 0x00000005ff34723e */ /* 0x000fc400000010ff */
[----:B------:R-:W-:Y:S02]  /*5060*/  @!P0 PRMT R7, R7, 0x5410, R141 ;  /* 0x0000541007078816 */ /* 0x000fe4000000008d */
[----:B------:R-:W-:Y:S02]  /*5070*/  @!P0 PRMT R6, R6, 0x5410, R55 ;  /* 0x0000541006068816 */ /* 0x000fe40000000037 */
[----:B------:R-:W-:Y:S02]  /*5080*/  @!P0 PRMT R5, R140, 0x5410, R53 ;  /* 0x000054108c058816 */ /* 0x000fe40000000035 */
[----:B------:R-:W-:Y:S02]  /*5090*/  @!P0 PRMT R4, R4, 0x5410, R52 ;  /* 0x0000541004048816 */ /* 0x000fe40000000034 */
[----:B------:R-:W-:-:S03]  /*50a0*/  ISETP.GE.AND P4, PT, R42, UR6, PT ;  /* 0x000000062a007c0c */ /* 0x000fc6000bf86270 */
[----:B------:R0:W-:Y:S01]  /*50b0*/  @!P0 STG.E.128 desc[UR4][R50.64], R4 ;  /* 0x0000000432008986 */ /* 0x0001e2000c101d04 */
[----:B------:R-:W-:Y:S09]  /*50c0*/  @!P0 BRA `(.L_x_1244) ;  /* 0x00000000003c8947 */ /* 0x000ff20003800000 */
        /* <DEDUP_REMOVED lines=15> */
.L_x_1244:
[----:B------:R-:W-:Y:S05]  /*51c0*/  BSYNC.RECONVERGENT B1 ;  /* 0x0000000000017941 */ /* 0x000fea0003800200 */
.L_x_1243:
        /* <DEDUP_REMOVED lines=8> */
[----:B------:R-:W5:Y:S01]  /*5250*/  LDG.E.128 R4, desc[UR4][R4.64] ;  /* 0x0000000404047981 */ /* 0x000f62000c1e1d00 */
[----:B------:R-:W-:Y:S05]  /*5260*/  BRA `(.L_x_1247) ;  /* 0x0000000000707947 */ /* 0x000fea0003800000 */
.L_x_1246:
        /* <DEDUP_REMOVED lines=28> */
.L_x_1247:
[----:B------:R-:W-:Y:S05]  /*5430*/  BSYNC.RECONVERGENT B1 ;  /* 0x0000000000017941 */ /* 0x000fea0003800200 */
.L_x_1245:
[----:B-----5:R-:W-:Y:S01]  /*5440*/  PRMT R50, R5, 0x7632, R50 ;  /* 0x0000763205327816 */ /* 0x020fe20000000032 */
        /* <DEDUP_REMOVED lines=61> */
.L_x_1249:
[----:B------:R-:W-:Y:S05]  /*5820*/  BSYNC.RECONVERGENT B1 ;  /* 0x0000000000017941 */ /* 0x000fea0003800200 */
.L_x_1248:
        /* <DEDUP_REMOVED lines=10> */
.L_x_1251:
        /* <DEDUP_REMOVED lines=28> */
.L_x_1252:
[----:B------:R-:W-:Y:S05]  /*5a90*/  BSYNC.RECONVERGENT B1 ;  /* 0x0000000000017941 */ /* 0x000fea0003800200 */
.L_x_1250:
[C---:B-----5:R-:W-:Y:S01]  /*5aa0*/  PRMT R52, R6.reuse, 0x7632, R52 ;  /* 0x0000763206347816 */ /* 0x060fe20000000034 */
[----:B------:R-:W-:Y:S01]  /*5ab0*/  IMAD.U32 R53, R6, 0x10000, RZ ;  /* 0x0001000006357824 */ /* 0x000fe200078e00ff */
[C---:B------:R-:W-:Y:S01]  /*5ac0*/  PRMT R48, R5.reuse, 0x7632, R48 ;  /* 0x0000763205307816 */ /* 0x040fe20000000030 */
[----:B------:R-:W-:Y:S02]  /*5ad0*/  IMAD.U32 R51, R5, 0x10000, RZ ;  /* 0x0001000005337824 */ /* 0x000fe400078e00ff */
[----:B------:R-:W-:Y:S01]  /*5ae0*/  FFMA R6, R75, -R10, R104 ;  /* 0x8000000a4b067223 */ /* 0x000fe20000000068 */
[----:B------:R-:W-:Y:S01]  /*5af0*/  IMAD.WIDE R8, R91, 0x2, R8 ;  /* 0x000000025b087825 */ /* 0x000fe200078e0208 */
[----:B------:R-:W-:-:S03]  /*5b00*/  PRMT R55, R7, 0x7632, R55 ;  /* 0x0000763207377816 */ /* 0x000fc60000000037 */
[-C--:B------:R-:W-:Y:S01]  /*5b10*/  FFMA R50, R95, -R10.reuse, R126 ;  /* 0x8000000a5f327223 */ /* 0x080fe2000000007e */
[-C--:B------:R-:W-:Y:S01]  /*5b20*/  FFMA R51, R6, R73.reuse, R51 ;  /* 0x0000004906337223 */ /* 0x080fe20000000033 */
[----:B------:R-:W-:Y:S01]  /*5b30*/  IMAD.U32 R91, R7, 0x10000, RZ ;  /* 0x00010000075b7824 */ /* 0x000fe200078e00ff */
[C---:B------:R-:W-:Y:S01]  /*5b40*/  PRMT R5, R4.reuse, 0x7632, R5 ;  /* 0x0000763204057816 */ /* 0x040fe20000000005 */
[----:B------:R-:W-:Y:S02]  /*5b50*/  IMAD.U32 R49, R4, 0x10000, RZ ;  /* 0x0001000004317824 */ /* 0x000fe400078e00ff */
[-C--:B------:R-:W-:Y:S01]  /*5b60*/  FFMA R6, R76, -R10.reuse, R117 ;  /* 0x8000000a4c067223 */ /* 0x080fe20000000075 */
[----:B------:R-:W-:Y:S02]  /*5b70*/  IMAD.U32 R7, R48, 0x10000, RZ ;  /* 0x0001000030077824 */ /* 0x000fe400078e00ff */
[-C--:B------:R-:W-:Y:S01]  /*5b80*/  FFMA R4, R77, -R10.reuse, R92 ;  /* 0x8000000a4d047223 */ /* 0x080fe2000000005c */
[----:B------:R-:W-:Y:S01]  /*5b90*/  LOP3.LUT P0, RZ, R8, 0xf, RZ, 0xc0, !PT ;  /* 0x0000000f08ff7812 */ /* 0x000fe2000780c0ff */
[-C--:B------:R-:W-:Y:S01]  /*5ba0*/  FFMA R54, R93, -R10.reuse, R124 ;  /* 0x8000000a5d367223 */ /* 0x080fe2000000007c */
[-C--:B------:R-:W-:Y:S01]  /*5bb0*/  FFMA R7, R6, R73.reuse, R7 ;  /* 0x0000004906077223 */ /* 0x080fe20000000007 */
[----:B------:R-:W-:Y:S01]  /*5bc0*/  FFMA R4, R4, R73, R49 ;  /* 0x0000004904047223 */ /* 0x000fe20000000031 */
        /* <DEDUP_REMOVED lines=10> */
[-C--:B------:R-:W-:Y:S01]  /*5c70*/  FFMA R54, R54, R73.reuse, R91 ;  /* 0x0000004936367223 */ /* 0x080fe2000000005b */
[----:B------:R-:W-:Y:S01]  /*5c80*/  FFMA R5, R6, R73, R5 ;  /* 0x0000004906057223 */ /* 0x000fe20000000005 */
[----:B------:R-:W-:-:S02]  /*5c90*/  F2FP.BF16.F32.PACK_AB R6, RZ, R50 ;  /* 0x00000032ff06723e */ /* 0x000fc400000010ff */
[----:B------:R-:W-:Y:S02]  /*5ca0*/  F2FP.BF16.F32.PACK_AB R50, RZ, R10 ;  /* 0x0000000aff32723e */ /* 0x000fe400000010ff */
[----:B------:R-:W-:Y:S02]  /*5cb0*/  F2FP.BF16.F32.PACK_AB R49, RZ, R48 ;  /* 0x00000030ff31723e */ /* 0x000fe400000010ff */
[----:B------:R-:W-:Y:S02]  /*5cc0*/  F2FP.BF16.F32.PACK_AB R51, RZ, R51 ;  /* 0x00000033ff33723e */ /* 0x000fe400000010ff */
[----:B------:R-:W-:Y:S02]  /*5cd0*/  F2FP.BF16.F32.PACK_AB R4, RZ, R4 ;  /* 0x00000004ff04723e */ /* 0x000fe400000010ff */
[----:B------:R-:W-:Y:S02]  /*5ce0*/  F2FP.BF16.F32.PACK_AB R54, RZ, R54 ;  /* 0x00000036ff36723e */ /* 0x000fe400000010ff */
[----:B------:R-:W-:-:S02]  /*5cf0*/  F2FP.BF16.F32.PACK_AB R48, RZ, R7 ;  /* 0x00000007ff30723e */ /* 0x000fc400000010ff */
[----:B------:R-:W-:Y:S02]  /*5d00*/  F2FP.BF16.F32.PACK_AB R10, RZ, R5 ;  /* 0x00000005ff0a723e */ /* 0x000fe400000010ff */
        /* <DEDUP_REMOVED lines=16> */
[----:B------:R-:W-:-:S03]  /*5e10*/  ISETP.GE.U32.AND P5, PT, R46, 0x6, PT ;  /* 0x000000062e00780c */ /* 0x000fc60003fa6070 */
[----:B------:R3:W-:Y:S04]  /*5e20*/  @P6 STG.E.U16 desc[UR4][R8.64+0xc], R54 ;  /* 0x00000c3608006986 */ /* 0x0007e8000c101504 */
[----:B------:R3:W-:Y:S04]  /*5e30*/  @P0 STG.E.U16 desc[UR4][R8.64+0x6], R48 ;  /* 0x0000063008000986 */ /* 0x0007e8000c101504 */
[----:B------:R3:W-:Y:S04]  /*5e40*/  @P4 STG.E.U16 desc[UR4][R8.64+0x8], R6 ;  /* 0x0000080608004986 */ /* 0x0007e8000c101504 */
[----:B------:R3:W-:Y:S02]  /*5e50*/  @P5 STG.E.U16 desc[UR4][R8.64+0xa], R49 ;  /* 0x00000a3108005986 */ /* 0x0007e4000c101504 */
.L_x_1233:
[----:B------:R-:W-:Y:S05]  /*5e60*/  BSYNC.RECONVERGENT B0 ;  /* 0x0000000000007941 */ /* 0x000fea0003800200 */
.L_x_1232:
[----:B------:R-:W-:-:S05]  /*5e70*/  IMAD.IADD R67, R67, 0x1, R58 ;  /* 0x0000000143437824 */ /* 0x000fca00078e023a */
[----:B------:R-:W-:-:S13]  /*5e80*/  ISETP.GE.AND P0, PT, R67, UR7, PT ;  /* 0x0000000743007c0c */ /* 0x000fda000bf06270 */
[----:B------:R-:W-:Y:S05]  /*5e90*/  @!P0 BRA `(.L_x_1253) ;  /* 0xffffffb400788947 */ /* 0x000fea000383ffff */
.L_x_1190:
[----:B------:R-:W4:Y:S01]  /*5ea0*/  S2R R3, SR_CgaCtaId ;  /* 0x0000000000037919 */ /* 0x000f220000008800 */
[----:B------:R-:W-:Y:S01]  /*5eb0*/  BAR.SYNC.DEFER_BLOCKING 0x0 ;  /* 0x0000000000007b1d */ /* 0x000fe20000010000 */
[----:B------:R-:W-:Y:S02]  /*5ec0*/  ISETP.GE.AND P0, PT, R68, UR6, PT ;  /* 0x0000000644007c0c */ /* 0x000fe4000bf06270 */
[----:B------:R-:W-:-:S03]  /*5ed0*/  MOV R0, 0x400 ;  /* 0x0000040000007802 */ /* 0x000fc60000000f00 */
[----:B------:R-:W-:Y:S01]  /*5ee0*/  BSSY.RECONVERGENT B0, `(.L_x_1254) ;  /* 0x0000027000007945 */ /* 0x000fe20003800200 */
[----:B----4-:R-:W-:-:S05]  /*5ef0*/  LEA R3, R3, R0, 0x18 ;  /* 0x0000000003037211 */ /* 0x010fca00078ec0ff */
[----:B------:R-:W-:Y:S02]  /*5f00*/  IMAD R3, R72, 0x420, R3 ;  /* 0x0000042048037824 */ /* 0x000fe400078e0203 */
[----:B------:R-:W-:Y:S05]  /*5f10*/  @P0 BRA `(.L_x_1255) ;  /* 0x00000000008c0947 */ /* 0x000fea0003800000 */
[----:B------:R-:W-:Y:S01]  /*5f20*/  ISETP.GE.U32.AND P0, PT, R59, 0x20, PT ;  /* 0x000000203b00780c */ /* 0x000fe20003f06070 */
[----:B------:R-:W-:Y:S01]  /*5f30*/  IMAD R68, R11, 0x100, R68 ;  /* 0x000001000b447824 */ /* 0x000fe200078e0244 */
[----:B------:R-:W-:Y:S01]  /*5f40*/  BSSY.RECONVERGENT B1, `(.L_x_1256) ;  /* 0x0000008000017945 */ /* 0x000fe20003800200 */
[----:B------:R-:W-:-:S03]  /*5f50*/  IMAD R0, R74, 0x20, R3 ;  /* 0x000000204a007824 */ /* 0x000fc600078e0203 */
[----:B------:R-:W-:-:S07]  /*5f60*/  ISETP.GE.AND P1, PT, R68, UR6, PT ;  /* 0x0000000644007c0c */ /* 0x000fce000bf26270 */
[----:B------:R-:W-:Y:S06]  /*5f70*/  @!P0 BRA `(.L_x_1257) ;  /* 0x0000000000108947 */ /* 0x000fec0003800000 */
[----:B------:R-:W4:Y:S04]  /*5f80*/  LDL.128 R12, [R1] ;  /* 0x00000000010c7983 */ /* 0x000f280000100c00 */
[----:B0123--:R-:W2:Y:S04]  /*5f90*/  LDL.128 R4, [R1+0x10] ;  /* 0x0000100001047983 */ /* 0x00fea80000100c00 */
[----:B----4-:R4:W-:Y:S04]  /*5fa0*/  STS.128 [R0], R12 ;  /* 0x0000000c00007388 */ /* 0x0109e80000000c00 */
[----:B--2---:R4:W-:Y:S02]  /*5fb0*/  STS.128 [R0+0x10], R4 ;  /* 0x0000100400007388 */ /* 0x0049e40000000c00 */
.L_x_1257:
[----:B------:R-:W-:Y:S05]  /*5fc0*/  BSYNC.RECONVERGENT B1 ;  /* 0x0000000000017941 */ /* 0x000fea0003800200 */
.L_x_1256:
[----:B------:R-:W-:Y:S05]  /*5fd0*/  @P1 BRA `(.L_x_1255) ;  /* 0x00000000005c1947 */ /* 0x000fea0003800000 */
[----:B------:R-:W-:Y:S01]  /*5fe0*/  ISETP.NE.AND P0, PT, R72, 0x1, PT ;  /* 0x000000014800780c */ /* 0x000fe20003f05270 */
[----:B------:R-:W-:Y:S01]  /*5ff0*/  IMAD R68, R11, 0x100, R68 ;  /* 0x000001000b447824 */ /* 0x000fe200078e0244 */
[----:B------:R-:W-:Y:S04]  /*6000*/  BSSY.RECONVERGENT B1, `(.L_x_1258) ;  /* 0x0000007000017945 */ /* 0x000fe80003800200 */
[----:B------:R-:W-:-:S07]  /*6010*/  ISETP.GE.AND P1, PT, R68, UR6, PT ;  /* 0x0000000644007c0c */ /* 0x000fce000bf26270 */
[----:B------:R-:W-:Y:S06]  /*6020*/  @!P0 BRA `(.L_x_1259) ;  /* 0x0000000000108947 */ /* 0x000fec0003800000 */
[----:B----4-:R-:W4:Y:S04]  /*6030*/  LDL.128 R12, [R1+0x20] ;  /* 0x00002000010c7983 */ /* 0x010f280000100c00 */
[----:B0123--:R-:W2:Y:S04]  /*6040*/  LDL.128 R4, [R1+0x30] ;  /* 0x0000300001047983 */ /* 0x00fea80000100c00 */
[----:B----4-:R0:W-:Y:S04]  /*6050*/  STS.128 [R0+0x1080], R12 ;  /* 0x0010800c00007388 */ /* 0x0101e80000000c00 */
[----:B--2---:R0:W-:Y:S02]  /*6060*/  STS.128 [R0+0x1090], R4 ;  /* 0x0010900400007388 */ /* 0x0041e40000000c00 */
.L_x_1259:
[----:B------:R-:W-:Y:S05]  /*6070*/  BSYNC.RECONVERGENT B1 ;  /* 0x0000000000017941 */ /* 0x000fea0003800200 */
.L_x_1258:
[----:B------:R-:W-:Y:S05]  /*6080*/  @P1 BRA `(.L_x_1255) ;  /* 0x0000000000301947 */ /* 0x000fea0003800000 */
[----:B------:R-:W-:Y:S01]  /*6090*/  IMAD R68, R11, 0x100, R68 ;  /* 0x000001000b447824 */ /* 0x000fe200078e0244 */
[C---:B------:R-:W-:Y:S02]  /*60a0*/  ISETP.NE.AND P0, PT, R72.reuse, 0x3, PT ;  /* 0x000000034800780c */ /* 0x040fe40003f05270 */
[----:B------:R-:W-:Y:S02]  /*60b0*/  ISETP.NE.AND P1, PT, R72, 0x2, PT ;  /* 0x000000024800780c */ /* 0x000fe40003f25270 */
[----:B------:R-:W-:-:S11]  /*60c0*/  ISETP.GE.OR P0, PT, R68, UR6, !P0 ;  /* 0x0000000644007c0c */ /* 0x000fd6000c706670 */
[----:B------:R-:W2:Y:S04]  /*60d0*/  @P1 LDL.128 R20, [R1+0x40] ;  /* 0x0000400001141983 */ /* 0x000ea80000100c00 */
[----:B01234-:R-:W2:Y:S04]  /*60e0*/  @P1 LDL.128 R4, [R1+0x50] ;  /* 0x0000500001041983 */ /* 0x01fea80000100c00 */
[----:B------:R-:W3:Y:S04]  /*60f0*/  @!P0 LDL.128 R12, [R1+0x60] ;  /* 0x00006000010c8983 */ /* 0x000ee80000100c00 */
[----:B------:R-:W4:Y:S04]  /*6100*/  @!P0 LDL.128 R16, [R1+0x70] ;  /* 0x0000700001108983 */ /* 0x000f280000100c00 */
[----:B------:R0:W-:Y:S04]  /*6110*/  @P1 STS.128 [R0+0x2100], R20 ;  /* 0x0021001400001388 */ /* 0x0001e80000000c00 */
[----:B--2---:R0:W-:Y:S04]  /*6120*/  @P1 STS.128 [R0+0x2110], R4 ;  /* 0x0021100400001388 */ /* 0x0041e80000000c00 */
[----:B---3--:R0:W-:Y:S04]  /*6130*/  @!P0 STS.128 [R0+0x3180], R12 ;  /* 0x0031800c00008388 */ /* 0x0081e80000000c00 */
[----:B----4-:R0:W-:Y:S02]  /*6140*/  @!P0 STS.128 [R0+0x3190], R16 ;  /* 0x0031901000008388 */ /* 0x0101e40000000c00 */
.L_x_1255:
[----:B------:R-:W-:Y:S05]  /*6150*/  BSYNC.RECONVERGENT B0 ;  /* 0x0000000000007941 */ /* 0x000fea0003800200 */
.L_x_1254:
[----:B0---4-:R-:W-:Y:S01]  /*6160*/  LOP3.LUT R0, R59, 0x3e0, RZ, 0xc0, !PT ;  /* 0x000003e03b007812 */ /* 0x011fe200078ec0ff */
[----:B------:R-:W-:Y:S01]  /*6170*/  IMAD R69, R69, 0x20, R74 ;  /* 0x0000002045457824 */ /* 0x000fe200078e024a */
[----:B------:R-:W-:Y:S03]  /*6180*/  BAR.SYNC.DEFER_BLOCKING 0x0 ;  /* 0x0000000000007b1d */ /* 0x000fe60000010000 */
[----:B------:R-:W-:-:S04]  /*6190*/  IMAD R0, R0, R11, R69 ;  /* 0x0000000b00007224 */ /* 0x000fc800078e0245 */
[----:B--2---:R-:W-:-:S05]  /*61a0*/  IMAD.SHL.U32 R5, R0, 0x8, RZ ;  /* 0x0000000800057824 */ /* 0x004fca00078e00ff */
[----:B------:R-:W-:-:S04]  /*61b0*/  ISETP.GE.AND P0, PT, R5, UR6, PT ;  /* 0x0000000605007c0c */ /* 0x000fc8000bf06270 */
[----:B------:R-:W-:-:S13]  /*61c0*/  ISETP.GT.U32.OR P0, PT, R59, 0x7f, P0 ;  /* 0x0000007f3b00780c */ /* 0x000fda0000704470 */
[----:B------:R-:W-:Y:S05]  /*61d0*/  @P0 EXIT ;  /* 0x000000000000094d */ /* 0x000fea0003800000 */
[----:B------:R-:W-:-:S05]  /*61e0*/  IMAD R0, R72, 0x20, R71 ;  /* 0x0000002048007824 */ /* 0x000fca00078e0247 */
[----:B-1-3--:R0:W5:Y:S01]  /*61f0*/  LDL.64 R6, [R0] ;  /* 0x0000000000067983 */ /* 0x00a1620000100a00 */
[----:B------:R-:W-:Y:S01]  /*6200*/  ISETP.GE.U32.AND P1, PT, R59, 0x20, PT ;  /* 0x000000203b00780c */ /* 0x000fe20003f26070 */
[C---:B------:R-:W-:Y:S01]  /*6210*/  IMAD R3, R72.reuse, 0xc60, R3 ;  /* 0x00000c6048037824 */ /* 0x040fe200078e0203 */
[----:B------:R-:W-:Y:S01]  /*6220*/  BSSY.RECONVERGENT B0, `(.L_x_1260) ;  /* 0x0000013000007945 */ /* 0x000fe20003800200 */
[----:B------:R-:W-:Y:S02]  /*6230*/  ISETP.NE.AND P0, PT, R72, 0x1, PT ;  /* 0x000000014800780c */ /* 0x000fe40003f05270 */
[----:B------:R-:W-:-:S08]  /*6240*/  IMAD R3, R74, 0x20, R3 ;  /* 0x000000204a037824 */ /* 0x000fd000078e0203 */
[----:B0-----:R-:W-:Y:S05]  /*6250*/  @!P1 BRA `(.L_x_1261) ;  /* 0x00000000003c9947 */ /* 0x001fea0003800000 */
[----:B------:R-:W2:Y:S04]  /*6260*/  LDL.64 R20, [R0+0x8] ;  /* 0x0000080000147983 */ /* 0x000ea80000100a00 */
[----:B------:R-:W3:Y:S04]  /*6270*/  LDL.128 R16, [R0+0x10] ;  /* 0x0000100000107983 */ /* 0x000ee80000100c00 */
[----:B------:R-:W0:Y:S04]  /*6280*/  LDS.128 R8, [R3] ;  /* 0x0000000003087984 */ /* 0x000e280000000c00 */
[----:B------:R-:W3:Y:S01]  /*6290*/  LDS.128 R12, [R3+0x10] ;  /* 0x00001000030c7984 */ /* 0x000ee20000000c00 */
[----:B0----5:R-:W-:Y:S01]  /*62a0*/  FADD R7, R9, R7 ;  /* 0x0000000709077221 */ /* 0x021fe20000000000 */
[----:B------:R-:W-:-:S04]  /*62b0*/  FADD R6, R6, R8 ;  /* 0x0000000806067221 */ /* 0x000fc80000000000 */
[----:B------:R0:W-:Y:S01]  /*62c0*/  STL [R0+0x4], R7 ;  /* 0x0000040700007387 */ /* 0x0001e20000100800 */
[----:B--2---:R-:W-:Y:S01]  /*62d0*/  FADD R10, R10, R20 ;  /* 0x000000140a0a7221 */ /* 0x004fe20000000000 */
[----:B------:R-:W-:Y:S01]  /*62e0*/  FADD R11, R11, R21 ;  /* 0x000000150b0b7221 */ /* 0x000fe20000000000 */
[----:B---3--:R-:W-:Y:S01]  /*62f0*/  FADD R12, R12, R16 ;  /* 0x000000100c0c7221 */ /* 0x008fe20000000000 */
[----:B------:R-:W-:Y:S01]  /*6300*/  FADD R13, R13, R17 ;  /* 0x000000110d0d7221 */ /* 0x000fe20000000000 */
[----:B------:R-:W-:Y:S01]  /*6310*/  FADD R14, R14, R18 ;  /* 0x000000120e0e7221 */ /* 0x000fe20000000000 */
[----:B------:R-:W-:Y:S01]  /*6320*/  FADD R15, R15, R19 ;  /* 0x000000130f0f7221 */ /* 0x000fe20000000000 */
[----:B------:R0:W-:Y:S04]  /*6330*/  STL.64 [R0+0x8], R10 ;  /* 0x0000080a00007387 */ /* 0x0001e80000100a00 */
[----:B------:R0:W-:Y:S02]  /*6340*/  STL.128 [R0+0x10], R12 ;  /* 0x0000100c00007387 */ /* 0x0001e40000100c00 */
.L_x_1261:
[----:B------:R-:W-:Y:S05]  /*6350*/  BSYNC.RECONVERGENT B0 ;  /* 0x0000000000007941 */ /* 0x000fea0003800200 */
.L_x_1260:
[----:B------:R-:W-:Y:S04]  /*6360*/  BSSY.RECONVERGENT B0, `(.L_x_1262) ;  /* 0x000002e000007945 */ /* 0x000fe80003800200 */
[----:B------:R-:W-:Y:S04]  /*6370*/  BSSY.RELIABLE B1, `(.L_x_1263) ;  /* 0x0000022000017945 */ /* 0x000fe80003800100 */
[----:B------:R-:W-:Y:S05]  /*6380*/  @P0 BRA `(.L_x_1264) ;  /* 0x0000000000100947 */ /* 0x000fea0003800000 */
[----:B------:R1:W5:Y:S04]  /*6390*/  LDL R4, [R0+0x4] ;  /* 0x0000040000047983 */ /* 0x0003680000100800 */
[----:B------:R1:W5:Y:S04]  /*63a0*/  LDL.64 R8, [R0+0x8] ;  /* 0x0000080000087983 */ /* 0x0003680000100a00 */
[----:B0-----:R1:W5:Y:S01]  /*63b0*/  LDL.128 R12, [R0+0x10] ;  /* 0x00001000000c7983 */ /* 0x0013620000100c00 */
[----:B------:R-:W-:Y:S05]  /*63c0*/  BRA `(.L_x_1265) ;  /* 0x00000000003c7947 */ /* 0x000fea0003800000 */
.L_x_1264:
[----:B------:R-:W2:Y:S04]  /*63d0*/  LDL.64 R8, [R0+0x8] ;  /* 0x0000080000087983 */ /* 0x000ea80000100a00 */
[----:B------:R-:W3:Y:S04]  /*63e0*/  LDL R4, [R0+0x4] ;  /* 0x0000040000047983 */ /* 0x000ee80000100800 */
[----:B------:R-:W4:Y:S01]  /*63f0*/  LDL.128 R20, [R0+0x10] ;  /* 0x0000100000147983 */ /* 0x000f220000100c00 */
[----:B------:R-:W-:-:S03]  /*6400*/  ISETP.NE.AND P0, PT, R72, 0x2, PT ;  /* 0x000000024800780c */ /* 0x000fc60003f05270 */
[----:B0-----:R-:W0:Y:S04]  /*6410*/  LDS.128 R12, [R3+0x420] ;  /* 0x00042000030c7984 */ /* 0x001e280000000c00 */
[----:B------:R-:W4:Y:S01]  /*6420*/  LDS.128 R16, [R3+0x430] ;  /* 0x0004300003107984 */ /* 0x000f220000000c00 */
[----:B0----5:R-:W-:Y:S01]  /*6430*/  FADD R6, R6, R12 ;  /* 0x0000000c06067221 */ /* 0x021fe20000000000 */
[----:B--2---:R-:W-:Y:S01]  /*6440*/  FADD R8, R14, R8 ;  /* 0x000000080e087221 */ /* 0x004fe20000000000 */
[----:B------:R-:W-:Y:S01]  /*6450*/  FADD R9, R15, R9 ;  /* 0x000000090f097221 */ /* 0x000fe20000000000 */
[----:B---3--:R-:W-:Y:S01]  /*6460*/  FADD R4, R4, R13 ;  /* 0x0000000d04047221 */ /* 0x008fe20000000000 */
[----:B----4-:R-:W-:Y:S01]  /*6470*/  FADD R12, R16, R20 ;  /* 0x00000014100c7221 */ /* 0x010fe20000000000 */
[----:B------:R-:W-:Y:S01]  /*6480*/  FADD R13, R17, R21 ;  /* 0x00000015110d7221 */ /* 0x000fe20000000000 */
[----:B------:R-:W-:Y:S01]  /*6490*/  FADD R14, R18, R22 ;  /* 0x00000016120e7221 */ /* 0x000fe20000000000 */
[----:B------:R-:W-:Y:S01]  /*64a0*/  FADD R15, R19, R23 ;  /* 0x00000017130f7221 */ /* 0x000fe20000000000 */
[----:B------:R-:W-:Y:S06]  /*64b0*/  @!P0 BRA `(.L_x_1266) ;  /* 0x0000000000348947 */ /* 0x000fec0003800000 */
.L_x_1265:
[----:B------:R-:W0:Y:S01]  /*64c0*/  LDS.128 R16, [R3+0x840] ;  /* 0x0008400003107984 */ /* 0x000e220000000c00 */
[----:B------:R-:W-:-:S03]  /*64d0*/  ISETP.NE.AND P0, PT, R72, 0x3, PT ;  /* 0x000000034800780c */ /* 0x000fc60003f05270 */
[----:B------:R-:W2:Y:S10]  /*64e0*/  LDS.128 R20, [R3+0x850] ;  /* 0x0008500003147984 */ /* 0x000eb40000000c00 */
[----:B------:R-:W-:Y:S05]  /*64f0*/  @!P0 BREAK.RELIABLE B1 ;  /* 0x0000000000018942 */ /* 0x000fea0003800100 */
[----:B0----5:R-:W-:Y:S01]  /*6500*/  FADD R4, R17, R4 ;  /* 0x0000000411047221 */ /* 0x021fe20000000000 */
[----:B------:R-:W-:Y:S01]  /*6510*/  FADD R6, R16, R6 ;  /* 0x0000000610067221 */ /* 0x000fe20000000000 */
[----:B------:R-:W-:Y:S01]  /*6520*/  FADD R8, R18, R8 ;  /* 0x0000000812087221 */ /* 0x000fe20000000000 */
[----:B------:R-:W-:Y:S01]  /*6530*/  FADD R9, R19, R9 ;  /* 0x0000000913097221 */ /* 0x000fe20000000000 */
[----:B--2---:R-:W-:Y:S01]  /*6540*/  FADD R12, R20, R12 ;  /* 0x0000000c140c7221 */ /* 0x004fe20000000000 */
[----:B------:R-:W-:Y:S01]  /*6550*/  FADD R13, R21, R13 ;  /* 0x0000000d150d7221 */ /* 0x000fe20000000000 */
[----:B------:R-:W-:Y:S01]  /*6560*/  FADD R14, R22, R14 ;  /* 0x0000000e160e7221 */ /* 0x000fe20000000000 */
[----:B------:R-:W-:Y:S01]  /*6570*/  FADD R15, R23, R15 ;  /* 0x0000000f170f7221 */ /* 0x000fe20000000000 */
[----:B------:R-:W-:Y:S06]  /*6580*/  @!P0 BRA `(.L_x_1267) ;  /* 0x00000000002c8947 */ /* 0x000fec0003800000 */
.L_x_1266:
[----:B------:R-:W-:Y:S05]  /*6590*/  BSYNC.RELIABLE B1 ;  /* 0x0000000000017941 */ /* 0x000fea0003800100 */
.L_x_1263:
[----:B------:R-:W0:Y:S04]  /*65a0*/  LDS.128 R16, [R3+0xc60] ;  /* 0x000c600003107984 */ /* 0x000e280000000c00 */
[----:B------:R-:W2:Y:S01]  /*65b0*/  LDS.128 R20, [R3+0xc70] ;  /* 0x000c700003147984 */ /* 0x000ea20000000c00 */
[----:B0-----:R-:W-:Y:S01]  /*65c0*/  FADD R4, R17, R4 ;  /* 0x0000000411047221 */ /* 0x001fe20000000000 */
[----:B------:R-:W-:Y:S01]  /*65d0*/  FADD R6, R16, R6 ;  /* 0x0000000610067221 */ /* 0x000fe20000000000 */
[----:B------:R-:W-:Y:S01]  /*65e0*/  FADD R8, R18, R8 ;  /* 0x0000000812087221 */ /* 0x000fe20000000000 */
[----:B------:R-:W-:Y:S01]  /*65f0*/  FADD R9, R19, R9 ;  /* 0x0000000913097221 */ /* 0x000fe20000000000 */
[----:B--2---:R-:W-:Y:S01]  /*6600*/  FADD R12, R20, R12 ;  /* 0x0000000c140c7221 */ /* 0x004fe20000000000 */
[----:B------:R-:W-:Y:S01]  /*6610*/  FADD R13, R21, R13 ;  /* 0x0000000d150d7221 */ /* 0x000fe20000000000 */
[----:B------:R-:W-:Y:S01]  /*6620*/  FADD R14, R22, R14 ;  /* 0x0000000e160e7221 */ /* 0x000fe20000000000 */
[----:B------:R-:W-:-:S07]  /*6630*/  FADD R15, R23, R15 ;  /* 0x0000000f170f7221 */ /* 0x000fce0000000000 */
.L_x_1267:
[----:B------:R-:W-:Y:S05]  /*6640*/  BSYNC.RECONVERGENT B0 ;  /* 0x0000000000007941 */ /* 0x000fea0003800200 */
.L_x_1262:
[----:B------:R-:W-:Y:S05]  /*6650*/  WARPSYNC.ALL ;  /* 0x0000000000007948 */ /* 0x000fea0003800000 */
[----:B------:R-:W0:Y:S01]  /*6660*/  LDC.64 R2, c[0x0][0x3e0] ;  /* 0x0000f800ff027b82 */ /* 0x000e220000000a00 */
[----:B------:R-:W-:Y:S01]  /*6670*/  IMAD R7, R70, UR6, R5 ;  /* 0x0000000646077c24 */ /* 0x000fe2000f8e0205 */
[----:B------:R-:W-:-:S04]  /*6680*/  IADD3 R5, PT, PT, -R5, UR6, RZ ;  /* 0x0000000605057c10 */ /* 0x000fc8000fffe1ff */
[----:B------:R-:W-:Y:S01]  /*6690*/  ISETP.GT.U32.AND P1, PT, R5, 0x7, PT ;  /* 0x000000070500780c */ /* 0x000fe20003f24070 */
[----:B0-----:R-:W-:-:S03]  /*66a0*/  IMAD.WIDE.U32 R2, R7, 0x4, R2 ;  /* 0x0000000407027825 */ /* 0x001fc600078e0002 */
[----:B------:R-:W-:-:S13]  /*66b0*/  LOP3.LUT P0, RZ, R2, 0x1f, RZ, 0xc0, !PT ;  /* 0x0000001f02ff7812 */ /* 0x000fda000780c0ff */
[----:B------:R-:W-:Y:S05]  /*66c0*/  @!P0 BRA P1, `(.L_x_1268) ;  /* 0x0000000000488947 */ /* 0x000fea0000800000 */
        /* <DEDUP_REMOVED lines=18> */
.L_x_1268:
[----:B------:R-:W-:Y:S01]  /*67f0*/  IMAD.MOV.U32 R5, RZ, RZ, R4 ;  /* 0x000000ffff057224 */ /* 0x000fe200078e0004 */
[----:B------:R-:W-:Y:S01]  /*6800*/  STG.E.128 desc[UR4][R2.64+0x10], R12 ;  /* 0x0000100c02007986 */ /* 0x000fe2000c101d04 */
[----:B------:R-:W-:Y:S02]  /*6810*/  IMAD.MOV.U32 R4, RZ, RZ, R6 ;  /* 0x000000ffff047224 */ /* 0x000fe400078e0006 */
[----:B------:R-:W-:Y:S02]  /*6820*/  IMAD.MOV.U32 R6, RZ, RZ, R8 ;  /* 0x000000ffff067224 */ /* 0x000fe400078e0008 */
[----:B------:R-:W-:-:S05]  /*6830*/  IMAD.MOV.U32 R7, RZ, RZ, R9 ;  /* 0x000000ffff077224 */ /* 0x000fca00078e0009 */
[----:B------:R-:W-:Y:S01]  /*6840*/  STG.E.128 desc[UR4][R2.64], R4 ;  /* 0x0000000402007986 */ /* 0x000fe2000c101d04 */
[----:B------:R-:W-:Y:S05]  /*6850*/  EXIT ;  /* 0x000000000000794d */ /* 0x000fea0003800000 */
        .weak           $__internal_11_$__cuda_sm20_rcp_rn_f32_slowpath
        .type           $__internal_11_$__cuda_sm20_rcp_rn_f32_slowpath,@function
        .size           $__internal_11_$__cuda_sm20_rcp_rn_f32_slowpath,(.L_x_5064 - $__internal_11_$__cuda_sm20_rcp_rn_f32_slowpath)
$__internal_11_$__cuda_sm20_rcp_rn_f32_slowpath:
        /* <DEDUP_REMOVED lines=15> */
.L_x_1269:
        /* <DEDUP_REMOVED lines=33> */
.L_x_1271:
[----:B------:R0:W1:Y:S02]  /*6b60*/  MUFU.RCP R5, R4 ;  /* 0x0000000400057308 */ /* 0x0000640000001000 */
.L_x_1270:
[----:B-1-3--:R-:W-:Y:S02]  /*6b70*/  IMAD.MOV.U32 R62, RZ, RZ, R5 ;  /* 0x000000ffff3e7224 */ /* 0x00afe400078e0005 */
[----:B0-2---:R-:W-:Y:S02]  /*6b80*/  IMAD.MOV.U32 R4, RZ, RZ, R11 ;  /* 0x000000ffff047224 */ /* 0x005fe400078e000b */
[----:B------:R-:W-:-:S04]  /*6b90*/  IMAD.MOV.U32 R5, RZ, RZ, 0x0 ;  /* 0x00000000ff057424 */ /* 0x000fc800078e00ff */
[----:B------:R-:W-:Y:S05]  /*6ba0*/  RET.REL.NODEC R4 `(_ZN18transformer_engine13normalization26rmsnorm_bwd_general_kernelINS0_13Kernel_traitsI13__nv_bfloat16S3_S3_fjLj1024ELj1ELj4ELj1ELj16ENS0_18Kernel_traits_baseILj1024ES3_S3_S3_fjLj128EEEEELb1EEEvNS0_20BackwardKernelParamsE) ;  /* 0xffffff9404147950 */ /* 0x000fea0003c3ffff */
.L_x_1272:
        /* <DEDUP_REMOVED lines=13> */
.L_x_5064:


//--------------------- .text._ZN18transformer_engine13normalization26rmsnorm_bwd_general_kernelINS0_13Kernel_traitsI6__halffS3_fjLj1024ELj1ELj4ELj1ELj16ENS0_18Kernel_traits_baseILj1024ES3_fS3_fjLj128EEEEELb1EEEvNS0_20BackwardKernelParamsE --------------------------
	.section	.text._ZN18transformer_engine13normalization26rmsnorm_bwd_general_kernelINS0_13Kernel_traitsI6__halffS3_fjLj1024ELj1ELj4ELj1ELj16ENS0_18Kernel_traits_baseILj1024ES3_fS3_fjLj128EEEEELb1EEEvNS0_20BackwardKernelParamsE,"ax",@progbits
	.align	128
        .global         _ZN18transformer_engine13normalization26rmsnorm_bwd_general_kernelINS0_13Kernel_traitsI6__halffS3_fjLj1024ELj1ELj4ELj1ELj16ENS0_18Kernel_traits_baseILj1024ES3_fS3_fjLj128EEEEELb1EEEvNS0_20BackwardKernelParamsE
        .type           _ZN18transformer_engine13normalization26rmsnorm_bwd_general_kernelINS0_13Kernel_traitsI6__halffS3_fjLj1024ELj1ELj4ELj1ELj16ENS0_18Kernel_traits_baseILj1024ES3_fS3_fjLj128EEEEELb1EEEvNS0_20BackwardKernelParamsE,@function
        .size           _ZN18transformer_engine13normalization26rmsnorm_bwd_general_kernelINS0_13Kernel_traitsI6__halffS3_fjLj1024ELj1ELj4ELj1ELj16ENS0_18Kernel_traits_baseILj1024ES3_fS3_fjLj128EEEEELb1EEEvNS0_20BackwardKernelParamsE,(.L_x_5065 - _ZN18transformer_engine13normalization26rmsnorm_bwd_general_kernelINS0_13Kernel_traitsI6__halffS3_fjLj1024ELj1ELj4ELj1ELj16ENS0_18Kernel_traits_baseILj1024ES3_fS3_fjLj128EEEEELb1EEEvNS0_20BackwardKernelParamsE)
        .other          _ZN18transformer_engine13normalization26rmsnorm_bwd_general_kernelINS0_13Kernel_traitsI6__halffS3_fjLj1024ELj1ELj4ELj1ELj16ENS0_18Kernel_traits_baseILj1024ES3_fS3_fjLj128EEEEELb1EEEvNS0_20BackwardKernelParamsE,@"STO_CUDA_ENTRY STV_DEFAULT"
_ZN18transformer_engine13normalization26rmsnorm_bwd_general_kernelINS0_13Kernel_traitsI6__halffS3_fjLj1024ELj1ELj4ELj1ELj16ENS0_18Kernel_traits_baseILj1024ES3_fS3_fjLj128EEEEELb1EEEvNS0_20BackwardKernelParamsE:
.text._ZN18transformer_engine13normalization26rmsnorm_bwd_general_kernelINS0_13Kernel_traitsI6__halffS3_fjLj1024ELj1ELj4ELj1ELj16ENS0_18Kernel_traits_baseILj1024ES3_fS3_fjLj128EEEEELb1EEEvNS0_20BackwardKernelParamsE:
        /* <DEDUP_REMOVED lines=29> */
[----:B-1----:R-:W-:-:S05]  /*01d0*/  IMAD.HI.U32 R69, R3, UR4, RZ ;  /* 0x0000000403457c27 */ /* 0x002fca000f8e00ff */
[----:B------:R-:W-:-:S05]  /*01e0*/  IADD3 R4, PT, PT, -R69, RZ, RZ ;  /* 0x000000ff45047210 */ /* 0x000fca0007ffe1ff */
        /* <DEDUP_REMOVED lines=10> */
[----:B------:R-:W-:-:S05]  /*0290*/  IMAD R66, R68, 0x20, R71 ;  /* 0x0000002044427824 */ /* 0x000fca00078e0247 */
[----:B------:R-:W-:-:S04]  /*02a0*/  SHF.L.U32 R66, R66, 0x2, RZ ;  /* 0x0000000242427819 */ /* 0x000fc800000006ff */
        /* <DEDUP_REMOVED lines=15> */
.L_x_1276:
        /* <DEDUP_REMOVED lines=12> */
.L_x_1277:
[----:B------:R-:W-:Y:S05]  /*0460*/  BSYNC.RECONVERGENT B1 ;  /* 0x0000000000017941 */ /* 0x000fea0003800200 */
.L_x_1275:
        /* <DEDUP_REMOVED lines=19> */
.L_x_1279:
        /* <DEDUP_REMOVED lines=12> */
.L_x_1280:
[----:B------:R-:W-:Y:S05]  /*0660*/  BSYNC.RECONVERGENT B1 ;  /* 0x0000000000017941 */ /* 0x000fea0003800200 */
.L_x_1278:
        /* <DEDUP_REMOVED lines=19> */
.L_x_1282:
        /* <DEDUP_REMOVED lines=12> */
.L_x_1283:
[----:B------:R-:W-:Y:S05]  /*0860*/  BSYNC.RECONVERGENT B1 ;  /* 0x0000000000017941 */ /* 0x000fea0003800200 */
.L_x_1281:
        /* <DEDUP_REMOVED lines=19> */
.L_x_1285:
        /* <DEDUP_REMOVED lines=12> */
.L_x_1286:
[----:B------:R-:W-:Y:S05]  /*0a60*/  BSYNC.RECONVERGENT B1 ;  /* 0x0000000000017941 */ /* 0x000fea0003800200 */
.L_x_1284:
[----:B------:R-:W-:Y:S01]  /*0a70*/  LEA R9, R45, R9, 0x7 ;  /* 0x000000092d097211 */ /* 0x000fe200078e38ff */
        /* <DEDUP_REMOVED lines=18> */
.L_x_1288:
        /* <DEDUP_REMOVED lines=12> */
.L_x_1289:
[----:B------:R-:W-:Y:S05]  /*0c60*/  BSYNC.RECONVERGENT B1 ;  /* 0x0000000000017941 */ /* 0x000fea0003800200 */
.L_x_1287:
        /* <DEDUP_REMOVED lines=19> */
.L_x_1291:
        /* <DEDUP_REMOVED lines=12> */
.L_x_1292:
[----:B------:R-:W-:Y:S05]  /*0e60*/  BSYNC.RECONVERGENT B1 ;  /* 0x0000000000017941 */ /* 0x000fea0003800200 */
.L_x_1290:
        /* <DEDUP_REMOVED lines=19> */
.L_x_1294:
        /* <DEDUP_REMOVED lines=12> */
.L_x_1295:
[----:B------:R-:W-:Y:S05]  /*1060*/  BSYNC.RECONVERGENT B1 ;  /* 0x0000000000017941 */ /* 0x000fea0003800200 */
.L_x_1293:
        /* <DEDUP_REMOVED lines=19> */
.L_x_1297:
        /* <DEDUP_REMOVED lines=12> */
.L_x_1298:
[----:B------:R-:W-:Y:S05]  /*1260*/  BSYNC.RECONVERGENT B1 ;  /* 0x0000000000017941 */ /* 0x000fea0003800200 */
.L_x_1296:
[----:B-----5:R-:W-:Y:S02]  /*1270*/  HADD2.F32 R72, -RZ, R0.H0_H0 ;  /* 0x20000000ff487230 */ /* 0x020fe40000004100 */
[----:B------:R-:W-:Y:S02]  /*1280*/  HADD2.F32 R74, -RZ, R4.H0_H0 ;  /* 0x20000004ff4a7230 */ /* 0x000fe40000004100 */
[----:B------:R-:W-:Y:S02]  /*1290*/  HADD2.F32 R76, -RZ, R5.H0_H0 ;  /* 0x20000005ff4c7230 */ /* 0x000fe40000004100 */
[----:B------:R-:W-:-:S07]  /*12a0*/  HADD2.F32 R6, -RZ, R6.H0_H0 ;  /* 0x20000006ff067230 */ /* 0x000fce0000004100 */
.L_x_1274:
[----:B------:R-:W-:Y:S05]  /*12b0*/  BSYNC.RECONVERGENT B0 ;  /* 0x0000000000007941 */ /* 0x000fea0003800200 */
.L_x_1273:
[----:B------:R-:W1:Y:S02]  /*12c0*/  LDCU UR4, c[0x0][0x388] ;  /* 0x00007100ff0477ac */ /* 0x000e640008000800 */
[----:B-1----:R-:W-:-:S13]  /*12d0*/  ISETP.GE.AND P0, PT, R67, UR4, PT ;  /* 0x0000000443007c0c */ /* 0x002fda000bf06270 */
[----:B------:R-:W-:Y:S05]  /*12e0*/  @P0 BRA `(.L_x_1299) ;  /* 0x0000004c00ac0947 */ /* 0x000fea0003800000 */
[----:B------:R-:W1:Y:S01]  /*12f0*/  LDCU.U8 UR4, c[0x0][0x3c0] ;  /* 0x00007800ff0477ac */ /* 0x000e620008000000 */
[C---:B------:R-:W-:Y:S01]  /*1300*/  IMAD R43, R45.reuse, 0x80, R66 ;  /* 0x000000802d2b7824 */ /* 0x040fe200078e0242 */
[----:B0-----:R-:W-:Y:S02]  /*1310*/  I2FP.F32.S32 R4, UR8 ;  /* 0x0000000800047c45 */ /* 0x001fe40008201400 */
[----:B------:R-:W-:Y:S02]  /*1320*/  LOP3.LUT R0, RZ, R71, RZ, 0x33, !PT ;  /* 0x00000047ff007212 */ /* 0x000fe400078e33ff */
[----:B------:R-:W-:Y:S01]  /*1330*/  LEA R42, R45, R43, 0x7 ;  /* 0x0000002b2d2a7211 */ /* 0x000fe200078e38ff */
[----:B------:R-:W-:Y:S01]  /*1340*/  VIADD R2, R4, 0x1800000 ;  /* 0x0180000004027836 */ /* 0x000fe20000000000 */
[----:B------:R-:W-:Y:S01]  /*1350*/  IADD3 R17, PT, PT, -R66, UR8, RZ ;  /* 0x0000000842117c10 */ /* 0x000fe2000fffe1ff */
[----:B------:R-:W-:Y:S01]  /*1360*/  IMAD.IADD R65, R0, 0x1, R45 ;  /* 0x0000000100417824 */ /* 0x000fe200078e022d */
[----:B------:R-:W-:-:S02]  /*1370*/  IADD3 R15, PT, PT, -R43, UR8, RZ ;  /* 0x000000082b0f7c10 */ /* 0x000fc4000fffe1ff */
        /* <DEDUP_REMOVED lines=44> */
[----:B------:R-:W-:-:S02]  /*1640*/  LOP3.LUT R63, R62, 0x7, RZ, 0xc0, !PT ;  /* 0x000000073e3f7812 */ /* 0x000fc400078ec0ff */
[----:B------:R-:W-:Y:S02]  /*1650*/  IADD3 R14, PT, PT, -R42, UR8, RZ ;  /* 0x000000082a0e7c10 */ /* 0x000fe4000fffe1ff */
[----:B------:R-:W-:Y:S02]  /*1660*/  LOP3.LUT R62, R62, 0x3, RZ, 0xc0, !PT ;  /* 0x000000033e3e7812 */ /* 0x000fe400078ec0ff */
[----:B------:R-:W-:Y:S02]  /*1670*/  IADD3 R11, PT, PT, -R18, UR8, RZ ;  /* 0x00000008120b7c10 */ /* 0x000fe4000fffe1ff */
[----:B------:R-:W-:Y:S02]  /*1680*/  IADD3 R57, PT, PT, -R57, RZ, RZ ;  /* 0x000000ff39397210 */ /* 0x000fe40007ffe1ff */
[----:B------:R-:W-:Y:S02]  /*1690*/  IADD3 R9, PT, PT, -R16, UR8, RZ ;  /* 0x0000000810097c10 */ /* 0x000fe4000fffe1ff */
[----:B------:R-:W-:-:S02]  /*16a0*/  IADD3 R8, PT, PT, -R13, UR8, RZ ;  /* 0x000000080d087c10 */ /* 0x000fc4000fffe1ff */
[----:B------:R-:W-:Y:S02]  /*16b0*/  IADD3 R3, PT, PT, -R12, UR8, RZ ;  /* 0x000000080c037c10 */ /* 0x000fe4000fffe1ff */
[----:B------:R-:W-:Y:S01]  /*16c0*/  IADD3 R2, PT, PT, -R10, UR8, RZ ;  /* 0x000000080a027c10 */ /* 0x000fe2000fffe1ff */
[----:B------:R-:W-:Y:S06]  /*16d0*/  @P0 BRA `(.L_x_1300) ;  /* 0x00000000000c0947 */ /* 0x000fec0003800000 */
[----:B------:R-:W-:-:S07]  /*16e0*/  MOV R47, 0x1700 ;  /* 0x00001700002f7802 */ /* 0x000fce0000000f00 */
[----:B------:R-:W-:Y:S05]  /*16f0*/  CALL.REL.NOINC `($__internal_12_$__cuda_sm20_rcp_rn_f32_slowpath) ;  /* 0x0000005800147944 */ /* 0x000fea0003c00000 */
[----:B------:R-:W-:Y:S05]  /*1700*/  BRA `(.L_x_1301) ;  /* 0x0000000000107947 */ /* 0x000fea0003800000 */
.L_x_1300:
[----:B------:R-:W0:Y:S02]  /*1710*/  MUFU.RCP R61, R4 ;  /* 0x00000004003d7308 */ /* 0x000e240000001000 */
[----:B0-----:R-:W-:-:S04]  /*1720*/  FFMA R0, R4, R61, -1 ;  /* 0xbf80000004007423 */ /* 0x001fc8000000003d */
[----:B------:R-:W-:-:S04]  /*1730*/  FADD.FTZ R0, -R0, -RZ ;  /* 0x800000ff00007221 */ /* 0x000fc80000010100 */
[----:B------:R-:W-:-:S07]  /*1740*/  FFMA R61, R61, R0, R61 ;  /* 0x000000003d3d7223 */ /* 0x000fce000000003d */
.L_x_1301:
[----:B------:R-:W0:Y:S01]  /*1750*/  LDC.64 R4, c[0x0][0x380] ;  /* 0x0000e000ff047b82 */ /* 0x000e220000000a00 */
[----:B------:R-:W-:Y:S02]  /*1760*/  IMAD.IADD R0, R70, 0x1, R67 ;  /* 0x0000000146007824 */ /* 0x000fe400078e0243 */
[----:B------:R-:W-:Y:S02]  /*1770*/  IMAD.MOV.U32 R60, RZ, RZ, RZ ;  /* 0x000000ffff3c7224 */ /* 0x000fe400078e00ff */
[----:B0-----:R-:W-:Y:S02]  /*1780*/  IMAD R0, R0, R5, RZ ;  /* 0x0000000500007224 */ /* 0x001fe400078e02ff */
[----:B------:R-:W-:-:S07]  /*1790*/  IMAD.SHL.U32 R58, R4, 0x4, RZ ;  /* 0x00000004043a7824 */ /* 0x000fce00078e00ff */
.L_x_1399:
[----:B0-----:R-:W0:Y:S01]  /*17a0*/  LDCU UR9, c[0x0][0x388] ;  /* 0x00007100ff0977ac */ /* 0x001e220008000800 */
[----:B------:R-:W-:Y:S02]  /*17b0*/  IMAD.IADD R109, R70, 0x1, R67 ;  /* 0x00000001466d7824 */ /* 0x000fe400078e0243 */
[----:B-----5:R-:W-:Y:S01]  /*17c0*/  HFMA2 R72, -RZ, RZ, 0, 0 ;  /* 0x00000000ff487431 */ /* 0x020fe200000001ff */
        /* <DEDUP_REMOVED lines=31> */
.L_x_1305:
[----:B------:R1:W5:Y:S02]  /*19c0*/  LDG.E.128 R4, desc[UR6][R44.64] ;  /* 0x000000062c047981 */ /* 0x000364000c1e1d00 */
.L_x_1306:
[----:B------:R-:W-:Y:S05]  /*19d0*/  BSYNC.RECONVERGENT B1 ;  /* 0x0000000000017941 */ /* 0x000fea0003800200 */
.L_x_1304:
        /* <DEDUP_REMOVED lines=18> */
.L_x_1308:
[----:B------:R-:W2:Y:S02]  /*1b00*/  LDG.E.64 R44, desc[UR6][R44.64] ;  /* 0x000000062c2c7981 */ /* 0x000ea4000c1e1b00 */
[C-C-:B--2---:R-:W-:Y:S02]  /*1b10*/  SHF.R.U64 R88, R44.reuse, 0x10, R45.reuse ;  /* 0x000000102c587819 */ /* 0x144fe4000000122d */
[----:B------:R-:W-:Y:S02]  /*1b20*/  SHF.R.U32.HI R140, RZ, 0x10, R45 ;  /* 0x00000010ff8c7819 */ /* 0x000fe4000001162d */
[----:B------:R-:W-:Y:S02]  /*1b30*/  PRMT R89, R44, 0x7610, R89 ;  /* 0x000076102c597816 */ /* 0x000fe40000000059 */
[----:B------:R-:W-:-:S07]  /*1b40*/  PRMT R139, R45, 0x7610, R139 ;  /* 0x000076102d8b7816 */ /* 0x000fce000000008b */
.L_x_1309:
[----:B------:R-:W-:Y:S05]  /*1b50*/  BSYNC.RECONVERGENT B1 ;  /* 0x0000000000017941 */ /* 0x000fea0003800200 */
.L_x_1307:
[----:B------:R-:W2:Y:S01]  /*1b60*/  LDL.128 R44, [R1] ;  /* 0x00000000012c7983 */ /* 0x000ea20000100c00 */
[----:B-----5:R-:W-:Y:S02]  /*1b70*/  HADD2.F32 R89, -RZ, R89.H0_H0 ;  /* 0x20000059ff597230 */ /* 0x020fe40000004100 */
[-C--:B------:R-:W-:Y:S01]  /*1b80*/  FMUL R85, R4, R72.reuse ;  /* 0x0000004804557220 */ /* 0x080fe20000400000 */
[----:B------:R-:W-:Y:S02]  /*1b90*/  HADD2.F32 R88, -RZ, R88.H0_H0 ;  /* 0x20000058ff587230 */ /* 0x000fe40000004100 */
[-C--:B------:R-:W-:Y:S01]  /*1ba0*/  FMUL R84, R5, R72.reuse ;  /* 0x0000004805547220 */ /* 0x080fe20000400000 */
[----:B------:R-:W-:Y:S02]  /*1bb0*/  HADD2.F32 R139, -RZ, R139.H0_H0 ;  /* 0x2000008bff8b7230 */ /* 0x000fe40000004100 */
[----:B------:R-:W-:Y:S01]  /*1bc0*/  FMUL R107, R6, R72 ;  /* 0x00000048066b7220 */ /* 0x000fe20000400000 */
[----:B------:R-:W-:-:S02]  /*1bd0*/  HADD2.F32 R140, -RZ, R140.H0_H0 ;  /* 0x2000008cff8c7230 */ /* 0x000fc40000004100 */
[----:B------:R-:W-:Y:S01]  /*1be0*/  FMUL R106, R7, R72 ;  /* 0x00000048076a7220 */ /* 0x000fe20000400000 */
[----:B------:R-:W-:Y:S01]  /*1bf0*/  FMUL R122, R56, R89 ;  /* 0x00000059387a7220 */ /* 0x000fe20000400000 */
[----:B------:R-:W-:Y:S01]  /*1c00*/  ISETP.GE.AND P1, PT, R43, UR8, PT ;  /* 0x000000082b007c0c */ /* 0x000fe2000bf26270 */
        /* <DEDUP_REMOVED lines=8> */
[----:B------:R-:W-:-:S02]  /*1c90*/  FMUL R139, R53, R140 ;  /* 0x0000008c358b7220 */ /* 0x000fc40000400000 */
        /* <DEDUP_REMOVED lines=17> */
.L_x_1311:
        /* <DEDUP_REMOVED lines=9> */
.L_x_1312:
[----:B------:R-:W-:Y:S05]  /*1e40*/  BSYNC.RECONVERGENT B1 ;  /* 0x0000000000017941 */ /* 0x000fea0003800200 */
.L_x_1310:
        /* <DEDUP_REMOVED lines=23> */
.L_x_1314:
[----:B------:R-:W-:Y:S05]  /*1fc0*/  BSYNC.RECONVERGENT B1 ;  /* 0x0000000000017941 */ /* 0x000fea0003800200 */
.L_x_1313:
[----:B-----5:R-:W-:Y:S02]  /*1fd0*/  HADD2.F32 R135, -RZ, R88.H0_H0 ;  /* 0x20000058ff877230 */ /* 0x020fe40000004100 */
[-C--:B------:R-:W-:Y:S01]  /*1fe0*/  FMUL R90, R5, R72.reuse ;  /* 0x00000048055a7220 */ /* 0x080fe20000400000 */
[----:B------:R-:W-:Y:S02]  /*1ff0*/  HADD2.F32 R88, -RZ, R4.H0_H0 ;  /* 0x20000004ff587230 */ /* 0x000fe40000004100 */
[-C--:B0-----:R-:W-:Y:S01]  /*2000*/  FMUL R105, R6, R72.reuse ;  /* 0x0000004806697220 */ /* 0x081fe20000400000 */
[----:B------:R-:W-:Y:S02]  /*2010*/  HADD2.F32 R89, -RZ, R89.H0_H0 ;  /* 0x20000059ff597230 */ /* 0x000fe40000004100 */
[----:B------:R-:W-:Y:S01]  /*2020*/  FMUL R104, R7, R72 ;  /* 0x0000004807687220 */ /* 0x000fe20000400000 */
[----:B------:R-:W-:Y:S02]  /*2030*/  HADD2.F32 R142, -RZ, R120.H0_H0 ;  /* 0x20000078ff8e7230 */ /* 0x000fe40000004100 */
[----:B------:R-:W-:Y:S01]  /*2040*/  FFMA R4, R91, R135, R44 ;  /* 0x000000875b047223 */ /* 0x000fe2000000002c */
        /* <DEDUP_REMOVED lines=27> */
.L_x_1316:
        /* <DEDUP_REMOVED lines=9> */
.L_x_1317:
[----:B------:R-:W-:Y:S05]  /*2290*/  BSYNC.RECONVERGENT B1 ;  /* 0x0000000000017941 */ /* 0x000fea0003800200 */
.L_x_1315:
        /* <DEDUP_REMOVED lines=23> */
.L_x_1319:
[----:B------:R-:W-:Y:S05]  /*2410*/  BSYNC.RECONVERGENT B1 ;  /* 0x0000000000017941 */ /* 0x000fea0003800200 */
.L_x_1318:
        /* <DEDUP_REMOVED lines=35> */
.L_x_1321:
        /* <DEDUP_REMOVED lines=9> */
.L_x_1322:
[----:B------:R-:W-:Y:S05]  /*26e0*/  BSYNC.RECONVERGENT B1 ;  /* 0x0000000000017941 */ /* 0x000fea0003800200 */
.L_x_1320:
        /* <DEDUP_REMOVED lines=23> */
.L_x_1324:
[----:B------:R-:W-:Y:S05]  /*2860*/  BSYNC.RECONVERGENT B1 ;  /* 0x0000000000017941 */ /* 0x000fea0003800200 */
.L_x_1323:
        /* <DEDUP_REMOVED lines=35> */
.L_x_1326:
        /* <DEDUP_REMOVED lines=9> */
.L_x_1327:
[----:B------:R-:W-:Y:S05]  /*2b30*/  BSYNC.RECONVERGENT B1 ;  /* 0x0000000000017941 */ /* 0x000fea0003800200 */
.L_x_1325:
        /* <DEDUP_REMOVED lines=23> */
.L_x_1329:
[----:B------:R-:W-:Y:S05]  /*2cb0*/  BSYNC.RECONVERGENT B1 ;  /* 0x0000000000017941 */ /* 0x000fea0003800200 */
.L_x_1328:
        /* <DEDUP_REMOVED lines=35> */
.L_x_1331:
        /* <DEDUP_REMOVED lines=9> */
.L_x_1332:
[----:B------:R-:W-:Y:S05]  /*2f80*/  BSYNC.RECONVERGENT B1 ;  /* 0x0000000000017941 */ /* 0x000fea0003800200 */
.L_x_1330:
        /* <DEDUP_REMOVED lines=23> */
.L_x_1334:
[----:B------:R-:W-:Y:S05]  /*3100*/  BSYNC.RECONVERGENT B1 ;  /* 0x0000000000017941 */ /* 0x000fea0003800200 */
.L_x_1333:
        /* <DEDUP_REMOVED lines=35> */
.L_x_1336:
        /* <DEDUP_REMOVED lines=9> */
.L_x_1337:
[----:B------:R-:W-:Y:S05]  /*33d0*/  BSYNC.RECONVERGENT B1 ;  /* 0x0000000000017941 */ /* 0x000fea0003800200 */
.L_x_1335:
        /* <DEDUP_REMOVED lines=23> */
.L_x_1339:
[----:B------:R-:W-:Y:S05]  /*3550*/  BSYNC.RECONVERGENT B1 ;  /* 0x0000000000017941 */ /* 0x000fea0003800200 */
.L_x_1338:
        /* <DEDUP_REMOVED lines=35> */
.L_x_1341:
        /* <DEDUP_REMOVED lines=9> */
.L_x_1342:
[----:B------:R-:W-:Y:S05]  /*3820*/  BSYNC.RECONVERGENT B1 ;  /* 0x0000000000017941 */ /* 0x000fea0003800200 */
.L_x_1340:
        /* <DEDUP_REMOVED lines=23> */
.L_x_1344:
[----:B------:R-:W-:Y:S05]  /*39a0*/  BSYNC.RECONVERGENT B1 ;  /* 0x0000000000017941 */ /* 0x000fea0003800200 */
.L_x_1343:
[----:B-----5:R-:W-:Y:S02]  /*39b0*/  HADD2.F32 R111, -RZ, R88.H0_H0 ;  /* 0x20000058ff6f7230 */ /* 0x020fe40000004100 */
[-C--:B------:R-:W-:Y:S01]  /*39c0*/  FMUL R74, R5, R72.reuse ;  /* 0x00000048054a7220 */ /* 0x080fe20000400000 */
[----:B------:R-:W-:Y:S02]  /*39d0*/  HADD2.F32 R88, -RZ, R4.H0_H0 ;  /* 0x20000004ff587230 */ /* 0x000fe40000004100 */
[-C--:B------:R-:W-:Y:S01]  /*39e0*/  FMUL R93, R6, R72.reuse ;  /* 0x00000048065d7220 */ /* 0x080fe20000400000 */
[----:B------:R-:W-:Y:S02]  /*39f0*/  HADD2.F32 R89, -RZ, R89.H0_H0 ;  /* 0x20000059ff597230 */ /* 0x000fe40000004100 */
[----:B------:R-:W-:Y:S01]  /*3a00*/  FFMA R4, R73, R111, R44 ;  /* 0x0000006f49047223 */ /* 0x000fe2000000002c */
[----:B------:R-:W-:Y:S02]  /*3a10*/  HADD2.F32 R142, -RZ, R92.H0_H0 ;  /* 0x2000005cff8e7230 */ /* 0x000fe40000004100 */
[----:B------:R-:W-:Y:S01]  /*3a20*/  FMUL R92, R7, R72 ;  /* 0x00000048075c7220 */ /* 0x000fe20000400000 */
[----:B------:R-:W-:Y:S01]  /*3a30*/  FFMA R5, R74, R88, R45 ;  /* 0x000000584a057223 */ /* 0x000fe2000000002d */
[----:B------:R-:W-:Y:S01]  /*3a40*/  FFMA R6, R93, R89, R46 ;  /* 0x000000595d067223 */ /* 0x000fe2000000002e */
[----:B------:R-:W-:Y:S01]  /*3a50*/  FMUL R108, R22, R111 ;  /* 0x0000006f166c7220 */ /* 0x000fe20000400000 */
[----:B------:R-:W-:Y:S01]  /*3a60*/  FFMA R7, R92, R142, R47 ;  /* 0x0000008e5c077223 */ /* 0x000fe2000000002f */
[----:B------:R-:W-:Y:S01]  /*3a70*/  FMUL R113, R21, R88 ;  /* 0x0000005815717220 */ /* 0x000fe20000400000 */
[----:B------:R-:W-:Y:S01]  /*3a80*/  FMUL R124, R20, R89 ;  /* 0x00000059147c7220 */ /* 0x000fe20000400000 */
[----:B------:R-:W-:Y:S01]  /*3a90*/  FADD R44, R143, R108 ;  /* 0x0000006c8f2c7221 */ /* 0x000fe20000000000 */
[----:B------:R-:W-:Y:S01]  /*3aa0*/  FFMA R45, R73, R108, R140 ;  /* 0x0000006c492d7223 */ /* 0x000fe2000000008c */
[----:B------:R3:W-:Y:S01]  /*3ab0*/  STL.128 [R1+0x70], R4 ;  /* 0x0000700401007387 */ /* 0x0007e20000100c00 */
[----:B------:R-:W-:Y:S01]  /*3ac0*/  FMUL R111, R19, R142 ;  /* 0x0000008e136f7220 */ /* 0x000fe20000400000 */
[----:B------:R-:W-:Y:S01]  /*3ad0*/  FADD R47, R44, R113 ;  /* 0x000000712c2f7221 */ /* 0x000fe20000000000 */
[----:B------:R-:W-:-:S03]  /*3ae0*/  FFMA R44, R74, R113, R45 ;  /* 0x000000714a2c7223 */ /* 0x000fc6000000002d */
[----:B------:R-:W-:Y:S01]  /*3af0*/  FADD R46, R47, R124 ;  /* 0x0000007c2f2e7221 */ /* 0x000fe20000000000 */
[----:B------:R-:W-:-:S03]  /*3b00*/  FFMA R45, R93, R124, R44 ;  /* 0x0000007c5d2d7223 */ /* 0x000fc6000000002c */
[----:B------:R-:W-:Y:S01]  /*3b10*/  FADD R143, R46, R111 ;  /* 0x0000006f2e8f7221 */ /* 0x000fe20000000000 */
[----:B------:R-:W-:-:S07]  /*3b20*/  FFMA R140, R92, R111, R45 ;  /* 0x0000006f5c8c7223 */ /* 0x000fce000000002d */
.L_x_1303:
[----:B------:R-:W-:Y:S05]  /*3b30*/  BSYNC.RECONVERGENT B0 ;  /* 0x0000000000007941 */ /* 0x000fea0003800200 */
.L_x_1302:
        /* <DEDUP_REMOVED lines=14> */
.L_x_1345:
        /* <DEDUP_REMOVED lines=53> */
.L_x_1348:
[----:B------:R-:W2:Y:S04]  /*3f70*/  LDG.E.STRONG.GPU R44, desc[UR6][R4.64] ;  /* 0x00000006042c7981 */ /* 0x000ea8000c1ef900 */
[----:B--2---:R-:W-:Y:S01]  /*3f80*/  CCTL.IVALL ;  /* 0x00000000ff00798f */ /* 0x004fe20002000000 */
[----:B------:R-:W-:Y:S05]  /*3f90*/  YIELD ;  /* 0x0000000000007946 */ /* 0x000fea0003800000 */
[----:B------:R-:W-:-:S13]  /*3fa0*/  ISETP.NE.AND P1, PT, R44, R89, PT ;  /* 0x000000592c00720c */ /* 0x000fda0003f25270 */
[----:B------:R-:W-:Y:S05]  /*3fb0*/  @P1 BRA `(.L_x_1348) ;  /* 0xfffffffc00ec1947 */ /* 0x000fea000383ffff */
.L_x_1347:
[----:B------:R-:W-:Y:S01]  /*3fc0*/  ISETP.GE.AND P1, PT, R71, R45, PT ;  /* 0x0000002d4700720c */ /* 0x000fe20003f26270 */
[----:B------:R-:W-:Y:S05]  /*3fd0*/  WARPSYNC.ALL ;  /* 0x0000000000007948 */ /* 0x000fea0003800000 */
[----:B------:R-:W-:Y:S01]  /*3fe0*/  BAR.SYNC.DEFER_BLOCKING 0x0 ;  /* 0x0000000000007b1d */ /* 0x000fe20000010000 */
[----:B------:R-:W-:-:S05]  /*3ff0*/  MOV R142, RZ ;  /* 0x000000ff008e7202 */ /* 0x000fca0000000f00 */
        /* <DEDUP_REMOVED lines=11> */
.L_x_1353:
        /* <DEDUP_REMOVED lines=17> */
[----:B------:R-:W-:Y:S01]  /*41c0*/  IADD3 R88, PT, PT, R88, 0x10, RZ ;  /* 0x0000001058587810 */ /* 0x000fe20007ffe0ff */
        /* <DEDUP_REMOVED lines=19> */
.L_x_1352:
[----:B------:R-:W-:Y:S05]  /*4300*/  BSYNC.RECONVERGENT B1 ;  /* 0x0000000000017941 */ /* 0x000fea0003800200 */
.L_x_1351:
        /* <DEDUP_REMOVED lines=24> */
.L_x_1355:
[----:B------:R-:W-:Y:S05]  /*4490*/  BSYNC.RECONVERGENT B1 ;  /* 0x0000000000017941 */ /* 0x000fea0003800200 */
.L_x_1354:
        /* <DEDUP_REMOVED lines=16> */
.L_x_1357:
[----:B------:R-:W-:Y:S05]  /*45a0*/  BSYNC.RECONVERGENT B1 ;  /* 0x0000000000017941 */ /* 0x000fea0003800200 */
.L_x_1356:
        /* <DEDUP_REMOVED lines=11> */
.L_x_1350:
[----:B------:R-:W-:Y:S05]  /*4660*/  BSYNC.RECONVERGENT B0 ;  /* 0x0000000000007941 */ /* 0x000fea0003800200 */
.L_x_1349:
[----:B01----:R-:W0:Y:S01]  /*4670*/  SHFL.BFLY PT, R5, R142, 0x1, 0x1f ;  /* 0x0c201f008e057f89 */ /* 0x003e2200000e0000 */
[----:B------:R-:W-:-:S04]  /*4680*/  IADD3 R60, PT, PT, R60, 0x1, RZ ;  /* 0x000000013c3c7810 */ /* 0x000fc80007ffe0ff */
        /* <DEDUP_REMOVED lines=10> */
.L_x_1346:
        /* <DEDUP_REMOVED lines=25> */
.L_x_1361:
[----:B------:R-:W5:Y:S02]  /*48c0*/  LDG.E.64 R4, desc[UR6][R4.64] ;  /* 0x0000000604047981 */ /* 0x000f64000c1e1b00 */
.L_x_1362:
[----:B------:R-:W-:Y:S05]  /*48d0*/  BSYNC.RECONVERGENT B1 ;  /* 0x0000000000017941 */ /* 0x000fea0003800200 */
.L_x_1360:
[----:B------:R-:W0:Y:S01]  /*48e0*/  LDC.64 R46, c[0x0][0x3e8] ;  /* 0x0000fa00ff2e7b82 */ /* 0x000e220000000a00 */
[----:B------:R-:W-:Y:S01]  /*48f0*/  ISETP.GT.U32.AND P1, PT, R17, 0x3, PT ;  /* 0x000000031100780c */ /* 0x000fe20003f24070 */
[--C-:B-----5:R-:W-:Y:S02]  /*4900*/  HADD2.F32 R6, -RZ, R4.reuse.H0_H0 ;  /* 0x20000004ff067230 */ /* 0x120fe40000004100 */
[-C--:B------:R-:W-:Y:S01]  /*4910*/  FFMA R7, R84, -R44.reuse, R141 ;  /* 0x8000002c54077223 */ /* 0x080fe2000000008d */
[--C-:B------:R-:W-:Y:S02]  /*4920*/  HADD2.F32 R144, -RZ, R5.reuse.H0_H0 ;  /* 0x20000005ff907230 */ /* 0x100fe40000004100 */
[-C--:B------:R-:W-:Y:S01]  /*4930*/  FFMA R145, R107, -R44.reuse, R138 ;  /* 0x8000002c6b917223 */ /* 0x080fe2000000008a */
[----:B------:R-:W-:Y:S02]  /*4940*/  HADD2.F32 R146, -RZ, R5.H1_H1 ;  /* 0x30000005ff927230 */ /* 0x000fe40000004100 */
[----:B------:R-:W-:Y:S01]  /*4950*/  FFMA R5, R85, -R44, R122 ;  /* 0x8000002c55057223 */ /* 0x000fe2000000007a */
[----:B------:R-:W-:-:S02]  /*4960*/  HADD2.F32 R140, -RZ, R4.H1_H1 ;  /* 0x30000004ff8c7230 */ /* 0x000fc40000004100 */
        /* <DEDUP_REMOVED lines=19> */
.L_x_1364:
[----:B------:R1:W-:Y:S02]  /*4aa0*/  STG.E.128 desc[UR6][R142.64], R4 ;  /* 0x000000048e007986 */ /* 0x0003e4000c101d06 */
.L_x_1365:
[----:B------:R-:W-:Y:S05]  /*4ab0*/  BSYNC.RECONVERGENT B1 ;  /* 0x0000000000017941 */ /* 0x000fea0003800200 */
.L_x_1363:
        /* <DEDUP_REMOVED lines=11> */
.L_x_1367:
        /* <DEDUP_REMOVED lines=14> */
.L_x_1368:
[----:B------:R-:W-:Y:S05]  /*4c50*/  BSYNC.RECONVERGENT B1 ;  /* 0x0000000000017941 */ /* 0x000fea0003800200 */
.L_x_1366:
[----:B0-----:R-:W-:-:S04]  /*4c60*/  IMAD.WIDE R142, R145, 0x4, R46 ;  /* 0x00000004918e7825 */ /* 0x001fc800078e022e */
[-C--:B------:R-:W-:Y:S01]  /*4c70*/  FFMA R7, R90, -R44.reuse, R137 ;  /* 0x8000002c5a077223 */ /* 0x080fe20000000089 */
[-C--:B------:R-:W-:Y:S01]  /*4c80*/  FFMA R145, R105, -R44.reuse, R136 ;  /* 0x8000002c69917223 */ /* 0x080fe20000000088 */
[-C--:B------:R-:W-:Y:S01]  /*4c90*/  FFMA R147, R104, -R44.reuse, R135 ;  /* 0x8000002c68937223 */ /* 0x080fe20000000087 */
[--C-:B-----5:R-:W-:Y:S01]  /*4ca0*/  HADD2.F32 R6, -RZ, R4.reuse.H0_H0 ;  /* 0x20000004ff067230 */ /* 0x120fe20000004100 */
[----:B------:R-:W-:Y:S01]  /*4cb0*/  LOP3.LUT P0, RZ, R142, 0xf, RZ, 0xc0, !PT ;  /* 0x0000000f8eff7812 */ /* 0x000fe2000780c0ff */
[--C-:B------:R-:W-:Y:S01]  /*4cc0*/  HADD2.F32 R144, -RZ, R5.reuse.H0_H0 ;  /* 0x20000005ff907230 */ /* 0x100fe20000004100 */
[----:B------:R-:W-:Y:S01]  /*4cd0*/  BSSY.RECONVERGENT B1, `(.L_x_1369) ;  /* 0x0000013000017945 */ /* 0x000fe20003800200 */
[----:B------:R-:W-:Y:S01]  /*4ce0*/  HADD2.F32 R146, -RZ, R5.H1_H1 ;  /* 0x30000005ff927230 */ /* 0x000fe20000004100 */
[----:B------:R-:W-:Y:S01]  /*4cf0*/  ISETP.LT.U32.OR P0, PT, R15, 0x4, P0 ;  /* 0x000000040f00780c */ /* 0x000fe20000701470 */
[----:B------:R-:W-:Y:S02]  /*4d00*/  HADD2.F32 R140, -RZ, R4.H1_H1 ;  /* 0x30000004ff8c7230 */ /* 0x000fe40000004100 */
[----:B------:R-:W-:Y:S01]  /*4d10*/  FFMA R5, R91, -R44, R120 ;  /* 0x8000002c5b057223 */ /* 0x000fe20000000078 */
[----:B------:R-:W-:-:S03]  /*4d20*/  ISETP.GE.AND P2, PT, R42, UR8, PT ;  /* 0x000000082a007c0c */ /* 0x000fc6000bf46270 */
        /* <DEDUP_REMOVED lines=13> */
.L_x_1370:
[----:B------:R-:W-:Y:S05]  /*4e00*/  BSYNC.RECONVERGENT B1 ;  /* 0x0000000000017941 */ /* 0x000fea0003800200 */
.L_x_1369:
        /* <DEDUP_REMOVED lines=10> */
.L_x_1372:
        /* <DEDUP_REMOVED lines=14> */
.L_x_1373:
[----:B------:R-:W-:Y:S05]  /*4f90*/  BSYNC.RECONVERGENT B1 ;  /* 0x0000000000017941 */ /* 0x000fea0003800200 */
.L_x_1371:
[----:B------:R-:W-:-:S04]  /*4fa0*/  IMAD.WIDE R142, R145, 0x4, R46 ;  /* 0x00000004918e7825 */ /* 0x000fc800078e022e */
        /* <DEDUP_REMOVED lines=25> */
.L_x_1375:
[----:B------:R-:W-:Y:S05]  /*5140*/  BSYNC.RECONVERGENT B1 ;  /* 0x0000000000017941 */ /* 0x000fea0003800200 */
.L_x_1374:
        /* <DEDUP_REMOVED lines=10> */
.L_x_1377:
        /* <DEDUP_REMOVED lines=14> */
.L_x_1378:
[----:B------:R-:W-:Y:S05]  /*52d0*/  BSYNC.RECONVERGENT B1 ;  /* 0x0000000000017941 */ /* 0x000fea0003800200 */
.L_x_1376:
        /* <DEDUP_REMOVED lines=26> */
.L_x_1380:
[----:B------:R-:W-:Y:S05]  /*5480*/  BSYNC.RECONVERGENT B1 ;  /* 0x0000000000017941 */ /* 0x000fea0003800200 */
.L_x_1379:
        /* <DEDUP_REMOVED lines=10> */
.L_x_1382:
        /* <DEDUP_REMOVED lines=14> */
.L_x_1383:
[----:B------:R-:W-:Y:S05]  /*5610*/  BSYNC.RECONVERGENT B1 ;  /* 0x0000000000017941 */ /* 0x000fea0003800200 */
.L_x_1381:
        /* <DEDUP_REMOVED lines=26> */
.L_x_1385:
[----:B------:R-:W-:Y:S05]  /*57c0*/  BSYNC.RECONVERGENT B1 ;  /* 0x0000000000017941 */ /* 0x000fea0003800200 */
.L_x_1384:
        /* <DEDUP_REMOVED lines=10> */
.L_x_1387:
        /* <DEDUP_REMOVED lines=14> */
.L_x_1388:
[----:B------:R-:W-:Y:S05]  /*5950*/  BSYNC.RECONVERGENT B1 ;  /* 0x0000000000017941 */ /* 0x000fea0003800200 */
.L_x_1386:
        /* <DEDUP_REMOVED lines=26> */
.L_x_1390:
[----:B------:R-:W-:Y:S05]  /*5b00*/  BSYNC.RECONVERGENT B1 ;  /* 0x0000000000017941 */ /* 0x000fea0003800200 */
.L_x_1389:
        /* <DEDUP_REMOVED lines=10> */
.L_x_1392:
        /* <DEDUP_REMOVED lines=14> */
.L_x_1393:
[----:B------:R-:W-:Y:S05]  /*5c90*/  BSYNC.RECONVERGENT B1 ;  /* 0x0000000000017941 */ /* 0x000fea0003800200 */
.L_x_1391:
        /* <DEDUP_REMOVED lines=26> */
.L_x_1395:
[----:B------:R-:W-:Y:S05]  /*5e40*/  BSYNC.RECONVERGENT B1 ;  /* 0x0000000000017941 */ /* 0x000fea0003800200 */
.L_x_1394:
        /* <DEDUP_REMOVED lines=10> */
.L_x_1397:
        /* <DEDUP_REMOVED lines=14> */
.L_x_1398:
[----:B------:R-:W-:Y:S05]  /*5fd0*/  BSYNC.RECONVERGENT B1 ;  /* 0x0000000000017941 */ /* 0x000fea0003800200 */
.L_x_1396:
[----:B------:R-:W-:-:S04]  /*5fe0*/  IMAD.WIDE R46, R109, 0x4, R46 ;  /* 0x000000046d2e7825 */ /* 0x000fc800078e022e */
[-C--:B------:R-:W-:Y:S01]  /*5ff0*/  FFMA R7, R74, -R44.reuse, R113 ;  /* 0x8000002c4a077223 */ /* 0x080fe20000000071 */
[-C--:B------:R-:W-:Y:S01]  /*6000*/  FFMA R89, R93, -R44.reuse, R124 ;  /* 0x8000002c5d597223 */ /* 0x080fe2000000007c */
[-C--:B------:R-:W-:Y:S01]  /*6010*/  FFMA R109, R92, -R44.reuse, R111 ;  /* 0x8000002c5c6d7223 */ /* 0x080fe2000000006f */
[--C-:B-----5:R-:W-:Y:S01]  /*6020*/  HADD2.F32 R6, -RZ, R4.reuse.H0_H0 ;  /* 0x20000004ff067230 */ /* 0x120fe20000004100 */
[----:B------:R-:W-:Y:S01]  /*6030*/  LOP3.LUT P0, RZ, R46, 0xf, RZ, 0xc0, !PT ;  /* 0x0000000f2eff7812 */ /* 0x000fe2000780c0ff */
[--C-:B------:R-:W-:Y:S02]  /*6040*/  HADD2.F32 R140, -RZ, R5.reuse.H0_H0 ;  /* 0x20000005ff8c7230 */ /* 0x100fe40000004100 */
[----:B------:R-:W-:Y:S01]  /*6050*/  HADD2.F32 R142, -RZ, R5.H1_H1 ;  /* 0x30000005ff8e7230 */ /* 0x000fe20000004100 */
[----:B------:R-:W-:Y:S01]  /*6060*/  ISETP.LT.U32.OR P0, PT, R2, 0x4, P0 ;  /* 0x000000040200780c */ /* 0x000fe20000701470 */
[----:B------:R-:W-:Y:S02]  /*6070*/  HADD2.F32 R88, -RZ, R4.H1_H1 ;  /* 0x30000004ff587230 */ /* 0x000fe40000004100 */
[----:B------:R-:W-:-:S04]  /*6080*/  FFMA R5, R73, -R44, R108 ;  /* 0x8000002c49057223 */ /* 0x000fc8000000006c */
        /* <DEDUP_REMOVED lines=13> */
.L_x_1359:
[----:B------:R-:W-:Y:S05]  /*6160*/  BSYNC.RECONVERGENT B0 ;  /* 0x0000000000007941 */ /* 0x000fea0003800200 */
.L_x_1358:
[----:B------:R-:W-:-:S05]  /*6170*/  IMAD.IADD R67, R67, 0x1, R58 ;  /* 0x0000000143437824 */ /* 0x000fca00078e023a */
[----:B------:R-:W-:-:S13]  /*6180*/  ISETP.GE.AND P0, PT, R67, UR9, PT ;  /* 0x0000000943007c0c */ /* 0x000fda000bf06270 */
[----:B------:R-:W-:Y:S05]  /*6190*/  @!P0 BRA `(.L_x_1399) ;  /* 0xffffffb400808947 */ /* 0x000fea000383ffff */
.L_x_1299:
        /* <DEDUP_REMOVED lines=22> */
.L_x_1403:
[----:B------:R-:W-:Y:S05]  /*6300*/  BSYNC.RECONVERGENT B1 ;  /* 0x0000000000017941 */ /* 0x000fea0003800200 */
.L_x_1402:
[----:B------:R-:W-:Y:S05]  /*6310*/  @P1 BRA `(.L_x_1401) ;  /* 0x0000000000b01947 */ /* 0x000fea0003800000 */
[----:B------:R-:W-:Y:S01]  /*6320*/  ISETP.NE.AND P0, PT, R70, 0x2, PT ;  /* 0x000000024600780c */ /* 0x000fe20003f05270 */
[----:B------:R-:W-:Y:S01]  /*6330*/  BSSY.RECONVERGENT B1, `(.L_x_1404) ;  /* 0x0000006000017945 */ /* 0x000fe20003800200 */
[----:B------:R-:W-:-:S04]  /*6340*/  LEA R66, R45, R66, 0x7 ;  /* 0x000000422d427211 */ /* 0x000fc800078e38ff */
[----:B------:R-:W-:-:S07]  /*6350*/  ISETP.GE.AND P1, PT, R66, UR8, PT ;  /* 0x0000000842007c0c */ /* 0x000fce000bf26270 */
[----:B------:R-:W-:Y:S06]  /*6360*/  @!P0 BRA `(.L_x_1405) ;  /* 0x0000000000088947 */ /* 0x000fec0003800000 */
[----:B0---4-:R-:W2:Y:S04]  /*6370*/  LDL.128 R4, [R1+0x20] ;  /* 0x0000200001047983 */ /* 0x011ea80000100c00 */
[----:B--2---:R1:W-:Y:S02]  /*6380*/  STS.128 [R0+0x1080], R4 ;  /* 0x0010800400007388 */ /* 0x0043e40000000c00 */
.L_x_1405:
[----:B------:R-:W-:Y:S05]  /*6390*/  BSYNC.RECONVERGENT B1 ;  /* 0x0000000000017941 */ /* 0x000fea0003800200 */
.L_x_1404:
        /* <DEDUP_REMOVED lines=8> */
.L_x_1407:
[----:B------:R-:W-:Y:S05]  /*6420*/  BSYNC.RECONVERGENT B1 ;  /* 0x0000000000017941 */ /* 0x000fea0003800200 */
.L_x_1406:
        /* <DEDUP_REMOVED lines=8> */
.L_x_1409:
[----:B------:R-:W-:Y:S05]  /*64b0*/  BSYNC.RECONVERGENT B1 ;  /* 0x0000000000017941 */ /* 0x000fea0003800200 */
.L_x_1408:
        /* <DEDUP_REMOVED lines=8> */
.L_x_1411:
[----:B------:R-:W-:Y:S05]  /*6540*/  BSYNC.RECONVERGENT B1 ;  /* 0x0000000000017941 */ /* 0x000fea0003800200 */
.L_x_1410:
        /* <DEDUP_REMOVED lines=9> */
.L_x_1401:
[----:B------:R-:W-:Y:S05]  /*65e0*/  BSYNC.RECONVERGENT B0 ;  /* 0x0000000000007941 */ /* 0x000fea0003800200 */
.L_x_1400:
[----:B------:R-:W-:Y:S01]  /*65f0*/  LEA R68, R68, R71, 0x5 ;  /* 0x0000004744447211 */ /* 0x000fe200078e28ff */
[----:B------:R-:W-:Y:S01]  /*6600*/  BAR.SYNC.DEFER_BLOCKING 0x0 ;  /* 0x0000000000007b1d */ /* 0x000fe20000010000 */
[----:B01234-:R-:W-:-:S05]  /*6610*/  LOP3.LUT R0, R59, 0x3e0, RZ, 0xc0, !PT ;  /* 0x000003e03b007812 */ /* 0x01ffca00078ec0ff */
        /* <DEDUP_REMOVED lines=24> */
.L_x_1413:
[----:B------:R-:W-:Y:S05]  /*67a0*/  BSYNC.RECONVERGENT B0 ;  /* 0x0000000000007941 */ /* 0x000fea0003800200 */
.L_x_1412:
[----:B------:R-:W-:Y:S04]  /*67b0*/  BSSY.RECONVERGENT B1, `(.L_x_1414) ;  /* 0x000001d000017945 */ /* 0x000fe80003800200 */
[----:B------:R-:W-:Y:S04]  /*67c0*/  BSSY.RELIABLE B0, `(.L_x_1415) ;  /* 0x0000016000007945 */ /* 0x000fe80003800100 */
[----:B------:R-:W-:Y:S05]  /*67d0*/  @P2 BRA `(.L_x_1416) ;  /* 0x00000000000c2947 */ /* 0x000fea0003800000 */
[----:B------:R1:W5:Y:S04]  /*67e0*/  LDL R10, [R6+0x4] ;  /* 0x00000400060a7983 */ /* 0x0003680000100800 */
[----:B------:R1:W5:Y:S01]  /*67f0*/  LDL.64 R12, [R6+0x8] ;  /* 0x00000800060c7983 */ /* 0x0003620000100a00 */
[----:B------:R-:W-:Y:S05]  /*6800*/  BRA `(.L_x_1417) ;  /* 0x0000000000247947 */ /* 0x000fea0003800000 */
.L_x_1416:
        /* <DEDUP_REMOVED lines=9> */
.L_x_1417:
        /* <DEDUP_REMOVED lines=8> */
.L_x_1418:
[----:B------:R-:W-:Y:S05]  /*6920*/  BSYNC.RELIABLE B0 ;  /* 0x0000000000007941 */ /* 0x000fea0003800100 */
.L_x_1415:
[----:B------:R-:W2:Y:S02]  /*6930*/  LDS.128 R16, [R71+0x630] ;  /* 0x0006300047107984 */ /* 0x000ea40000000c00 */
[----:B--2---:R-:W-:Y:S01]  /*6940*/  FADD R10, R17, R10 ;  /* 0x0000000a110a7221 */ /* 0x004fe20000000000 */
[----:B------:R-:W-:Y:S01]  /*6950*/  FADD R8, R16, R8 ;  /* 0x0000000810087221 */ /* 0x000fe20000000000 */
[----:B------:R-:W-:Y:S01]  /*6960*/  FADD R12, R18, R12 ;  /* 0x0000000c120c7221 */ /* 0x000fe20000000000 */
[----:B------:R-:W-:-:S07]  /*6970*/  FADD R13, R19, R13 ;  /* 0x0000000d130d7221 */ /* 0x000fce0000000000 */
.L_x_1419:
[----:B------:R-:W-:Y:S05]  /*6980*/  BSYNC.RECONVERGENT B1 ;  /* 0x0000000000017941 */ /* 0x000fea0003800200 */
.L_x_1414:
        /* <DEDUP_REMOVED lines=19> */
.L_x_1421:
[----:B0-----:R-:W-:Y:S01]  /*6ac0*/  IMAD.MOV.U32 R9, RZ, RZ, R10 ;  /* 0x000000ffff097224 */ /* 0x001fe200078e000a */
[----:B------:R-:W-:Y:S01]  /*6ad0*/  MOV R11, R13 ;  /* 0x0000000d000b7202 */ /* 0x000fe20000000f00 */
[----:B------:R-:W-:-:S05]  /*6ae0*/  IMAD.MOV.U32 R10, RZ, RZ, R12 ;  /* 0x000000ffff0a7224 */ /* 0x000fca00078e000c */
[----:B------:R3:W-:Y:S02]  /*6af0*/  STG.E.128 desc[UR6][R2.64], R8 ;  /* 0x0000000802007986 */ /* 0x0007e4000c101d06 */
.L_x_1422:
[----:B------:R-:W-:Y:S05]  /*6b00*/  BSYNC.RECONVERGENT B1 ;  /* 0x0000000000017941 */ /* 0x000fea0003800200 */
.L_x_1420:
        /* <DEDUP_REMOVED lines=15> */
.L_x_1424:
[----:B------:R-:W-:Y:S05]  /*6c00*/  BSYNC.RECONVERGENT B1 ;  /* 0x0000000000017941 */ /* 0x000fea0003800200 */
.L_x_1423:
[----:B------:R-:W-:Y:S04]  /*6c10*/  BSSY.RECONVERGENT B1, `(.L_x_1425) ;  /* 0x000001d000017945 */ /* 0x000fe80003800200 */
[----:B------:R-:W-:Y:S04]  /*6c20*/  BSSY.RELIABLE B2, `(.L_x_1426) ;  /* 0x0000016000027945 */ /* 0x000fe80003800100 */
[----:B------:R-:W-:Y:S05]  /*6c30*/  @P2 BRA `(.L_x_1427) ;  /* 0x00000000000c2947 */ /* 0x000fea0003800000 */
[----:B------:R4:W5:Y:S04]  /*6c40*/  LDL R10, [R6+0x44] ;  /* 0x00004400060a7983 */ /* 0x0009680000100800 */
[----:B--2---:R4:W5:Y:S01]  /*6c50*/  LDL.64 R12, [R6+0x48] ;  /* 0x00004800060c7983 */ /* 0x0049620000100a00 */
[----:B------:R-:W-:Y:S05]  /*6c60*/  BRA `(.L_x_1428) ;  /* 0x0000000000247947 */ /* 0x000fea0003800000 */
.L_x_1427:
        /* <DEDUP_REMOVED lines=9> */
.L_x_1428:
        /* <DEDUP_REMOVED lines=8> */
.L_x_1429:
[----:B------:R-:W-:Y:S05]  /*6d80*/  BSYNC.RELIABLE B2 ;  /* 0x0000000000027941 */ /* 0x000fea0003800100 */
.L_x_1426:
[----:B------:R-:W2:Y:S02]  /*6d90*/  LDS.128 R16, [R71+0x2730] ;  /* 0x0027300047107984 */ /* 0x000ea40000000c00 */
[----:B--2---:R-:W-:Y:S01]  /*6da0*/  FADD R10, R17, R10 ;  /* 0x0000000a110a7221 */ /* 0x004fe20000000000 */
[----:B------:R-:W-:Y:S01]  /*6db0*/  FADD R8, R16, R8 ;  /* 0x0000000810087221 */ /* 0x000fe20000000000 */
[----:B------:R-:W-:Y:S01]  /*6dc0*/  FADD R12, R18, R12 ;  /* 0x0000000c120c7221 */ /* 0x000fe20000000000 */
[----:B------:R-:W-:-:S07]  /*6dd0*/  FADD R13, R19, R13 ;  /* 0x0000000d130d7221 */ /* 0x000fce0000000000 */
.L_x_1430:
[----:B------:R-:W-:Y:S05]  /*6de0*/  BSYNC.RECONVERGENT B1 ;  /* 0x0000000000017941 */ /* 0x000fea0003800200 */
.L_x_1425:
        /* <DEDUP_REMOVED lines=9> */
[----:B------:R-:W-:-:S05]  /*6e80*/  @!P0 MOV R5, R10 ;  /* 0x0000000a00058202 */ /* 0x000fca0000000f00 */
        /* <DEDUP_REMOVED lines=12> */
        .weak           $__internal_12_$__cuda_sm20_rcp_rn_f32_slowpath
        .type           $__internal_12_$__cuda_sm20_rcp_rn_f32_slowpath,@function
        .size           $__internal_12_$__cuda_sm20_rcp_rn_f32_slowpath,(.L_x_5065 - $__internal_12_$__cuda_sm20_rcp_rn_f32_slowpath)
$__internal_12_$__cuda_sm20_rcp_rn_f32_slowpath:
        /* <DEDUP_REMOVED lines=16> */
.L_x_1431:
        /* <DEDUP_REMOVED lines=29> */
[----:B------:R-:W-:-:S05]  /*7220*/  @!P0 VIADD R7, R7, 0x1 ;  /* 0x0000000107078836 */ /* 0x000fca0000000000 */
[----:B------:R-:W-:-:S04]  /*7230*/  @!P1 SHF.L.U32 R7, R7, 0x1, RZ ;  /* 0x0000000107079819 */ /* 0x000fc800000006ff */
[----:B------:R-:W-:Y:S01]  /*7240*/  LOP3.LUT R4, R7, 0x80000000, R0, 0xf8, !PT ;  /* 0x8000000007047812 */ /* 0x000fe200078ef800 */
[----:B------:R-:W-:Y:S06]  /*7250*/  BRA `(.L_x_1432) ;  /* 0x0000000000047947 */ /* 0x000fec0003800000 */
.L_x_1433:
[----:B------:R0:W1:Y:S02]  /*7260*/  MUFU.RCP R4, R0 ;  /* 0x0000000000047308 */ /* 0x0000640000001000 */
.L_x_1432:
[----:B-1-3--:R-:W-:Y:S02]  /*7270*/  IMAD.MOV.U32 R61, RZ, RZ, R4 ;  /* 0x000000ffff3d7224 */ /* 0x00afe400078e0004 */
[----:B------:R-:W-:Y:S02]  /*7280*/  IMAD.MOV.U32 R4, RZ, RZ, R47 ;  /* 0x000000ffff047224 */ /* 0x000fe400078e002f */
[----:B------:R-:W-:-:S04]  /*7290*/  IMAD.MOV.U32 R5, RZ, RZ, 0x0 ;  /* 0x00000000ff057424 */ /* 0x000fc800078e00ff */
[----:B0-2---:R-:W-:Y:S05]  /*72a0*/  RET.REL.NODEC R4 `(_ZN18transformer_engine13normalization26rmsnorm_bwd_general_kernelINS0_13Kernel_traitsI6__halffS3_fjLj1024ELj1ELj4ELj1ELj16ENS0_18Kernel_traits_baseILj1024ES3_fS3_fjLj128EEEEELb1EEEvNS0_20BackwardKernelParamsE) ;  /* 0xffffff8c04547950 */ /* 0x005fea0003c3ffff */
.L_x_1434:
        /* <DEDUP_REMOVED lines=13> */
.L_x_5065:


//--------------------- .text._ZN18transformer_engine13normalization26rmsnorm_bwd_general_kernelINS0_13Kernel_traitsI6__halfS3_S3_fjLj1024ELj1ELj4ELj1ELj16ENS0_18Kernel_traits_baseILj1024ES3_S3_S3_fjLj128EEEEELb1EEEvNS0_20BackwardKernelParamsE --------------------------
	.section	.text._ZN18transformer_engine13normalization26rmsnorm_bwd_general_kernelINS0_13Kernel_traitsI6__halfS3_S3_fjLj1024ELj1ELj4ELj1ELj16ENS0_18Kernel_traits_baseILj1024ES3_S3_S3_fjLj128EEEEELb1EEEvNS0_20BackwardKernelParamsE,"ax",@progbits
	.align	128
        .global         _ZN18transformer_engine13normalization26rmsnorm_bwd_general_kernelINS0_13Kernel_traitsI6__halfS3_S3_fjLj1024ELj1ELj4ELj1ELj16ENS0_18Kernel_traits_baseILj1024ES3_S3_S3_fjLj128EEEEELb1EEEvNS0_20BackwardKernelParamsE
        .type           _ZN18transformer_engine13normalization26rmsnorm_bwd_general_kernelINS0_13Kernel_traitsI6__halfS3_S3_fjLj1024ELj1ELj4ELj1ELj16ENS0_18Kernel_traits_baseILj1024ES3_S3_S3_fjLj128EEEEELb1EEEvNS0_20BackwardKernelParamsE,@function
        .size           _ZN18transformer_engine13normalization26rmsnorm_bwd_general_kernelINS0_13Kernel_traitsI6__halfS3_S3_fjLj1024ELj1ELj4ELj1ELj16ENS0_18Kernel_traits_baseILj1024ES3_S3_S3_fjLj128EEEEELb1EEEvNS0_20BackwardKernelParamsE,(.L_x_5066 - _ZN18transformer_engine13normalization26rmsnorm_bwd_general_kernelINS0_13Kernel_traitsI6__halfS3_S3_fjLj1024ELj1ELj4ELj1ELj16ENS0_18Kernel_traits_baseILj1024ES3_S3_S3_fjLj128EEEEELb1EEEvNS0_20BackwardKernelParamsE)
        .other          _ZN18transformer_engine13normalization26rmsnorm_bwd_general_kernelINS0_13Kernel_traitsI6__halfS3_S3_fjLj1024ELj1ELj4ELj1ELj16ENS0_18Kernel_traits_baseILj1024ES3_S3_S3_fjLj128EEEEELb1EEEvNS0_20BackwardKernelParamsE,@"STO_CUDA_ENTRY STV_DEFAULT"
_ZN18transformer_engine13normalization26rmsnorm_bwd_general_kernelINS0_13Kernel_traitsI6__halfS3_S3_fjLj1024ELj1ELj4ELj1ELj16ENS0_18Kernel_traits_baseILj1024ES3_S3_S3_fjLj128EEEEELb1EEEvNS0_20BackwardKernelParamsE:
.text._ZN18transformer_engine13normalization26rmsnorm_bwd_general_kernelINS0_13Kernel_traitsI6__halfS3_S3_fjLj1024ELj1ELj4ELj1ELj16ENS0_18Kernel_traits_baseILj1024ES3_S3_S3_fjLj128EEEEELb1EEEvNS0_20BackwardKernelParamsE:
        /* <DEDUP_REMOVED lines=25> */
[----:B----4-:R-:W-:-:S05]  /*0190*/  IMAD R4, R3, R11, RZ ;  /* 0x0000000b03047224 */ /* 0x010fca00078e02ff */
[----:B------:R-:W-:-:S05]  /*01a0*/  IADD3 R5, PT, PT, -R4, RZ, RZ ;  /* 0x000000ff04057210 */ /* 0x000fca0007ffe1ff */
[----:B------:R-:W-:-:S06]  /*01b0*/  IMAD.HI.U32 R3, R3, R5, R2 ;  /* 0x0000000503037227 */ /* 0x000fcc00078e0002 */
[----:B-1----:R-:W-:-:S04]  /*01c0*/  IMAD.HI.U32 R70, R3, UR4, RZ ;  /* 0x0000000403467c27 */ /* 0x002fc8000f8e00ff */
[----:B------:R-:W-:-:S04]  /*01d0*/  IMAD.MOV R4, RZ, RZ, -R70 ;  /* 0x000000ffff047224 */ /* 0x000fc800078e0a46 */
[----:B------:R-:W-:-:S05]  /*01e0*/  IMAD R4, R11, R4, UR4 ;  /* 0x000000040b047e24 */ /* 0x000fca000f8e0204 */
[----:B------:R-:W-:-:S13]  /*01f0*/  ISETP.GE.U32.AND P0, PT, R4, R11, PT ;  /* 0x0000000b0400720c */ /* 0x000fda0003f06070 */
[----:B------:R-:W-:Y:S01]  /*0200*/  @P0 IMAD.IADD R4, R4, 0x1, -R11 ;  /* 0x0000000104040824 */ /* 0x000fe200078e0a0b */
[----:B------:R-:W-:-:S04]  /*0210*/  @P0 IADD3 R70, PT, PT, R70, 0x1, RZ ;  /* 0x0000000146460810 */ /* 0x000fc80007ffe0ff */
[----:B------:R-:W-:-:S13]  /*0220*/  ISETP.GE.U32.AND P1, PT, R4, R11, PT ;  /* 0x0000000b0400720c */ /* 0x000fda0003f26070 */
[----:B------:R-:W-:Y:S01]  /*0230*/  @P1 VIADD R70, R70, 0x1 ;  /* 0x0000000146461836 */ /* 0x000fe20000000000 */
[----:B------:R-:W-:-:S05]  /*0240*/  @!P2 LOP3.LUT R70, RZ, R11, RZ, 0x33, !PT ;  /* 0x0000000bff46a212 */ /* 0x000fca00078e33ff */
[----:B------:R-:W-:Y:S02]  /*0250*/  IMAD.MOV R0, RZ, RZ, -R70 ;  /* 0x000000ffff007224 */ /* 0x000fe400078e0a46 */
[----:B------:R-:W-:Y:S02]  /*0260*/  IMAD.SHL.U32 R67, R70, 0x4, RZ ;  /* 0x0000000446437824 */ /* 0x000fe400078e00ff */
[----:B------:R-:W-:Y:S01]  /*0270*/  IMAD R69, R11, R0, UR4 ;  /* 0x000000040b457e24 */ /* 0x000fe2000f8e0200 */
[----:B------:R-:W1:Y:S03]  /*0280*/  LDCU.64 UR4, c[0x0][0x358] ;  /* 0x00006b00ff0477ac */ /* 0x000e660008000a00 */
[----:B------:R-:W-:-:S05]  /*0290*/  IMAD R68, R69, 0x20, R74 ;  /* 0x0000002045447824 */ /* 0x000fca00078e024a */
[----:B------:R-:W-:-:S04]  /*02a0*/  SHF.L.U32 R68, R68, 0x3, RZ ;  /* 0x0000000344447819 */ /* 0x000fc800000006ff */
        /* <DEDUP_REMOVED lines=11> */
.L_x_1438:
[C---:B------:R-:W-:Y:S02]  /*0360*/  ISETP.GT.U32.AND P6, PT, R0.reuse, 0x1, PT ;  /* 0x000000010000780c */ /* 0x040fe40003fc4070 */
[C---:B------:R-:W-:Y:S02]  /*0370*/  ISETP.GT.U32.AND P5, PT, R0.reuse, 0x2, PT ;  /* 0x000000020000780c */ /* 0x040fe40003fa4070 */
[C---:B------:R-:W-:Y:S02]  /*0380*/  ISETP.GT.U32.AND P4, PT, R0.reuse, 0x3, PT ;  /* 0x000000030000780c */ /* 0x040fe40003f84070 */
[C---:B------:R-:W-:Y:S02]  /*0390*/  ISETP.NE.AND P0, PT, R0.reuse, RZ, PT ;  /* 0x000000ff0000720c */ /* 0x040fe40003f05270 */
[C---:B------:R-:W-:Y:S02]  /*03a0*/  ISETP.GT.U32.AND P3, PT, R0.reuse, 0x4, PT ;  /* 0x000000040000780c */ /* 0x040fe40003f64070 */
[----:B------:R-:W-:-:S02]  /*03b0*/  ISETP.GT.U32.AND P2, PT, R0, 0x5, PT ;  /* 0x000000050000780c */ /* 0x000fc40003f44070 */
[----:B------:R-:W-:Y:S02]  /*03c0*/  ISETP.GT.U32.AND P1, PT, R0, 0x6, PT ;  /* 0x000000060000780c */ /* 0x000fe40003f24070 */
[----:B------:R-:W-:-:S03]  /*03d0*/  @!P6 PRMT R5, RZ, 0x7610, R5 ;  /* 0x00007610ff05e816 */ /* 0x000fc60000000005 */
[----:B------:R-:W-:Y:S02]  /*03e0*/  @!P4 PRMT R7, RZ, 0x7610, R7 ;  /* 0x00007610ff07c816 */ /* 0x000fe40000000007 */
[----:B------:R-:W2:Y:S04]  /*03f0*/  @P0 LDG.E.U16 R4, desc[UR4][R2.64] ;  /* 0x0000000402040981 */ /* 0x000ea8000c1e1500 */
[----:B------:R-:W2:Y:S01]  /*0400*/  @P6 LDG.E.U16 R5, desc[UR4][R2.64+0x2] ;  /* 0x0000020402056981 */ /* 0x000ea2000c1e1500 */
[----:B------:R-:W-:Y:S02]  /*0410*/  ISETP.GT.U32.AND P6, PT, R0, 0x7, PT ;  /* 0x000000070000780c */ /* 0x000fe40003fc4070 */
[----:B------:R-:W-:Y:S01]  /*0420*/  @!P5 PRMT R0, RZ, 0x7610, R0 ;  /* 0x00007610ff00d816 */ /* 0x000fe20000000000 */
[----:B------:R-:W3:Y:S01]  /*0430*/  @P4 LDG.E.U16 R7, desc[UR4][R2.64+0x6] ;  /* 0x0000060402074981 */ /* 0x000ee2000c1e1500 */
[----:B------:R-:W-:-:S02]  /*0440*/  @!P3 PRMT R6, RZ, 0x7610, R6 ;  /* 0x00007610ff06b816 */ /* 0x000fc40000000006 */
[----:B------:R-:W-:Y:S02]  /*0450*/  @!P2 PRMT R13, RZ, 0x7610, R13 ;  /* 0x00007610ff0da816 */ /* 0x000fe4000000000d */
[----:B------:R-:W-:Y:S01]  /*0460*/  @!P1 PRMT R10, RZ, 0x7610, R10 ;  /* 0x00007610ff0a9816 */ /* 0x000fe2000000000a */
[----:B------:R-:W3:Y:S04]  /*0470*/  @P5 LDG.E.U16 R0, desc[UR4][R2.64+0x4] ;  /* 0x0000040402005981 */ /* 0x000ee8000c1e1500 */
[----:B------:R-:W-:Y:S01]  /*0480*/  @!P6 PRMT R15, RZ, 0x7610, R15 ;  /* 0x00007610ff0fe816 */ /* 0x000fe2000000000f */
[----:B------:R-:W4:Y:S04]  /*0490*/  @P3 LDG.E.U16 R6, desc[UR4][R2.64+0x8] ;  /* 0x0000080402063981 */ /* 0x000f28000c1e1500 */
        /* <DEDUP_REMOVED lines=8> */
.L_x_1439:
[----:B------:R-:W-:Y:S05]  /*0520*/  BSYNC.RECONVERGENT B1 ;  /* 0x0000000000017941 */ /* 0x000fea0003800200 */
.L_x_1437:
        /* <DEDUP_REMOVED lines=19> */
.L_x_1441:
        /* <DEDUP_REMOVED lines=28> */
.L_x_1442:
[----:B------:R-:W-:Y:S05]  /*0820*/  BSYNC.RECONVERGENT B1 ;  /* 0x0000000000017941 */ /* 0x000fea0003800200 */
.L_x_1440:
[----:B------:R-:W-:Y:S01]  /*0830*/  LEA R0, R11, R0, 0x8 ;  /* 0x000000000b007211 */ /* 0x000fe200078e40ff */
[--C-:B-----5:R-:W-:Y:S02]  /*0840*/  HADD2.F32 R28, -RZ, R4.reuse.H0_H0 ;  /* 0x20000004ff1c7230 */ /* 0x120fe40000004100 */
[----:B------:R-:W-:Y:S01]  /*0850*/  HADD2.F32 R30, -RZ, R4.H1_H1 ;  /* 0x30000004ff1e7230 */ /* 0x000fe20000004100 */
[----:B------:R-:W-:Y:S01]  /*0860*/  ISETP.GE.AND P0, PT, R0, UR6, PT ;  /* 0x0000000600007c0c */ /* 0x000fe2000bf06270 */
[--C-:B------:R-:W-:Y:S02]  /*0870*/  HADD2.F32 R32, -RZ, R5.reuse.H0_H0 ;  /* 0x20000005ff207230 */ /* 0x100fe40000004100 */
[----:B------:R-:W-:Y:S02]  /*0880*/  HADD2.F32 R34, -RZ, R5.H1_H1 ;  /* 0x30000005ff227230 */ /* 0x000fe40000004100 */
[--C-:B------:R-:W-:Y:S02]  /*0890*/  HADD2.F32 R36, -RZ, R6.reuse.H0_H0 ;  /* 0x20000006ff247230 */ /* 0x100fe40000004100 */
[----:B------:R-:W-:-:S02]  /*08a0*/  HADD2.F32 R38, -RZ, R6.H1_H1 ;  /* 0x30000006ff267230 */ /* 0x000fc40000004100 */
[--C-:B------:R-:W-:Y:S02]  /*08b0*/  HADD2.F32 R40, -RZ, R7.reuse.H0_H0 ;  /* 0x20000007ff287230 */ /* 0x100fe40000004100 */
[----:B------:R-:W-:Y:S02]  /*08c0*/  HADD2.F32 R42, -RZ, R7.H1_H1 ;  /* 0x30000007ff2a7230 */ /* 0x000fe40000004100 */
[----:B------:R-:W-:Y:S05]  /*08d0*/  @P0 BRA `(.L_x_1436) ;  /* 0x0000000400740947 */ /* 0x000fea0003800000 */
[C---:B------:R-:W-:Y:S01]  /*08e0*/  IMAD.WIDE R4, R0.reuse, 0x2, R8 ;  /* 0x0000000200047825 */ /* 0x040fe200078e0208 */
[----:B0-----:R-:W-:Y:S01]  /*08f0*/  IADD3 R3, PT, PT, -R0, UR6, RZ ;  /* 0x0000000600037c10 */ /* 0x001fe2000fffe1ff */
[----:B------:R-:W-:Y:S01]  /*0900*/  BSSY.RECONVERGENT B1, `(.L_x_1443) ;  /* 0x0000022000017945 */ /* 0x000fe20003800200 */
[----:B------:R-:W-:-:S04]  /*0910*/  LOP3.LUT P0, RZ, R4, 0xf, RZ, 0xc0, !PT ;  /* 0x0000000f04ff7812 */ /* 0x000fc8000780c0ff */
[----:B------:R-:W-:-:S13]  /*0920*/  ISETP.LT.U32.OR P0, PT, R3, 0x8, P0 ;  /* 0x000000080300780c */ /* 0x000fda0000701470 */
[----:B------:R-:W-:Y:S05]  /*0930*/  @P0 BRA `(.L_x_1444) ;  /* 0x0000000000080947 */ /* 0x000fea0003800000 */
[----:B------:R-:W5:Y:S01]  /*0940*/  LDG.E.128 R4, desc[UR4][R4.64] ;  /* 0x0000000404047981 */ /* 0x000f62000c1e1d00 */
[----:B------:R-:W-:Y:S05]  /*0950*/  BRA `(.L_x_1445) ;  /* 0x0000000000707947 */ /* 0x000fea0003800000 */
.L_x_1444:
        /* <DEDUP_REMOVED lines=14> */
[----:B------:R-:W3:Y:S01]  /*0a40*/  @P4 LDG.E.U16 R6, desc[UR4][R4.64+0x4] ;  /* 0x0000040404064981 */ /* 0x000ee2000c1e1500 */
[----:B------:R-:W-:-:S02]  /*0a50*/  @!P1 PRMT R13, RZ, 0x7610, R13 ;  /* 0x00007610ff0d9816 */ /* 0x000fc4000000000d */
[----:B------:R-:W-:Y:S01]  /*0a60*/  @!P0 PRMT R12, RZ, 0x7610, R12 ;  /* 0x00007610ff0c8816 */ /* 0x000fe2000000000c */
[----:B------:R-:W3:Y:S01]  /*0a70*/  @P3 LDG.E.U16 R7, desc[UR4][R4.64+0x6] ;  /* 0x0000060404073981 */ /* 0x000ee2000c1e1500 */
[----:B------:R-:W-:-:S03]  /*0a80*/  @!P6 PRMT R15, RZ, 0x7610, R15 ;  /* 0x00007610ff0fe816 */ /* 0x000fc6000000000f */
[----:B------:R-:W2:Y:S04]  /*0a90*/  @P5 LDG.E.U16 R3, desc[UR4][R4.64+0x2] ;  /* 0x0000020404035981 */ /* 0x000ea8000c1e1500 */
[----:B------:R-:W4:Y:S04]  /*0aa0*/  @P2 LDG.E.U16 R10, desc[UR4][R4.64+0x8] ;  /* 0x00000804040a2981 */ /* 0x000f28000c1e1500 */
[----:B------:R-:W4:Y:S04]  /*0ab0*/  @P1 LDG.E.U16 R13, desc[UR4][R4.64+0xa] ;  /* 0x00000a04040d1981 */ /* 0x000f28000c1e1500 */
[----:B------:R-:W5:Y:S04]  /*0ac0*/  @P0 LDG.E.U16 R12, desc[UR4][R4.64+0xc] ;  /* 0x00000c04040c0981 */ /* 0x000f68000c1e1500 */
[----:B------:R3:W5:Y:S02]  /*0ad0*/  @P6 LDG.E.U16 R15, desc[UR4][R4.64+0xe] ;  /* 0x00000e04040f6981 */ /* 0x000764000c1e1500 */
[----:B---3--:R-:W-:-:S02]  /*0ae0*/  PRMT R5, R6, 0x5410, R7 ;  /* 0x0000541006057816 */ /* 0x008fc40000000007 */
[----:B--2---:R-:W-:Y:S02]  /*0af0*/  PRMT R4, R2, 0x5410, R3 ;  /* 0x0000541002047816 */ /* 0x004fe40000000003 */
[----:B----4-:R-:W-:Y:S02]  /*0b00*/  PRMT R6, R10, 0x5410, R13 ;  /* 0x000054100a067816 */ /* 0x010fe4000000000d */
[----:B-----5:R-:W-:-:S07]  /*0b10*/  PRMT R7, R12, 0x5410, R15 ;  /* 0x000054100c077816 */ /* 0x020fce000000000f */
.L_x_1445:
[----:B------:R-:W-:Y:S05]  /*0b20*/  BSYNC.RECONVERGENT B1 ;  /* 0x0000000000017941 */ /* 0x000fea0003800200 */
.L_x_1443:
        /* <DEDUP_REMOVED lines=19> */
.L_x_1447:
        /* <DEDUP_REMOVED lines=28> */
.L_x_1448:
[----:B------:R-:W-:Y:S05]  /*0e20*/  BSYNC.RECONVERGENT B1 ;  /* 0x0000000000017941 */ /* 0x000fea0003800200 */
.L_x_1446:
[----:B-----5:R-:W-:Y:S02]  /*0e30*/  HADD2.F32 R78, -RZ, R6.H0_H0 ;  /* 0x20000006ff4e7230 */ /* 0x020fe40000004100 */
[--C-:B------:R-:W-:Y:S02]  /*0e40*/  HADD2.F32 R8, -RZ, R4.reuse.H0_H0 ;  /* 0x20000004ff087230 */ /* 0x100fe40000004100 */
[----:B------:R-:W-:Y:S02]  /*0e50*/  HADD2.F32 R62, -RZ, R4.H1_H1 ;  /* 0x30000004ff3e7230 */ /* 0x000fe40000004100 */
[--C-:B------:R-:W-:Y:S02]  /*0e60*/  HADD2.F32 R64, -RZ, R5.reuse.H0_H0 ;  /* 0x20000005ff407230 */ /* 0x100fe40000004100 */
[----:B------:R-:W-:Y:S02]  /*0e70*/  HADD2.F32 R76, -RZ, R5.H1_H1 ;  /* 0x30000005ff4c7230 */ /* 0x000fe40000004100 */
[----:B------:R-:W-:-:S02]  /*0e80*/  HADD2.F32 R6, -RZ, R6.H1_H1 ;  /* 0x30000006ff067230 */ /* 0x000fc40000004100 */
[--C-:B------:R-:W-:Y:S02]  /*0e90*/  HADD2.F32 R80, -RZ, R7.reuse.H0_H0 ;  /* 0x20000007ff507230 */ /* 0x100fe40000004100 */
[----:B------:R-:W-:-:S07]  /*0ea0*/  HADD2.F32 R82, -RZ, R7.H1_H1 ;  /* 0x30000007ff527230 */ /* 0x000fce0000004100 */
.L_x_1436:
[----:B------:R-:W-:Y:S05]  /*0eb0*/  BSYNC.RECONVERGENT B0 ;  /* 0x0000000000007941 */ /* 0x000fea0003800200 */
.L_x_1435:
[----:B------:R-:W1:Y:S02]  /*0ec0*/  LDCU UR7, c[0x0][0x388] ;  /* 0x00007100ff0777ac */ /* 0x000e640008000800 */
[----:B-1----:R-:W-:-:S13]  /*0ed0*/  ISETP.GE.AND P0, PT, R67, UR7, PT ;  /* 0x0000000743007c0c */ /* 0x002fda000bf06270 */
[----:B------:R-:W-:Y:S05]  /*0ee0*/  @P0 BRA `(.L_x_1449) ;  /* 0x0000004800ec0947 */ /* 0x000fea0003800000 */
[----:B------:R-:W1:Y:S01]  /*0ef0*/  LDCU.U8 UR7, c[0x0][0x3c0] ;  /* 0x00007800ff0777ac */ /* 0x000e620008000000 */
[----:B------:R-:W-:Y:S01]  /*0f00*/  I2FP.F32.S32 R4, UR6 ;  /* 0x0000000600047c45 */ /* 0x000fe20008201400 */
[----:B------:R-:W2:Y:S01]  /*0f10*/  LDC R58, c[0x0][0x380] ;  /* 0x0000e000ff3a7b82 */ /* 0x000ea20000000800 */
[----:B------:R-:W-:Y:S02]  /*0f20*/  LOP3.LUT R66, RZ, R74, RZ, 0x33, !PT ;  /* 0x0000004aff427212 */ /* 0x000fe400078e33ff */
[----:B------:R-:W-:Y:S01]  /*0f30*/  IADD3 R41, PT, PT, -R68, UR6, RZ ;  /* 0x0000000644297c10 */ /* 0x000fe2000fffe1ff */
[----:B------:R-:W-:Y:S01]  /*0f40*/  VIADD R0, R4, 0x1800000 ;  /* 0x0180000004007836 */ /* 0x000fe20000000000 */
[----:B------:R-:W-:-:S04]  /*0f50*/  IADD3 R66, PT, PT, R66, R11, RZ ;  /* 0x0000000b42427210 */ /* 0x000fc80007ffe0ff */
[----:B------:R-:W-:Y:S02]  /*0f60*/  LOP3.LUT R5, R0, 0x7f800000, RZ, 0xc0, !PT ;  /* 0x7f80000000057812 */ /* 0x000fe400078ec0ff */
[----:B------:R-:W-:-:S04]  /*0f70*/  LEA.HI R63, R66, 0x1, RZ, 0x1b ;  /* 0x00000001423f7811 */ /* 0x000fc800078fd8ff */
[C---:B------:R-:W-:Y:S02]  /*0f80*/  LOP3.LUT R65, R63.reuse, 0xf, RZ, 0xc0, !PT ;  /* 0x0000000f3f417812 */ /* 0x040fe400078ec0ff */
[----:B-1----:R-:W-:Y:S02]  /*0f90*/  ISETP.NE.AND P0, PT, RZ, UR7, PT ;  /* 0x00000007ff007c0c */ /* 0x002fe4000bf05270 */
[----:B------:R-:W-:Y:S01]  /*0fa0*/  LOP3.LUT R57, R63, 0xffffff0, RZ, 0xc0, !PT ;  /* 0x0ffffff03f397812 */ /* 0x000fe200078ec0ff */
[----:B------:R-:W-:Y:S01]  /*0fb0*/  VIADD R49, R65, 0xffffffff ;  /* 0xffffffff41317836 */ /* 0x000fe20000000000 */
[----:B------:R-:W-:Y:S02]  /*0fc0*/  FSEL R39, RZ, 1, !P0 ;  /* 0x3f800000ff277808 */ /* 0x000fe40004000000 */
[----:B------:R-:W-:Y:S01]  /*0fd0*/  ISETP.GT.U32.AND P0, PT, R5, 0x1ffffff, PT ;  /* 0x01ffffff0500780c */ /* 0x000fe20003f04070 */
[----:B--2---:R-:W-:Y:S01]  /*0fe0*/  IMAD.SHL.U32 R58, R58, 0x4, RZ ;  /* 0x000000043a3a7824 */ /* 0x004fe200078e00ff */
[----:B------:R-:W-:Y:S01]  /*0ff0*/  IADD3 R57, PT, PT, -R57, RZ, RZ ;  /* 0x000000ff39397210 */ /* 0x000fe20007ffe1ff */
[C---:B------:R-:W-:Y:S01]  /*1000*/  FADD R13, R39.reuse, R22 ;  /* 0x00000016270d7221 */ /* 0x040fe20000000000 */
[----:B------:R-:W-:Y:S01]  /*1010*/  FADD R22, R39, R40 ;  /* 0x0000002827167221 */ /* 0x000fe20000000000 */
[----:B------:R-:W-:-:S02]  /*1020*/  IMAD R40, R11, 0x100, R68 ;  /* 0x000001000b287824 */ /* 0x000fc400078e0244 */
[C---:B------:R-:W-:Y:S01]  /*1030*/  FADD R23, R39.reuse, R42 ;  /* 0x0000002a27177221 */ /* 0x040fe20000000000 */
[C---:B------:R-:W-:Y:S01]  /*1040*/  FADD R19, R39.reuse, R34 ;  /* 0x0000002227137221 */ /* 0x040fe20000000000 */
[----:B------:R-:W-:Y:S01]  /*1050*/  FADD R25, R39, R44 ;  /* 0x0000002c27197221 */ /* 0x000fe20000000000 */
[----:B------:R-:W-:Y:S02]  /*1060*/  IMAD R42, R11, 0x100, R40 ;  /* 0x000001000b2a7824 */ /* 0x000fe400078e0228 */
[----:B------:R-:W-:Y:S01]  /*1070*/  FADD R34, R39, R64 ;  /* 0x0000004027227221 */ /* 0x000fe20000000000 */
[----:B------:R-:W-:Y:S01]  /*1080*/  LOP3.LUT R64, R63, 0x7, RZ, 0xc0, !PT ;  /* 0x000000073f407812 */ /* 0x000fe200078ec0ff */
[----:B------:R-:W-:Y:S01]  /*1090*/  FADD R0, R39, R14 ;  /* 0x0000000e27007221 */ /* 0x000fe20000000000 */
[----:B------:R-:W-:Y:S02]  /*10a0*/  IMAD R44, R11, 0x100, R42 ;  /* 0x000001000b2c7824 */ /* 0x000fe400078e022a */
[C---:B0-----:R-:W-:Y:S01]  /*10b0*/  FADD R2, R39.reuse, R16 ;  /* 0x0000001027027221 */ /* 0x041fe20000000000 */
        /* <DEDUP_REMOVED lines=28> */
[----:B------:R-:W-:Y:S01]  /*1280*/  IADD3 R46, PT, PT, -R44, UR6, RZ ;  /* 0x000000062c2e7c10 */ /* 0x000fe2000fffe1ff */
[----:B------:R-:W-:Y:S06]  /*1290*/  @P0 BRA `(.L_x_1450) ;  /* 0x00000000000c0947 */ /* 0x000fec0003800000 */
[----:B------:R-:W-:-:S07]  /*12a0*/  MOV R11, 0x12c0 ;  /* 0x000012c0000b7802 */ /* 0x000fce0000000f00 */
[----:B------:R-:W-:Y:S05]  /*12b0*/  CALL.REL.NOINC `($__internal_13_$__cuda_sm20_rcp_rn_f32_slowpath) ;  /* 0x0000005000687944 */ /* 0x000fea0003c00000 */
[----:B------:R-:W-:Y:S05]  /*12c0*/  BRA `(.L_x_1451) ;  /* 0x0000000000107947 */ /* 0x000fea0003800000 */
.L_x_1450:
[----:B------:R-:W0:Y:S02]  /*12d0*/  MUFU.RCP R5, R4 ;  /* 0x0000000400057308 */ /* 0x000e240000001000 */
[----:B0-----:R-:W-:-:S04]  /*12e0*/  FFMA R6, R4, R5, -1 ;  /* 0xbf80000004067423 */ /* 0x001fc80000000005 */
[----:B------:R-:W-:-:S04]  /*12f0*/  FADD.FTZ R6, -R6, -RZ ;  /* 0x800000ff06067221 */ /* 0x000fc80000010100 */
[----:B------:R-:W-:-:S07]  /*1300*/  FFMA R62, R5, R6, R5 ;  /* 0x00000006053e7223 */ /* 0x000fce0000000005 */
.L_x_1451:
[----:B------:R-:W0:Y:S01]  /*1310*/  LDCU UR6, c[0x0][0x384] ;  /* 0x00007080ff0677ac */ /* 0x000e220008000800 */
[----:B------:R-:W-:Y:S02]  /*1320*/  IMAD.IADD R47, R72, 0x1, R67 ;  /* 0x00000001482f7824 */ /* 0x000fe400078e0243 */
[----:B------:R-:W-:Y:S01]  /*1330*/  HFMA2 R60, -RZ, RZ, 0, 0 ;  /* 0x00000000ff3c7431 */ /* 0x000fe200000001ff */
[----:B------:R-:W-:Y:S02]  /*1340*/  ISETP.GE.U32.AND P2, PT, R49, 0x7, PT ;  /* 0x000000073100780c */ /* 0x000fe40003f46070 */
[----:B------:R-:W-:Y:S01]  /*1350*/  ISETP.GE.U32.AND P3, PT, R50, 0x3, PT ;  /* 0x000000033200780c */ /* 0x000fe20003f66070 */
[----:B0-----:R-:W-:Y:S02]  /*1360*/  IMAD R47, R47, UR6, RZ ;  /* 0x000000062f2f7c24 */ /* 0x001fe4000f8e02ff */
[----:B------:R-:W-:-:S10]  /*1370*/  IMAD R61, R58, UR6, RZ ;  /* 0x000000063a3d7c24 */ /* 0x000fd4000f8e02ff */
.L_x_1512:
        /* <DEDUP_REMOVED lines=49> */
.L_x_1455:
[----:B------:R-:W5:Y:S02]  /*1690*/  LDG.E.128 R8, desc[UR4][R8.64] ;  /* 0x0000000408087981 */ /* 0x000f64000c1e1d00 */
.L_x_1456:
[----:B------:R-:W-:Y:S05]  /*16a0*/  BSYNC.RECONVERGENT B1 ;  /* 0x0000000000017941 */ /* 0x000fea0003800200 */
.L_x_1454:
        /* <DEDUP_REMOVED lines=34> */
.L_x_1458:
[----:B------:R-:W5:Y:S02]  /*18d0*/  LDG.E.128 R48, desc[UR4][R48.64] ;  /* 0x0000000430307981 */ /* 0x000f64000c1e1d00 */
.L_x_1459:
[----:B------:R-:W-:Y:S05]  /*18e0*/  BSYNC.RECONVERGENT B1 ;  /* 0x0000000000017941 */ /* 0x000fea0003800200 */
.L_x_1457:
[----:B------:R-:W2:Y:S04]  /*18f0*/  LDL.128 R52, [R1] ;  /* 0x0000000001347983 */ /* 0x000ea80000100c00 */
[----:B------:R-:W3:Y:S01]  /*1900*/  LDL.128 R4, [R1+0x10] ;  /* 0x0000100001047983 */ /* 0x000ee20000100c00 */
[--C-:B-----5:R-:W-:Y:S01]  /*1910*/  HADD2.F32 R82, -RZ, R8.reuse.H0_H0 ;  /* 0x20000008ff527230 */ /* 0x120fe20000004100 */
[----:B------:R-:W-:Y:S01]  /*1920*/  ISETP.GE.AND P1, PT, R40, UR6, PT ;  /* 0x0000000628007c0c */ /* 0x000fe2000bf26270 */
[----:B------:R-:W-:Y:S02]  /*1930*/  HADD2.F32 R8, -RZ, R8.H1_H1 ;  /* 0x30000008ff087230 */ /* 0x000fe40000004100 */
[--C-:B------:R-:W-:Y:S02]  /*1940*/  HADD2.F32 R98, -RZ, R9.reuse.H0_H0 ;  /* 0x20000009ff627230 */ /* 0x100fe40000004100 */
[----:B------:R-:W-:Y:S01]  /*1950*/  FMUL R81, R82, R73 ;  /* 0x0000004952517220 */ /* 0x000fe20000400000 */
[----:B------:R-:W-:-:S02]  /*1960*/  HADD2.F32 R118, -RZ, R9.H1_H1 ;  /* 0x30000009ff767230 */ /* 0x000fc40000004100 */
[-C--:B------:R-:W-:Y:S01]  /*1970*/  FMUL R82, R8, R73.reuse ;  /* 0x0000004908527220 */ /* 0x080fe20000400000 */
[--C-:B------:R-:W-:Y:S02]  /*1980*/  HADD2.F32 R9, -RZ, R48.reuse.H0_H0 ;  /* 0x20000030ff097230 */ /* 0x100fe40000004100 */
[-C--:B------:R-:W-:Y:S01]  /*1990*/  FMUL R91, R98, R73.reuse ;  /* 0x00000049625b7220 */ /* 0x080fe20000400000 */
[----:B------:R-:W-:Y:S02]  /*19a0*/  HADD2.F32 R99, -RZ, R48.H1_H1 ;  /* 0x30000030ff637230 */ /* 0x000fe40000004100 */
[----:B------:R-:W-:Y:S01]  /*19b0*/  FMUL R98, R118, R73 ;  /* 0x0000004976627220 */ /* 0x000fe20000400000 */
[--C-:B------:R-:W-:Y:S02]  /*19c0*/  HADD2.F32 R138, -RZ, R11.reuse.H0_H0 ;  /* 0x2000000bff8a7230 */ /* 0x100fe40000004100 */
[----:B------:R-:W-:Y:S01]  /*19d0*/  FMUL R90, R56, R9 ;  /* 0x00000009385a7220 */ /* 0x000fe20000400000 */
[----:B------:R-:W-:-:S02]  /*19e0*/  HADD2.F32 R140, -RZ, R11.H1_H1 ;  /* 0x3000000bff8c7230 */ /* 0x000fc40000004100 */
[--C-:B------:R-:W-:Y:S02]  /*19f0*/  HADD2.F32 R11, -RZ, R49.reuse.H0_H0 ;  /* 0x20000031ff0b7230 */ /* 0x100fe40000004100 */
[----:B------:R-:W-:Y:S01]  /*1a00*/  FADD R48, RZ, R90 ;  /* 0x0000005aff307221 */ /* 0x000fe20000000000 */
[----:B------:R-:W-:Y:S02]  /*1a10*/  HADD2.F32 R148, -RZ, R49.H1_H1 ;  /* 0x30000031ff947230 */ /* 0x000fe40000004100 */
[----:B------:R-:W-:Y:S01]  /*1a20*/  FFMA R49, R81, R90, RZ ;  /* 0x0000005a51317223 */ /* 0x000fe200000000ff */
[--C-:B------:R-:W-:Y:S02]  /*1a30*/  HADD2.F32 R137, -RZ, R51.reuse.H0_H0 ;  /* 0x20000033ff897230 */ /* 0x100fe40000004100 */
[----:B------:R-:W-:Y:S01]  /*1a40*/  FMUL R122, R2, R11 ;  /* 0x0000000b027a7220 */ /* 0x000fe20000400000 */
[----:B------:R-:W-:Y:S02]  /*1a50*/  HADD2.F32 R146, -RZ, R51.H1_H1 ;  /* 0x30000033ff927230 */ /* 0x000fe40000004100 */
[----:B------:R-:W-:Y:S01]  /*1a60*/  FMUL R123, R3, R148 ;  /* 0x00000094037b7220 */ /* 0x000fe20000400000 */
[----:B------:R-:W-:-:S02]  /*1a70*/  HADD2.F32 R139, -RZ, R50.H0_H0 ;  /* 0x20000032ff8b7230 */ /* 0x000fc40000004100 */
[-C--:B------:R-:W-:Y:S01]  /*1a80*/  FMUL R113, R138, R73.reuse ;  /* 0x000000498a717220 */ /* 0x080fe20000400000 */
[----:B------:R-:W-:Y:S02]  /*1a90*/  HADD2.F32 R150, -RZ, R50.H1_H1 ;  /* 0x30000032ff967230 */ /* 0x000fe40000004100 */
[----:B------:R-:W-:Y:S01]  /*1aa0*/  FMUL R118, R140, R73 ;  /* 0x000000498c767220 */ /* 0x000fe20000400000 */
[--C-:B------:R-:W-:Y:S02]  /*1ab0*/  HADD2.F32 R120, -RZ, R10.reuse.H0_H0 ;  /* 0x2000000aff787230 */ /* 0x100fe40000004100 */
[----:B------:R-:W-:Y:S01]  /*1ac0*/  FMUL R138, R12, R139 ;  /* 0x0000008b0c8a7220 */ /* 0x000fe20000400000 */
[----:B------:R-:W-:Y:S02]  /*1ad0*/  HADD2.F32 R136, -RZ, R10.H1_H1 ;  /* 0x3000000aff887230 */ /* 0x000fe40000004100 */
[----:B------:R-:W-:-:S03]  /*1ae0*/  FMUL R115, R120, R73 ;  /* 0x0000004978737220 */ /* 0x000fc60000400000 */
[----:B------:R-:W-:Y:S01]  /*1af0*/  FMUL R120, R136, R73 ;  /* 0x0000004988787220 */ /* 0x000fe20000400000 */
[----:B------:R-:W-:Y:S01]  /*1b00*/  FMUL R136, R14, R137 ;  /* 0x000000890e887220 */ /* 0x000fe20000400000 */
[----:B--2---:R-:W-:Y:S01]  /*1b10*/  FFMA R8, R81, R9, R52 ;  /* 0x0000000951087223 */ /* 0x004fe20000000034 */
[-C--:B------:R-:W-:Y:S01]  /*1b20*/  FFMA R9, R82, R99.reuse, R53 ;  /* 0x0000006352097223 */ /* 0x080fe20000000035 */
[----:B------:R-:W-:Y:S01]  /*1b30*/  FMUL R99, R0, R99 ;  /* 0x0000006300637220 */ /* 0x000fe20000400000 */
[----:B------:R-:W-:Y:S01]  /*1b40*/  FFMA R10, R91, R11, R54 ;  /* 0x0000000b5b0a7223 */ /* 0x000fe20000000036 */
[----:B------:R-:W-:Y:S01]  /*1b50*/  FFMA R11, R98, R148, R55 ;  /* 0x00000094620b7223 */ /* 0x000fe20000000037 */
[----:B---3--:R-:W-:Y:S01]  /*1b60*/  FFMA R4, R115, R139, R4 ;  /* 0x0000008b73047223 */ /* 0x008fe20000000004 */
[----:B------:R-:W-:Y:S01]  /*1b70*/  FADD R51, R48, R99 ;  /* 0x0000006330337221 */ /* 0x000fe20000000000 */
[----:B------:R-:W-:Y:S01]  /*1b80*/  FFMA R50, R82, R99, R49 ;  /* 0x0000006352327223 */ /* 0x000fe20000000031 */
[-C--:B------:R-:W-:Y:S01]  /*1b90*/  FMUL R139, R13, R150.reuse ;  /* 0x000000960d8b7220 */ /* 0x080fe20000400000 */
[----:B------:R-:W-:Y:S01]  /*1ba0*/  FFMA R5, R120, R150, R5 ;  /* 0x0000009678057223 */ /* 0x000fe20000000005 */
[----:B------:R-:W-:Y:S01]  /*1bb0*/  FADD R48, R51, R122 ;  /* 0x0000007a33307221 */ /* 0x000fe20000000000 */
[----:B------:R-:W-:Y:S01]  /*1bc0*/  FFMA R49, R91, R122, R50 ;  /* 0x0000007a5b317223 */ /* 0x000fe20000000032 */
[----:B------:R-:W-:Y:S01]  /*1bd0*/  FFMA R6, R113, R137, R6 ;  /* 0x0000008971067223 */ /* 0x000fe20000000006 */
[-C--:B------:R-:W-:Y:S01]  /*1be0*/  FFMA R7, R118, R146.reuse, R7 ;  /* 0x0000009276077223 */ /* 0x080fe20000000007 */
[----:B------:R-:W-:Y:S01]  /*1bf0*/  FADD R51, R48, R123 ;  /* 0x0000007b30337221 */ /* 0x000fe20000000000 */
[----:B------:R-:W-:Y:S01]  /*1c00*/  FFMA R48, R98, R123, R49 ;  /* 0x0000007b62307223 */ /* 0x000fe20000000031 */
[----:B------:R0:W-:Y:S01]  /*1c10*/  STL.128 [R1], R8 ;  /* 0x0000000801007387 */ /* 0x0001e20000100c00 */
[----:B------:R-:W-:Y:S01]  /*1c20*/  FMUL R137, R15, R146 ;  /* 0x000000920f897220 */ /* 0x000fe20000400000 */
[----:B------:R-:W-:Y:S01]  /*1c30*/  FADD R50, R51, R138 ;  /* 0x0000008a33327221 */ /* 0x000fe20000000000 */
[----:B------:R-:W-:Y:S01]  /*1c40*/  FFMA R49, R115, R138, R48 ;  /* 0x0000008a73317223 */ /* 0x000fe20000000030 */
[----:B------:R1:W-:Y:S02]  /*1c50*/  STL.128 [R1+0x10], R4 ;  /* 0x0000100401007387 */ /* 0x0003e40000100c00 */
        /* <DEDUP_REMOVED lines=15> */
.L_x_1461:
        /* <DEDUP_REMOVED lines=28> */
.L_x_1462:
[----:B------:R-:W-:Y:S05]  /*1f10*/  BSYNC.RECONVERGENT B1 ;  /* 0x0000000000017941 */ /* 0x000fea0003800200 */
.L_x_1460:
[----:B------:R-:W-:Y:S01]  /*1f20*/  IMAD.WIDE R48, R51, 0x2, R142 ;  /* 0x0000000233307825 */ /* 0x000fe200078e028e */
[----:B------:R-:W-:Y:S02]  /*1f30*/  BSSY.RECONVERGENT B1, `(.L_x_1463) ;  /* 0x0000022000017945 */ /* 0x000fe40003800200 */
[----:B------:R-:W-:-:S04]  /*1f40*/  LOP3.LUT P1, RZ, R48, 0xf, RZ, 0xc0, !PT ;  /* 0x0000000f30ff7812 */ /* 0x000fc8000782c0ff */
[----:B------:R-:W-:-:S13]  /*1f50*/  ISETP.LT.U32.OR P1, PT, R43, 0x8, P1 ;  /* 0x000000082b00780c */ /* 0x000fda0000f21470 */
[----:B------:R-:W-:Y:S05]  /*1f60*/  @P1 BRA `(.L_x_1464) ;  /* 0x0000000000081947 */ /* 0x000fea0003800000 */
[----:B------:R-:W5:Y:S01]  /*1f70*/  LDG.E.128 R48, desc[UR4][R48.64] ;  /* 0x0000000430307981 */ /* 0x000f62000c1e1d00 */
[----:B------:R-:W-:Y:S05]  /*1f80*/  BRA `(.L_x_1465) ;  /* 0x0000000000707947 */ /* 0x000fea0003800000 */
.L_x_1464:
        /* <DEDUP_REMOVED lines=28> */
.L_x_1465:
[----:B------:R-:W-:Y:S05]  /*2150*/  BSYNC.RECONVERGENT B1 ;  /* 0x0000000000017941 */ /* 0x000fea0003800200 */
.L_x_1463:
[----:B------:R-:W2:Y:S04]  /*2160*/  LDL.128 R52, [R1+0x20] ;  /* 0x0000200001347983 */ /* 0x000ea80000100c00 */
        /* <DEDUP_REMOVED lines=15> */
[----:B------:R-:W-:Y:S01]  /*2260*/  FMUL R97, R17, R48 ;  /* 0x0000003011617220 */ /* 0x000fe20000400000 */
[--C-:B------:R-:W-:Y:S02]  /*2270*/  HADD2.F32 R11, -RZ, R49.reuse.H0_H0 ;  /* 0x20000031ff0b7230 */ /* 0x100fe40000004100 */
[----:B------:R-:W-:Y:S01]  /*2280*/  FMUL R109, R134, R73 ;  /* 0x00000049866d7220 */ /* 0x000fe20000400000 */
[----:B------:R-:W-:Y:S02]  /*2290*/  HADD2.F32 R150, -RZ, R49.H1_H1 ;  /* 0x30000031ff967230 */ /* 0x000fe40000004100 */
[----:B------:R-:W-:Y:S01]  /*22a0*/  FFMA R49, R79, R88, R140 ;  /* 0x000000584f317223 */ /* 0x000fe2000000008c */
[--C-:B------:R-:W-:Y:S02]  /*22b0*/  HADD2.F32 R133, -RZ, R51.reuse.H0_H0 ;  /* 0x20000033ff857230 */ /* 0x100fe40000004100 */
[----:B------:R-:W-:Y:S01]  /*22c0*/  FMUL R116, R18, R11 ;  /* 0x0000000b12747220 */ /* 0x000fe20000400000 */
[----:B------:R-:W-:-:S02]  /*22d0*/  HADD2.F32 R148, -RZ, R51.H1_H1 ;  /* 0x30000033ff947230 */ /* 0x000fc40000004100 */
[----:B------:R-:W-:Y:S01]  /*22e0*/  FMUL R121, R19, R150 ;  /* 0x0000009613797220 */ /* 0x000fe20000400000 */
[--C-:B------:R-:W-:Y:S02]  /*22f0*/  HADD2.F32 R114, -RZ, R10.reuse.H0_H0 ;  /* 0x2000000aff727230 */ /* 0x100fe40000004100 */
[-C--:B------:R-:W-:Y:S01]  /*2300*/  FMUL R112, R146, R73.reuse ;  /* 0x0000004992707220 */ /* 0x080fe20000400000 */
[----:B------:R-:W-:Y:S02]  /*2310*/  HADD2.F32 R132, -RZ, R10.H1_H1 ;  /* 0x3000000aff847230 */ /* 0x000fe40000004100 */
[--C-:B------:R-:W-:Y:S02]  /*2320*/  HADD2.F32 R135, -RZ, R50.reuse.H0_H0 ;  /* 0x20000032ff877230 */ /* 0x100fe40000004100 */
[-C--:B------:R-:W-:Y:S01]  /*2330*/  FMUL R111, R114, R73.reuse ;  /* 0x00000049726f7220 */ /* 0x080fe20000400000 */
[----:B------:R-:W-:Y:S02]  /*2340*/  HADD2.F32 R50, -RZ, R50.H1_H1 ;  /* 0x30000032ff327230 */ /* 0x000fe40000004100 */
[----:B------:R-:W-:Y:S01]  /*2350*/  FMUL R114, R132, R73 ;  /* 0x0000004984727220 */ /* 0x000fe20000400000 */
[----:B------:R-:W-:Y:S01]  /*2360*/  FMUL R132, R22, R133 ;  /* 0x0000008516847220 */ /* 0x000fe20000400000 */
[----:B------:R-:W-:Y:S01]  /*2370*/  FMUL R134, R20, R135 ;  /* 0x0000008714867220 */ /* 0x000fe20000400000 */
[----:B--2---:R-:W-:Y:S01]  /*2380*/  FFMA R8, R79, R9, R52 ;  /* 0x000000094f087223 */ /* 0x004fe20000000034 */
[C---:B------:R-:W-:Y:S01]  /*2390*/  FFMA R9, R80.reuse, R48, R53 ;  /* 0x0000003050097223 */ /* 0x040fe20000000035 */
[----:B------:R-:W-:Y:S01]  /*23a0*/  FADD R48, R141, R88 ;  /* 0x000000588d307221 */ /* 0x000fe20000000000 */
[----:B------:R-:W-:Y:S01]  /*23b0*/  FFMA R52, R80, R97, R49 ;  /* 0x0000006150347223 */ /* 0x000fe20000000031 */
[C---:B------:R-:W-:Y:S01]  /*23c0*/  FFMA R10, R89.reuse, R11, R54 ;  /* 0x0000000b590a7223 */ /* 0x040fe20000000036 */
[----:B------:R-:W-:Y:S01]  /*23d0*/  FFMA R11, R96, R150, R55 ;  /* 0x00000096600b7223 */ /* 0x000fe20000000037 */
[----:B------:R-:W-:Y:S01]  /*23e0*/  FADD R51, R48, R97 ;  /* 0x0000006130337221 */ /* 0x000fe20000000000 */
[----:B------:R-:W-:Y:S01]  /*23f0*/  FFMA R49, R89, R116, R52 ;  /* 0x0000007459317223 */ /* 0x000fe20000000034 */
[----:B---3--:R-:W-:Y:S01]  /*2400*/  FFMA R4, R111, R135, R4 ;  /* 0x000000876f047223 */ /* 0x008fe20000000004 */
[-C--:B------:R-:W-:Y:S01]  /*2410*/  FFMA R5, R114, R50.reuse, R5 ;  /* 0x0000003272057223 */ /* 0x080fe20000000005 */
[----:B------:R-:W-:Y:S01]  /*2420*/  FADD R48, R51, R116 ;  /* 0x0000007433307221 */ /* 0x000fe20000000000 */
[----:B------:R-:W-:Y:S01]  /*2430*/  FMUL R135, R21, R50 ;  /* 0x0000003215877220 */ /* 0x000fe20000400000 */
[----:B------:R-:W-:Y:S01]  /*2440*/  FFMA R6, R109, R133, R6 ;  /* 0x000000856d067223 */ /* 0x000fe20000000006 */
[-C--:B------:R-:W-:Y:S01]  /*2450*/  FFMA R7, R112, R148.reuse, R7 ;  /* 0x0000009470077223 */ /* 0x080fe20000000007 */
[----:B------:R-:W-:Y:S01]  /*2460*/  FADD R51, R48, R121 ;  /* 0x0000007930337221 */ /* 0x000fe20000000000 */
[----:B------:R-:W-:Y:S01]  /*2470*/  FFMA R48, R96, R121, R49 ;  /* 0x0000007960307223 */ /* 0x000fe20000000031 */
[----:B------:R0:W-:Y:S01]  /*2480*/  STL.128 [R1+0x20], R8 ;  /* 0x0000200801007387 */ /* 0x0001e20000100c00 */
        /* <DEDUP_REMOVED lines=19> */
.L_x_1467:
        /* <DEDUP_REMOVED lines=28> */
.L_x_1468:
[----:B------:R-:W-:Y:S05]  /*2780*/  BSYNC.RECONVERGENT B1 ;  /* 0x0000000000017941 */ /* 0x000fea0003800200 */
.L_x_1466:
[----:B------:R-:W-:Y:S01]  /*2790*/  IMAD.WIDE R48, R51, 0x2, R142 ;  /* 0x0000000233307825 */ /* 0x000fe200078e028e */
[----:B------:R-:W-:Y:S02]  /*27a0*/  BSSY.RECONVERGENT B1, `(.L_x_1469) ;  /* 0x0000022000017945 */ /* 0x000fe40003800200 */
[----:B------:R-:W-:-:S04]  /*27b0*/  LOP3.LUT P1, RZ, R48, 0xf, RZ, 0xc0, !PT ;  /* 0x0000000f30ff7812 */ /* 0x000fc8000782c0ff */
[----:B------:R-:W-:-:S13]  /*27c0*/  ISETP.LT.U32.OR P1, PT, R45, 0x8, P1 ;  /* 0x000000082d00780c */ /* 0x000fda0000f21470 */
[----:B------:R-:W-:Y:S05]  /*27d0*/  @P1 BRA `(.L_x_1470) ;  /* 0x0000000000081947 */ /* 0x000fea0003800000 */
[----:B------:R-:W5:Y:S01]  /*27e0*/  LDG.E.128 R48, desc[UR4][R48.64] ;  /* 0x0000000430307981 */ /* 0x000f62000c1e1d00 */
[----:B------:R-:W-:Y:S05]  /*27f0*/  BRA `(.L_x_1471) ;  /* 0x0000000000707947 */ /* 0x000fea0003800000 */
.L_x_1470:
        /* <DEDUP_REMOVED lines=28> */
.L_x_1471:
[----:B------:R-:W-:Y:S05]  /*29c0*/  BSYNC.RECONVERGENT B1 ;  /* 0x0000000000017941 */ /* 0x000fea0003800200 */
.L_x_1469:
        /* <DEDUP_REMOVED lines=70> */
.L_x_1473:
        /* <DEDUP_REMOVED lines=28> */
.L_x_1474:
[----:B------:R-:W-:Y:S05]  /*2ff0*/  BSYNC.RECONVERGENT B1 ;  /* 0x0000000000017941 */ /* 0x000fea0003800200 */
.L_x_1472:
[----:B------:R-:W-:Y:S01]  /*3000*/  IMAD.WIDE R48, R51, 0x2, R142 ;  /* 0x0000000233307825 */ /* 0x000fe200078e028e */
[----:B------:R-:W-:Y:S02]  /*3010*/  BSSY.RECONVERGENT B1, `(.L_x_1475) ;  /* 0x0000022000017945 */ /* 0x000fe40003800200 */
[----:B------:R-:W-:-:S04]  /*3020*/  LOP3.LUT P1, RZ, R48, 0xf, RZ, 0xc0, !PT ;  /* 0x0000000f30ff7812 */ /* 0x000fc8000782c0ff */
[----:B------:R-:W-:-:S13]  /*3030*/  ISETP.LT.U32.OR P1, PT, R46, 0x8, P1 ;  /* 0x000000082e00780c */ /* 0x000fda0000f21470 */
[----:B------:R-:W-:Y:S05]  /*3040*/  @P1 BRA `(.L_x_1476) ;  /* 0x0000000000081947 */ /* 0x000fea0003800000 */
[----:B------:R-:W5:Y:S01]  /*3050*/  LDG.E.128 R48, desc[UR4][R48.64] ;  /* 0x0000000430307981 */ /* 0x000f62000c1e1d00 */
[----:B------:R-:W-:Y:S05]  /*3060*/  BRA `(.L_x_1477) ;  /* 0x0000000000707947 */ /* 0x000fea0003800000 */
.L_x_1476:
        /* <DEDUP_REMOVED lines=28> */
.L_x_1477:
[----:B------:R-:W-:Y:S05]  /*3230*/  BSYNC.RECONVERGENT B1 ;  /* 0x0000000000017941 */ /* 0x000fea0003800200 */
.L_x_1475:
[----:B------:R-:W2:Y:S04]  /*3240*/  LDL.128 R52, [R1+0x60] ;  /* 0x0000600001347983 */ /* 0x000ea80000100c00 */
[----:B------:R-:W3:Y:S01]  /*3250*/  LDL.128 R4, [R1+0x70] ;  /* 0x0000700001047983 */ /* 0x000ee20000100c00 */
[--C-:B-----5:R-:W-:Y:S02]  /*3260*/  HADD2.F32 R76, -RZ, R8.reuse.H0_H0 ;  /* 0x20000008ff4c7230 */ /* 0x120fe40000004100 */
        /* <DEDUP_REMOVED lines=28> */
[----:B------:R-:W-:Y:S01]  /*3430*/  FFMA R49, R85, R104, R50 ;  /* 0x0000006855317223 */ /* 0x000fe20000000032 */
[----:B------:R-:W-:Y:S01]  /*3440*/  FMUL R127, R37, R148 ;  /* 0x00000094257f7220 */ /* 0x000fe20000400000 */
[-C--:B------:R-:W-:Y:S01]  /*3450*/  FMUL R103, R102, R73.reuse ;  /* 0x0000004966677220 */ /* 0x080fe20000400000 */
[----:B------:R-:W-:Y:S01]  /*3460*/  FMUL R102, R124, R73 ;  /* 0x000000497c667220 */ /* 0x000fe20000400000 */
[----:B------:R-:W-:Y:S01]  /*3470*/  FMUL R124, R38, R143 ;  /* 0x0000008f267c7220 */ /* 0x000fe20000400000 */
[----:B--2---:R-:W-:Y:S01]  /*3480*/  FFMA R8, R75, R9, R52 ;  /* 0x000000094b087223 */ /* 0x004fe20000000034 */
[----:B------:R-:W-:Y:S01]  /*3490*/  FFMA R9, R76, R48, R53 ;  /* 0x000000304c097223 */ /* 0x000fe20000000035 */
[----:B------:R-:W-:Y:S01]  /*34a0*/  FADD R48, R141, R84 ;  /* 0x000000548d307221 */ /* 0x000fe20000000000 */
[----:B------:R-:W-:Y:S01]  /*34b0*/  FFMA R10, R85, R11, R54 ;  /* 0x0000000b550a7223 */ /* 0x000fe20000000036 */
[----:B------:R-:W-:Y:S01]  /*34c0*/  FFMA R11, R92, R146, R55 ;  /* 0x000000925c0b7223 */ /* 0x000fe20000000037 */
[----:B---3--:R-:W-:Y:S01]  /*34d0*/  FFMA R4, R103, R125, R4 ;  /* 0x0000007d67047223 */ /* 0x008fe20000000004 */
[----:B------:R-:W-:Y:S01]  /*34e0*/  FADD R51, R48, R93 ;  /* 0x0000005d30337221 */ /* 0x000fe20000000000 */
[----:B------:R-:W-:Y:S01]  /*34f0*/  FFMA R5, R102, R148, R5 ;  /* 0x0000009466057223 */ /* 0x000fe20000000005 */
[----:B------:R-:W-:Y:S01]  /*3500*/  FFMA R6, R101, R143, R6 ;  /* 0x0000008f65067223 */ /* 0x000fe20000000006 */
[-C--:B------:R-:W-:Y:S01]  /*3510*/  FFMA R7, R100, R144.reuse, R7 ;  /* 0x0000009064077223 */ /* 0x080fe20000000007 */
[----:B------:R-:W-:Y:S01]  /*3520*/  FADD R48, R51, R104 ;  /* 0x0000006833307221 */ /* 0x000fe20000000000 */
[----:B------:R0:W-:Y:S01]  /*3530*/  STL.128 [R1+0x60], R8 ;  /* 0x0000600801007387 */ /* 0x0001e20000100c00 */
[----:B------:R-:W-:-:S02]  /*3540*/  FMUL R125, R39, R144 ;  /* 0x00000090277d7220 */ /* 0x000fc40000400000 */
[----:B------:R-:W-:Y:S01]  /*3550*/  FADD R51, R48, R117 ;  /* 0x0000007530337221 */ /* 0x000fe20000000000 */
[----:B------:R-:W-:Y:S01]  /*3560*/  FFMA R48, R92, R117, R49 ;  /* 0x000000755c307223 */ /* 0x000fe20000000031 */
[----:B------:R1:W-:Y:S02]  /*3570*/  STL.128 [R1+0x70], R4 ;  /* 0x0000700401007387 */ /* 0x0003e40000100c00 */
[----:B------:R-:W-:Y:S01]  /*3580*/  FADD R50, R51, R126 ;  /* 0x0000007e33327221 */ /* 0x000fe20000000000 */
[----:B------:R-:W-:-:S03]  /*3590*/  FFMA R49, R103, R126, R48 ;  /* 0x0000007e67317223 */ /* 0x000fc60000000030 */
[----:B0-----:R-:W-:Y:S01]  /*35a0*/  FADD R9, R50, R127 ;  /* 0x0000007f32097221 */ /* 0x001fe20000000000 */
[----:B------:R-:W-:-:S03]  /*35b0*/  FFMA R8, R102, R127, R49 ;  /* 0x0000007f66087223 */ /* 0x000fc60000000031 */
[----:B-1----:R-:W-:Y:S01]  /*35c0*/  FADD R4, R9, R124 ;  /* 0x0000007c09047221 */ /* 0x002fe20000000000 */
[----:B------:R-:W-:-:S03]  /*35d0*/  FFMA R5, R101, R124, R8 ;  /* 0x0000007c65057223 */ /* 0x000fc60000000008 */
[----:B------:R-:W-:Y:S01]  /*35e0*/  FADD R141, R4, R125 ;  /* 0x0000007d048d7221 */ /* 0x000fe20000000000 */
[----:B------:R-:W-:-:S07]  /*35f0*/  FFMA R140, R100, R125, R5 ;  /* 0x0000007d648c7223 */ /* 0x000fce0000000005 */
.L_x_1453:
[----:B------:R-:W-:Y:S05]  /*3600*/  BSYNC.RECONVERGENT B0 ;  /* 0x0000000000007941 */ /* 0x000fea0003800200 */
.L_x_1452:
        /* <DEDUP_REMOVED lines=14> */
.L_x_1478:
        /* <DEDUP_REMOVED lines=21> */
[----:B0-----:R-:W-:-:S03]  /*3840*/  FADD R49, R8, R49 ;  /* 0x0000003108317221 */ /* 0x001fc60000000000 */
[----:B------:R-:W-:Y:S02]  /*3850*/  IADD3.X R8, PT, PT, RZ, RZ, RZ, P4, !PT ;  /* 0x000000ffff087210 */ /* 0x000fe400027fe4ff */
[----:B-1----:R-:W-:Y:S01]  /*3860*/  LEA R6, P4, R7, UR8, 0x3 ;  /* 0x0000000807067c11 */ /* 0x002fe2000f8818ff */
[----:B--2---:R-:W-:Y:S01]  /*3870*/  FADD R10, R9, R10 ;  /* 0x0000000a090a7221 */ /* 0x004fe20000000000 */
[----:B------:R-:W0:Y:S02]  /*3880*/  SHFL.DOWN PT, R4, R49, 0x1, 0x1f ;  /* 0x08201f0031047f89 */ /* 0x000e2400000e0000 */
[----:B------:R-:W-:Y:S02]  /*3890*/  LEA.HI.X R7, R7, UR9, R8, 0x3, P4 ;  /* 0x0000000907077c11 */ /* 0x000fe4000a0f1c08 */
[----:B------:R-:W1:Y:S01]  /*38a0*/  SHFL.DOWN PT, R5, R10, 0x1, 0x1f ;  /* 0x08201f000a057f89 */ /* 0x000e6200000e0000 */
[----:B------:R-:W-:Y:S01]  /*38b0*/  ISETP.NE.AND P4, PT, R48, RZ, PT ;  /* 0x000000ff3000720c */ /* 0x000fe20003f85270 */
        /* <DEDUP_REMOVED lines=23> */
.L_x_1481:
[----:B------:R-:W2:Y:S04]  /*3a30*/  LDG.E.STRONG.GPU R8, desc[UR4][R4.64] ;  /* 0x0000000404087981 */ /* 0x000ea8000c1ef900 */
[----:B--2---:R-:W-:Y:S01]  /*3a40*/  CCTL.IVALL ;  /* 0x00000000ff00798f */ /* 0x004fe20002000000 */
[----:B------:R-:W-:Y:S05]  /*3a50*/  YIELD ;  /* 0x0000000000007946 */ /* 0x000fea0003800000 */
[----:B------:R-:W-:-:S13]  /*3a60*/  ISETP.NE.AND P1, PT, R8, R49, PT ;  /* 0x000000310800720c */ /* 0x000fda0003f25270 */
[----:B------:R-:W-:Y:S05]  /*3a70*/  @P1 BRA `(.L_x_1481) ;  /* 0xfffffffc00ec1947 */ /* 0x000fea000383ffff */
.L_x_1480:
        /* <DEDUP_REMOVED lines=9> */
[----:B------:R-:W-:Y:S01]  /*3b10*/  IMAD.MOV.U32 R8, RZ, RZ, RZ ;  /* 0x000000ffff087224 */ /* 0x000fe200078e00ff */
[----:B------:R-:W-:-:S09]  /*3b20*/  MOV R9, R74 ;  /* 0x0000004a00097202 */ /* 0x000fd20000000f00 */
[----:B------:R-:W-:Y:S05]  /*3b30*/  @!P1 BRA `(.L_x_1485) ;  /* 0x0000000000a09947 */ /* 0x000fea0003800000 */
[----:B------:R-:W-:Y:S02]  /*3b40*/  IMAD.MOV.U32 R8, RZ, RZ, RZ ;  /* 0x000000ffff087224 */ /* 0x000fe400078e00ff */
[----:B------:R-:W-:Y:S02]  /*3b50*/  IMAD.MOV.U32 R10, RZ, RZ, R57 ;  /* 0x000000ffff0a7224 */ /* 0x000fe400078e0039 */
[----:B------:R-:W-:-:S07]  /*3b60*/  IMAD.MOV.U32 R9, RZ, RZ, R74 ;  /* 0x000000ffff097224 */ /* 0x000fce00078e004a */
.L_x_1486:
        /* <DEDUP_REMOVED lines=37> */
.L_x_1485:
[----:B------:R-:W-:Y:S05]  /*3dc0*/  BSYNC.RECONVERGENT B1 ;  /* 0x0000000000017941 */ /* 0x000fea0003800200 */
.L_x_1484:
        /* <DEDUP_REMOVED lines=22> */
.L_x_1488:
[----:B------:R-:W-:Y:S05]  /*3f30*/  BSYNC.RECONVERGENT B1 ;  /* 0x0000000000017941 */ /* 0x000fea0003800200 */
.L_x_1487:
        /* <DEDUP_REMOVED lines=14> */
.L_x_1490:
[----:B------:R-:W-:Y:S05]  /*4020*/  BSYNC.RECONVERGENT B1 ;  /* 0x0000000000017941 */ /* 0x000fea0003800200 */
.L_x_1489:
        /* <DEDUP_REMOVED lines=11> */
.L_x_1483:
[----:B------:R-:W-:Y:S05]  /*40e0*/  BSYNC.RECONVERGENT B0 ;  /* 0x0000000000007941 */ /* 0x000fea0003800200 */
.L_x_1482:
[----:B------:R-:W0:Y:S01]  /*40f0*/  SHFL.BFLY PT, R5, R8, 0x1, 0x1f ;  /* 0x0c201f0008057f89 */ /* 0x000e2200000e0000 */
        /* <DEDUP_REMOVED lines=11> */
.L_x_1479:
        /* <DEDUP_REMOVED lines=39> */
.L_x_1494:
[----:B------:R-:W5:Y:S02]  /*4420*/  LDG.E.128 R4, desc[UR4][R4.64] ;  /* 0x0000000404047981 */ /* 0x000f64000c1e1d00 */
.L_x_1495:
[----:B------:R-:W-:Y:S05]  /*4430*/  BSYNC.RECONVERGENT B1 ;  /* 0x0000000000017941 */ /* 0x000fea0003800200 */
.L_x_1493:
[----:B------:R-:W0:Y:S01]  /*4440*/  LDC.64 R8, c[0x0][0x3e8] ;  /* 0x0000fa00ff087b82 */ /* 0x000e220000000a00 */
[--C-:B-----5:R-:W-:Y:S02]  /*4450*/  HADD2.F32 R141, -RZ, R6.reuse.H0_H0 ;  /* 0x20000006ff8d7230 */ /* 0x120fe40000004100 */
[-C--:B------:R-:W-:Y:S01]  /*4460*/  FFMA R50, R115, -R10.reuse, R138 ;  /* 0x8000000a73327223 */ /* 0x080fe2000000008a */
[----:B------:R-:W-:Y:S01]  /*4470*/  HADD2.F32 R145, -RZ, R7.H0_H0 ;  /* 0x20000007ff917230 */ /* 0x000fe20000004100 */
[----:B------:R-:W-:Y:S01]  /*4480*/  ISETP.GT.U32.AND P1, PT, R41, 0x7, PT ;  /* 0x000000072900780c */ /* 0x000fe20003f24070 */
[----:B------:R-:W-:Y:S02]  /*4490*/  HADD2.F32 R53, -RZ, R5.H0_H0 ;  /* 0x20000005ff357230 */ /* 0x000fe40000004100 */
[----:B------:R-:W-:Y:S01]  /*44a0*/  FFMA R141, R50, R73, R141 ;  /* 0x00000049328d7223 */ /* 0x000fe2000000008d */
[----:B------:R-:W-:Y:S01]  /*44b0*/  FFMA R50, R113, -R10, R136 ;  /* 0x8000000a71327223 */ /* 0x000fe20000000088 */
[----:B------:R-:W-:-:S02]  /*44c0*/  HADD2.F32 R143, -RZ, R6.H1_H1 ;  /* 0x30000006ff8f7230 */ /* 0x000fc40000004100 */
[-C--:B------:R-:W-:Y:S01]  /*44d0*/  FFMA R6, R91, -R10.reuse, R122 ;  /* 0x8000000a5b067223 */ /* 0x080fe2000000007a */
[----:B------:R-:W-:Y:S02]  /*44e0*/  HADD2.F32 R55, -RZ, R5.H1_H1 ;  /* 0x30000005ff377230 */ /* 0x000fe40000004100 */
[-C--:B------:R-:W-:Y:S01]  /*44f0*/  FFMA R145, R50, R73.reuse, R145 ;  /* 0x0000004932917223 */ /* 0x080fe20000000091 */
[----:B------:R-:W-:Y:S02]  /*4500*/  HADD2.F32 R147, -RZ, R7.H1_H1 ;  /* 0x30000007ff937230 */ /* 0x000fe40000004100 */
[----:B------:R-:W-:Y:S01]  /*4510*/  FFMA R53, R6, R73, R53 ;  /* 0x0000004906357223 */ /* 0x000fe20000000035 */
[--C-:B------:R-:W-:Y:S02]  /*4520*/  HADD2.F32 R5, -RZ, R4.reuse.H0_H0 ;  /* 0x20000004ff057230 */ /* 0x100fe40000004100 */
[----:B------:R-:W-:Y:S01]  /*4530*/  FFMA R6, R120, -R10, R139 ;  /* 0x8000000a78067223 */ /* 0x000fe2000000008b */
[----:B------:R-:W-:-:S02]  /*4540*/  HADD2.F32 R7, -RZ, R4.H1_H1 ;  /* 0x30000004ff077230 */ /* 0x000fc40000004100 */
[-C--:B------:R-:W-:Y:S01]  /*4550*/  FFMA R4, R98, -R10.reuse, R123 ;  /* 0x8000000a62047223 */ /* 0x080fe2000000007b */
[-C--:B------:R-:W-:Y:S01]  /*4560*/  FFMA R52, R118, -R10.reuse, R137 ;  /* 0x8000000a76347223 */ /* 0x080fe20000000089 */
[-C--:B------:R-:W-:Y:S01]  /*4570*/  FFMA R143, R6, R73.reuse, R143 ;  /* 0x00000049068f7223 */ /* 0x080fe2000000008f */
[-C--:B------:R-:W-:Y:S01]  /*4580*/  FFMA R6, R82, -R10.reuse, R99 ;  /* 0x8000000a52067223 */ /* 0x080fe20000000063 */
[-C--:B------:R-:W-:Y:S01]  /*4590*/  FFMA R55, R4, R73.reuse, R55 ;  /* 0x0000004904377223 */ /* 0x080fe20000000037 */
[----:B------:R-:W-:Y:S01]  /*45a0*/  FFMA R4, R81, -R10, R90 ;  /* 0x8000000a51047223 */ /* 0x000fe2000000005a */
[----:B------:R-:W-:Y:S01]  /*45b0*/  FFMA R52, R52, R73, R147 ;  /* 0x0000004934347223 */ /* 0x000fe20000000093 */
[----:B0-----:R-:W-:-:S04]  /*45c0*/  IMAD.WIDE R50, R51, 0x2, R8 ;  /* 0x0000000233327825 */ /* 0x001fc800078e0208 */
[-C--:B------:R-:W-:Y:S01]  /*45d0*/  FFMA R6, R6, R73.reuse, R7 ;  /* 0x0000004906067223 */ /* 0x080fe20000000007 */
[----:B------:R-:W-:Y:S01]  /*45e0*/  FFMA R4, R4, R73, R5 ;  /* 0x0000004904047223 */ /* 0x000fe20000000005 */
[----:B------:R-:W-:Y:S01]  /*45f0*/  BSSY.RECONVERGENT B1, `(.L_x_1496) ;  /* 0x0000022000017945 */ /* 0x000fe20003800200 */
[----:B------:R-:W-:Y:S02]  /*4600*/  F2FP.F16.F32.PACK_AB R5, RZ, R53 ;  /* 0x00000035ff05723e */ /* 0x000fe400000000ff */
[----:B------:R-:W-:Y:S02]  /*4610*/  LOP3.LUT P0, RZ, R50, 0xf, RZ, 0xc0, !PT ;  /* 0x0000000f32ff7812 */ /* 0x000fe4000780c0ff */
[----:B------:R-:W-:Y:S02]  /*4620*/  F2FP.F16.F32.PACK_AB R53, RZ, R52 ;  /* 0x00000034ff35723e */ /* 0x000fe400000000ff */
[----:B------:R-:W-:Y:S02]  /*4630*/  F2FP.F16.F32.PACK_AB R55, RZ, R55 ;  /* 0x00000037ff37723e */ /* 0x000fe400000000ff */
[----:B------:R-:W-:-:S02]  /*4640*/  F2FP.F16.F32.PACK_AB R141, RZ, R141 ;  /* 0x0000008dff8d723e */ /* 0x000fc400000000ff */
[----:B------:R-:W-:Y:S02]  /*4650*/  F2FP.F16.F32.PACK_AB R143, RZ, R143 ;  /* 0x0000008fff8f723e */ /* 0x000fe400000000ff */
[----:B------:R-:W-:Y:S02]  /*4660*/  F2FP.F16.F32.PACK_AB R7, RZ, R145 ;  /* 0x00000091ff07723e */ /* 0x000fe400000000ff */
[----:B------:R-:W-:Y:S02]  /*4670*/  F2FP.F16.F32.PACK_AB R4, RZ, R4 ;  /* 0x00000004ff04723e */ /* 0x000fe400000000ff */
[----:B------:R-:W-:Y:S01]  /*4680*/  F2FP.F16.F32.PACK_AB R52, RZ, R6 ;  /* 0x00000006ff34723e */ /* 0x000fe200000000ff */
        /* <DEDUP_REMOVED lines=19> */
.L_x_1497:
[----:B------:R-:W-:Y:S02]  /*47c0*/  PRMT R7, R7, 0x5410, R53 ;  /* 0x0000541007077816 */ /* 0x000fe40000000035 */
[----:B------:R-:W-:Y:S02]  /*47d0*/  PRMT R6, R141, 0x5410, R143 ;  /* 0x000054108d067816 */ /* 0x000fe4000000008f */
[----:B------:R-:W-:Y:S02]  /*47e0*/  PRMT R5, R5, 0x5410, R55 ;  /* 0x0000541005057816 */ /* 0x000fe40000000037 */
[----:B------:R-:W-:-:S05]  /*47f0*/  PRMT R4, R4, 0x5410, R52 ;  /* 0x0000541004047816 */ /* 0x000fca0000000034 */
[----:B------:R0:W-:Y:S02]  /*4800*/  STG.E.128 desc[UR4][R50.64], R4 ;  /* 0x0000000432007986 */ /* 0x0001e4000c101d04 */
.L_x_1498:
[----:B------:R-:W-:Y:S05]  /*4810*/  BSYNC.RECONVERGENT B1 ;  /* 0x0000000000017941 */ /* 0x000fea0003800200 */
.L_x_1496:
        /* <DEDUP_REMOVED lines=11> */
.L_x_1500:
        /* <DEDUP_REMOVED lines=28> */
.L_x_1501:
[----:B------:R-:W-:Y:S05]  /*4a90*/  BSYNC.RECONVERGENT B1 ;  /* 0x0000000000017941 */ /* 0x000fea0003800200 */
.L_x_1499:
[--C-:B-1---5:R-:W-:Y:S02]  /*4aa0*/  HADD2.F32 R51, -RZ, R5.reuse.H0_H0 ;  /* 0x20000005ff337230 */ /* 0x122fe40000004100 */
[-C--:B------:R-:W-:Y:S01]  /*4ab0*/  FFMA R54, R114, -R10.reuse, R135 ;  /* 0x8000000a72367223 */ /* 0x080fe20000000087 */
[--C-:B------:R-:W-:Y:S02]  /*4ac0*/  HADD2.F32 R55, -RZ, R6.reuse.H0_H0 ;  /* 0x20000006ff377230 */ /* 0x100fe40000004100 */
[-C--:B------:R-:W-:Y:S01]  /*4ad0*/  FFMA R140, R109, -R10.reuse, R132 ;  /* 0x8000000a6d8c7223 */ /* 0x080fe20000000084 */
[----:B------:R-:W-:Y:S02]  /*4ae0*/  HADD2.F32 R141, -RZ, R6.H1_H1 ;  /* 0x30000006ff8d7230 */ /* 0x000fe40000004100 */
[-C--:B------:R-:W-:Y:S01]  /*4af0*/  FFMA R6, R89, -R10.reuse, R116 ;  /* 0x8000000a59067223 */ /* 0x080fe20000000074 */
[----:B------:R-:W-:Y:S02]  /*4b00*/  HADD2.F32 R53, -RZ, R5.H1_H1 ;  /* 0x30000005ff357230 */ /* 0x000fe40000004100 */
[----:B------:R-:W-:Y:S01]  /*4b10*/  FFMA R142, R112, -R10, R133 ;  /* 0x8000000a708e7223 */ /* 0x000fe20000000085 */
[----:B------:R-:W-:-:S02]  /*4b20*/  HADD2.F32 R143, -RZ, R7.H0_H0 ;  /* 0x20000007ff8f7230 */ /* 0x000fc40000004100 */
[----:B------:R-:W-:Y:S01]  /*4b30*/  FFMA R52, R6, R73, R51 ;  /* 0x0000004906347223 */ /* 0x000fe20000000033 */
[----:B------:R-:W-:-:S04]  /*4b40*/  IMAD.WIDE R50, R147, 0x2, R8 ;  /* 0x0000000293327825 */ /* 0x000fc800078e0208 */
[-C--:B------:R-:W-:Y:S01]  /*4b50*/  FFMA R6, R111, -R10.reuse, R134 ;  /* 0x8000000a6f067223 */ /* 0x080fe20000000086 */
[-C--:B------:R-:W-:Y:S01]  /*4b60*/  FFMA R54, R54, R73.reuse, R141 ;  /* 0x0000004936367223 */ /* 0x080fe2000000008d */
[-C--:B------:R-:W-:Y:S01]  /*4b70*/  FFMA R140, R140, R73.reuse, R143 ;  /* 0x000000498c8c7223 */ /* 0x080fe2000000008f */
[----:B------:R-:W-:Y:S01]  /*4b80*/  HADD2.F32 R145, -RZ, R7.H1_H1 ;  /* 0x30000007ff917230 */ /* 0x000fe20000004100 */
[----:B------:R-:W-:Y:S01]  /*4b90*/  LOP3.LUT P0, RZ, R50, 0xf, RZ, 0xc0, !PT ;  /* 0x0000000f32ff7812 */ /* 0x000fe2000780c0ff */
[--C-:B------:R-:W-:Y:S02]  /*4ba0*/  HADD2.F32 R5, -RZ, R4.reuse.H0_H0 ;  /* 0x20000004ff057230 */ /* 0x100fe40000004100 */
[-C--:B------:R-:W-:Y:S01]  /*4bb0*/  FFMA R55, R6, R73.reuse, R55 ;  /* 0x0000004906377223 */ /* 0x080fe20000000037 */
[----:B------:R-:W-:Y:S02]  /*4bc0*/  HADD2.F32 R7, -RZ, R4.H1_H1 ;  /* 0x30000004ff077230 */ /* 0x000fe40000004100 */
[-C--:B------:R-:W-:Y:S01]  /*4bd0*/  FFMA R4, R96, -R10.reuse, R121 ;  /* 0x8000000a60047223 */ /* 0x080fe20000000079 */
[-C--:B------:R-:W-:Y:S01]  /*4be0*/  FFMA R6, R80, -R10.reuse, R97 ;  /* 0x8000000a50067223 */ /* 0x080fe20000000061 */
[----:B------:R-:W-:Y:S01]  /*4bf0*/  ISETP.LT.U32.OR P0, PT, R43, 0x8, P0 ;  /* 0x000000082b00780c */ /* 0x000fe20000701470 */
[-C--:B------:R-:W-:Y:S01]  /*4c00*/  FFMA R142, R142, R73.reuse, R145 ;  /* 0x000000498e8e7223 */ /* 0x080fe20000000091 */
[-C--:B------:R-:W-:Y:S01]  /*4c10*/  FFMA R53, R4, R73.reuse, R53 ;  /* 0x0000004904357223 */ /* 0x080fe20000000035 */
[----:B------:R-:W-:Y:S01]  /*4c20*/  FFMA R4, R79, -R10, R88 ;  /* 0x8000000a4f047223 */ /* 0x000fe20000000058 */
[----:B------:R-:W-:Y:S01]  /*4c30*/  FFMA R6, R6, R73, R7 ;  /* 0x0000004906067223 */ /* 0x000fe20000000007 */
[----:B------:R-:W-:Y:S01]  /*4c40*/  F2FP.F16.F32.PACK_AB R55, RZ, R55 ;  /* 0x00000037ff37723e */ /* 0x000fe200000000ff */
[----:B------:R-:W-:Y:S01]  /*4c50*/  BSSY.RECONVERGENT B1, `(.L_x_1502) ;  /* 0x000001f000017945 */ /* 0x000fe20003800200 */
[----:B------:R-:W-:Y:S01]  /*4c60*/  FFMA R4, R4, R73, R5 ;  /* 0x0000004904047223 */ /* 0x000fe20000000005 */
[----:B------:R-:W-:-:S02]  /*4c70*/  F2FP.F16.F32.PACK_AB R5, RZ, R52 ;  /* 0x00000034ff05723e */ /* 0x000fc400000000ff */
[----:B------:R-:W-:Y:S02]  /*4c80*/  F2FP.F16.F32.PACK_AB R53, RZ, R53 ;  /* 0x00000035ff35723e */ /* 0x000fe400000000ff */
        /* <DEDUP_REMOVED lines=27> */
.L_x_1503:
[----:B------:R-:W-:Y:S05]  /*4e40*/  BSYNC.RECONVERGENT B1 ;  /* 0x0000000000017941 */ /* 0x000fea0003800200 */
.L_x_1502:
        /* <DEDUP_REMOVED lines=10> */
.L_x_1505:
        /* <DEDUP_REMOVED lines=28> */
.L_x_1506:
[----:B------:R-:W-:Y:S05]  /*50b0*/  BSYNC.RECONVERGENT B1 ;  /* 0x0000000000017941 */ /* 0x000fea0003800200 */
.L_x_1504:
[--C-:B-----5:R-:W-:Y:S02]  /*50c0*/  HADD2.F32 R51, -RZ, R5.reuse.H0_H0 ;  /* 0x20000005ff337230 */ /* 0x120fe40000004100 */
        /* <DEDUP_REMOVED lines=57> */
.L_x_1508:
[----:B------:R-:W-:Y:S05]  /*5460*/  BSYNC.RECONVERGENT B1 ;  /* 0x0000000000017941 */ /* 0x000fea0003800200 */
.L_x_1507:
        /* <DEDUP_REMOVED lines=10> */
.L_x_1510:
        /* <DEDUP_REMOVED lines=28> */
.L_x_1511:
[----:B------:R-:W-:Y:S05]  /*56d0*/  BSYNC.RECONVERGENT B1 ;  /* 0x0000000000017941 */ /* 0x000fea0003800200 */
.L_x_1509:
[----:B------:R-:W-:-:S04]  /*56e0*/  IMAD.WIDE R8, R83, 0x2, R8 ;  /* 0x0000000253087825 */ /* 0x000fc800078e0208 */
[-C--:B------:R-:W-:Y:S01]  /*56f0*/  FFMA R48, R103, -R10.reuse, R126 ;  /* 0x8000000a67307223 */ /* 0x080fe2000000007e */
[-C--:B------:R-:W-:Y:S01]  /*5700*/  FFMA R50, R102, -R10.reuse, R127 ;  /* 0x8000000a66327223 */ /* 0x080fe2000000007f */
[-C--:B------:R-:W-:Y:S01]  /*5710*/  FFMA R52, R101, -R10.reuse, R124 ;  /* 0x8000000a65347223 */ /* 0x080fe2000000007c */
[--C-:B-----5:R-:W-:Y:S01]  /*5720*/  HADD2.F32 R51, -RZ, R5.reuse.H0_H0 ;  /* 0x20000005ff337230 */ /* 0x120fe20000004100 */
[----:B------:R-:W-:Y:S01]  /*5730*/  LOP3.LUT P0, RZ, R8, 0xf, RZ, 0xc0, !PT ;  /* 0x0000000f08ff7812 */ /* 0x000fe2000780c0ff */
[--C-:B------:R-:W-:Y:S02]  /*5740*/  HADD2.F32 R55, -RZ, R6.reuse.H0_H0 ;  /* 0x20000006ff377230 */ /* 0x100fe40000004100 */
[----:B------:R-:W-:Y:S02]  /*5750*/  HADD2.F32 R83, -RZ, R6.H1_H1 ;  /* 0x30000006ff537230 */ /* 0x000fe40000004100 */
[----:B------:R-:W-:Y:S01]  /*5760*/  FFMA R6, R85, -R10, R104 ;  /* 0x8000000a55067223 */ /* 0x000fe20000000068 */
[----:B------:R-:W-:Y:S01]  /*5770*/  HADD2.F32 R53, -RZ, R5.H1_H1 ;  /* 0x30000005ff357230 */ /* 0x000fe20000004100 */
[----:B------:R-:W-:Y:S01]  /*5780*/  ISETP.LT.U32.OR P0, PT, R46, 0x8, P0 ;  /* 0x000000082e00780c */ /* 0x000fe20000701470 */
[----:B------:R-:W-:-:S02]  /*5790*/  HADD2.F32 R5, -RZ, R4.H0_H0 ;  /* 0x20000004ff057230 */ /* 0x000fc40000004100 */
[-C--:B------:R-:W-:Y:S01]  /*57a0*/  FFMA R51, R6, R73.reuse, R51 ;  /* 0x0000004906337223 */ /* 0x080fe20000000033 */
[-C--:B------:R-:W-:Y:S01]  /*57b0*/  FFMA R6, R92, -R10.reuse, R117 ;  /* 0x8000000a5c067223 */ /* 0x080fe20000000075 */
[----:B------:R-:W-:Y:S02]  /*57c0*/  HADD2.F32 R49, -RZ, R4.H1_H1 ;  /* 0x30000004ff317230 */ /* 0x000fe40000004100 */
[-C--:B------:R-:W-:Y:S01]  /*57d0*/  FFMA R4, R75, -R10.reuse, R84 ;  /* 0x8000000a4b047223 */ /* 0x080fe20000000054 */
[--C-:B------:R-:W-:Y:S02]  /*57e0*/  HADD2.F32 R141, -RZ, R7.reuse.H0_H0 ;  /* 0x20000007ff8d7230 */ /* 0x100fe40000004100 */
[-C--:B------:R-:W-:Y:S01]  /*57f0*/  FFMA R53, R6, R73.reuse, R53 ;  /* 0x0000004906357223 */ /* 0x080fe20000000035 */
[----:B------:R-:W-:Y:S02]  /*5800*/  HADD2.F32 R7, -RZ, R7.H1_H1 ;  /* 0x30000007ff077230 */ /* 0x000fe40000004100 */
[-C--:B------:R-:W-:Y:S01]  /*5810*/  FFMA R6, R76, -R10.reuse, R93 ;  /* 0x8000000a4c067223 */ /* 0x080fe2000000005d */
[----:B------:R-:W-:Y:S01]  /*5820*/  FFMA R10, R100, -R10, R125 ;  /* 0x8000000a640a7223 */ /* 0x000fe2000000007d */
[-C--:B------:R-:W-:Y:S01]  /*5830*/  FFMA R48, R48, R73.reuse, R55 ;  /* 0x0000004930307223 */ /* 0x080fe20000000037 */
[-C--:B------:R-:W-:Y:S01]  /*5840*/  FFMA R50, R50, R73.reuse, R83 ;  /* 0x0000004932327223 */ /* 0x080fe20000000053 */
[-C--:B------:R-:W-:Y:S01]  /*5850*/  FFMA R4, R4, R73.reuse, R5 ;  /* 0x0000004904047223 */ /* 0x080fe20000000005 */
[-C--:B------:R-:W-:Y:S01]  /*5860*/  FFMA R6, R6, R73.reuse, R49 ;  /* 0x0000004906067223 */ /* 0x080fe20000000031 */
[-C--:B------:R-:W-:Y:S01]  /*5870*/  FFMA R52, R52, R73.reuse, R141 ;  /* 0x0000004934347223 */ /* 0x080fe2000000008d */
        /* <DEDUP_REMOVED lines=8> */
[----:B------:R-:W-:Y:S02]  /*5900*/  F2FP.F16.F32.PACK_AB R10, RZ, R6 ;  /* 0x00000006ff0a723e */ /* 0x000fe400000000ff */
        /* <DEDUP_REMOVED lines=21> */
.L_x_1492:
[----:B------:R-:W-:Y:S05]  /*5a60*/  BSYNC.RECONVERGENT B0 ;  /* 0x0000000000007941 */ /* 0x000fea0003800200 */
.L_x_1491:
[----:B------:R-:W-:-:S05]  /*5a70*/  IMAD.IADD R67, R67, 0x1, R58 ;  /* 0x0000000143437824 */ /* 0x000fca00078e023a */
[----:B------:R-:W-:-:S13]  /*5a80*/  ISETP.GE.AND P0, PT, R67, UR7, PT ;  /* 0x0000000743007c0c */ /* 0x000fda000bf06270 */
[----:B------:R-:W-:Y:S05]  /*5a90*/  @!P0 BRA `(.L_x_1512) ;  /* 0xffffffb800388947 */ /* 0x000fea000383ffff */
.L_x_1449:
[----:B0-----:R-:W0:Y:S01]  /*5aa0*/  S2R R3, SR_CgaCtaId ;  /* 0x0000000000037919 */ /* 0x001e220000008800 */
[----:B------:R-:W-:Y:S01]  /*5ab0*/  BAR.SYNC.DEFER_BLOCKING 0x0 ;  /* 0x0000000000007b1d */ /* 0x000fe20000010000 */
[----:B------:R-:W-:Y:S02]  /*5ac0*/  ISETP.GE.AND P0, PT, R68, UR6, PT ;  /* 0x0000000644007c0c */ /* 0x000fe4000bf06270 */
[----:B------:R-:W-:-:S03]  /*5ad0*/  MOV R0, 0x400 ;  /* 0x0000040000007802 */ /* 0x000fc60000000f00 */
[----:B------:R-:W-:Y:S01]  /*5ae0*/  BSSY.RECONVERGENT B0, `(.L_x_1513) ;  /* 0x0000027000007945 */ /* 0x000fe20003800200 */
[----:B0-----:R-:W-:-:S05]  /*5af0*/  LEA R3, R3, R0, 0x18 ;  /* 0x0000000003037211 */ /* 0x001fca00078ec0ff */
        /* <DEDUP_REMOVED lines=9> */
[----:B-123--:R-:W2:Y:S04]  /*5b90*/  LDL.128 R4, [R1+0x10] ;  /* 0x0000100001047983 */ /* 0x00eea80000100c00 */
[----:B----4-:R0:W-:Y:S04]  /*5ba0*/  STS.128 [R0], R12 ;  /* 0x0000000c00007388 */ /* 0x0101e80000000c00 */
[----:B--2---:R0:W-:Y:S02]  /*5bb0*/  STS.128 [R0+0x10], R4 ;  /* 0x0000100400007388 */ /* 0x0041e40000000c00 */
.L_x_1516:
[----:B------:R-:W-:Y:S05]  /*5bc0*/  BSYNC.RECONVERGENT B1 ;  /* 0x0000000000017941 */ /* 0x000fea0003800200 */
.L_x_1515:
[----:B------:R-:W-:Y:S05]  /*5bd0*/  @P1 BRA `(.L_x_1514) ;  /* 0x00000000005c1947 */ /* 0x000fea0003800000 */
[----:B------:R-:W-:Y:S01]  /*5be0*/  ISETP.NE.AND P0, PT, R72, 0x1, PT ;  /* 0x000000014800780c */ /* 0x000fe20003f05270 */
[----:B------:R-:W-:Y:S01]  /*5bf0*/  BSSY.RECONVERGENT B1, `(.L_x_1517) ;  /* 0x0000008000017945 */ /* 0x000fe20003800200 */
[----:B------:R-:W-:-:S04]  /*5c00*/  LEA R68, R11, R68, 0x8 ;  /* 0x000000440b447211 */ /* 0x000fc800078e40ff */
[----:B------:R-:W-:-:S07]  /*5c10*/  ISETP.GE.AND P1, PT, R68, UR6, PT ;  /* 0x0000000644007c0c */ /* 0x000fce000bf26270 */
[----:B------:R-:W-:Y:S06]  /*5c20*/  @!P0 BRA `(.L_x_1518) ;  /* 0x0000000000108947 */ /* 0x000fec0003800000 */
[----:B0-----:R-:W4:Y:S04]  /*5c30*/  LDL.128 R12, [R1+0x20] ;  /* 0x00002000010c7983 */ /* 0x001f280000100c00 */
[----:B-123--:R-:W2:Y:S04]  /*5c40*/  LDL.128 R4, [R1+0x30] ;  /* 0x0000300001047983 */ /* 0x00eea80000100c00 */
[----:B----4-:R4:W-:Y:S04]  /*5c50*/  STS.128 [R0+0x1080], R12 ;  /* 0x0010800c00007388 */ /* 0x0109e80000000c00 */
[----:B--2---:R4:W-:Y:S02]  /*5c60*/  STS.128 [R0+0x1090], R4 ;  /* 0x0010900400007388 */ /* 0x0049e40000000c00 */
.L_x_1518:
[----:B------:R-:W-:Y:S05]  /*5c70*/  BSYNC.RECONVERGENT B1 ;  /* 0x0000000000017941 */ /* 0x000fea0003800200 */
.L_x_1517:
        /* <DEDUP_REMOVED lines=13> */
.L_x_1514:
[----:B------:R-:W-:Y:S05]  /*5d50*/  BSYNC.RECONVERGENT B0 ;  /* 0x0000000000007941 */ /* 0x000fea0003800200 */
.L_x_1513:
[----:B0---4-:R-:W-:Y:S01]  /*5d60*/  LOP3.LUT R0, R59, 0x3e0, RZ, 0xc0, !PT ;  /* 0x000003e03b007812 */ /* 0x011fe200078ec0ff */
[----:B------:R-:W-:Y:S01]  /*5d70*/  IMAD R69, R69, 0x20, R74 ;  /* 0x0000002045457824 */ /* 0x000fe200078e024a */
[----:B------:R-:W-:Y:S03]  /*5d80*/  BAR.SYNC.DEFER_BLOCKING 0x0 ;  /* 0x0000000000007b1d */ /* 0x000fe60000010000 */
[----:B------:R-:W-:-:S04]  /*5d90*/  IMAD R0, R0, R11, R69 ;  /* 0x0000000b00007224 */ /* 0x000fc800078e0245 */
[----:B-123--:R-:W-:-:S05]  /*5da0*/  IMAD.SHL.U32 R5, R0, 0x8, RZ ;  /* 0x0000000800057824 */ /* 0x00efca00078e00ff */
[----:B------:R-:W-:-:S04]  /*5db0*/  ISETP.GE.AND P0, PT, R5, UR6, PT ;  /* 0x0000000605007c0c */ /* 0x000fc8000bf06270 */
[----:B------:R-:W-:-:S13]  /*5dc0*/  ISETP.GT.U32.OR P0, PT, R59, 0x7f, P0 ;  /* 0x0000007f3b00780c */ /* 0x000fda0000704470 */
[----:B------:R-:W-:Y:S05]  /*5dd0*/  @P0 EXIT ;  /* 0x000000000000094d */ /* 0x000fea0003800000 */
[----:B------:R-:W-:-:S05]  /*5de0*/  LEA R0, R72, R71, 0x5 ;  /* 0x0000004748007211 */ /* 0x000fca00078e28ff */
[----:B------:R0:W5:Y:S01]  /*5df0*/  LDL.64 R6, [R0] ;  /* 0x0000000000067983 */ /* 0x0001620000100a00 */
        /* <DEDUP_REMOVED lines=21> */
.L_x_1520:
[----:B------:R-:W-:Y:S05]  /*5f50*/  BSYNC.RECONVERGENT B0 ;  /* 0x0000000000007941 */ /* 0x000fea0003800200 */
.L_x_1519:
[----:B------:R-:W-:Y:S04]  /*5f60*/  BSSY.RECONVERGENT B0, `(.L_x_1521) ;  /* 0x000002e000007945 */ /* 0x000fe80003800200 */
[----:B------:R-:W-:Y:S04]  /*5f70*/  BSSY.RELIABLE B1, `(.L_x_1522) ;  /* 0x0000022000017945 */ /* 0x000fe80003800100 */
[----:B------:R-:W-:Y:S05]  /*5f80*/  @P0 BRA `(.L_x_1523) ;  /* 0x0000000000100947 */ /* 0x000fea0003800000 */
[----:B------:R1:W5:Y:S04]  /*5f90*/  LDL R4, [R0+0x4] ;  /* 0x0000040000047983 */ /* 0x0003680000100800 */
[----:B------:R1:W5:Y:S04]  /*5fa0*/  LDL.64 R8, [R0+0x8] ;  /* 0x0000080000087983 */ /* 0x0003680000100a00 */
[----:B0-----:R1:W5:Y:S01]  /*5fb0*/  LDL.128 R12, [R0+0x10] ;  /* 0x00001000000c7983 */ /* 0x0013620000100c00 */
[----:B------:R-:W-:Y:S05]  /*5fc0*/  BRA `(.L_x_1524) ;  /* 0x00000000003c7947 */ /* 0x000fea0003800000 */
.L_x_1523:
        /* <DEDUP_REMOVED lines=15> */
.L_x_1524:
        /* <DEDUP_REMOVED lines=13> */
.L_x_1525:
[----:B------:R-:W-:Y:S05]  /*6190*/  BSYNC.RELIABLE B1 ;  /* 0x0000000000017941 */ /* 0x000fea0003800100 */
.L_x_1522:
        /* <DEDUP_REMOVED lines=10> */
.L_x_1526:
[----:B------:R-:W-:Y:S05]  /*6240*/  BSYNC.RECONVERGENT B0 ;  /* 0x0000000000007941 */ /* 0x000fea0003800200 */
.L_x_1521:
        /* <DEDUP_REMOVED lines=26> */
.L_x_1527:
[----:B------:R-:W-:Y:S01]  /*63f0*/  IMAD.MOV.U32 R5, RZ, RZ, R4 ;  /* 0x000000ffff057224 */ /* 0x000fe200078e0004 */
[----:B------:R-:W-:Y:S01]  /*6400*/  STG.E.128 desc[UR4][R2.64+0x10], R12 ;  /* 0x0000100c02007986 */ /* 0x000fe2000c101d04 */
[----:B------:R-:W-:Y:S01]  /*6410*/  IMAD.MOV.U32 R4, RZ, RZ, R6 ;  /* 0x000000ffff047224 */ /* 0x000fe200078e0006 */
[----:B------:R-:W-:Y:S01]  /*6420*/  MOV R6, R8 ;  /* 0x0000000800067202 */ /* 0x000fe20000000f00 */
[----:B------:R-:W-:-:S05]  /*6430*/  IMAD.MOV.U32 R7, RZ, RZ, R9 ;  /* 0x000000ffff077224 */ /* 0x000fca00078e0009 */
[----:B------:R-:W-:Y:S01]  /*6440*/  STG.E.128 desc[UR4][R2.64], R4 ;  /* 0x0000000402007986 */ /* 0x000fe2000c101d04 */
[----:B------:R-:W-:Y:S05]  /*6450*/  EXIT ;  /* 0x000000000000794d */ /* 0x000fea0003800000 */
        .weak           $__internal_13_$__cuda_sm20_rcp_rn_f32_slowpath
        .type           $__internal_13_$__cuda_sm20_rcp_rn_f32_slowpath,@function
        .size           $__internal_13_$__cuda_sm20_rcp_rn_f32_slowpath,(.L_x_5066 - $__internal_13_$__cuda_sm20_rcp_rn_f32_slowpath)
$__internal_13_$__cuda_sm20_rcp_rn_f32_slowpath:
[----:B------:R-:W-:-:S05]  /*6460*/  IMAD.SHL.U32 R5, R4, 0x2, RZ ;  /* 0x0000000204057824 */ /* 0x000fca00078e00ff */
[----:B------:R-:W-:-:S04]  /*6470*/  SHF.R.U32.HI R5, RZ, 0x18, R5 ;  /* 0x00000018ff057819 */ /* 0x000fc80000011605 */
[----:B------:R-:W-:-:S13]  /*6480*/  ISETP.NE.U32.AND P0, PT, R5, RZ, PT ;  /* 0x000000ff0500720c */ /* 0x000fda0003f05070 */
[----:B------:R-:W-:Y:S05]  /*6490*/  @P0 BRA `(.L_x_1528) ;  /* 0x00000000002c0947 */ /* 0x000fea0003800000 */
[----:B------:R-:W-:-:S04]  /*64a0*/  SHF.L.U32 R5, R4, 0x1, RZ ;  /* 0x0000000104057819 */ /* 0x000fc800000006ff */
        /* <DEDUP_REMOVED lines=10> */
.L_x_1528:
        /* <DEDUP_REMOVED lines=17> */
[----:B------:R-:W-:-:S02]  /*6660*/  IADD3 R8, PT, PT, -R8, RZ, RZ ;  /* 0x000000ff08087210 */ /* 0x000fc40007ffe1ff */
[-C--:B------:R-:W-:Y:S02]  /*6670*/  SHF.R.U32.HI R7, RZ, R6.reuse, R7 ;  /* 0x00000006ff077219 */ /* 0x080fe40000011607 */
        /* <DEDUP_REMOVED lines=10> */
[----:B------:R-:W-:-:S05]  /*6720*/  @!P0 IADD3 R5, PT, PT, R5, 0x1, RZ ;  /* 0x0000000105058810 */ /* 0x000fca0007ffe0ff */
[----:B------:R-:W-:-:S05]  /*6730*/  @!P1 IMAD.SHL.U32 R5, R5, 0x2, RZ ;  /* 0x0000000205059824 */ /* 0x000fca00078e00ff */
[----:B------:R-:W-:Y:S01]  /*6740*/  LOP3.LUT R5, R5, 0x80000000, R4, 0xf8, !PT ;  /* 0x8000000005057812 */ /* 0x000fe200078ef804 */
[----:B------:R-:W-:Y:S06]  /*6750*/  BRA `(.L_x_1529) ;  /* 0x0000000000047947 */ /* 0x000fec0003800000 */
.L_x_1530:
[----:B------:R0:W1:Y:S02]  /*6760*/  MUFU.RCP R5, R4 ;  /* 0x0000000400057308 */ /* 0x0000640000001000 */
.L_x_1529:
[----:B-1-3--:R-:W-:Y:S01]  /*6770*/  IMAD.MOV.U32 R62, RZ, RZ, R5 ;  /* 0x000000ffff3e7224 */ /* 0x00afe200078e0005 */
[----:B0-2---:R-:W-:Y:S01]  /*6780*/  MOV R4, R11 ;  /* 0x0000000b00047202 */ /* 0x005fe20000000f00 */
[----:B------:R-:W-:-:S04]  /*6790*/  IMAD.MOV.U32 R5, RZ, RZ, 0x0 ;  /* 0x00000000ff057424 */ /* 0x000fc800078e00ff */
[----:B------:R-:W-:Y:S05]  /*67a0*/  RET.REL.NODEC R4 `(_ZN18transformer_engine13normalization26rmsnorm_bwd_general_kernelINS0_13Kernel_traitsI6__halfS3_S3_fjLj1024ELj1ELj4ELj1ELj16ENS0_18Kernel_traits_baseILj1024ES3_S3_S3_fjLj128EEEEELb1EEEvNS0_20BackwardKernelParamsE) ;  /* 0xffffff9804147950 */ /* 0x000fea0003c3ffff */
.L_x_1531:
        /* <DEDUP_REMOVED lines=13> */
.L_x_5066:


//--------------------- .text._ZN18transformer_engine13normalization26rmsnorm_bwd_general_kernelINS0_13Kernel_traitsIffffjLj1024ELj1ELj4ELj1ELj16ENS0_18Kernel_traits_baseILj1024EffffjLj128EEEEELb1EEEvNS0_20BackwardKernelParamsE --------------------------
	.section	.text._ZN18transformer_engine13normalization26rmsnorm_bwd_general_kernelINS0_13Kernel_traitsIffffjLj1024ELj1ELj4ELj1ELj16ENS0_18Kernel_traits_baseILj1024EffffjLj128EEEEELb1EEEvNS0_20BackwardKernelParamsE,"ax",@progbits
	.align	128
        .global         _ZN18transformer_engine13normalization26rmsnorm_bwd_general_kernelINS0_13Kernel_traitsIffffjLj1024ELj1ELj4ELj1ELj16ENS0_18Kernel_traits_baseILj1024EffffjLj128EEEEELb1EEEvNS0_20BackwardKernelParamsE
        .type           _ZN18transformer_engine13normalization26rmsnorm_bwd_general_kernelINS0_13Kernel_traitsIffffjLj1024ELj1ELj4ELj1ELj16ENS0_18Kernel_traits_baseILj1024EffffjLj128EEEEELb1EEEvNS0_20BackwardKernelParamsE,@function
        .size           _ZN18transformer_engine13normalization26rmsnorm_bwd_general_kernelINS0_13Kernel_traitsIffffjLj1024ELj1ELj4ELj1ELj16ENS0_18Kernel_traits_baseILj1024EffffjLj128EEEEELb1EEEvNS0_20BackwardKernelParamsE,(.L_x_5067 - _ZN18transformer_engine13normalization26rmsnorm_bwd_general_kernelINS0_13Kernel_traitsIffffjLj1024ELj1ELj4ELj1ELj16ENS0_18Kernel_traits_baseILj1024EffffjLj128EEEEELb1EEEvNS0_20BackwardKernelParamsE)
        .other          _ZN18transformer_engine13normalization26rmsnorm_bwd_general_kernelINS0_13Kernel_traitsIffffjLj1024ELj1ELj4ELj1ELj16ENS0_18Kernel_traits_baseILj1024EffffjLj128EEEEELb1EEEvNS0_20BackwardKernelParamsE,@"STO_CUDA_ENTRY STV_DEFAULT"
_ZN18transformer_engine13normalization26rmsnorm_bwd_general_kernelINS0_13Kernel_traitsIffffjLj1024ELj1ELj4ELj1ELj16ENS0_18Kernel_traits_baseILj1024EffffjLj128EEEEELb1EEEvNS0_20BackwardKernelParamsE:
.text._ZN18transformer_engine13normalization26rmsnorm_bwd_general_kernelINS0_13Kernel_traitsIffffjLj1024ELj1ELj4ELj1ELj16ENS0_18Kernel_traits_baseILj1024EffffjLj128EEEEELb1EEEvNS0_20BackwardKernelParamsE:
        /* <DEDUP_REMOVED lines=18> */
[----:B------:R3:W-:Y:S04]  /*0120*/  STL.128 [R1+0x60], RZ ;  /* 0x000060ff01007387 */ /* 0x0007e80000100c00 */
[----:B------:R3:W-:Y:S01]  /*0130*/  STL.128 [R1+0x70], RZ ;  /* 0x000070ff01007387 */ /* 0x0007e20000100c00 */
[----:B-----5:R-:W5:Y:S02]  /*0140*/  MUFU.RCP R4, R4 ;  /* 0x0000000400047308 */ /* 0x020f640000001000 */
[----:B-----5:R-:W-:-:S06]  /*0150*/  IADD3 R2, PT, PT, R4, 0xffffffe, RZ ;  /* 0x0ffffffe04027810 */ /* 0x020fcc0007ffe0ff */
[----:B------:R5:W2:Y:S02]  /*0160*/  F2I.FTZ.U32.TRUNC.NTZ R3, R2 ;  /* 0x0000000200037305 */ /* 0x000aa4000021f000 */
[----:B-----5:R-:W-:Y:S02]  /*0170*/  IMAD.MOV.U32 R2, RZ, RZ, RZ ;  /* 0x000000ffff027224 */ /* 0x020fe400078e00ff */
[----:B--2---:R-:W-:-:S04]  /*0180*/  IMAD R0, R3, R12, RZ ;  /* 0x0000000c03007224 */ /* 0x004fc800078e02ff */
[----:B------:R-:W-:-:S04]  /*0190*/  IMAD.MOV R5, RZ, RZ, -R0 ;  /* 0x000000ffff057224 */ /* 0x000fc800078e0a00 */
[----:B------:R-:W-:Y:S01]  /*01a0*/  IMAD.HI.U32 R0, R3, R5, R2 ;  /* 0x0000000503007227 */ /* 0x000fe200078e0002 */
[----:B------:R-:W-:-:S05]  /*01b0*/  SHF.R.U32.HI R5, RZ, 0x5, R7 ;  /* 0x00000005ff057819 */ /* 0x000fca0000011607 */
[----:B-1----:R-:W-:-:S05]  /*01c0*/  IMAD.HI.U32 R0, R0, UR4, RZ ;  /* 0x0000000400007c27 */ /* 0x002fca000f8e00ff */
[----:B------:R-:W-:-:S05]  /*01d0*/  IADD3 R3, PT, PT, -R0, RZ, RZ ;  /* 0x000000ff00037210 */ /* 0x000fca0007ffe1ff */
[----:B------:R-:W-:-:S05]  /*01e0*/  IMAD R3, R12, R3, UR4 ;  /* 0x000000040c037e24 */ /* 0x000fca000f8e0203 */
[----:B------:R-:W-:-:S13]  /*01f0*/  ISETP.GE.U32.AND P0, PT, R3, R12, PT ;  /* 0x0000000c0300720c */ /* 0x000fda0003f06070 */
[----:B------:R-:W-:Y:S02]  /*0200*/  @P0 IMAD.IADD R3, R3, 0x1, -R12 ;  /* 0x0000000103030824 */ /* 0x000fe400078e0a0c */
[----:B------:R-:W-:-:S03]  /*0210*/  @P0 VIADD R0, R0, 0x1 ;  /* 0x0000000100000836 */ /* 0x000fc60000000000 */
[----:B------:R-:W-:-:S13]  /*0220*/  ISETP.GE.U32.AND P1, PT, R3, R12, PT ;  /* 0x0000000c0300720c */ /* 0x000fda0003f26070 */
[----:B------:R-:W-:Y:S02]  /*0230*/  @P1 IADD3 R0, PT, PT, R0, 0x1, RZ ;  /* 0x0000000100001810 */ /* 0x000fe40007ffe0ff */
[----:B------:R-:W-:-:S05]  /*0240*/  @!P2 LOP3.LUT R0, RZ, R12, RZ, 0x33, !PT ;  /* 0x0000000cff00a212 */ /* 0x000fca00078e33ff */
[----:B------:R-:W-:Y:S02]  /*0250*/  IMAD.MOV R3, RZ, RZ, -R0 ;  /* 0x000000ffff037224 */ /* 0x000fe400078e0a00 */
[----:B------:R-:W-:Y:S02]  /*0260*/  IMAD.SHL.U32 R6, R0, 0x4, RZ ;  /* 0x0000000400067824 */ /* 0x000fe400078e00ff */
[----:B------:R-:W-:Y:S01]  /*0270*/  IMAD R2, R12, R3, UR4 ;  /* 0x000000040c027e24 */ /* 0x000fe2000f8e0203 */
[----:B------:R-:W-:-:S05]  /*0280*/  LOP3.LUT R3, R7, 0x1f, RZ, 0xc0, !PT ;  /* 0x0000001f07037812 */ /* 0x000fca00078ec0ff */
        /* <DEDUP_REMOVED lines=13> */
.L_x_1535:
        /* <DEDUP_REMOVED lines=10> */
.L_x_1536:
[----:B------:R-:W-:Y:S05]  /*0400*/  BSYNC.RECONVERGENT B1 ;  /* 0x0000000000017941 */ /* 0x000fea0003800200 */
.L_x_1534:
        /* <DEDUP_REMOVED lines=11> */
.L_x_1538:
        /* <DEDUP_REMOVED lines=10> */
.L_x_1539:
[----:B------:R-:W-:Y:S05]  /*0560*/  BSYNC.RECONVERGENT B1 ;  /* 0x0000000000017941 */ /* 0x000fea0003800200 */
.L_x_1537:
        /* <DEDUP_REMOVED lines=11> */
.L_x_1541:
        /* <DEDUP_REMOVED lines=10> */
.L_x_1542:
[----:B------:R-:W-:Y:S05]  /*06c0*/  BSYNC.RECONVERGENT B1 ;  /* 0x0000000000017941 */ /* 0x000fea0003800200 */
.L_x_1540:
        /* <DEDUP_REMOVED lines=11> */
.L_x_1544:
        /* <DEDUP_REMOVED lines=10> */
.L_x_1545:
[----:B------:R-:W-:Y:S05]  /*0820*/  BSYNC.RECONVERGENT B1 ;  /* 0x0000000000017941 */ /* 0x000fea0003800200 */
.L_x_1543:
        /* <DEDUP_REMOVED lines=11> */
.L_x_1547:
        /* <DEDUP_REMOVED lines=10> */
.L_x_1548:
[----:B------:R-:W-:Y:S05]  /*0980*/  BSYNC.RECONVERGENT B1 ;  /* 0x0000000000017941 */ /* 0x000fea0003800200 */
.L_x_1546:
        /* <DEDUP_REMOVED lines=11> */
.L_x_1550:
        /* <DEDUP_REMOVED lines=10> */
.L_x_1551:
[----:B------:R-:W-:Y:S05]  /*0ae0*/  BSYNC.RECONVERGENT B1 ;  /* 0x0000000000017941 */ /* 0x000fea0003800200 */
.L_x_1549:
        /* <DEDUP_REMOVED lines=11> */
.L_x_1553:
        /* <DEDUP_REMOVED lines=10> */
.L_x_1554:
[----:B------:R-:W-:Y:S05]  /*0c40*/  BSYNC.RECONVERGENT B1 ;  /* 0x0000000000017941 */ /* 0x000fea0003800200 */
.L_x_1552:
[----:B------:R-:W-:-:S04]  /*0c50*/  LEA R11, R12, R11, 0x7 ;  /* 0x0000000b0c0b7211 */ /* 0x000fc800078e38ff */
[----:B------:R-:W-:-:S13]  /*0c60*/  ISETP.GE.AND P0, PT, R11, UR8, PT ;  /* 0x000000080b007c0c */ /* 0x000fda000bf06270 */
[----:B------:R-:W-:Y:S05]  /*0c70*/  @P0 BRA `(.L_x_1533) ;  /* 0x0000000000440947 */ /* 0x000fea0003800000 */
[C---:B------:R-:W-:Y:S01]  /*0c80*/  IMAD.WIDE R14, R11.reuse, 0x4, R14 ;  /* 0x000000040b0e7825 */ /* 0x040fe200078e020e */
[----:B------:R-:W-:Y:S02]  /*0c90*/  IADD3 R11, PT, PT, -R11, UR8, RZ ;  /* 0x000000080b0b7c10 */ /* 0x000fe4000fffe1ff */
[----:B------:R-:W-:-:S04]  /*0ca0*/  LOP3.LUT P0, RZ, R14, 0xf, RZ, 0xc0, !PT ;  /* 0x0000000f0eff7812 */ /* 0x000fc8000780c0ff */
[----:B------:R-:W-:-:S13]  /*0cb0*/  ISETP.LT.U32.OR P0, PT, R11, 0x4, P0 ;  /* 0x000000040b00780c */ /* 0x000fda0000701470 */
[----:B------:R-:W-:Y:S05]  /*0cc0*/  @P0 BRA `(.L_x_1555) ;  /* 0x0000000000080947 */ /* 0x000fea0003800000 */
[----:B01----:R3:W5:Y:S01]  /*0cd0*/  LDG.E.128 R8, desc[UR6][R14.64] ;  /* 0x000000060e087981 */ /* 0x003762000c1e1d00 */
[----:B------:R-:W-:Y:S05]  /*0ce0*/  BRA `(.L_x_1533) ;  /* 0x0000000000287947 */ /* 0x000fea0003800000 */
.L_x_1555:
[C---:B------:R-:W-:Y:S02]  /*0cf0*/  ISETP.NE.AND P0, PT, R11.reuse, RZ, PT ;  /* 0x000000ff0b00720c */ /* 0x040fe40003f05270 */
[----:B01----:R-:W-:Y:S02]  /*0d00*/  CS2R R8, SRZ ;  /* 0x0000000000087805 */ /* 0x003fe4000001ff00 */
        /* <DEDUP_REMOVED lines=8> */
.L_x_1533:
[----:B------:R-:W-:Y:S05]  /*0d90*/  BSYNC.RECONVERGENT B0 ;  /* 0x0000000000007941 */ /* 0x000fea0003800200 */
.L_x_1532:
[----:B------:R-:W4:Y:S02]  /*0da0*/  LDCU UR4, c[0x0][0x388] ;  /* 0x00007100ff0477ac */ /* 0x000f240008000800 */
[----:B----4-:R-:W-:-:S13]  /*0db0*/  ISETP.GE.AND P0, PT, R6, UR4, PT ;  /* 0x0000000406007c0c */ /* 0x010fda000bf06270 */
[----:B------:R-:W-:Y:S05]  /*0dc0*/  @P0 BRA `(.L_x_1556) ;  /* 0x0000004400740947 */ /* 0x000fea0003800000 */
[----:B------:R-:W4:Y:S01]  /*0dd0*/  LDCU.U8 UR4, c[0x0][0x3c0] ;  /* 0x00007800ff0477ac */ /* 0x000f220008000000 */
[----:B--23--:R-:W-:Y:S02]  /*0de0*/  I2FP.F32.S32 R14, UR8 ;  /* 0x00000008000e7c45 */ /* 0x00cfe40008201400 */
[----:B------:R-:W-:Y:S02]  /*0df0*/  LOP3.LUT R13, RZ, R3, RZ, 0x33, !PT ;  /* 0x00000003ff0d7212 */ /* 0x000fe400078e33ff */
[----:B------:R-:W-:Y:S01]  /*0e00*/  IADD3 R66, PT, PT, -R4, UR8, RZ ;  /* 0x0000000804427c10 */ /* 0x000fe2000fffe1ff */
[----:B------:R-:W-:Y:S02]  /*0e10*/  VIADD R15, R14, 0x1800000 ;  /* 0x018000000e0f7836 */ /* 0x000fe40000000000 */
[----:B------:R-:W-:-:S03]  /*0e20*/  IMAD.IADD R76, R13, 0x1, R12 ;  /* 0x000000010d4c7824 */ /* 0x000fc600078e020c */
[----:B------:R-:W-:Y:S02]  /*0e30*/  LOP3.LUT R15, R15, 0x7f800000, RZ, 0xc0, !PT ;  /* 0x7f8000000f0f7812 */ /* 0x000fe400078ec0ff */
[----:B------:R-:W-:-:S04]  /*0e40*/  LEA.HI R73, R76, 0x1, RZ, 0x1b ;  /* 0x000000014c497811 */ /* 0x000fc800078fd8ff */
[C---:B------:R-:W-:Y:S02]  /*0e50*/  LOP3.LUT R69, R73.reuse, 0xffffff0, RZ, 0xc0, !PT ;  /* 0x0ffffff049457812 */ /* 0x040fe400078ec0ff */
[----:B----4-:R-:W-:Y:S02]  /*0e60*/  ISETP.NE.AND P0, PT, RZ, UR4, PT ;  /* 0x00000004ff007c0c */ /* 0x010fe4000bf05270 */
[----:B------:R-:W-:Y:S02]  /*0e70*/  LOP3.LUT R75, R73, 0xf, RZ, 0xc0, !PT ;  /* 0x0000000f494b7812 */ /* 0x000fe400078ec0ff */
[----:B------:R-:W-:Y:S02]  /*0e80*/  FSEL R68, RZ, 1, !P0 ;  /* 0x3f800000ff447808 */ /* 0x000fe40004000000 */
[----:B------:R-:W-:Y:S02]  /*0e90*/  ISETP.GT.U32.AND P0, PT, R15, 0x1ffffff, PT ;  /* 0x01ffffff0f00780c */ /* 0x000fe40003f04070 */
[----:B------:R-:W-:Y:S01]  /*0ea0*/  LOP3.LUT R74, R73, 0x7, RZ, 0xc0, !PT ;  /* 0x00000007494a7812 */ /* 0x000fe200078ec0ff */
[C---:B-----5:R-:W-:Y:S01]  /*0eb0*/  FADD R20, R68.reuse, R25 ;  /* 0x0000001944147221 */ /* 0x060fe20000000000 */
[C---:B------:R-:W-:Y:S01]  /*0ec0*/  FADD R25, R68.reuse, R28 ;  /* 0x0000001c44197221 */ /* 0x040fe20000000000 */
        /* <DEDUP_REMOVED lines=9> */
[----:B------:R-:W-:Y:S01]  /*0f60*/  LEA R49, R12, R44, 0x7 ;  /* 0x0000002c0c317211 */ /* 0x000fe200078e38ff */
        /* <DEDUP_REMOVED lines=27> */
[----:B------:R-:W-:-:S02]  /*1120*/  IADD3 R65, PT, PT, -R44, UR8, RZ ;  /* 0x000000082c417c10 */ /* 0x000fc4000fffe1ff */
        /* <DEDUP_REMOVED lines=10> */
[----:B01----:R-:W-:Y:S05]  /*11d0*/  CALL.REL.NOINC `($__internal_14_$__cuda_sm20_rcp_rn_f32_slowpath) ;  /* 0x0000004c00d47944 */ /* 0x003fea0003c00000 */
[----:B------:R-:W-:Y:S05]  /*11e0*/  BRA `(.L_x_1558) ;  /* 0x0000000000107947 */ /* 0x000fea0003800000 */
.L_x_1557:
[----:B01----:R-:W0:Y:S02]  /*11f0*/  MUFU.RCP R9, R14 ;  /* 0x0000000e00097308 */ /* 0x003e240000001000 */
[----:B0-----:R-:W-:-:S04]  /*1200*/  FFMA R8, R14, R9, -1 ;  /* 0xbf8000000e087423 */ /* 0x001fc80000000009 */
[----:B------:R-:W-:-:S04]  /*1210*/  FADD.FTZ R8, -R8, -RZ ;  /* 0x800000ff08087221 */ /* 0x000fc80000010100 */
[----:B------:R-:W-:-:S07]  /*1220*/  FFMA R72, R9, R8, R9 ;  /* 0x0000000809487223 */ /* 0x000fce0000000009 */
.L_x_1558:
[----:B------:R-:W0:Y:S01]  /*1230*/  LDC.64 R10, c[0x0][0x380] ;  /* 0x0000e000ff0a7b82 */ /* 0x000e220000000a00 */
[----:B------:R-:W-:Y:S02]  /*1240*/  IMAD.IADD R8, R5, 0x1, R6 ;  /* 0x0000000105087824 */ /* 0x000fe400078e0206 */
[----:B------:R-:W-:Y:S02]  /*1250*/  HFMA2 R70, -RZ, RZ, 0, 0 ;  /* 0x00000000ff467431 */ /* 0x000fe400000001ff */
[----:B0-----:R-:W-:Y:S02]  /*1260*/  IMAD R67, R8, R11, RZ ;  /* 0x0000000b08437224 */ /* 0x001fe400078e02ff */
[----:B------:R-:W-:-:S07]  /*1270*/  IMAD.SHL.U32 R71, R10, 0x4, RZ ;  /* 0x000000040a477824 */ /* 0x000fce00078e00ff */
.L_x_1663:
[----:B0-----:R-:W0:Y:S01]  /*1280*/  LDCU UR9, c[0x0][0x388] ;  /* 0x00007100ff0977ac */ /* 0x001e220008000800 */
[----:B------:R-:W-:Y:S01]  /*1290*/  IMAD.IADD R112, R5, 0x1, R6 ;  /* 0x0000000105707824 */ /* 0x000fe200078e0206 */
[----:B-----5:R-:W-:Y:S01]  /*12a0*/  MOV R78, RZ ;  /* 0x000000ff004e7202 */ /* 0x020fe20000000f00 */
[----:B-1----:R-:W1:Y:S03]  /*12b0*/  LDCU UR8, c[0x0][0x38c] ;  /* 0x00007180ff0877ac */ /* 0x002e660008000800 */
        /* <DEDUP_REMOVED lines=29> */
.L_x_1562:
[----:B------:R0:W5:Y:S02]  /*1490*/  LDG.E.128 R8, desc[UR6][R12.64] ;  /* 0x000000060c087981 */ /* 0x000164000c1e1d00 */
.L_x_1563:
[----:B------:R-:W-:Y:S05]  /*14a0*/  BSYNC.RECONVERGENT B1 ;  /* 0x0000000000017941 */ /* 0x000fea0003800200 */
.L_x_1561:
        /* <DEDUP_REMOVED lines=18> */
.L_x_1565:
[----:B01----:R0:W5:Y:S02]  /*15d0*/  LDG.E.128 R12, desc[UR6][R16.64] ;  /* 0x00000006100c7981 */ /* 0x003164000c1e1d00 */
.L_x_1566:
[----:B------:R-:W-:Y:S05]  /*15e0*/  BSYNC.RECONVERGENT B1 ;  /* 0x0000000000017941 */ /* 0x000fea0003800200 */
.L_x_1564:
[----:B01----:R-:W2:Y:S01]  /*15f0*/  LDL.128 R16, [R1] ;  /* 0x0000000001107983 */ /* 0x003ea20000100c00 */
[-C--:B-----5:R-:W-:Y:S01]  /*1600*/  FMUL R91, R8, R78.reuse ;  /* 0x0000004e085b7220 */ /* 0x0a0fe20000400000 */
[-C--:B------:R-:W-:Y:S01]  /*1610*/  FMUL R94, R9, R78.reuse ;  /* 0x0000004e095e7220 */ /* 0x080fe20000400000 */
[-C--:B------:R-:W-:Y:S01]  /*1620*/  FMUL R107, R10, R78.reuse ;  /* 0x0000004e0a6b7220 */ /* 0x080fe20000400000 */
[----:B------:R-:W-:Y:S01]  /*1630*/  FMUL R110, R11, R78 ;  /* 0x0000004e0b6e7220 */ /* 0x000fe20000400000 */
[----:B------:R-:W-:Y:S01]  /*1640*/  FMUL R128, R21, R12 ;  /* 0x0000000c15807220 */ /* 0x000fe20000400000 */
[----:B------:R-:W-:Y:S01]  /*1650*/  ISETP.GE.AND P1, PT, R44, UR8, PT ;  /* 0x000000082c007c0c */ /* 0x000fe2000bf26270 */
[----:B------:R-:W-:Y:S01]  /*1660*/  FMUL R123, R20, R13 ;  /* 0x0000000d147b7220 */ /* 0x000fe20000400000 */
[----:B------:R-:W-:Y:S01]  /*1670*/  FMUL R144, R23, R14 ;  /* 0x0000000e17907220 */ /* 0x000fe20000400000 */
[----:B------:R-:W-:Y:S01]  /*1680*/  FMUL R139, R22, R15 ;  /* 0x0000000f168b7220 */ /* 0x000fe20000400000 */
[----:B--2---:R-:W-:Y:S01]  /*1690*/  FFMA R8, R91, R12, R16 ;  /* 0x0000000c5b087223 */ /* 0x004fe20000000010 */
[----:B------:R-:W-:Y:S01]  /*16a0*/  FFMA R9, R94, R13, R17 ;  /* 0x0000000d5e097223 */ /* 0x000fe20000000011 */
[----:B------:R-:W-:Y:S01]  /*16b0*/  FFMA R10, R107, R14, R18 ;  /* 0x0000000e6b0a7223 */ /* 0x000fe20000000012 */
[----:B------:R-:W-:Y:S01]  /*16c0*/  FFMA R11, R110, R15, R19 ;  /* 0x0000000f6e0b7223 */ /* 0x000fe20000000013 */
[----:B------:R-:W-:Y:S01]  /*16d0*/  FADD R12, RZ, R128 ;  /* 0x00000080ff0c7221 */ /* 0x000fe20000000000 */
[----:B------:R-:W-:-:S03]  /*16e0*/  FFMA R13, R91, R128, RZ ;  /* 0x000000805b0d7223 */ /* 0x000fc600000000ff */
        /* <DEDUP_REMOVED lines=17> */
.L_x_1568:
        /* <DEDUP_REMOVED lines=9> */
.L_x_1569:
[----:B------:R-:W-:Y:S05]  /*1890*/  BSYNC.RECONVERGENT B1 ;  /* 0x0000000000017941 */ /* 0x000fea0003800200 */
.L_x_1567:
[----:B------:R-:W-:Y:S01]  /*18a0*/  IMAD.WIDE R16, R17, 0x4, R148 ;  /* 0x0000000411107825 */ /* 0x000fe200078e0294 */
[----:B------:R-:W-:Y:S02]  /*18b0*/  BSSY.RECONVERGENT B1, `(.L_x_1570) ;  /* 0x000000f000017945 */ /* 0x000fe40003800200 */
[----:B------:R-:W-:-:S04]  /*18c0*/  LOP3.LUT P1, RZ, R16, 0xf, RZ, 0xc0, !PT ;  /* 0x0000000f10ff7812 */ /* 0x000fc8000782c0ff */
[----:B------:R-:W-:-:S13]  /*18d0*/  ISETP.LT.U32.OR P1, PT, R65, 0x4, P1 ;  /* 0x000000044100780c */ /* 0x000fda0000f21470 */
[----:B------:R-:W-:Y:S05]  /*18e0*/  @P1 BRA `(.L_x_1571) ;  /* 0x0000000000081947 */ /* 0x000fea0003800000 */
[----:B01----:R0:W5:Y:S01]  /*18f0*/  LDG.E.128 R12, desc[UR6][R16.64] ;  /* 0x00000006100c7981 */ /* 0x003162000c1e1d00 */
[----:B------:R-:W-:Y:S05]  /*1900*/  BRA `(.L_x_1572) ;  /* 0x0000000000247947 */ /* 0x000fea0003800000 */
.L_x_1571:
        /* <DEDUP_REMOVED lines=9> */
.L_x_1572:
[----:B------:R-:W-:Y:S05]  /*19a0*/  BSYNC.RECONVERGENT B1 ;  /* 0x0000000000017941 */ /* 0x000fea0003800200 */
.L_x_1570:
[----:B01----:R-:W2:Y:S01]  /*19b0*/  LDL.128 R16, [R1+0x10] ;  /* 0x0000100001107983 */ /* 0x003ea20000100c00 */
        /* <DEDUP_REMOVED lines=13> */
[----:B------:R-:W-:Y:S01]  /*1a90*/  FADD R12, R141, R126 ;  /* 0x0000007e8d0c7221 */ /* 0x000fe20000000000 */
[----:B------:R-:W-:-:S03]  /*1aa0*/  FFMA R13, R89, R126, R146 ;  /* 0x0000007e590d7223 */ /* 0x000fc60000000092 */
[----:B------:R1:W-:Y:S01]  /*1ab0*/  STL.128 [R1+0x10], R8 ;  /* 0x0000100801007387 */ /* 0x0003e20000100c00 */
        /* <DEDUP_REMOVED lines=16> */
.L_x_1574:
        /* <DEDUP_REMOVED lines=9> */
.L_x_1575:
[----:B------:R-:W-:Y:S05]  /*1c50*/  BSYNC.RECONVERGENT B1 ;  /* 0x0000000000017941 */ /* 0x000fea0003800200 */
.L_x_1573:
[----:B------:R-:W-:Y:S01]  /*1c60*/  IMAD.WIDE R16, R17, 0x4, R148 ;  /* 0x0000000411107825 */ /* 0x000fe200078e0294 */
[----:B------:R-:W-:Y:S02]  /*1c70*/  BSSY.RECONVERGENT B1, `(.L_x_1576) ;  /* 0x000000f000017945 */ /* 0x000fe40003800200 */
[----:B------:R-:W-:-:S04]  /*1c80*/  LOP3.LUT P1, RZ, R16, 0xf, RZ, 0xc0, !PT ;  /* 0x0000000f10ff7812 */ /* 0x000fc8000782c0ff */
[----:B------:R-:W-:-:S13]  /*1c90*/  ISETP.LT.U32.OR P1, PT, R64, 0x4, P1 ;  /* 0x000000044000780c */ /* 0x000fda0000f21470 */
[----:B------:R-:W-:Y:S05]  /*1ca0*/  @P1 BRA `(.L_x_1577) ;  /* 0x0000000000081947 */ /* 0x000fea0003800000 */
[----:B01----:R1:W5:Y:S01]  /*1cb0*/  LDG.E.128 R12, desc[UR6][R16.64] ;  /* 0x00000006100c7981 */ /* 0x003362000c1e1d00 */
[----:B------:R-:W-:Y:S05]  /*1cc0*/  BRA `(.L_x_1578) ;  /* 0x0000000000247947 */ /* 0x000fea0003800000 */
.L_x_1577:
        /* <DEDUP_REMOVED lines=9> */
.L_x_1578:
[----:B------:R-:W-:Y:S05]  /*1d60*/  BSYNC.RECONVERGENT B1 ;  /* 0x0000000000017941 */ /* 0x000fea0003800200 */
.L_x_1576:
        /* <DEDUP_REMOVED lines=33> */
.L_x_1580:
        /* <DEDUP_REMOVED lines=9> */
.L_x_1581:
[----:B------:R-:W-:Y:S05]  /*2010*/  BSYNC.RECONVERGENT B1 ;  /* 0x0000000000017941 */ /* 0x000fea0003800200 */
.L_x_1579:
[----:B------:R-:W-:Y:S01]  /*2020*/  IMAD.WIDE R16, R17, 0x4, R148 ;  /* 0x0000000411107825 */ /* 0x000fe200078e0294 */
[----:B------:R-:W-:Y:S02]  /*2030*/  BSSY.RECONVERGENT B1, `(.L_x_1582) ;  /* 0x000000f000017945 */ /* 0x000fe40003800200 */
[----:B------:R-:W-:-:S04]  /*2040*/  LOP3.LUT P1, RZ, R16, 0xf, RZ, 0xc0, !PT ;  /* 0x0000000f10ff7812 */ /* 0x000fc8000782c0ff */
[----:B------:R-:W-:-:S13]  /*2050*/  ISETP.LT.U32.OR P1, PT, R62, 0x4, P1 ;  /* 0x000000043e00780c */ /* 0x000fda0000f21470 */
[----:B------:R-:W-:Y:S05]  /*2060*/  @P1 BRA `(.L_x_1583) ;  /* 0x0000000000081947 */ /* 0x000fea0003800000 */
[----:B01----:R0:W5:Y:S01]  /*2070*/  LDG.E.128 R12, desc[UR6][R16.64] ;  /* 0x00000006100c7981 */ /* 0x003162000c1e1d00 */
[----:B------:R-:W-:Y:S05]  /*2080*/  BRA `(.L_x_1584) ;  /* 0x0000000000247947 */ /* 0x000fea0003800000 */
.L_x_1583:
        /* <DEDUP_REMOVED lines=9> */
.L_x_1584:
[----:B------:R-:W-:Y:S05]  /*2120*/  BSYNC.RECONVERGENT B1 ;  /* 0x0000000000017941 */ /* 0x000fea0003800200 */
.L_x_1582:
        /* <DEDUP_REMOVED lines=33> */
.L_x_1586:
        /* <DEDUP_REMOVED lines=9> */
.L_x_1587:
[----:B------:R-:W-:Y:S05]  /*23d0*/  BSYNC.RECONVERGENT B1 ;  /* 0x0000000000017941 */ /* 0x000fea0003800200 */
.L_x_1585:
[----:B------:R-:W-:Y:S01]  /*23e0*/  IMAD.WIDE R16, R17, 0x4, R148 ;  /* 0x0000000411107825 */ /* 0x000fe200078e0294 */
[----:B------:R-:W-:Y:S02]  /*23f0*/  BSSY.RECONVERGENT B1, `(.L_x_1588) ;  /* 0x000000f000017945 */ /* 0x000fe40003800200 */
[----:B------:R-:W-:-:S04]  /*2400*/  LOP3.LUT P1, RZ, R16, 0xf, RZ, 0xc0, !PT ;  /* 0x0000000f10ff7812 */ /* 0x000fc8000782c0ff */
[----:B------:R-:W-:-:S13]  /*2410*/  ISETP.LT.U32.OR P1, PT, R60, 0x4, P1 ;  /* 0x000000043c00780c */ /* 0x000fda0000f21470 */
[----:B------:R-:W-:Y:S05]  /*2420*/  @P1 BRA `(.L_x_1589) ;  /* 0x0000000000081947 */ /* 0x000fea0003800000 */
[----:B01----:R0:W5:Y:S01]  /*2430*/  LDG.E.128 R12, desc[UR6][R16.64] ;  /* 0x00000006100c7981 */ /* 0x003162000c1e1d00 */
[----:B------:R-:W-:Y:S05]  /*2440*/  BRA `(.L_x_1590) ;  /* 0x0000000000247947 */ /* 0x000fea0003800000 */
.L_x_1589:
        /* <DEDUP_REMOVED lines=9> */
.L_x_1590:
[----:B------:R-:W-:Y:S05]  /*24e0*/  BSYNC.RECONVERGENT B1 ;  /* 0x0000000000017941 */ /* 0x000fea0003800200 */
.L_x_1588:
        /* <DEDUP_REMOVED lines=33> */
.L_x_1592:
        /* <DEDUP_REMOVED lines=9> */
.L_x_1593:
[----:B------:R-:W-:Y:S05]  /*2790*/  BSYNC.RECONVERGENT B1 ;  /* 0x0000000000017941 */ /* 0x000fea0003800200 */
.L_x_1591:
[----:B------:R-:W-:Y:S01]  /*27a0*/  IMAD.WIDE R16, R17, 0x4, R148 ;  /* 0x0000000411107825 */ /* 0x000fe200078e0294 */
[----:B------:R-:W-:Y:S02]  /*27b0*/  BSSY.RECONVERGENT B1, `(.L_x_1594) ;  /* 0x000000f000017945 */ /* 0x000fe40003800200 */
[----:B------:R-:W-:-:S04]  /*27c0*/  LOP3.LUT P1, RZ, R16, 0xf, RZ, 0xc0, !PT ;  /* 0x0000000f10ff7812 */ /* 0x000fc8000782c0ff */
[----:B------:R-:W-:-:S13]  /*27d0*/  ISETP.LT.U32.OR P1, PT, R58, 0x4, P1 ;  /* 0x000000043a00780c */ /* 0x000fda0000f21470 */
[----:B------:R-:W-:Y:S05]  /*27e0*/  @P1 BRA `(.L_x_1595) ;  /* 0x0000000000081947 */ /* 0x000fea0003800000 */
[----:B01----:R0:W5:Y:S01]  /*27f0*/  LDG.E.128 R12, desc[UR6][R16.64] ;  /* 0x00000006100c7981 */ /* 0x003162000c1e1d00 */
[----:B------:R-:W-:Y:S05]  /*2800*/  BRA `(.L_x_1596) ;  /* 0x0000000000247947 */ /* 0x000fea0003800000 */
.L_x_1595:
        /* <DEDUP_REMOVED lines=9> */
.L_x_1596:
[----:B------:R-:W-:Y:S05]  /*28a0*/  BSYNC.RECONVERGENT B1 ;  /* 0x0000000000017941 */ /* 0x000fea0003800200 */
.L_x_1594:
        /* <DEDUP_REMOVED lines=33> */
.L_x_1598:
        /* <DEDUP_REMOVED lines=9> */
.L_x_1599:
[----:B------:R-:W-:Y:S05]  /*2b50*/  BSYNC.RECONVERGENT B1 ;  /* 0x0000000000017941 */ /* 0x000fea0003800200 */
.L_x_1597:
[----:B------:R-:W-:Y:S01]  /*2b60*/  IMAD.WIDE R16, R17, 0x4, R148 ;  /* 0x0000000411107825 */ /* 0x000fe200078e0294 */
[----:B------:R-:W-:Y:S02]  /*2b70*/  BSSY.RECONVERGENT B1, `(.L_x_1600) ;  /* 0x000000f000017945 */ /* 0x000fe40003800200 */
[----:B------:R-:W-:-:S04]  /*2b80*/  LOP3.LUT P1, RZ, R16, 0xf, RZ, 0xc0, !PT ;  /* 0x0000000f10ff7812 */ /* 0x000fc8000782c0ff */
[----:B------:R-:W-:-:S13]  /*2b90*/  ISETP.LT.U32.OR P1, PT, R56, 0x4, P1 ;  /* 0x000000043800780c */ /* 0x000fda0000f21470 */
[----:B------:R-:W-:Y:S05]  /*2ba0*/  @P1 BRA `(.L_x_1601) ;  /* 0x0000000000081947 */ /* 0x000fea0003800000 */
[----:B01----:R1:W5:Y:S01]  /*2bb0*/  LDG.E.128 R12, desc[UR6][R16.64] ;  /* 0x00000006100c7981 */ /* 0x003362000c1e1d00 */
[----:B------:R-:W-:Y:S05]  /*2bc0*/  BRA `(.L_x_1602) ;  /* 0x0000000000247947 */ /* 0x000fea0003800000 */
.L_x_1601:
        /* <DEDUP_REMOVED lines=9> */
.L_x_1602:
[----:B------:R-:W-:Y:S05]  /*2c60*/  BSYNC.RECONVERGENT B1 ;  /* 0x0000000000017941 */ /* 0x000fea0003800200 */
.L_x_1600:
        /* <DEDUP_REMOVED lines=33> */
.L_x_1604:
        /* <DEDUP_REMOVED lines=9> */
.L_x_1605:
[----:B------:R-:W-:Y:S05]  /*2f10*/  BSYNC.RECONVERGENT B1 ;  /* 0x0000000000017941 */ /* 0x000fea0003800200 */
.L_x_1603:
[----:B------:R-:W-:Y:S01]  /*2f20*/  IMAD.WIDE R148, R13, 0x4, R148 ;  /* 0x000000040d947825 */ /* 0x000fe200078e0294 */
[----:B------:R-:W-:Y:S02]  /*2f30*/  BSSY.RECONVERGENT B1, `(.L_x_1606) ;  /* 0x000000f000017945 */ /* 0x000fe40003800200 */
[----:B------:R-:W-:-:S04]  /*2f40*/  LOP3.LUT P1, RZ, R148, 0xf, RZ, 0xc0, !PT ;  /* 0x0000000f94ff7812 */ /* 0x000fc8000782c0ff */
[----:B------:R-:W-:-:S13]  /*2f50*/  ISETP.LT.U32.OR P1, PT, R54, 0x4, P1 ;  /* 0x000000043600780c */ /* 0x000fda0000f21470 */
[----:B------:R-:W-:Y:S05]  /*2f60*/  @P1 BRA `(.L_x_1607) ;  /* 0x0000000000081947 */ /* 0x000fea0003800000 */
[----:B------:R2:W5:Y:S01]  /*2f70*/  LDG.E.128 R12, desc[UR6][R148.64] ;  /* 0x00000006940c7981 */ /* 0x000562000c1e1d00 */
[----:B------:R-:W-:Y:S05]  /*2f80*/  BRA `(.L_x_1608) ;  /* 0x0000000000247947 */ /* 0x000fea0003800000 */
.L_x_1607:
        /* <DEDUP_REMOVED lines=9> */
.L_x_1608:
[----:B------:R-:W-:Y:S05]  /*3020*/  BSYNC.RECONVERGENT B1 ;  /* 0x0000000000017941 */ /* 0x000fea0003800200 */
.L_x_1606:
[----:B------:R-:W4:Y:S01]  /*3030*/  LDL.128 R16, [R1+0x70] ;  /* 0x0000700001107983 */ /* 0x000f220000100c00 */
[-C--:B-----5:R-:W-:Y:S01]  /*3040*/  FMUL R77, R8, R78.reuse ;  /* 0x0000004e084d7220 */ /* 0x0a0fe20000400000 */
[-C--:B------:R-:W-:Y:S01]  /*3050*/  FMUL R80, R9, R78.reuse ;  /* 0x0000004e09507220 */ /* 0x080fe20000400000 */
[-C--:B------:R-:W-:Y:S01]  /*3060*/  FMUL R93, R10, R78.reuse ;  /* 0x0000004e0a5d7220 */ /* 0x080fe20000400000 */
[----:B------:R-:W-:Y:S01]  /*3070*/  FMUL R96, R11, R78 ;  /* 0x0000004e0b607220 */ /* 0x000fe20000400000 */
[----:B------:R-:W-:Y:S01]  /*3080*/  FMUL R114, R51, R12 ;  /* 0x0000000c33727220 */ /* 0x000fe20000400000 */
[----:B------:R-:W-:Y:S01]  /*3090*/  FMUL R109, R52, R13 ;  /* 0x0000000d346d7220 */ /* 0x000fe20000400000 */
[----:B------:R-:W-:Y:S01]  /*30a0*/  FMUL R130, R53, R14 ;  /* 0x0000000e35827220 */ /* 0x000fe20000400000 */
[----:B------:R-:W-:Y:S01]  /*30b0*/  FMUL R125, R68, R15 ;  /* 0x0000000f447d7220 */ /* 0x000fe20000400000 */
[----:B------:R-:W-:Y:S01]  /*30c0*/  FADD R8, R141, R114 ;  /* 0x000000728d087221 */ /* 0x000fe20000000000 */
[----:B------:R-:W-:-:S03]  /*30d0*/  FFMA R9, R77, R114, R146 ;  /* 0x000000724d097223 */ /* 0x000fc60000000092 */
[----:B------:R-:W-:Y:S01]  /*30e0*/  FADD R11, R8, R109 ;  /* 0x0000006d080b7221 */ /* 0x000fe20000000000 */
[----:B------:R-:W-:-:S03]  /*30f0*/  FFMA R8, R80, R109, R9 ;  /* 0x0000006d50087223 */ /* 0x000fc60000000009 */
[----:B------:R-:W-:Y:S01]  /*3100*/  FADD R10, R11, R130 ;  /* 0x000000820b0a7221 */ /* 0x000fe20000000000 */
[----:B------:R-:W-:-:S03]  /*3110*/  FFMA R9, R93, R130, R8 ;  /* 0x000000825d097223 */ /* 0x000fc60000000008 */
[----:B------:R-:W-:Y:S01]  /*3120*/  FADD R141, R10, R125 ;  /* 0x0000007d0a8d7221 */ /* 0x000fe20000000000 */
[----:B------:R-:W-:Y:S01]  /*3130*/  FFMA R146, R96, R125, R9 ;  /* 0x0000007d60927223 */ /* 0x000fe20000000009 */
[----:B----4-:R-:W-:Y:S01]  /*3140*/  FFMA R16, R77, R12, R16 ;  /* 0x0000000c4d107223 */ /* 0x010fe20000000010 */
[----:B------:R-:W-:Y:S01]  /*3150*/  FFMA R17, R80, R13, R17 ;  /* 0x0000000d50117223 */ /* 0x000fe20000000011 */
[----:B------:R-:W-:Y:S01]  /*3160*/  FFMA R18, R93, R14, R18 ;  /* 0x0000000e5d127223 */ /* 0x000fe20000000012 */
[----:B------:R-:W-:-:S05]  /*3170*/  FFMA R19, R96, R15, R19 ;  /* 0x0000000f60137223 */ /* 0x000fca0000000013 */
[----:B------:R4:W-:Y:S02]  /*3180*/  STL.128 [R1+0x70], R16 ;  /* 0x0000701001007387 */ /* 0x0009e40000100c00 */
.L_x_1560:
[----:B------:R-:W-:Y:S05]  /*3190*/  BSYNC.RECONVERGENT B0 ;  /* 0x0000000000007941 */ /* 0x000fea0003800200 */
.L_x_1559:
        /* <DEDUP_REMOVED lines=14> */
.L_x_1609:
[----:B-1234-:R-:W0:Y:S01]  /*3280*/  SHFL.DOWN PT, R8, R141, 0x10, 0x1f ;  /* 0x0a001f008d087f89 */ /* 0x01ee2200000e0000 */
[----:B------:R-:W1:Y:S01]  /*3290*/  LDCU.64 UR4, c[0x0][0x3b0] ;  /* 0x00007600ff0477ac */ /* 0x000e620008000a00 */
[----:B------:R-:W-:Y:S02]  /*32a0*/  LOP3.LUT R17, R70, 0x1, RZ, 0xc0, !PT ;  /* 0x0000000146117812 */ /* 0x000fe400078ec0ff */
[----:B------:R-:W2:Y:S01]  /*32b0*/  SHFL.DOWN PT, R9, R146, 0x10, 0x1f ;  /* 0x0a001f0092097f89 */ /* 0x000ea200000e0000 */
[----:B------:R-:W-:Y:S02]  /*32c0*/  ISETP.NE.AND P1, PT, R3, RZ, PT ;  /* 0x000000ff0300720c */ /* 0x000fe40003f25270 */
        /* <DEDUP_REMOVED lines=10> */
[----:B------:R-:W-:Y:S01]  /*3370*/  IADD3 R11, PT, PT, -R17, RZ, RZ ;  /* 0x000000ff110b7210 */ /* 0x000fe20007ffe1ff */
[----:B--2---:R-:W-:-:S03]  /*3380*/  FADD R13, R10, R13 ;  /* 0x0000000d0a0d7221 */ /* 0x004fc60000000000 */
[----:B------:R-:W0:Y:S01]  /*3390*/  SHFL.DOWN PT, R15, R14, 0x2, 0x1f ;  /* 0x08401f000e0f7f89 */ /* 0x000e2200000e0000 */
[----:B------:R-:W-:-:S03]  /*33a0*/  IMAD R10, R71, R12, RZ ;  /* 0x0000000c470a7224 */ /* 0x000fc600078e02ff */
        /* <DEDUP_REMOVED lines=11> */
[----:B0-----:R-:W-:Y:S01]  /*3460*/  FADD R8, R15, R8 ;  /* 0x000000080f087221 */ /* 0x001fe20000000000 */
[----:B------:R-:W-:-:S04]  /*3470*/  @!P1 IMAD.WIDE.U32 R14, R2, 0x8, R10 ;  /* 0x00000008020e9825 */ /* 0x000fc800078e000a */
[----:B-1----:R-:W-:-:S05]  /*3480*/  FADD R9, R16, R9 ;  /* 0x0000000910097221 */ /* 0x002fca0000000000 */
[----:B------:R0:W-:Y:S01]  /*3490*/  @!P1 STG.E.64 desc[UR6][R14.64], R8 ;  /* 0x000000080e009986 */ /* 0x0001e2000c101b06 */
[----:B------:R-:W-:Y:S05]  /*34a0*/  @P3 BRA `(.L_x_1611) ;  /* 0x00000000005c3947 */ /* 0x000fea0003800000 */
[----:B------:R-:W1:Y:S01]  /*34b0*/  LDC R13, c[0x0][0x380] ;  /* 0x0000e000ff0d7b82 */ /* 0x000e620000000800 */
[----:B------:R-:W-:-:S07]  /*34c0*/  ISETP.GT.U32.AND P1, PT, R70, 0x1, PT ;  /* 0x000000014600780c */ /* 0x000fce0003f24070 */
[----:B0-----:R-:W0:Y:S01]  /*34d0*/  LDC.64 R8, c[0x0][0x3b8] ;  /* 0x0000ee00ff087b82 */ /* 0x001e220000000a00 */
[----:B-1----:R-:W-:-:S04]  /*34e0*/  SEL R13, R13, RZ, P2 ;  /* 0x000000ff0d0d7207 */ /* 0x002fc80001000000 */
[----:B------:R-:W-:-:S04]  /*34f0*/  IADD3 R14, P2, PT, R0, R13, RZ ;  /* 0x0000000d000e7210 */ /* 0x000fc80007f5e0ff */
[----:B------:R-:W-:Y:S01]  /*3500*/  LEA.HI.X.SX32 R15, R13, RZ, 0x1, P2 ;  /* 0x000000ff0d0f7211 */ /* 0x000fe200010f0eff */
[----:B------:R-:W-:Y:S01]  /*3510*/  IMAD.MOV.U32 R13, RZ, RZ, -0x1 ;  /* 0xffffffffff0d7424 */ /* 0x000fe200078e00ff */
[----:B0-----:R-:W-:-:S04]  /*3520*/  LEA R8, P2, R14, R8, 0x2 ;  /* 0x000000080e087211 */ /* 0x001fc800078410ff */
        /* <DEDUP_REMOVED lines=10> */
.L_x_1612:
[----:B------:R-:W2:Y:S04]  /*35d0*/  LDG.E.STRONG.GPU R13, desc[UR6][R8.64] ;  /* 0x00000006080d7981 */ /* 0x000ea8000c1ef900 */
[----:B--2---:R-:W-:Y:S01]  /*35e0*/  CCTL.IVALL ;  /* 0x00000000ff00798f */ /* 0x004fe20002000000 */
[----:B------:R-:W-:Y:S05]  /*35f0*/  YIELD ;  /* 0x0000000000007946 */ /* 0x000fea0003800000 */
[----:B------:R-:W-:-:S13]  /*3600*/  ISETP.NE.AND P1, PT, R13, R14, PT ;  /* 0x0000000e0d00720c */ /* 0x000fda0003f25270 */
[----:B------:R-:W-:Y:S05]  /*3610*/  @P1 BRA `(.L_x_1612) ;  /* 0xfffffffc00ec1947 */ /* 0x000fea000383ffff */
.L_x_1611:
        /* <DEDUP_REMOVED lines=15> */
.L_x_1617:
[----:B0-----:R-:W-:-:S05]  /*3710*/  IMAD.WIDE.U32 R8, R13, 0x8, R10 ;  /* 0x000000080d087825 */ /* 0x001fca00078e000a */
        /* <DEDUP_REMOVED lines=15> */
[----:B------:R0:W4:Y:S01]  /*3810*/  LDG.E R18, desc[UR6][R8.64+0xf04] ;  /* 0x000f040608127981 */ /* 0x000122000c1e1900 */
        /* <DEDUP_REMOVED lines=14> */
[----:B0-----:R-:W-:-:S04]  /*3900*/  FADD R8, R141, R143 ;  /* 0x0000008f8d087221 */ /* 0x001fc80000000000 */
[----:B------:R-:W-:-:S04]  /*3910*/  FADD R17, R8, R17 ;  /* 0x0000001108117221 */ /* 0x000fc80000000000 */
[----:B------:R-:W-:-:S04]  /*3920*/  FADD R14, R17, R14 ;  /* 0x0000000e110e7221 */ /* 0x000fc80000000000 */
[----:B------:R-:W-:-:S04]  /*3930*/  FADD R15, R14, R15 ;  /* 0x0000000f0e0f7221 */ /* 0x000fc80000000000 */
[----:B------:R-:W-:Y:S01]  /*3940*/  FADD R19, R15, R18 ;  /* 0x000000120f137221 */ /* 0x000fe20000000000 */
[----:B------:R-:W-:Y:S06]  /*3950*/  @P1 BRA `(.L_x_1617) ;  /* 0xfffffffc006c1947 */ /* 0x000fec000383ffff */
.L_x_1616:
[----:B------:R-:W-:Y:S05]  /*3960*/  BSYNC.RECONVERGENT B1 ;  /* 0x0000000000017941 */ /* 0x000fea0003800200 */
.L_x_1615:
[----:B------:R-:W-:Y:S05]  /*3970*/  @!P2 BRA `(.L_x_1614) ;  /* 0x0000000000d0a947 */ /* 0x000fea0003800000 */
[----:B0-----:R-:W-:Y:S01]  /*3980*/  VIADD R8, R75, 0xffffffff ;  /* 0xffffffff4b087836 */ /* 0x001fe20000000000 */
        /* <DEDUP_REMOVED lines=13> */
[----:B------:R-:W-:Y:S01]  /*3a60*/  IADD3 R13, PT, PT, R13, 0x100, RZ ;  /* 0x000001000d0d7810 */ /* 0x000fe20007ffe0ff */
        /* <DEDUP_REMOVED lines=8> */
.L_x_1619:
[----:B------:R-:W-:Y:S05]  /*3af0*/  BSYNC.RECONVERGENT B1 ;  /* 0x0000000000017941 */ /* 0x000fea0003800200 */
.L_x_1618:
        /* <DEDUP_REMOVED lines=11> */
[----:B------:R-:W-:Y:S01]  /*3bb0*/  IADD3 R13, PT, PT, R13, 0x80, RZ ;  /* 0x000000800d0d7810 */ /* 0x000fe20007ffe0ff */
[----:B--2---:R-:W-:-:S04]  /*3bc0*/  FADD R14, R19, R14 ;  /* 0x0000000e130e7221 */ /* 0x004fc80000000000 */
[----:B---3--:R-:W-:-:S04]  /*3bd0*/  FADD R14, R14, R15 ;  /* 0x0000000f0e0e7221 */ /* 0x008fc80000000000 */
[----:B----4-:R-:W-:-:S04]  /*3be0*/  FADD R14, R14, R17 ;  /* 0x000000110e0e7221 */ /* 0x010fc80000000000 */
[----:B------:R-:W-:-:S07]  /*3bf0*/  FADD R19, R14, R141 ;  /* 0x0000008d0e137221 */ /* 0x000fce0000000000 */
.L_x_1621:
[----:B------:R-:W-:Y:S05]  /*3c00*/  BSYNC.RECONVERGENT B1 ;  /* 0x0000000000017941 */ /* 0x000fea0003800200 */
.L_x_1620:
        /* <DEDUP_REMOVED lines=11> */
.L_x_1614:
[----:B------:R-:W-:Y:S05]  /*3cc0*/  BSYNC.RECONVERGENT B0 ;  /* 0x0000000000007941 */ /* 0x000fea0003800200 */
.L_x_1613:
        /* <DEDUP_REMOVED lines=12> */
.L_x_1610:
[----:B------:R-:W-:Y:S04]  /*3d90*/  BSSY.RECONVERGENT B0, `(.L_x_1622) ;  /* 0x000015d000007945 */ /* 0x000fe80003800200 */
[----:B------:R-:W-:Y:S05]  /*3da0*/  @!P0 BRA `(.L_x_1623) ;  /* 0x00000014006c8947 */ /* 0x000fea0003800000 */
        /* <DEDUP_REMOVED lines=20> */
.L_x_1625:
[----:B------:R0:W5:Y:S02]  /*3ef0*/  LDG.E.128 R8, desc[UR6][R14.64] ;  /* 0x000000060e087981 */ /* 0x000164000c1e1d00 */
.L_x_1626:
[----:B------:R-:W-:Y:S05]  /*3f00*/  BSYNC.RECONVERGENT B1 ;  /* 0x0000000000017941 */ /* 0x000fea0003800200 */
.L_x_1624:
[----:B01----:R-:W0:Y:S01]  /*3f10*/  LDC.64 R14, c[0x0][0x3e8] ;  /* 0x0000fa00ff0e7b82 */ /* 0x003e220000000a00 */
[----:B------:R-:W-:Y:S01]  /*3f20*/  ISETP.GT.U32.AND P1, PT, R66, 0x3, PT ;  /* 0x000000034200780c */ /* 0x000fe20003f24070 */
[-C--:B------:R-:W-:Y:S01]  /*3f30*/  FFMA R141, R91, -R13.reuse, R128 ;  /* 0x8000000d5b8d7223 */ /* 0x080fe20000000080 */
[-C--:B------:R-:W-:Y:S01]  /*3f40*/  FFMA R146, R94, -R13.reuse, R123 ;  /* 0x8000000d5e927223 */ /* 0x080fe2000000007b */
[-C--:B------:R-:W-:Y:S01]  /*3f50*/  FFMA R143, R107, -R13.reuse, R144 ;  /* 0x8000000d6b8f7223 */ /* 0x080fe20000000090 */
[----:B------:R-:W-:Y:S01]  /*3f60*/  FFMA R148, R110, -R13, R139 ;  /* 0x8000000d6e947223 */ /* 0x000fe2000000008b */
[----:B------:R-:W-:Y:S01]  /*3f70*/  BSSY.RECONVERGENT B1, `(.L_x_1627) ;  /* 0x0000013000017945 */ /* 0x000fe20003800200 */
[-C--:B-----5:R-:W-:Y:S01]  /*3f80*/  FFMA R8, R141, R78.reuse, R8 ;  /* 0x0000004e8d087223 */ /* 0x0a0fe20000000008 */
        /* <DEDUP_REMOVED lines=16> */
.L_x_1628:
[----:B------:R0:W-:Y:S02]  /*4090*/  STG.E.128 desc[UR6][R18.64], R8 ;  /* 0x0000000812007986 */ /* 0x0001e4000c101d06 */
.L_x_1629:
[----:B------:R-:W-:Y:S05]  /*40a0*/  BSYNC.RECONVERGENT B1 ;  /* 0x0000000000017941 */ /* 0x000fea0003800200 */
.L_x_1627:
        /* <DEDUP_REMOVED lines=11> */
.L_x_1631:
        /* <DEDUP_REMOVED lines=9> */
.L_x_1632:
[----:B------:R-:W-:Y:S05]  /*41f0*/  BSYNC.RECONVERGENT B1 ;  /* 0x0000000000017941 */ /* 0x000fea0003800200 */
.L_x_1630:
[----:B01----:R-:W-:-:S04]  /*4200*/  IMAD.WIDE R18, R141, 0x4, R14 ;  /* 0x000000048d127825 */ /* 0x003fc800078e020e */
[-C--:B------:R-:W-:Y:S01]  /*4210*/  FFMA R141, R89, -R13.reuse, R126 ;  /* 0x8000000d598d7223 */ /* 0x080fe2000000007e */
[-C--:B------:R-:W-:Y:S01]  /*4220*/  FFMA R146, R92, -R13.reuse, R121 ;  /* 0x8000000d5c927223 */ /* 0x080fe20000000079 */
[-C--:B------:R-:W-:Y:S01]  /*4230*/  FFMA R143, R105, -R13.reuse, R142 ;  /* 0x8000000d698f7223 */ /* 0x080fe2000000008e */
[----:B------:R-:W-:Y:S01]  /*4240*/  FFMA R148, R108, -R13, R137 ;  /* 0x8000000d6c947223 */ /* 0x000fe20000000089 */
[----:B------:R-:W-:Y:S01]  /*4250*/  LOP3.LUT P0, RZ, R18, 0xf, RZ, 0xc0, !PT ;  /* 0x0000000f12ff7812 */ /* 0x000fe2000780c0ff */
[-C--:B-----5:R-:W-:Y:S01]  /*4260*/  FFMA R8, R141, R78.reuse, R8 ;  /* 0x0000004e8d087223 */ /* 0x0a0fe20000000008 */
[-C--:B------:R-:W-:Y:S01]  /*4270*/  FFMA R9, R146, R78.reuse, R9 ;  /* 0x0000004e92097223 */ /* 0x080fe20000000009 */
[-C--:B------:R-:W-:Y:S01]  /*4280*/  FFMA R10, R143, R78.reuse, R10 ;  /* 0x0000004e8f0a7223 */ /* 0x080fe2000000000a */
[----:B------:R-:W-:Y:S01]  /*4290*/  ISETP.LT.U32.OR P0, PT, R65, 0x4, P0 ;  /* 0x000000044100780c */ /* 0x000fe20000701470 */
[----:B------:R-:W-:Y:S01]  /*42a0*/  FFMA R11, R148, R78, R11 ;  /* 0x0000004e940b7223 */ /* 0x000fe2000000000b */
[----:B------:R-:W-:Y:S01]  /*42b0*/  BSSY.RECONVERGENT B1, `(.L_x_1633) ;  /* 0x000000b000017945 */ /* 0x000fe20003800200 */
[----:B------:R-:W-:-:S10]  /*42c0*/  ISETP.GE.AND P2, PT, R49, UR8, PT ;  /* 0x0000000831007c0c */ /* 0x000fd4000bf46270 */
        /* <DEDUP_REMOVED lines=9> */
.L_x_1634:
[----:B------:R-:W-:Y:S05]  /*4360*/  BSYNC.RECONVERGENT B1 ;  /* 0x0000000000017941 */ /* 0x000fea0003800200 */
.L_x_1633:
        /* <DEDUP_REMOVED lines=10> */
.L_x_1636:
        /* <DEDUP_REMOVED lines=9> */
.L_x_1637:
[----:B------:R-:W-:Y:S05]  /*44a0*/  BSYNC.RECONVERGENT B1 ;  /* 0x0000000000017941 */ /* 0x000fea0003800200 */
.L_x_1635:
        /* <DEDUP_REMOVED lines=22> */
.L_x_1639:
[----:B------:R-:W-:Y:S05]  /*4610*/  BSYNC.RECONVERGENT B1 ;  /* 0x0000000000017941 */ /* 0x000fea0003800200 */
.L_x_1638:
        /* <DEDUP_REMOVED lines=10> */
.L_x_1641:
        /* <DEDUP_REMOVED lines=9> */
.L_x_1642:
[----:B------:R-:W-:Y:S05]  /*4750*/  BSYNC.RECONVERGENT B1 ;  /* 0x0000000000017941 */ /* 0x000fea0003800200 */
.L_x_1640:
        /* <DEDUP_REMOVED lines=22> */
.L_x_1644:
[----:B------:R-:W-:Y:S05]  /*48c0*/  BSYNC.RECONVERGENT B1 ;  /* 0x0000000000017941 */ /* 0x000fea0003800200 */
.L_x_1643:
        /* <DEDUP_REMOVED lines=10> */
.L_x_1646:
        /* <DEDUP_REMOVED lines=9> */
.L_x_1647:
[----:B------:R-:W-:Y:S05]  /*4a00*/  BSYNC.RECONVERGENT B1 ;  /* 0x0000000000017941 */ /* 0x000fea0003800200 */
.L_x_1645:
        /* <DEDUP_REMOVED lines=22> */
.L_x_1649:
[----:B------:R-:W-:Y:S05]  /*4b70*/  BSYNC.RECONVERGENT B1 ;  /* 0x0000000000017941 */ /* 0x000fea0003800200 */
.L_x_1648:
        /* <DEDUP_REMOVED lines=10> */
.L_x_1651:
        /* <DEDUP_REMOVED lines=9> */
.L_x_1652:
[----:B------:R-:W-:Y:S05]  /*4cb0*/  BSYNC.RECONVERGENT B1 ;  /* 0x0000000000017941 */ /* 0x000fea0003800200 */
.L_x_1650:
        /* <DEDUP_REMOVED lines=22> */
.L_x_1654:
[----:B------:R-:W-:Y:S05]  /*4e20*/  BSYNC.RECONVERGENT B1 ;  /* 0x0000000000017941 */ /* 0x000fea0003800200 */
.L_x_1653:
        /* <DEDUP_REMOVED lines=10> */
.L_x_1656:
        /* <DEDUP_REMOVED lines=9> */
.L_x_1657:
[----:B------:R-:W-:Y:S05]  /*4f60*/  BSYNC.RECONVERGENT B1 ;  /* 0x0000000000017941 */ /* 0x000fea0003800200 */
.L_x_1655:
        /* <DEDUP_REMOVED lines=22> */
.L_x_1659:
[----:B------:R-:W-:Y:S05]  /*50d0*/  BSYNC.RECONVERGENT B1 ;  /* 0x0000000000017941 */ /* 0x000fea0003800200 */
.L_x_1658:
        /* <DEDUP_REMOVED lines=10> */
.L_x_1661:
        /* <DEDUP_REMOVED lines=9> */
.L_x_1662:
[----:B------:R-:W-:Y:S05]  /*5210*/  BSYNC.RECONVERGENT B1 ;  /* 0x0000000000017941 */ /* 0x000fea0003800200 */
.L_x_1660:
[----:B------:R-:W-:-:S04]  /*5220*/  IMAD.WIDE R14, R19, 0x4, R14 ;  /* 0x00000004130e7825 */ /* 0x000fc800078e020e */
[-C--:B01----:R-:W-:Y:S01]  /*5230*/  FFMA R17, R77, -R13.reuse, R114 ;  /* 0x8000000d4d117223 */ /* 0x083fe20000000072 */
        /* <DEDUP_REMOVED lines=8> */
[----:B------:R-:W-:-:S12]  /*52c0*/  FFMA R11, R18, R78, R11 ;  /* 0x0000004e120b7223 */ /* 0x000fd8000000000b */
        /* <DEDUP_REMOVED lines=9> */
.L_x_1623:
[----:B------:R-:W-:Y:S05]  /*5360*/  BSYNC.RECONVERGENT B0 ;  /* 0x0000000000007941 */ /* 0x000fea0003800200 */
.L_x_1622:
[----:B------:R-:W-:-:S04]  /*5370*/  IADD3 R6, PT, PT, R6, R71, RZ ;  /* 0x0000004706067210 */ /* 0x000fc80007ffe0ff */
[----:B------:R-:W-:-:S13]  /*5380*/  ISETP.GE.AND P0, PT, R6, UR9, PT ;  /* 0x0000000906007c0c */ /* 0x000fda000bf06270 */
[----:B------:R-:W-:Y:S05]  /*5390*/  @!P0 BRA `(.L_x_1663) ;  /* 0xffffffbc00b88947 */ /* 0x000fea000383ffff */
.L_x_1556:
[----:B------:R-:W-:Y:S01]  /*53a0*/  BAR.SYNC.DEFER_BLOCKING 0x0 ;  /* 0x0000000000007b1d */ /* 0x000fe20000010000 */
[----:B------:R-:W-:-:S05]  /*53b0*/  ISETP.GE.AND P0, PT, R4, UR8, PT ;  /* 0x0000000804007c0c */ /* 0x000fca000bf06270 */
[----:B------:R-:W-:Y:S08]  /*53c0*/  BSSY.RECONVERGENT B0, `(.L_x_1664) ;  /* 0x0000042000007945 */ /* 0x000ff00003800200 */
[----:B------:R-:W-:Y:S05]  /*53d0*/  @P0 BRA `(.L_x_1665) ;  /* 0x0000000400000947 */ /* 0x000fea0003800000 */
[----:B------:R-:W-:-:S13]  /*53e0*/  ISETP.GE.U32.AND P0, PT, R7, 0x20, PT ;  /* 0x000000200700780c */ /* 0x000fda0003f06070 */
[----:B01---5:R-:W4:Y:S01]  /*53f0*/  @P0 LDL.128 R16, [R1] ;  /* 0x0000000001100983 */ /* 0x023f220000100c00 */
[----:B------:R-:W-:Y:S01]  /*5400*/  MOV R6, 0x400 ;  /* 0x0000040000067802 */ /* 0x000fe20000000f00 */
[----:B--23--:R-:W0:Y:S03]  /*5410*/  S2R R9, SR_CgaCtaId ;  /* 0x0000000000097919 */ /* 0x00ce260000008800 */
[----:B0-----:R-:W-:Y:S02]  /*5420*/  LEA R6, R9, R6, 0x18 ;  /* 0x0000000609067211 */ /* 0x001fe400078ec0ff */
[----:B------:R-:W-:-:S03]  /*5430*/  LEA R9, R12, R4, 0x7 ;  /* 0x000000040c097211 */ /* 0x000fc600078e38ff */
[----:B------:R-:W-:-:S04]  /*5440*/  IMAD R6, R5, 0x210, R6 ;  /* 0x0000021005067824 */ /* 0x000fc800078e0206 */
[----:B------:R-:W-:-:S05]  /*5450*/  IMAD R6, R3, 0x10, R6 ;  /* 0x0000001003067824 */ /* 0x000fca00078e0206 */
[----:B----4-:R4:W-:Y:S01]  /*5460*/  @P0 STS.128 [R6], R16 ;  /* 0x0000001006000388 */ /* 0x0109e20000000c00 */
[----:B------:R-:W-:-:S13]  /*5470*/  ISETP.GE.AND P0, PT, R9, UR8, PT ;  /* 0x0000000809007c0c */ /* 0x000fda000bf06270 */
[----:B------:R-:W-:Y:S05]  /*5480*/  @P0 BRA `(.L_x_1665) ;  /* 0x0000000000d40947 */ /* 0x000fea0003800000 */
[----:B------:R-:W-:Y:S01]  /*5490*/  ISETP.NE.AND P0, PT, R5, 0x1, PT ;  /* 0x000000010500780c */ /* 0x000fe20003f05270 */
[----:B------:R-:W-:Y:S01]  /*54a0*/  IMAD R13, R12, 0x80, R9 ;  /* 0x000000800c0d7824 */ /* 0x000fe200078e0209 */
[----:B------:R-:W-:Y:S04]  /*54b0*/  BSSY.RECONVERGENT B1, `(.L_x_1666) ;  /* 0x0000005000017945 */ /* 0x000fe80003800200 */
[----:B------:R-:W-:-:S07]  /*54c0*/  ISETP.GE.AND P1, PT, R13, UR8, PT ;  /* 0x000000080d007c0c */ /* 0x000fce000bf26270 */
[----:B------:R-:W-:Y:S06]  /*54d0*/  @!P0 BRA `(.L_x_1667) ;  /* 0x0000000000088947 */ /* 0x000fec0003800000 */
[----:B------:R-:W2:Y:S04]  /*54e0*/  LDL.128 R8, [R1+0x10] ;  /* 0x0000100001087983 */ /* 0x000ea80000100c00 */
[----:B--2---:R0:W-:Y:S02]  /*54f0*/  STS.128 [R6+0x840], R8 ;  /* 0x0008400806007388 */ /* 0x0041e40000000c00 */
.L_x_1667:
[----:B------:R-:W-:Y:S05]  /*5500*/  BSYNC.RECONVERGENT B1 ;  /* 0x0000000000017941 */ /* 0x000fea0003800200 */
.L_x_1666:
[----:B------:R-:W-:Y:S05]  /*5510*/  @P1 BRA `(.L_x_1665) ;  /* 0x0000000000b01947 */ /* 0x000fea0003800000 */
[----:B------:R-:W-:Y:S01]  /*5520*/  ISETP.NE.AND P0, PT, R5, 0x2, PT ;  /* 0x000000020500780c */ /* 0x000fe20003f05270 */
[----:B------:R-:W-:Y:S01]  /*5530*/  BSSY.RECONVERGENT B1, `(.L_x_1668) ;  /* 0x0000006000017945 */ /* 0x000fe20003800200 */
[----:B------:R-:W-:-:S04]  /*5540*/  LEA R13, R12, R13, 0x7 ;  /* 0x0000000d0c0d7211 */ /* 0x000fc800078e38ff */
[----:B------:R-:W-:-:S07]  /*5550*/  ISETP.GE.AND P1, PT, R13, UR8, PT ;  /* 0x000000080d007c0c */ /* 0x000fce000bf26270 */
[----:B------:R-:W-:Y:S06]  /*5560*/  @!P0 BRA `(.L_x_1669) ;  /* 0x0000000000088947 */ /* 0x000fec0003800000 */
[----:B0-----:R-:W2:Y:S04]  /*5570*/  LDL.128 R8, [R1+0x20] ;  /* 0x0000200001087983 */ /* 0x001ea80000100c00 */
[----:B--2---:R1:W-:Y:S02]  /*5580*/  STS.128 [R6+0x1080], R8 ;  /* 0x0010800806007388 */ /* 0x0043e40000000c00 */
.L_x_1669:
[----:B------:R-:W-:Y:S05]  /*5590*/  BSYNC.RECONVERGENT B1 ;  /* 0x0000000000017941 */ /* 0x000fea0003800200 */
.L_x_1668:
[----:B------:R-:W-:Y:S05]  /*55a0*/  @P1 BRA `(.L_x_1665) ;  /* 0x00000000008c1947 */ /* 0x000fea0003800000 */
[----:B------:R-:W-:Y:S01]  /*55b0*/  ISETP.NE.AND P0, PT, R5, 0x3, PT ;  /* 0x000000030500780c */ /* 0x000fe20003f05270 */
[----:B------:R-:W-:Y:S01]  /*55c0*/  IMAD R13, R12, 0x80, R13 ;  /* 0x000000800c0d7824 */ /* 0x000fe200078e020d */
[----:B------:R-:W-:Y:S04]  /*55d0*/  BSSY.RECONVERGENT B1, `(.L_x_1670) ;  /* 0x0000005000017945 */ /* 0x000fe80003800200 */
[----:B------:R-:W-:-:S07]  /*55e0*/  ISETP.GE.AND P1, PT, R13, UR8, PT ;  /* 0x000000080d007c0c */ /* 0x000fce000bf26270 */
[----:B------:R-:W-:Y:S06]  /*55f0*/  @!P0 BRA `(.L_x_1671) ;  /* 0x0000000000088947 */ /* 0x000fec0003800000 */
[----:B01----:R-:W2:Y:S04]  /*5600*/  LDL.128 R8, [R1+0x30] ;  /* 0x0000300001087983 */ /* 0x003ea80000100c00 */
[----:B--2---:R2:W-:Y:S02]  /*5610*/  STS.128 [R6+0x18c0], R8 ;  /* 0x0018c00806007388 */ /* 0x0045e40000000c00 */
.L_x_1671:
[----:B------:R-:W-:Y:S05]  /*5620*/  BSYNC.RECONVERGENT B1 ;  /* 0x0000000000017941 */ /* 0x000fea0003800200 */
.L_x_1670:
[----:B------:R-:W-:Y:S05]  /*5630*/  @P1 BRA `(.L_x_1665) ;  /* 0x0000000000681947 */ /* 0x000fea0003800000 */
[----:B------:R-:W-:Y:S01]  /*5640*/  ISETP.NE.AND P0, PT, R5, 0x4, PT ;  /* 0x000000040500780c */ /* 0x000fe20003f05270 */
[----:B------:R-:W-:Y:S01]  /*5650*/  BSSY.RECONVERGENT B1, `(.L_x_1672) ;  /* 0x0000006000017945 */ /* 0x000fe20003800200 */
[----:B------:R-:W-:-:S04]  /*5660*/  LEA R13, R12, R13, 0x7 ;  /* 0x0000000d0c0d7211 */ /* 0x000fc800078e38ff */
[----:B------:R-:W-:-:S07]  /*5670*/  ISETP.GE.AND P1, PT, R13, UR8, PT ;  /* 0x000000080d007c0c */ /* 0x000fce000bf26270 */
[----:B------:R-:W-:Y:S06]  /*5680*/  @!P0 BRA `(.L_x_1673) ;  /* 0x0000000000088947 */ /* 0x000fec0003800000 */
[----:B012---:R-:W2:Y:S04]  /*5690*/  LDL.128 R8, [R1+0x40] ;  /* 0x0000400001087983 */ /* 0x007ea80000100c00 */
[----:B--2---:R3:W-:Y:S02]  /*56a0*/  STS.128 [R6+0x2100], R8 ;  /* 0x0021000806007388 */ /* 0x0047e40000000c00 */
.L_x_1673:
[----:B------:R-:W-:Y:S05]  /*56b0*/  BSYNC.RECONVERGENT B1 ;  /* 0x0000000000017941 */ /* 0x000fea0003800200 */
.L_x_1672:
[----:B------:R-:W-:Y:S05]  /*56c0*/  @P1 BRA `(.L_x_1665) ;  /* 0x0000000000441947 */ /* 0x000fea0003800000 */
[----:B------:R-:W-:Y:S01]  /*56d0*/  ISETP.NE.AND P0, PT, R5, 0x5, PT ;  /* 0x000000050500780c */ /* 0x000fe20003f05270 */
[----:B------:R-:W-:Y:S01]  /*56e0*/  IMAD R13, R12, 0x80, R13 ;  /* 0x000000800c0d7824 */ /* 0x000fe200078e020d */
[----:B------:R-:W-:Y:S04]  /*56f0*/  BSSY.RECONVERGENT B1, `(.L_x_1674) ;  /* 0x0000005000017945 */ /* 0x000fe80003800200 */
[----:B------:R-:W-:-:S07]  /*5700*/  ISETP.GE.AND P1, PT, R13, UR8, PT ;  /* 0x000000080d007c0c */ /* 0x000fce000bf26270 */
[----:B------:R-:W-:Y:S06]  /*5710*/  @!P0 BRA `(.L_x_1675) ;  /* 0x0000000000088947 */ /* 0x000fec0003800000 */
[----:B0123--:R-:W2:Y:S04]  /*5720*/  LDL.128 R8, [R1+0x50] ;  /* 0x0000500001087983 */ /* 0x00fea80000100c00 */
[----:B--2---:R0:W-:Y:S02]  /*5730*/  STS.128 [R6+0x2940], R8 ;  /* 0x0029400806007388 */ /* 0x0041e40000000c00 */
.L_x_1675:
[----:B------:R-:W-:Y:S05]  /*5740*/  BSYNC.RECONVERGENT B1 ;  /* 0x0000000000017941 */ /* 0x000fea0003800200 */
.L_x_1674:
[----:B------:R-:W-:Y:S05]  /*5750*/  @P1 BRA `(.L_x_1665) ;  /* 0x0000000000201947 */ /* 0x000fea0003800000 */
[----:B------:R-:W-:Y:S02]  /*5760*/  LEA R13, R12, R13, 0x7 ;  /* 0x0000000d0c0d7211 */ /* 0x000fe400078e38ff */
[C---:B------:R-:W-:Y:S02]  /*5770*/  ISETP.NE.AND P0, PT, R5.reuse, 0x7, PT ;  /* 0x000000070500780c */ /* 0x040fe40003f05270 */
[----:B------:R-:W-:Y:S02]  /*5780*/  ISETP.NE.AND P1, PT, R5, 0x6, PT ;  /* 0x000000060500780c */ /* 0x000fe40003f25270 */
[----:B------:R-:W-:-:S11]  /*5790*/  ISETP.GE.OR P0, PT, R13, UR8, !P0 ;  /* 0x000000080d007c0c */ /* 0x000fd6000c706670 */
[----:B----4-:R-:W4:Y:S04]  /*57a0*/  @P1 LDL.128 R16, [R1+0x60] ;  /* 0x0000600001101983 */ /* 0x010f280000100c00 */
[----:B0123--:R-:W2:Y:S04]  /*57b0*/  @!P0 LDL.128 R8, [R1+0x70] ;  /* 0x0000700001088983 */ /* 0x00fea80000100c00 */
[----:B----4-:R0:W-:Y:S04]  /*57c0*/  @P1 STS.128 [R6+0x3180], R16 ;  /* 0x0031801006001388 */ /* 0x0101e80000000c00 */
[----:B--2---:R0:W-:Y:S02]  /*57d0*/  @!P0 STS.128 [R6+0x39c0], R8 ;  /* 0x0039c00806008388 */ /* 0x0041e40000000c00 */
.L_x_1665:
[----:B------:R-:W-:Y:S05]  /*57e0*/  BSYNC.RECONVERGENT B0 ;  /* 0x0000000000007941 */ /* 0x000fea0003800200 */
.L_x_1664:
[----:B0123-5:R-:W-:Y:S01]  /*57f0*/  LOP3.LUT R9, R7, 0x3e0, RZ, 0xc0, !PT ;  /* 0x000003e007097812 */ /* 0x02ffe200078ec0ff */
[----:B------:R-:W-:Y:S01]  /*5800*/  IMAD R2, R2, 0x20, R3 ;  /* 0x0000002002027824 */ /* 0x000fe200078e0203 */
[----:B------:R-:W-:Y:S03]  /*5810*/  BAR.SYNC.DEFER_BLOCKING 0x0 ;  /* 0x0000000000007b1d */ /* 0x000fe60000010000 */
[----:B------:R-:W-:-:S05]  /*5820*/  IMAD R9, R9, R12, R2 ;  /* 0x0000000c09097224 */ /* 0x000fca00078e0202 */
[----:B------:R-:W-:-:S04]  /*5830*/  SHF.L.U32 R11, R9, 0x2, RZ ;  /* 0x00000002090b7819 */ /* 0x000fc800000006ff */
[----:B------:R-:W-:-:S04]  /*5840*/  ISETP.GE.AND P0, PT, R11, UR8, PT ;  /* 0x000000080b007c0c */ /* 0x000fc8000bf06270 */
[----:B------:R-:W-:-:S13]  /*5850*/  ISETP.GT.U32.OR P0, PT, R7, 0xff, P0 ;  /* 0x000000ff0700780c */ /* 0x000fda0000704470 */
[----:B------:R-:W-:Y:S05]  /*5860*/  @P0 EXIT ;  /* 0x000000000000094d */ /* 0x000fea0003800000 */
[----:B----4-:R-:W-:-:S05]  /*5870*/  IMAD R6, R5, 0x10, R50 ;  /* 0x0000001005067824 */ /* 0x010fca00078e0232 */
        /* <DEDUP_REMOVED lines=18> */
.L_x_1677:
[----:B------:R-:W-:Y:S05]  /*59a0*/  BSYNC.RECONVERGENT B0 ;  /* 0x0000000000007941 */ /* 0x000fea0003800200 */
.L_x_1676:
[----:B------:R-:W-:Y:S04]  /*59b0*/  BSSY.RECONVERGENT B1, `(.L_x_1678) ;  /* 0x000001d000017945 */ /* 0x000fe80003800200 */
[----:B------:R-:W-:Y:S04]  /*59c0*/  BSSY.RELIABLE B0, `(.L_x_1679) ;  /* 0x0000016000007945 */ /* 0x000fe80003800100 */
[----:B------:R-:W-:Y:S05]  /*59d0*/  @P2 BRA `(.L_x_1680) ;  /* 0x00000000000c2947 */ /* 0x000fea0003800000 */
[----:B------:R1:W5:Y:S04]  /*59e0*/  LDL R10, [R6+0x4] ;  /* 0x00000400060a7983 */ /* 0x0003680000100800 */
[----:B------:R1:W5:Y:S01]  /*59f0*/  LDL.64 R16, [R6+0x8] ;  /* 0x0000080006107983 */ /* 0x0003620000100a00 */
[----:B------:R-:W-:Y:S05]  /*5a00*/  BRA `(.L_x_1681) ;  /* 0x0000000000247947 */ /* 0x000fea0003800000 */
.L_x_1680:
        /* <DEDUP_REMOVED lines=9> */
.L_x_1681:
        /* <DEDUP_REMOVED lines=8> */
.L_x_1682:
[----:B------:R-:W-:Y:S05]  /*5b20*/  BSYNC.RELIABLE B0 ;  /* 0x0000000000007941 */ /* 0x000fea0003800100 */
.L_x_1679:
[----:B------:R-:W2:Y:S02]  /*5b30*/  LDS.128 R20, [R4+0x630] ;  /* 0x0006300004147984 */ /* 0x000ea40000000c00 */
[----:B--2---:R-:W-:Y:S01]  /*5b40*/  FADD R10, R21, R10 ;  /* 0x0000000a150a7221 */ /* 0x004fe20000000000 */
[----:B------:R-:W-:Y:S01]  /*5b50*/  FADD R14, R20, R14 ;  /* 0x0000000e140e7221 */ /* 0x000fe20000000000 */
[----:B------:R-:W-:Y:S01]  /*5b60*/  FADD R16, R22, R16 ;  /* 0x0000001016107221 */ /* 0x000fe20000000000 */
[----:B------:R-:W-:-:S07]  /*5b70*/  FADD R17, R23, R17 ;  /* 0x0000001117117221 */ /* 0x000fce0000000000 */
.L_x_1683:
[----:B------:R-:W-:Y:S05]  /*5b80*/  BSYNC.RECONVERGENT B1 ;  /* 0x0000000000017941 */ /* 0x000fea0003800200 */
.L_x_1678:
        /* <DEDUP_REMOVED lines=19> */
.L_x_1685:
[----:B------:R-:W-:Y:S01]  /*5cc0*/  MOV R21, R10 ;  /* 0x0000000a00157202 */ /* 0x000fe20000000f00 */
[----:B------:R-:W-:Y:S01]  /*5cd0*/  IMAD.MOV.U32 R20, RZ, RZ, R14 ;  /* 0x000000ffff147224 */ /* 0x000fe200078e000e */
[----:B------:R-:W-:Y:S01]  /*5ce0*/  MOV R22, R16 ;  /* 0x0000001000167202 */ /* 0x000fe20000000f00 */
[----:B------:R-:W-:-:S05]  /*5cf0*/  IMAD.MOV.U32 R23, RZ, RZ, R17 ;  /* 0x000000ffff177224 */ /* 0x000fca00078e0011 */
[----:B------:R3:W-:Y:S02]  /*5d00*/  STG.E.128 desc[UR6][R2.64], R20 ;  /* 0x0000001402007986 */ /* 0x0007e4000c101d06 */
.L_x_1686:
[----:B------:R-:W-:Y:S05]  /*5d10*/  BSYNC.RECONVERGENT B1 ;  /* 0x0000000000017941 */ /* 0x000fea0003800200 */
.L_x_1684:
[----:B------:R-:W-:-:S04]  /*5d20*/  LEA R11, R12, R11, 0x9 ;  /* 0x0000000b0c0b7211 */ /* 0x000fc800078e48ff */
[----:B------:R-:W-:-:S04]  /*5d30*/  ISETP.GE.AND P0, PT, R11, UR8, PT ;  /* 0x000000080b007c0c */ /* 0x000fc8000bf06270 */
[----:B------:R-:W-:-:S13]  /*5d40*/  ISETP.GT.U32.OR P0, PT, R7, 0x7f, P0 ;  /* 0x0000007f0700780c */ /* 0x000fda0000704470 */
[----:B------:R-:W-:Y:S05]  /*5d50*/  @P0 EXIT ;  /* 0x000000000000094d */ /* 0x000fea0003800000 */
[----:B------:R4:W5:Y:S01]  /*5d60*/  LDL.64 R12, [R6+0x40] ;  /* 0x00004000060c7983 */ /* 0x0009620000100a00 */
[----:B------:R-:W-:Y:S04]  /*5d70*/  BSSY.RECONVERGENT B1, `(.L_x_1687) ;  /* 0x000000a000017945 */ /* 0x000fe80003800200 */
[----:B------:R-:W-:Y:S05]  /*5d80*/  @!P1 BRA `(.L_x_1688) ;  /* 0x0000000000209947 */ /* 0x000fea0003800000 */
[----:B--23--:R-:W2:Y:S04]  /*5d90*/  LDL.64 R2, [R6+0x48] ;  /* 0x0000480006027983 */ /* 0x00cea80000100a00 */
[----:B0-----:R-:W0:Y:S02]  /*5da0*/  LDS.128 R16, [R4+0x2100] ;  /* 0x0021000004107984 */ /* 0x001e240000000c00 */
[----:B0----5:R-:W-:Y:S01]  /*5db0*/  FADD R13, R17, R13 ;  /* 0x0000000d110d7221 */ /* 0x021fe20000000000 */
[----:B------:R-:W-:-:S04]  /*5dc0*/  FADD R12, R12, R16 ;  /* 0x000000100c0c7221 */ /* 0x000fc80000000000 */
[----:B------:R0:W-:Y:S01]  /*5dd0*/  STL [R6+0x44], R13 ;  /* 0x0000440d06007387 */ /* 0x0001e20000100800 */
[----:B--2---:R-:W-:Y:S01]  /*5de0*/  FADD R18, R18, R2 ;  /* 0x0000000212127221 */ /* 0x004fe20000000000 */
[----:B------:R-:W-:-:S05]  /*5df0*/  FADD R19, R19, R3 ;  /* 0x0000000313137221 */ /* 0x000fca0000000000 */
[----:B------:R0:W-:Y:S02]  /*5e00*/  STL.64 [R6+0x48], R18 ;  /* 0x0000481206007387 */ /* 0x0001e40000100a00 */
.L_x_1688:
[----:B------:R-:W-:Y:S05]  /*5e10*/  BSYNC.RECONVERGENT B1 ;  /* 0x0000000000017941 */ /* 0x000fea0003800200 */
.L_x_1687:
[----:B------:R-:W-:Y:S04]  /*5e20*/  BSSY.RECONVERGENT B1, `(.L_x_1689) ;  /* 0x000001d000017945 */ /* 0x000fe80003800200 */
[----:B------:R-:W-:Y:S04]  /*5e30*/  BSSY.RELIABLE B2, `(.L_x_1690) ;  /* 0x0000016000027945 */ /* 0x000fe80003800100 */
[----:B------:R-:W-:Y:S05]  /*5e40*/  @P2 BRA `(.L_x_1691) ;  /* 0x00000000000c2947 */ /* 0x000fea0003800000 */
[----:B------:R1:W5:Y:S04]  /*5e50*/  LDL R10, [R6+0x44] ;  /* 0x00004400060a7983 */ /* 0x0003680000100800 */
[----:B0-----:R1:W5:Y:S01]  /*5e60*/  LDL.64 R14, [R6+0x48] ;  /* 0x00004800060e7983 */ /* 0x0013620000100a00 */
[----:B------:R-:W-:Y:S05]  /*5e70*/  BRA `(.L_x_1692) ;  /* 0x0000000000247947 */ /* 0x000fea0003800000 */
.L_x_1691:
[----:B------:R-:W3:Y:S04]  /*5e80*/  LDL R10, [R6+0x44] ;  /* 0x00004400060a7983 */ /* 0x000ee80000100800 */
[----:B0-----:R-:W4:Y:S01]  /*5e90*/  LDL.64 R14, [R6+0x48] ;  /* 0x00004800060e7983 */ /* 0x001f220000100a00 */
[----:B------:R-:W-:-:S03]  /*5ea0*/  ISETP.NE.AND P0, PT, R5, 0x2, PT ;  /* 0x000000020500780c */ /* 0x000fc60003f05270 */
[----:B--2---:R-:W0:Y:S02]  /*5eb0*/  LDS.128 R16, [R4+0x2310] ;  /* 0x0023100004107984 */ /* 0x004e240000000c00 */
[----:B0----5:R-:W-:Y:S01]  /*5ec0*/  FADD R12, R12, R16 ;  /* 0x000000100c0c7221 */ /* 0x021fe20000000000 */
[----:B---3--:R-:W-:Y:S01]  /*5ed0*/  FADD R10, R17, R10 ;  /* 0x0000000a110a7221 */ /* 0x008fe20000000000 */
[----:B----4-:R-:W-:Y:S01]  /*5ee0*/  FADD R14, R18, R14 ;  /* 0x0000000e120e7221 */ /* 0x010fe20000000000 */
[----:B------:R-:W-:-:S05]  /*5ef0*/  FADD R15, R19, R15 ;  /* 0x0000000f130f7221 */ /* 0x000fca0000000000 */
[----:B------:R-:W-:Y:S05]  /*5f00*/  @!P0 BRA `(.L_x_1693) ;  /* 0x0000000000208947 */ /* 0x000fea0003800000 */
.L_x_1692:
[----:B--2---:R-:W0:Y:S01]  /*5f10*/  LDS.128 R16, [R4+0x2520] ;  /* 0x0025200004107984 */ /* 0x004e220000000c00 */
[----:B------:R-:W-:-:S13]  /*5f20*/  ISETP.NE.AND P0, PT, R5, 0x3, PT ;  /* 0x000000030500780c */ /* 0x000fda0003f05270 */
[----:B------:R-:W-:Y:S05]  /*5f30*/  @!P0 BREAK.RELIABLE B2 ;  /* 0x0000000000028942 */ /* 0x000fea0003800100 */
[----:B0----5:R-:W-:Y:S01]  /*5f40*/  FADD R10, R17, R10 ;  /* 0x0000000a110a7221 */ /* 0x021fe20000000000 */
[----:B------:R-:W-:Y:S01]  /*5f50*/  FADD R12, R16, R12 ;  /* 0x0000000c100c7221 */ /* 0x000fe20000000000 */
[----:B------:R-:W-:Y:S01]  /*5f60*/  FADD R14, R18, R14 ;  /* 0x0000000e120e7221 */ /* 0x000fe20000000000 */
[----:B------:R-:W-:Y:S01]  /*5f70*/  FADD R15, R19, R15 ;  /* 0x0000000f130f7221 */ /* 0x000fe20000000000 */
[----:B------:R-:W-:Y:S06]  /*5f80*/  @!P0 BRA `(.L_x_1694) ;  /* 0x0000000000188947 */ /* 0x000fec0003800000 */
.L_x_1693:
[----:B------:R-:W-:Y:S05]  /*5f90*/  BSYNC.RELIABLE B2 ;  /* 0x0000000000027941 */ /* 0x000fea0003800100 */
.L_x_1690:
[----:B-1--4-:R-:W0:Y:S02]  /*5fa0*/  LDS.128 R4, [R4+0x2730] ;  /* 0x0027300004047984 */ /* 0x012e240000000c00 */
[----:B0-----:R-:W-:Y:S01]  /*5fb0*/  FADD R10, R5, R10 ;  /* 0x0000000a050a7221 */ /* 0x001fe20000000000 */
[----:B------:R-:W-:Y:S01]  /*5fc0*/  FADD R12, R4, R12 ;  /* 0x0000000c040c7221 */ /* 0x000fe20000000000 */
[----:B------:R-:W-:Y:S01]  /*5fd0*/  FADD R14, R6, R14 ;  /* 0x0000000e060e7221 */ /* 0x000fe20000000000 */
[----:B------:R-:W-:-:S07]  /*5fe0*/  FADD R15, R7, R15 ;  /* 0x0000000f070f7221 */ /* 0x000fce0000000000 */
.L_x_1694:
[----:B------:R-:W-:Y:S05]  /*5ff0*/  BSYNC.RECONVERGENT B1 ;  /* 0x0000000000017941 */ /* 0x000fea0003800200 */
.L_x_1689:
[----:B------:R-:W-:Y:S05]  /*6000*/  WARPSYNC.ALL ;  /* 0x0000000000007948 */ /* 0x000fea0003800000 */
[----:B---3--:R-:W-:Y:S01]  /*6010*/  IMAD R3, R0, UR8, R11 ;  /* 0x0000000800037c24 */ /* 0x008fe2000f8e020b */
[----:B------:R-:W-:-:S03]  /*6020*/  IADD3 R11, PT, PT, -R11, UR8, RZ ;  /* 0x000000080b0b7c10 */ /* 0x000fc6000fffe1ff */
[----:B------:R-:W-:-:S03]  /*6030*/  IMAD.WIDE.U32 R2, R3, 0x4, R8 ;  /* 0x0000000403027825 */ /* 0x000fc600078e0008 */
[----:B------:R-:W-:-:S04]  /*6040*/  LOP3.LUT P0, RZ, R2, 0xf, RZ, 0xc0, !PT ;  /* 0x0000000f02ff7812 */ /* 0x000fc8000780c0ff */
        /* <DEDUP_REMOVED lines=14> */
        .weak           $__internal_14_$__cuda_sm20_rcp_rn_f32_slowpath
        .type           $__internal_14_$__cuda_sm20_rcp_rn_f32_slowpath,@function
        .size           $__internal_14_$__cuda_sm20_rcp_rn_f32_slowpath,(.L_x_5067 - $__internal_14_$__cuda_sm20_rcp_rn_f32_slowpath)
$__internal_14_$__cuda_sm20_rcp_rn_f32_slowpath:
[----:B------:R-:W-:-:S04]  /*6130*/  SHF.L.U32 R8, R14, 0x1, RZ ;  /* 0x000000010e087819 */ /* 0x000fc800000006ff */
[----:B------:R-:W-:Y:S01]  /*6140*/  SHF.R.U32.HI R9, RZ, 0x18, R8 ;  /* 0x00000018ff097819 */ /* 0x000fe20000011608 */
[----:B------:R-:W-:-:S03]  /*6150*/  IMAD.MOV.U32 R8, RZ, RZ, R14 ;  /* 0x000000ffff087224 */ /* 0x000fc600078e000e */
        /* <DEDUP_REMOVED lines=13> */
.L_x_1695:
        /* <DEDUP_REMOVED lines=29> */
[----:B------:R-:W-:-:S05]  /*6400*/  @!P0 IADD3 R9, PT, PT, R9, 0x1, RZ ;  /* 0x0000000109098810 */ /* 0x000fca0007ffe0ff */
[----:B------:R-:W-:-:S05]  /*6410*/  @!P1 IMAD.SHL.U32 R9, R9, 0x2, RZ ;  /* 0x0000000209099824 */ /* 0x000fca00078e00ff */
[----:B------:R-:W-:Y:S01]  /*6420*/  LOP3.LUT R9, R9, 0x80000000, R8, 0xf8, !PT ;  /* 0x8000000009097812 */ /* 0x000fe200078ef808 */
[----:B------:R-:W-:Y:S06]  /*6430*/  BRA `(.L_x_1696) ;  /* 0x0000000000047947 */ /* 0x000fec0003800000 */
.L_x_1697:
[----:B------:R0:W1:Y:S02]  /*6440*/  MUFU.RCP R9, R8 ;  /* 0x0000000800097308 */ /* 0x0000640000001000 */
.L_x_1696:
[----:B-1-3--:R-:W-:Y:S01]  /*6450*/  MOV R72, R9 ;  /* 0x0000000900487202 */ /* 0x00afe20000000f00 */
[----:B0-2---:R-:W-:Y:S01]  /*6460*/  IMAD.MOV.U32 R8, RZ, RZ, R15 ;  /* 0x000000ffff087224 */ /* 0x005fe200078e000f */
[----:B------:R-:W-:-:S04]  /*6470*/  MOV R9, 0x0 ;  /* 0x0000000000097802 */ /* 0x000fc80000000f00 */
[----:B------:R-:W-:Y:S05]  /*6480*/  RET.REL.NODEC R8 `(_ZN18transformer_engine13normalization26rmsnorm_bwd_general_kernelINS0_13Kernel_traitsIffffjLj1024ELj1ELj4ELj1ELj16ENS0_18Kernel_traits_baseILj1024EffffjLj128EEEEELb1EEEvNS0_20BackwardKernelParamsE) ;  /* 0xffffff9808dc7950 */ /* 0x000fea0003c3ffff */
.L_x_1698:
        /* <DEDUP_REMOVED lines=15> */
.L_x_5067:


//--------------------- .text._ZN18transformer_engine13normalization26rmsnorm_bwd_general_kernelINS0_13Kernel_traitsI13__nv_bfloat16fS3_fjLj512ELj1ELj4ELj1ELj16ENS0_18Kernel_traits_baseILj512ES3_fS3_fjLj128EEEEELb1EEEvNS0_20BackwardKernelParamsE --------------------------
	.section	.text._ZN18transformer_engine13normalization26rmsnorm_bwd_general_kernelINS0_13Kernel_traitsI13__nv_bfloat16fS3_fjLj512ELj1ELj4ELj1ELj16ENS0_18Kernel_traits_baseILj512ES3_fS3_fjLj128EEEEELb1EEEvNS0_20BackwardKernelParamsE,"ax",@progbits
	.align	128
        .global         _ZN18transformer_engine13normalization26rmsnorm_bwd_general_kernelINS0_13Kernel_traitsI13__nv_bfloat16fS3_fjLj512ELj1ELj4ELj1ELj16ENS0_18Kernel_traits_baseILj512ES3_fS3_fjLj128EEEEELb1EEEvNS0_20BackwardKernelParamsE
        .type           _ZN18transformer_engine13normalization26rmsnorm_bwd_general_kernelINS0_13Kernel_traitsI13__nv_bfloat16fS3_fjLj512ELj1ELj4ELj1ELj16ENS0_18Kernel_traits_baseILj512ES3_fS3_fjLj128EEEEELb1EEEvNS0_20BackwardKernelParamsE,@function
        .size           _ZN18transformer_engine13normalization26rmsnorm_bwd_general_kernelINS0_13Kernel_traitsI13__nv_bfloat16fS3_fjLj512ELj1ELj4ELj1ELj16ENS0_18Kernel_traits_baseILj512ES3_fS3_fjLj128EEEEELb1EEEvNS0_20BackwardKernelParamsE,(.L_x_5068 - _ZN18transformer_engine13normalization26rmsnorm_bwd_general_kernelINS0_13Kernel_traitsI13__nv_bfloat16fS3_fjLj512ELj1ELj4ELj1ELj16ENS0_18Kernel_traits_baseILj512ES3_fS3_fjLj128EEEEELb1EEEvNS0_20BackwardKernelParamsE)
        .other          _ZN18transformer_engine13normalization26rmsnorm_bwd_general_kernelINS0_13Kernel_traitsI13__nv_bfloat16fS3_fjLj512ELj1ELj4ELj1ELj16ENS0_18Kernel_traits_baseILj512ES3_fS3_fjLj128EEEEELb1EEEvNS0_20BackwardKernelParamsE,@"STO_CUDA_ENTRY STV_DEFAULT"
_ZN18transformer_engine13normalization26rmsnorm_bwd_general_kernelINS0_13Kernel_traitsI13__nv_bfloat16fS3_fjLj512ELj1ELj4ELj1ELj16ENS0_18Kernel_traits_baseILj512ES3_fS3_fjLj128EEEEELb1EEEvNS0_20BackwardKernelParamsE:
.text._ZN18transformer_engine13normalization26rmsnorm_bwd_general_kernelINS0_13Kernel_traitsI13__nv_bfloat16fS3_fjLj512ELj1ELj4ELj1ELj16ENS0_18Kernel_traits_baseILj512ES3_fS3_fjLj128EEEEELb1EEEvNS0_20BackwardKernelParamsE:
[----:B------:R-:W-:Y:S01]  /*0000*/  LDC R1, c[0x0][0x37c] ;  /* 0x0000df00ff017b82 */ /* 0x000fe20000000800 */
[----:B------:R-:W0:Y:S07]  /*0010*/  LDCU UR4, c[0x0][0x384] ;  /* 0x00007080ff0477ac */ /* 0x000e2e0008000800 */
[----:B------:R-:W1:Y:S01]  /*0020*/  S2UR UR6, SR_CTAID.X ;  /* 0x00000000000679c3 */ /* 0x000e620000002500 */
[----:B------:R-:W2:Y:S01]  /*0030*/  S2R R67, SR_TID.X ;  /* 0x0000000000437919 */ /* 0x000ea20000002100 */
[----:B------:R-:W-:Y:S01]  /*0040*/  BSSY.RECONVERGENT B0, `(.L_x_1699) ;  /* 0x00000a8000007945 */ /* 0x000fe20003800200 */
[----:B------:R-:W3:Y:S01]  /*0050*/  LDCU UR7, c[0x0][0x38c] ;  /* 0x00007180ff0777ac */ /* 0x000ee20008000800 */
[----:B------:R-:W-:-:S02]  /*0060*/  CS2R R6, SRZ ;  /* 0x0000000000067805 */ /* 0x000fc4000001ff00 */
[----:B------:R-:W-:Y:S02]  /*0070*/  CS2R R8, SRZ ;  /* 0x0000000000087805 */ /* 0x000fe4000001ff00 */
[----:B------:R-:W-:Y:S02]  /*0080*/  CS2R R10, SRZ ;  /* 0x00000000000a7805 */ /* 0x000fe4000001ff00 */
[----:B------:R-:W-:Y:S02]  /*0090*/  CS2R R12, SRZ ;  /* 0x00000000000c7805 */ /* 0x000fe4000001ff00 */
[----:B------:R-:W-:Y:S01]  /*00a0*/  MOV R14, RZ ;  /* 0x000000ff000e7202 */ /* 0x000fe20000000f00 */
[----:B------:R-:W-:Y:S01]  /*00b0*/  IMAD.MOV.U32 R25, RZ, RZ, RZ ;  /* 0x000000ffff197224 */ /* 0x000fe200078e00ff */
[----:B------:R-:W-:Y:S01]  /*00c0*/  CS2R R16, SRZ ;  /* 0x0000000000107805 */ /* 0x000fe2000001ff00 */
[----:B------:R-:W-:Y:S02]  /*00d0*/  IMAD.MOV.U32 R18, RZ, RZ, RZ ;  /* 0x000000ffff127224 */ /* 0x000fe400078e00ff */
[----:B0-----:R-:W-:Y:S01]  /*00e0*/  IMAD.U32 R105, RZ, RZ, UR4 ;  /* 0x00000004ff697e24 */ /* 0x001fe2000f8e00ff */
[----:B------:R-:W0:Y:S03]  /*00f0*/  LDCU.64 UR4, c[0x0][0x358] ;  /* 0x00006b00ff0477ac */ /* 0x000e260008000a00 */
[----:B------:R-:W4:Y:S01]  /*0100*/  I2F.U32.RP R0, R105 ;  /* 0x0000006900007306 */ /* 0x000f220000209000 */
[----:B------:R-:W-:-:S02]  /*0110*/  ISETP.NE.U32.AND P2, PT, R105, RZ, PT ;  /* 0x000000ff6900720c */ /* 0x000fc40003f45070 */
[----:B--2---:R-:W-:Y:S02]  /*0120*/  LOP3.LUT R65, R67, 0x1f, RZ, 0xc0, !PT ;  /* 0x0000001f43417812 */ /* 0x004fe400078ec0ff */
[----:B------:R-:W-:-:S03]  /*0130*/  SHF.R.U32.HI R63, RZ, 0x5, R67 ;  /* 0x00000005ff3f7819 */ /* 0x000fc60000011643 */
[----:B----4-:R-:W2:Y:S02]  /*0140*/  MUFU.RCP R0, R0 ;  /* 0x0000000000007308 */ /* 0x010ea40000001000 */
[----:B--2---:R-:W-:Y:S02]  /*0150*/  VIADD R2, R0, 0xffffffe ;  /* 0x0ffffffe00027836 */ /* 0x004fe40000000000 */
[----:B------:R-:W-:-:S04]  /*0160*/  IMAD.MOV.U32 R0, RZ, RZ, RZ ;  /* 0x000000ffff007224 */ /* 0x000fc800078e00ff */
[----:B------:R2:W4:Y:S02]  /*0170*/  F2I.FTZ.U32.TRUNC.NTZ R3, R2 ;  /* 0x0000000200037305 */ /* 0x000524000021f000 */
[----:B--2---:R-:W-:Y:S02]  /*0180*/  IMAD.MOV.U32 R2, RZ, RZ, RZ ;  /* 0x000000ffff027224 */ /* 0x004fe400078e00ff */
[----:B----4-:R-:W-:-:S04]  /*0190*/  IMAD R4, R3, R105, RZ ;  /* 0x0000006903047224 */ /* 0x010fc800078e02ff */
[----:B------:R-:W-:-:S04]  /*01a0*/  IMAD.MOV R5, RZ, RZ, -R4 ;  /* 0x000000ffff057224 */ /* 0x000fc800078e0a04 */
[----:B------:R-:W-:-:S04]  /*01b0*/  IMAD.HI.U32 R3, R3, R5, R2 ;  /* 0x0000000503037227 */ /* 0x000fc800078e0002 */
[----:B------:R-:W-:Y:S02]  /*01c0*/  IMAD.MOV.U32 R5, RZ, RZ, RZ ;  /* 0x000000ffff057224 */ /* 0x000fe400078e00ff */
[----:B-1----:R-:W-:-:S04]  /*01d0*/  IMAD.HI.U32 R68, R3, UR6, RZ ;  /* 0x0000000603447c27 */ /* 0x002fc8000f8e00ff */
[----:B------:R-:W-:Y:S01]  /*01e0*/  HFMA2 R3, -RZ, RZ, 0, 0 ;  /* 0x00000000ff037431 */ /* 0x000fe200000001ff */
        /* <DEDUP_REMOVED lines=13> */
[----:B---3--:R-:W-:-:S13]  /*02c0*/  ISETP.GE.AND P0, PT, R64, UR7, PT ;  /* 0x0000000740007c0c */ /* 0x008fda000bf06270 */
[----:B0-----:R-:W-:Y:S05]  /*02d0*/  @P0 BRA `(.L_x_1700) ;  /* 0x0000000400f80947 */ /* 0x001fea0003800000 */
        /* <DEDUP_REMOVED lines=13> */
.L_x_1702:
        /* <DEDUP_REMOVED lines=12> */
.L_x_1703:
[----:B------:R-:W-:Y:S05]  /*0470*/  BSYNC.RECONVERGENT B1 ;  /* 0x0000000000017941 */ /* 0x000fea0003800200 */
.L_x_1701:
[----:B------:R-:W-:Y:S01]  /*0480*/  IMAD R24, R105, 0x80, R64 ;  /* 0x0000008069187824 */ /* 0x000fe200078e0240 */
[----:B-----5:R-:W-:Y:S01]  /*0490*/  SHF.L.U32 R60, R2, 0x10, RZ ;  /* 0x00000010023c7819 */ /* 0x020fe200000006ff */
[----:B------:R-:W-:Y:S02]  /*04a0*/  IMAD.U32 R26, R4, 0x10000, RZ ;  /* 0x00010000041a7824 */ /* 0x000fe400078e00ff */
[----:B------:R-:W-:Y:S01]  /*04b0*/  IMAD.U32 R58, R15, 0x10000, RZ ;  /* 0x000100000f3a7824 */ /* 0x000fe200078e00ff */
[----:B------:R-:W-:Y:S01]  /*04c0*/  ISETP.GE.AND P0, PT, R24, UR7, PT ;  /* 0x0000000718007c0c */ /* 0x000fe2000bf06270 */
[----:B------:R-:W-:-:S12]  /*04d0*/  IMAD.U32 R44, R19, 0x10000, RZ ;  /* 0x00010000132c7824 */ /* 0x000fd800078e00ff */
        /* <DEDUP_REMOVED lines=13> */
.L_x_1705:
        /* <DEDUP_REMOVED lines=12> */
.L_x_1706:
[----:B------:R-:W-:Y:S05]  /*0670*/  BSYNC.RECONVERGENT B1 ;  /* 0x0000000000017941 */ /* 0x000fea0003800200 */
.L_x_1704:
        /* <DEDUP_REMOVED lines=19> */
.L_x_1708:
        /* <DEDUP_REMOVED lines=12> */
.L_x_1709:
[----:B------:R-:W-:Y:S05]  /*0870*/  BSYNC.RECONVERGENT B1 ;  /* 0x0000000000017941 */ /* 0x000fea0003800200 */
.L_x_1707:
[----:B0-----:R-:W-:Y:S01]  /*0880*/  IMAD R23, R105, 0x80, R24 ;  /* 0x0000008069177824 */ /* 0x001fe200078e0218 */
        /* <DEDUP_REMOVED lines=18> */
.L_x_1711:
        /* <DEDUP_REMOVED lines=12> */
.L_x_1712:
[----:B------:R-:W-:Y:S05]  /*0a70*/  BSYNC.RECONVERGENT B1 ;  /* 0x0000000000017941 */ /* 0x000fea0003800200 */
.L_x_1710:
[----:B0----5:R-:W-:Y:S01]  /*0a80*/  IMAD.U32 R20, R2, 0x10000, RZ ;  /* 0x0001000002147824 */ /* 0x021fe200078e00ff */
[----:B------:R-:W-:Y:S01]  /*0a90*/  SHF.L.U32 R4, R4, 0x10, RZ ;  /* 0x0000001004047819 */ /* 0x000fe200000006ff */
[----:B------:R-:W-:Y:S02]  /*0aa0*/  IMAD.U32 R70, R15, 0x10000, RZ ;  /* 0x000100000f467824 */ /* 0x000fe400078e00ff */
[----:B------:R-:W-:-:S07]  /*0ab0*/  IMAD.U32 R72, R19, 0x10000, RZ ;  /* 0x0001000013487824 */ /* 0x000fce00078e00ff */
.L_x_1700:
[----:B------:R-:W-:Y:S05]  /*0ac0*/  BSYNC.RECONVERGENT B0 ;  /* 0x0000000000007941 */ /* 0x000fea0003800200 */
.L_x_1699:
        /* <DEDUP_REMOVED lines=14> */
[----:B0-----:R-:W-:-:S03]  /*0bb0*/  IADD3 R23, PT, PT, -R64, UR7, RZ ;  /* 0x0000000740177c10 */ /* 0x001fc6000fffe1ff */
[----:B------:R-:W-:Y:S01]  /*0bc0*/  VIADD R2, R0, 0x1800000 ;  /* 0x0180000000027836 */ /* 0x000fe20000000000 */
[----:B------:R-:W-:-:S04]  /*0bd0*/  LEA R61, R105, R6, 0x7 ;  /* 0x00000006693d7211 */ /* 0x000fc800078e38ff */
[----:B------:R-:W-:Y:S02]  /*0be0*/  LOP3.LUT R2, R2, 0x7f800000, RZ, 0xc0, !PT ;  /* 0x7f80000002027812 */ /* 0x000fe400078ec0ff */
[----:B------:R-:W-:Y:S02]  /*0bf0*/  IADD3 R21, PT, PT, -R61, UR7, RZ ;  /* 0x000000073d157c10 */ /* 0x000fe4000fffe1ff */
[----:B-1----:R-:W-:-:S04]  /*0c00*/  ISETP.NE.AND P0, PT, RZ, UR6, PT ;  /* 0x00000006ff007c0c */ /* 0x002fc8000bf05270 */
[----:B------:R-:W-:Y:S02]  /*0c10*/  FSEL R25, RZ, 1, !P0 ;  /* 0x3f800000ff197808 */ /* 0x000fe40004000000 */
[----:B------:R-:W-:-:S03]  /*0c20*/  ISETP.GT.U32.AND P0, PT, R2, 0x1ffffff, PT ;  /* 0x01ffffff0200780c */ /* 0x000fc60003f04070 */
        /* <DEDUP_REMOVED lines=21> */
[----:B------:R-:W-:Y:S05]  /*0d80*/  CALL.REL.NOINC `($__internal_15_$__cuda_sm20_rcp_rn_f32_slowpath) ;  /* 0x0000003400fc7944 */ /* 0x000fea0003c00000 */
[----:B------:R-:W-:Y:S05]  /*0d90*/  BRA `(.L_x_1715) ;  /* 0x0000000000107947 */ /* 0x000fea0003800000 */
.L_x_1714:
[----:B------:R-:W0:Y:S02]  /*0da0*/  MUFU.RCP R19, R0 ;  /* 0x0000000000137308 */ /* 0x000e240000001000 */
[----:B0-----:R-:W-:-:S04]  /*0db0*/  FFMA R2, R0, R19, -1 ;  /* 0xbf80000000027423 */ /* 0x001fc80000000013 */
[----:B------:R-:W-:-:S04]  /*0dc0*/  FADD.FTZ R2, -R2, -RZ ;  /* 0x800000ff02027221 */ /* 0x000fc80000010100 */
[----:B------:R-:W-:-:S07]  /*0dd0*/  FFMA R19, R19, R2, R19 ;  /* 0x0000000213137223 */ /* 0x000fce0000000013 */
.L_x_1715:
[----:B------:R-:W-:Y:S01]  /*0de0*/  IMAD.MOV.U32 R18, RZ, RZ, RZ ;  /* 0x000000ffff127224 */ /* 0x000fe200078e00ff */
        /* <DEDUP_REMOVED lines=8> */
[----:B------:R-:W-:-:S07]  /*0e70*/  IMAD.MOV.U32 R43, RZ, RZ, RZ ;  /* 0x000000ffff2b7224 */ /* 0x000fce00078e00ff */
.L_x_1773:
[----:B------:R-:W0:Y:S01]  /*0e80*/  LDCU UR10, c[0x0][0x388] ;  /* 0x00007100ff0a77ac */ /* 0x000e220008000800 */
[----:B------:R-:W-:Y:S02]  /*0e90*/  IMAD.IADD R103, R63, 0x1, R62 ;  /* 0x000000013f677824 */ /* 0x000fe400078e023e */
[----:B-----5:R-:W-:Y:S01]  /*0ea0*/  HFMA2 R69, -RZ, RZ, 0, 0 ;  /* 0x00000000ff457431 */ /* 0x020fe200000001ff */
[----:B------:R-:W1:Y:S02]  /*0eb0*/  LDCU UR7, c[0x0][0x38c] ;  /* 0x00007180ff0777ac */ /* 0x000e640008000800 */
[----:B0-----:R-:W-:-:S13]  /*0ec0*/  ISETP.GE.AND P0, PT, R103, UR10, PT ;  /* 0x0000000a67007c0c */ /* 0x001fda000bf06270 */
[----:B------:R-:W0:Y:S01]  /*0ed0*/  @!P0 LDC.64 R44, c[0x0][0x3a0] ;  /* 0x0000e800ff2c8b82 */ /* 0x000e220000000a00 */
        /* <DEDUP_REMOVED lines=28> */
.L_x_1719:
[----:B------:R0:W5:Y:S02]  /*10a0*/  LDG.E.128 R28, desc[UR4][R44.64] ;  /* 0x000000042c1c7981 */ /* 0x000164000c1e1d00 */
.L_x_1720:
[----:B------:R-:W-:Y:S05]  /*10b0*/  BSYNC.RECONVERGENT B1 ;  /* 0x0000000000017941 */ /* 0x000fea0003800200 */
.L_x_1718:
        /* <DEDUP_REMOVED lines=18> */
.L_x_1722:
[----:B------:R-:W2:Y:S02]  /*11e0*/  LDG.E.64 R44, desc[UR4][R44.64] ;  /* 0x000000042c2c7981 */ /* 0x000ea4000c1e1b00 */
[C-C-:B--2---:R-:W-:Y:S02]  /*11f0*/  SHF.R.U64 R98, R44.reuse, 0x10, R45.reuse ;  /* 0x000000102c627819 */ /* 0x144fe4000000122d */
[----:B------:R-:W-:Y:S02]  /*1200*/  SHF.R.U32.HI R100, RZ, 0x10, R45 ;  /* 0x00000010ff647819 */ /* 0x000fe4000001162d */
[----:B------:R-:W-:Y:S02]  /*1210*/  PRMT R96, R44, 0x7610, R96 ;  /* 0x000076102c607816 */ /* 0x000fe40000000060 */
[----:B------:R-:W-:-:S07]  /*1220*/  PRMT R99, R45, 0x7610, R99 ;  /* 0x000076102d637816 */ /* 0x000fce0000000063 */
.L_x_1723:
[----:B------:R-:W-:Y:S05]  /*1230*/  BSYNC.RECONVERGENT B1 ;  /* 0x0000000000017941 */ /* 0x000fea0003800200 */
.L_x_1721:
[----:B------:R-:W0:Y:S01]  /*1240*/  LDC R45, c[0x0][0x384] ;  /* 0x0000e100ff2d7b82 */ /* 0x000e220000000800 */
[-C--:B-----5:R-:W-:Y:S01]  /*1250*/  FMUL R0, R28, R69.reuse ;  /* 0x000000451c007220 */ /* 0x0a0fe20000400000 */
[----:B------:R-:W-:Y:S02]  /*1260*/  IMAD.U32 R101, R96, 0x10000, RZ ;  /* 0x0001000060657824 */ /* 0x000fe400078e00ff */
[----:B------:R-:W-:Y:S01]  /*1270*/  FMUL R75, R29, R69 ;  /* 0x000000451d4b7220 */ /* 0x000fe20000400000 */
[----:B------:R-:W-:Y:S01]  /*1280*/  IMAD.U32 R98, R98, 0x10000, RZ ;  /* 0x0001000062627824 */ /* 0x000fe200078e00ff */
[----:B------:R-:W-:Y:S01]  /*1290*/  SHF.L.U32 R99, R99, 0x10, RZ ;  /* 0x0000001063637819 */ /* 0x000fe200000006ff */
[-C--:B------:R-:W-:Y:S01]  /*12a0*/  FFMA R3, R0, R101.reuse, R3 ;  /* 0x0000006500037223 */ /* 0x080fe20000000003 */
[----:B------:R-:W-:Y:S01]  /*12b0*/  FMUL R101, R60, R101 ;  /* 0x000000653c657220 */ /* 0x000fe20000400000 */
[----:B------:R-:W-:Y:S01]  /*12c0*/  FMUL R82, R30, R69 ;  /* 0x000000451e527220 */ /* 0x000fe20000400000 */
[-C--:B------:R-:W-:Y:S01]  /*12d0*/  FFMA R4, R75, R98.reuse, R4 ;  /* 0x000000624b047223 */ /* 0x080fe20000000004 */
[----:B------:R-:W-:Y:S01]  /*12e0*/  FMUL R98, R59, R98 ;  /* 0x000000623b627220 */ /* 0x000fe20000400000 */
[----:B------:R-:W-:Y:S01]  /*12f0*/  FADD R29, RZ, R101 ;  /* 0x00000065ff1d7221 */ /* 0x000fe20000000000 */
[----:B------:R-:W-:Y:S01]  /*1300*/  FFMA R28, R0, R101, RZ ;  /* 0x00000065001c7223 */ /* 0x000fe200000000ff */
[----:B------:R-:W-:Y:S01]  /*1310*/  FMUL R97, R31, R69 ;  /* 0x000000451f617220 */ /* 0x000fe20000400000 */
[----:B------:R-:W-:Y:S01]  /*1320*/  FFMA R5, R82, R99, R5 ;  /* 0x0000006352057223 */ /* 0x000fe20000000005 */
[----:B------:R-:W-:-:S02]  /*1330*/  IMAD.U32 R100, R100, 0x10000, RZ ;  /* 0x0001000064647824 */ /* 0x000fc400078e00ff */
[----:B------:R-:W-:Y:S01]  /*1340*/  FMUL R99, R58, R99 ;  /* 0x000000633a637220 */ /* 0x000fe20000400000 */
[----:B------:R-:W-:Y:S01]  /*1350*/  FADD R30, R29, R98 ;  /* 0x000000621d1e7221 */ /* 0x000fe20000000000 */
[----:B------:R-:W-:Y:S01]  /*1360*/  FFMA R31, R75, R98, R28 ;  /* 0x000000624b1f7223 */ /* 0x000fe2000000001c */
[-C--:B------:R-:W-:Y:S01]  /*1370*/  FFMA R6, R97, R100.reuse, R6 ;  /* 0x0000006461067223 */ /* 0x080fe20000000006 */
[----:B------:R-:W-:Y:S01]  /*1380*/  FMUL R96, R57, R100 ;  /* 0x0000006439607220 */ /* 0x000fe20000400000 */
[----:B------:R-:W-:Y:S02]  /*1390*/  IMAD.MOV.U32 R28, RZ, RZ, R3 ;  /* 0x000000ffff1c7224 */ /* 0x000fe400078e0003 */
[----:B------:R-:W-:Y:S01]  /*13a0*/  FFMA R44, R82, R99, R31 ;  /* 0x00000063522c7223 */ /* 0x000fe2000000001f */
[----:B------:R-:W-:Y:S02]  /*13b0*/  IMAD.MOV.U32 R29, RZ, RZ, R4 ;  /* 0x000000ffff1d7224 */ /* 0x000fe400078e0004 */
[----:B0-----:R-:W-:-:S02]  /*13c0*/  IMAD R102, R45, 0x80, R64 ;  /* 0x000000802d667824 */ /* 0x001fc400078e0240 */
[----:B------:R-:W-:Y:S01]  /*13d0*/  FADD R45, R30, R99 ;  /* 0x000000631e2d7221 */ /* 0x000fe20000000000 */
[----:B------:R-:W-:Y:S01]  /*13e0*/  MOV R30, R5 ;  /* 0x00000005001e7202 */ /* 0x000fe20000000f00 */
[----:B------:R-:W-:Y:S02]  /*13f0*/  IMAD.MOV.U32 R31, RZ, RZ, R6 ;  /* 0x000000ffff1f7224 */ /* 0x000fe400078e0006 */
[----:B------:R-:W-:Y:S01]  /*1400*/  FFMA R107, R97, R96, R44 ;  /* 0x00000060616b7223 */ /* 0x000fe2000000002c */
[----:B------:R-:W-:Y:S01]  /*1410*/  ISETP.GE.AND P1, PT, R102, UR7, PT ;  /* 0x0000000766007c0c */ /* 0x000fe2000bf26270 */
[----:B------:R-:W-:-:S12]  /*1420*/  FADD R100, R45, R96 ;  /* 0x000000602d647221 */ /* 0x000fd80000000000 */
        /* <DEDUP_REMOVED lines=10> */
.L_x_1725:
        /* <DEDUP_REMOVED lines=9> */
.L_x_1726:
[----:B------:R-:W-:Y:S05]  /*1560*/  BSYNC.RECONVERGENT B1 ;  /* 0x0000000000017941 */ /* 0x000fea0003800200 */
.L_x_1724:
[----:B------:R-:W-:-:S03]  /*1570*/  IMAD.WIDE R92, R93, 0x2, R46 ;  /* 0x000000025d5c7825 */ /* 0x000fc600078e022e */
[----:B------:R-:W-:-:S04]  /*1580*/  LOP3.LUT P1, RZ, R92, 0x7, RZ, 0xc0, !PT ;  /* 0x000000075cff7812 */ /* 0x000fc8000782c0ff */
[----:B------:R-:W-:-:S13]  /*1590*/  ISETP.LT.U32.OR P1, PT, R22, 0x4, P1 ;  /* 0x000000041600780c */ /* 0x000fda0000f21470 */
[----:B01----:R-:W2:Y:S01]  /*15a0*/  @!P1 LDG.E.64 R44, desc[UR4][R92.64] ;  /* 0x000000045c2c9981 */ /* 0x003ea2000c1e1b00 */
[----:B------:R-:W-:Y:S01]  /*15b0*/  BSSY.RECONVERGENT B1, `(.L_x_1727) ;  /* 0x0000014000017945 */ /* 0x000fe20003800200 */
[-C--:B-----5:R-:W-:Y:S01]  /*15c0*/  FMUL R72, R32, R69.reuse ;  /* 0x0000004520487220 */ /* 0x0a0fe20000400000 */
[-C--:B------:R-:W-:Y:S01]  /*15d0*/  FMUL R73, R33, R69.reuse ;  /* 0x0000004521497220 */ /* 0x080fe20000400000 */
[-C--:B------:R-:W-:Y:S01]  /*15e0*/  FMUL R78, R34, R69.reuse ;  /* 0x00000045224e7220 */ /* 0x080fe20000400000 */
[----:B------:R-:W-:Y:S01]  /*15f0*/  FMUL R77, R35, R69 ;  /* 0x00000045234d7220 */ /* 0x000fe20000400000 */
[--C-:B--2---:R-:W-:Y:S02]  /*1600*/  @!P1 SHF.R.U64 R32, R44, 0x10, R45.reuse ;  /* 0x000000102c209819 */ /* 0x104fe4000000122d */
        /* <DEDUP_REMOVED lines=14> */
.L_x_1728:
[----:B------:R-:W-:Y:S05]  /*16f0*/  BSYNC.RECONVERGENT B1 ;  /* 0x0000000000017941 */ /* 0x000fea0003800200 */
.L_x_1727:
[----:B-----5:R-:W-:Y:S01]  /*1700*/  IMAD.U32 R95, R44, 0x10000, RZ ;  /* 0x000100002c5f7824 */ /* 0x020fe200078e00ff */
[----:B------:R-:W-:Y:S01]  /*1710*/  ISETP.GE.AND P1, PT, R61, UR7, PT ;  /* 0x000000073d007c0c */ /* 0x000fe2000bf26270 */
[----:B------:R-:W-:Y:S01]  /*1720*/  IMAD.U32 R32, R32, 0x10000, RZ ;  /* 0x0001000020207824 */ /* 0x000fe200078e00ff */
[----:B0-----:R-:W-:Y:S01]  /*1730*/  SHF.L.U32 R92, R33, 0x10, RZ ;  /* 0x00000010215c7819 */ /* 0x001fe200000006ff */
[-C--:B------:R-:W-:Y:S01]  /*1740*/  FFMA R7, R72, R95.reuse, R7 ;  /* 0x0000005f48077223 */ /* 0x080fe20000000007 */
[----:B------:R-:W-:Y:S01]  /*1750*/  FMUL R95, R56, R95 ;  /* 0x0000005f385f7220 */ /* 0x000fe20000400000 */
[-C--:B------:R-:W-:Y:S01]  /*1760*/  FFMA R8, R73, R32.reuse, R8 ;  /* 0x0000002049087223 */ /* 0x080fe20000000008 */
[----:B------:R-:W-:Y:S01]  /*1770*/  FMUL R94, R55, R32 ;  /* 0x00000020375e7220 */ /* 0x000fe20000400000 */
[----:B------:R-:W-:Y:S02]  /*1780*/  IMAD.U32 R45, R45, 0x10000, RZ ;  /* 0x000100002d2d7824 */ /* 0x000fe400078e00ff */
[----:B------:R-:W-:Y:S01]  /*1790*/  FADD R33, R100, R95 ;  /* 0x0000005f64217221 */ /* 0x000fe20000000000 */
[----:B------:R-:W-:Y:S01]  /*17a0*/  FFMA R32, R72, R95, R107 ;  /* 0x0000005f48207223 */ /* 0x000fe2000000006b */
[----:B------:R-:W-:Y:S01]  /*17b0*/  FFMA R10, R77, R92, R10 ;  /* 0x0000005c4d0a7223 */ /* 0x000fe2000000000a */
[-C--:B------:R-:W-:Y:S01]  /*17c0*/  FMUL R93, R54, R45.reuse ;  /* 0x0000002d365d7220 */ /* 0x080fe20000400000 */
[----:B------:R-:W-:Y:S01]  /*17d0*/  FADD R34, R33, R94 ;  /* 0x0000005e21227221 */ /* 0x000fe20000000000 */
[----:B------:R-:W-:Y:S01]  /*17e0*/  FFMA R35, R73, R94, R32 ;  /* 0x0000005e49237223 */ /* 0x000fe20000000020 */
[----:B------:R-:W-:Y:S01]  /*17f0*/  FFMA R9, R78, R45, R9 ;  /* 0x0000002d4e097223 */ /* 0x000fe20000000009 */
[----:B------:R-:W-:Y:S01]  /*1800*/  FMUL R92, R53, R92 ;  /* 0x0000005c355c7220 */ /* 0x000fe20000400000 */
[----:B------:R-:W-:Y:S01]  /*1810*/  FADD R45, R34, R93 ;  /* 0x0000005d222d7221 */ /* 0x000fe20000000000 */
[----:B------:R-:W-:Y:S01]  /*1820*/  FFMA R44, R78, R93, R35 ;  /* 0x0000005d4e2c7223 */ /* 0x000fe20000000023 */
[----:B------:R-:W-:-:S02]  /*1830*/  IMAD.MOV.U32 R32, RZ, RZ, R7 ;  /* 0x000000ffff207224 */ /* 0x000fc400078e0007 */
[----:B------:R-:W-:Y:S02]  /*1840*/  IMAD.MOV.U32 R33, RZ, RZ, R8 ;  /* 0x000000ffff217224 */ /* 0x000fe400078e0008 */
[----:B------:R-:W-:Y:S01]  /*1850*/  FADD R100, R45, R92 ;  /* 0x0000005c2d647221 */ /* 0x000fe20000000000 */
[----:B------:R-:W-:Y:S02]  /*1860*/  IMAD.MOV.U32 R34, RZ, RZ, R9 ;  /* 0x000000ffff227224 */ /* 0x000fe400078e0009 */
[----:B------:R-:W-:Y:S01]  /*1870*/  FFMA R107, R77, R92, R44 ;  /* 0x0000005c4d6b7223 */ /* 0x000fe2000000002c */
[----:B------:R-:W-:Y:S01]  /*1880*/  IMAD.MOV.U32 R35, RZ, RZ, R10 ;  /* 0x000000ffff237224 */ /* 0x000fe200078e000a */
        /* <DEDUP_REMOVED lines=10> */
.L_x_1730:
        /* <DEDUP_REMOVED lines=9> */
.L_x_1731:
[----:B------:R-:W-:Y:S05]  /*19c0*/  BSYNC.RECONVERGENT B1 ;  /* 0x0000000000017941 */ /* 0x000fea0003800200 */
.L_x_1729:
        /* <DEDUP_REMOVED lines=24> */
.L_x_1733:
[----:B------:R-:W-:Y:S05]  /*1b50*/  BSYNC.RECONVERGENT B1 ;  /* 0x0000000000017941 */ /* 0x000fea0003800200 */
.L_x_1732:
[----:B-----5:R-:W-:Y:S01]  /*1b60*/  SHF.L.U32 R91, R44, 0x10, RZ ;  /* 0x000000102c5b7819 */ /* 0x020fe200000006ff */
[----:B------:R-:W-:Y:S01]  /*1b70*/  IMAD.U32 R36, R36, 0x10000, RZ ;  /* 0x0001000024247824 */ /* 0x000fe200078e00ff */
[----:B------:R-:W-:Y:S01]  /*1b80*/  ISETP.GE.AND P1, PT, R24, UR7, PT ;  /* 0x0000000718007c0c */ /* 0x000fe2000bf26270 */
[----:B0-----:R-:W-:Y:S02]  /*1b90*/  IMAD.U32 R88, R37, 0x10000, RZ ;  /* 0x0001000025587824 */ /* 0x001fe400078e00ff */
        /* <DEDUP_REMOVED lines=15> */
[----:B------:R-:W-:Y:S01]  /*1c90*/  IMAD.MOV.U32 R36, RZ, RZ, R11 ;  /* 0x000000ffff247224 */ /* 0x000fe200078e000b */
[----:B------:R-:W-:Y:S01]  /*1ca0*/  MOV R37, R12 ;  /* 0x0000000c00257202 */ /* 0x000fe20000000f00 */
[----:B------:R-:W-:-:S02]  /*1cb0*/  IMAD.MOV.U32 R38, RZ, RZ, R13 ;  /* 0x000000ffff267224 */ /* 0x000fc400078e000d */
[----:B------:R-:W-:Y:S01]  /*1cc0*/  FADD R100, R45, R88 ;  /* 0x000000582d647221 */ /* 0x000fe20000000000 */
[----:B------:R-:W-:Y:S02]  /*1cd0*/  IMAD.MOV.U32 R39, RZ, RZ, R14 ;  /* 0x000000ffff277224 */ /* 0x000fe400078e000e */
        /* <DEDUP_REMOVED lines=11> */
.L_x_1735:
        /* <DEDUP_REMOVED lines=9> */
.L_x_1736:
[----:B------:R-:W-:Y:S05]  /*1e20*/  BSYNC.RECONVERGENT B1 ;  /* 0x0000000000017941 */ /* 0x000fea0003800200 */
.L_x_1734:
[----:B------:R-:W-:-:S03]  /*1e30*/  IMAD.WIDE R46, R45, 0x2, R46 ;  /* 0x000000022d2e7825 */ /* 0x000fc600078e022e */
[----:B------:R-:W-:-:S04]  /*1e40*/  LOP3.LUT P1, RZ, R46, 0x7, RZ, 0xc0, !PT ;  /* 0x000000072eff7812 */ /* 0x000fc8000782c0ff */
[----:B------:R-:W-:-:S13]  /*1e50*/  ISETP.LT.U32.OR P1, PT, R20, 0x4, P1 ;  /* 0x000000041400780c */ /* 0x000fda0000f21470 */
[----:B------:R-:W2:Y:S01]  /*1e60*/  @!P1 LDG.E.64 R44, desc[UR4][R46.64] ;  /* 0x000000042e2c9981 */ /* 0x000ea2000c1e1b00 */
[----:B------:R-:W-:Y:S01]  /*1e70*/  BSSY.RECONVERGENT B1, `(.L_x_1737) ;  /* 0x0000014000017945 */ /* 0x000fe20003800200 */
[-C--:B-----5:R-:W-:Y:S01]  /*1e80*/  FMUL R74, R40, R69.reuse ;  /* 0x00000045284a7220 */ /* 0x0a0fe20000400000 */
[----:B------:R-:W-:Y:S01]  /*1e90*/  FMUL R81, R41, R69 ;  /* 0x0000004529517220 */ /* 0x000fe20000400000 */
        /* <DEDUP_REMOVED lines=17> */
.L_x_1738:
[----:B------:R-:W-:Y:S05]  /*1fb0*/  BSYNC.RECONVERGENT B1 ;  /* 0x0000000000017941 */ /* 0x000fea0003800200 */
.L_x_1737:
[----:B-----5:R-:W-:Y:S01]  /*1fc0*/  IMAD.U32 R87, R44, 0x10000, RZ ;  /* 0x000100002c577824 */ /* 0x020fe200078e00ff */
[----:B------:R-:W-:Y:S01]  /*1fd0*/  SHF.L.U32 R45, R45, 0x10, RZ ;  /* 0x000000102d2d7819 */ /* 0x000fe200000006ff */
[----:B------:R-:W-:Y:S02]  /*1fe0*/  IMAD.U32 R40, R40, 0x10000, RZ ;  /* 0x0001000028287824 */ /* 0x000fe400078e00ff */
[----:B------:R-:W-:Y:S01]  /*1ff0*/  FMUL R80, R42, R69 ;  /* 0x000000452a507220 */ /* 0x000fe20000400000 */
[-C--:B------:R-:W-:Y:S01]  /*2000*/  FFMA R15, R74, R87.reuse, R15 ;  /* 0x000000574a0f7223 */ /* 0x080fe2000000000f */
[----:B------:R-:W-:Y:S01]  /*2010*/  FMUL R87, R48, R87 ;  /* 0x0000005730577220 */ /* 0x000fe20000400000 */
[----:B------:R-:W-:Y:S02]  /*2020*/  IMAD.U32 R83, R41, 0x10000, RZ ;  /* 0x0001000029537824 */ /* 0x000fe400078e00ff */
        /* <DEDUP_REMOVED lines=18> */
[----:B------:R-:W-:-:S07]  /*2150*/  FFMA R107, R84, R83, R107 ;  /* 0x00000053546b7223 */ /* 0x000fce000000006b */
.L_x_1717:
[----:B------:R-:W-:Y:S05]  /*2160*/  BSYNC.RECONVERGENT B0 ;  /* 0x0000000000007941 */ /* 0x000fea0003800200 */
.L_x_1716:
[----:B01----:R-:W0:Y:S02]  /*2170*/  LDC R105, c[0x0][0x384] ;  /* 0x0000e100ff697b82 */ /* 0x003e240000000800 */
[----:B0-----:R-:W-:-:S13]  /*2180*/  ISETP.NE.AND P1, PT, R105, 0x1, PT ;  /* 0x000000016900780c */ /* 0x001fda0003f25270 */
[----:B------:R-:W-:Y:S05]  /*2190*/  @P1 BRA `(.L_x_1739) ;  /* 0x00000000002c1947 */ /* 0x000fea0003800000 */
[----:B------:R-:W0:Y:S02]  /*21a0*/  SHFL.BFLY PT, R44, R107, 0x1, 0x1f ;  /* 0x0c201f006b2c7f89 */ /* 0x000e2400000e0000 */
[----:B0-----:R-:W-:-:S05]  /*21b0*/  FADD R44, R44, R107 ;  /* 0x0000006b2c2c7221 */ /* 0x001fca0000000000 */
[----:B------:R-:W0:Y:S02]  /*21c0*/  SHFL.BFLY PT, R45, R44, 0x2, 0x1f ;  /* 0x0c401f002c2d7f89 */ /* 0x000e2400000e0000 */
[----:B0-----:R-:W-:-:S05]  /*21d0*/  FADD R45, R44, R45 ;  /* 0x0000002d2c2d7221 */ /* 0x001fca0000000000 */
[----:B--2---:R-:W0:Y:S02]  /*21e0*/  SHFL.BFLY PT, R46, R45, 0x4, 0x1f ;  /* 0x0c801f002d2e7f89 */ /* 0x004e2400000e0000 */
[----:B0-----:R-:W-:-:S05]  /*21f0*/  FADD R46, R45, R46 ;  /* 0x0000002e2d2e7221 */ /* 0x001fca0000000000 */
[----:B------:R-:W0:Y:S02]  /*2200*/  SHFL.BFLY PT, R47, R46, 0x8, 0x1f ;  /* 0x0d001f002e2f7f89 */ /* 0x000e2400000e0000 */
[----:B0-----:R-:W-:-:S05]  /*2210*/  FADD R47, R46, R47 ;  /* 0x0000002f2e2f7221 */ /* 0x001fca0000000000 */
[----:B------:R-:W0:Y:S02]  /*2220*/  SHFL.BFLY PT, R100, R47, 0x10, 0x1f ;  /* 0x0e001f002f647f89 */ /* 0x000e2400000e0000 */
[----:B0-----:R-:W-:Y:S01]  /*2230*/  FADD R100, R47, R100 ;  /* 0x000000642f647221 */ /* 0x001fe20000000000 */
[----:B------:R-:W-:Y:S06]  /*2240*/  BRA `(.L_x_1740) ;  /* 0x0000000800ec7947 */ /* 0x000fec0003800000 */
.L_x_1739:
[----:B------:R-:W0:Y:S01]  /*2250*/  SHFL.DOWN PT, R45, R100, 0x10, 0x1f ;  /* 0x0a001f00642d7f89 */ /* 0x000e2200000e0000 */
[----:B------:R-:W1:Y:S01]  /*2260*/  LDCU UR6, c[0x0][0x380] ;  /* 0x00007000ff0677ac */ /* 0x000e620008000800 */
[----:B------:R-:W-:Y:S01]  /*2270*/  IMAD R106, R68, 0x4, R63 ;  /* 0x00000004446a7824 */ /* 0x000fe200078e023f */
[----:B------:R-:W-:Y:S01]  /*2280*/  ISETP.NE.AND P1, PT, R65, RZ, PT ;  /* 0x000000ff4100720c */ /* 0x000fe20003f25270 */
[----:B------:R-:W3:Y:S01]  /*2290*/  SHFL.DOWN PT, R44, R107, 0x10, 0x1f ;  /* 0x0a001f006b2c7f89 */ /* 0x000ee200000e0000 */
[----:B------:R-:W4:Y:S01]  /*22a0*/  LDCU.64 UR8, c[0x0][0x3b0] ;  /* 0x00007600ff0877ac */ /* 0x000f220008000a00 */
[----:B------:R-:W-:Y:S01]  /*22b0*/  ISETP.NE.AND P3, PT, R67, RZ, PT ;  /* 0x000000ff4300720c */ /* 0x000fe20003f65270 */
[----:B0-----:R-:W-:Y:S01]  /*22c0*/  FADD R45, R45, R100 ;  /* 0x000000642d2d7221 */ /* 0x001fe20000000000 */
[----:B---3--:R-:W-:-:S04]  /*22d0*/  FADD R44, R44, R107 ;  /* 0x0000006b2c2c7221 */ /* 0x008fc80000000000 */
[----:B--2---:R-:W0:Y:S04]  /*22e0*/  SHFL.DOWN PT, R46, R45, 0x8, 0x1f ;  /* 0x09001f002d2e7f89 */ /* 0x004e2800000e0000 */
[----:B------:R-:W2:Y:S01]  /*22f0*/  SHFL.DOWN PT, R47, R44, 0x8, 0x1f ;  /* 0x09001f002c2f7f89 */ /* 0x000ea200000e0000 */
[----:B0-----:R-:W-:Y:S01]  /*2300*/  FADD R46, R45, R46 ;  /* 0x0000002e2d2e7221 */ /* 0x001fe20000000000 */
[----:B--2---:R-:W-:-:S04]  /*2310*/  FADD R47, R44, R47 ;  /* 0x0000002f2c2f7221 */ /* 0x004fc80000000000 */
[----:B------:R-:W0:Y:S01]  /*2320*/  SHFL.DOWN PT, R109, R46, 0x4, 0x1f ;  /* 0x08801f002e6d7f89 */ /* 0x000e2200000e0000 */
[----:B------:R-:W-:-:S03]  /*2330*/  LOP3.LUT R44, R2, 0x1, RZ, 0xc0, !PT ;  /* 0x00000001022c7812 */ /* 0x000fc600078ec0ff */
[----:B------:R-:W2:Y:S01]  /*2340*/  SHFL.DOWN PT, R102, R47, 0x4, 0x1f ;  /* 0x08801f002f667f89 */ /* 0x000ea200000e0000 */
[----:B0-----:R-:W-:Y:S01]  /*2350*/  FADD R109, R46, R109 ;  /* 0x0000006d2e6d7221 */ /* 0x001fe20000000000 */
[----:B-1----:R-:W-:Y:S02]  /*2360*/  IMAD R46, R105, UR6, RZ ;  /* 0x00000006692e7c24 */ /* 0x002fe4000f8e02ff */
[----:B--2---:R-:W-:Y:S02]  /*2370*/  FADD R102, R47, R102 ;  /* 0x000000662f667221 */ /* 0x004fe40000000000 */
[----:B------:R-:W0:Y:S01]  /*2380*/  SHFL.DOWN PT, R100, R109, 0x2, 0x1f ;  /* 0x08401f006d647f89 */ /* 0x000e2200000e0000 */
[----:B------:R-:W-:Y:S02]  /*2390*/  IMAD.SHL.U32 R46, R46, 0x4, RZ ;  /* 0x000000042e2e7824 */ /* 0x000fe400078e00ff */
[----:B------:R-:W-:Y:S01]  /*23a0*/  IMAD R47, R106, R105, RZ ;  /* 0x000000696a2f7224 */ /* 0x000fe200078e02ff */
[----:B------:R-:W1:Y:S01]  /*23b0*/  SHFL.DOWN PT, R107, R102, 0x2, 0x1f ;  /* 0x08401f00666b7f89 */ /* 0x000e6200000e0000 */
[----:B0-----:R-:W-:Y:S01]  /*23c0*/  FADD R100, R109, R100 ;  /* 0x000000646d647221 */ /* 0x001fe20000000000 */
[----:B------:R-:W-:-:S02]  /*23d0*/  IMAD.MOV R109, RZ, RZ, -R44 ;  /* 0x000000ffff6d7224 */ /* 0x000fc400078e0a2c */
[----:B-1----:R-:W-:Y:S02]  /*23e0*/  FADD R107, R102, R107 ;  /* 0x0000006b666b7221 */ /* 0x002fe40000000000 */
[----:B------:R-:W0:Y:S01]  /*23f0*/  SHFL.DOWN PT, R45, R100, 0x1, 0x1f ;  /* 0x08201f00642d7f89 */ /* 0x000e2200000e0000 */
[----:B------:R-:W-:-:S03]  /*2400*/  LOP3.LUT R46, R109, R46, RZ, 0xc0, !PT ;  /* 0x0000002e6d2e7212 */ /* 0x000fc600078ec0ff */
[----:B------:R-:W1:Y:S01]  /*2410*/  SHFL.DOWN PT, R104, R107, 0x1, 0x1f ;  /* 0x08201f006b687f89 */ /* 0x000e6200000e0000 */
[----:B------:R-:W-:-:S05]  /*2420*/  IADD3 R44, P2, PT, R47, R46, RZ ;  /* 0x0000002e2f2c7210 */ /* 0x000fca0007f5e0ff */
[----:B------:R-:W-:Y:S01]  /*2430*/  IMAD.X R47, RZ, RZ, RZ, P2 ;  /* 0x000000ffff2f7224 */ /* 0x000fe200010e06ff */
[----:B----4-:R-:W-:-:S04]  /*2440*/  LEA R46, P2, R44, UR8, 0x3 ;  /* 0x000000082c2e7c11 */ /* 0x010fc8000f8418ff */
[----:B------:R-:W-:Y:S02]  /*2450*/  LEA.HI.X R47, R44, UR9, R47, 0x3, P2 ;  /* 0x000000092c2f7c11 */ /* 0x000fe400090f1c2f */
[----:B------:R-:W-:-:S04]  /*2460*/  ISETP.GE.U32.AND P2, PT, R2, 0x2, PT ;  /* 0x000000020200780c */ /* 0x000fc80003f46070 */
[----:B------:R-:W-:Y:S01]  /*2470*/  SEL R111, R105, RZ, !P2 ;  /* 0x000000ff696f7207 */ /* 0x000fe20005000000 */
[----:B0-----:R-:W-:Y:S01]  /*2480*/  FADD R44, R100, R45 ;  /* 0x0000002d642c7221 */ /* 0x001fe20000000000 */
[----:B-1----:R-:W-:Y:S01]  /*2490*/  FADD R45, R107, R104 ;  /* 0x000000686b2d7221 */ /* 0x002fe20000000000 */
[----:B------:R-:W-:-:S05]  /*24a0*/  @!P1 IMAD.WIDE.U32 R106, R66, 0x8, R46 ;  /* 0x00000008426a9825 */ /* 0x000fca00078e002e */
[----:B------:R0:W-:Y:S01]  /*24b0*/  @!P1 STG.E.64 desc[UR4][R106.64], R44 ;  /* 0x0000002c6a009986 */ /* 0x0001e2000c101b04 */
[----:B------:R-:W-:Y:S05]  /*24c0*/  @P3 BRA `(.L_x_1741) ;  /* 0x0000000000503947 */ /* 0x000fea0003800000 */
[----:B0-----:R-:W0:Y:S01]  /*24d0*/  LDC.64 R44, c[0x0][0x3b8] ;  /* 0x0000ee00ff2c7b82 */ /* 0x001e220000000a00 */
[----:B------:R-:W-:Y:S02]  /*24e0*/  LOP3.LUT R107, R109, UR6, RZ, 0xc0, !PT ;  /* 0x000000066d6b7c12 */ /* 0x000fe4000f8ec0ff */
[----:B------:R-:W-:Y:S02]  /*24f0*/  ISETP.GT.U32.AND P1, PT, R2, 0x1, PT ;  /* 0x000000010200780c */ /* 0x000fe40003f24070 */
[----:B------:R-:W-:Y:S02]  /*2500*/  IADD3 R100, P2, PT, R68, R107, RZ ;  /* 0x0000006b44647210 */ /* 0x000fe40007f5e0ff */
[----:B------:R-:W-:Y:S02]  /*2510*/  MOV R102, 0xffffffff ;  /* 0xffffffff00667802 */ /* 0x000fe40000000f00 */
[----:B------:R-:W-:Y:S02]  /*2520*/  LEA.HI.X.SX32 R107, R107, RZ, 0x1, P2 ;  /* 0x000000ff6b6b7211 */ /* 0x000fe400010f0eff */
[----:B0-----:R-:W-:-:S04]  /*2530*/  LEA R44, P2, R100, R44, 0x2 ;  /* 0x0000002c642c7211 */ /* 0x001fc800078410ff */
[----:B------:R-:W-:Y:S02]  /*2540*/  LEA.HI.X R45, R100, R45, R107, 0x2, P2 ;  /* 0x0000002d642d7211 */ /* 0x000fe400010f146b */
[----:B------:R-:W-:Y:S02]  /*2550*/  SEL R107, R102, 0x1, P1 ;  /* 0x00000001666b7807 */ /* 0x000fe40000800000 */
[----:B------:R-:W-:Y:S01]  /*2560*/  ISETP.NE.AND P1, PT, R111, -0x1, PT ;  /* 0xffffffff6f00780c */ /* 0x000fe20003f25270 */
[----:B------:R-:W-:Y:S06]  /*2570*/  MEMBAR.ALL.GPU ;  /* 0x0000000000007992 */ /* 0x000fec000000a000 */
[----:B------:R-:W-:-:S00]  /*2580*/  ERRBAR ;  /* 0x00000000000079ab */ /* 0x000fc00000000000 */
[----:B------:R-:W-:Y:S06]  /*2590*/  CGAERRBAR ;  /* 0x00000000000075ab */ /* 0x000fec0000000000 */
[----:B------:R1:W-:Y:S01]  /*25a0*/  REDG.E.ADD.S32.STRONG.GPU desc[UR4][R44.64], R107 ;  /* 0x0000006b2c00798e */ /* 0x0003e2000c12e304 */
[----:B------:R-:W-:Y:S05]  /*25b0*/  @!P1 BRA `(.L_x_1741) ;  /* 0x0000000000149947 */ /* 0x000fea0003800000 */
.L_x_1742:
[----:B------:R-:W2:Y:S04]  /*25c0*/  LDG.E.STRONG.GPU R100, desc[UR4][R44.64] ;  /* 0x000000042c647981 */ /* 0x000ea8000c1ef900 */
[----:B--2---:R-:W-:Y:S01]  /*25d0*/  CCTL.IVALL ;  /* 0x00000000ff00798f */ /* 0x004fe20002000000 */
[----:B------:R-:W-:Y:S05]  /*25e0*/  YIELD ;  /* 0x0000000000007946 */ /* 0x000fea0003800000 */
[----:B------:R-:W-:-:S13]  /*25f0*/  ISETP.NE.AND P1, PT, R100, R111, PT ;  /* 0x0000006f6400720c */ /* 0x000fda0003f25270 */
[----:B------:R-:W-:Y:S05]  /*2600*/  @P1 BRA `(.L_x_1742) ;  /* 0xfffffffc00ec1947 */ /* 0x000fea000383ffff */
.L_x_1741:
[----:B------:R-:W-:Y:S01]  /*2610*/  ISETP.GE.AND P1, PT, R65, R105, PT ;  /* 0x000000694100720c */ /* 0x000fe20003f26270 */
[----:B------:R-:W-:Y:S05]  /*2620*/  WARPSYNC.ALL ;  /* 0x0000000000007948 */ /* 0x000fea0003800000 */
[----:B------:R-:W-:Y:S01]  /*2630*/  BAR.SYNC.DEFER_BLOCKING 0x0 ;  /* 0x0000000000007b1d */ /* 0x000fe20000010000 */
[----:B------:R-:W-:-:S05]  /*2640*/  IMAD.MOV.U32 R102, RZ, RZ, RZ ;  /* 0x000000ffff667224 */ /* 0x000fca00078e00ff */
[----:B------:R-:W-:Y:S04]  /*2650*/  BSSY.RECONVERGENT B0, `(.L_x_1743) ;  /* 0x000006e000007945 */ /* 0x000fe80003800200 */
[----:B------:R-:W-:Y:S05]  /*2660*/  @P1 BRA `(.L_x_1744) ;  /* 0x0000000400b01947 */ /* 0x000fea0003800000 */
[----:B01----:R-:W-:Y:S01]  /*2670*/  LOP3.LUT R44, RZ, R65, RZ, 0x33, !PT ;  /* 0x00000041ff2c7212 */ /* 0x003fe200078e33ff */
        /* <DEDUP_REMOVED lines=9> */
[----:B------:R-:W-:Y:S02]  /*2710*/  HFMA2 R102, -RZ, RZ, 0, 0 ;  /* 0x00000000ff667431 */ /* 0x000fe400000001ff */
[----:B------:R-:W-:Y:S01]  /*2720*/  IMAD.MOV.U32 R107, RZ, RZ, R65 ;  /* 0x000000ffff6b7224 */ /* 0x000fe200078e0041 */
[----:B------:R-:W-:-:S05]  /*2730*/  LOP3.LUT R44, R44, 0xffffff0, RZ, 0xc0, !PT ;  /* 0x0ffffff02c2c7812 */ /* 0x000fca00078ec0ff */
[----:B------:R-:W-:-:S07]  /*2740*/  IMAD.MOV R108, RZ, RZ, -R44 ;  /* 0x000000ffff6c7224 */ /* 0x000fce00078e0a2c */
.L_x_1747:
        /* <DEDUP_REMOVED lines=37> */
.L_x_1746:
[----:B------:R-:W-:Y:S05]  /*29a0*/  BSYNC.RECONVERGENT B1 ;  /* 0x0000000000017941 */ /* 0x000fea0003800200 */
.L_x_1745:
[----:B------:R-:W-:Y:S05]  /*29b0*/  @!P2 BRA `(.L_x_1744) ;  /* 0x0000000000dca947 */ /* 0x000fea0003800000 */
[C---:B------:R-:W-:Y:S01]  /*29c0*/  LOP3.LUT R44, R100.reuse, 0xf, RZ, 0xc0, !PT ;  /* 0x0000000f642c7812 */ /* 0x040fe200078ec0ff */
[----:B------:R-:W-:Y:S01]  /*29d0*/  BSSY.RECONVERGENT B1, `(.L_x_1748) ;  /* 0x0000017000017945 */ /* 0x000fe20003800200 */
[----:B------:R-:W-:Y:S02]  /*29e0*/  LOP3.LUT P2, RZ, R100, 0x7, RZ, 0xc0, !PT ;  /* 0x0000000764ff7812 */ /* 0x000fe4000784c0ff */
[----:B------:R-:W-:-:S04]  /*29f0*/  IADD3 R44, PT, PT, R44, -0x1, RZ ;  /* 0xffffffff2c2c7810 */ /* 0x000fc80007ffe0ff */
        /* <DEDUP_REMOVED lines=20> */
.L_x_1749:
[----:B------:R-:W-:Y:S05]  /*2b40*/  BSYNC.RECONVERGENT B1 ;  /* 0x0000000000017941 */ /* 0x000fea0003800200 */
.L_x_1748:
        /* <DEDUP_REMOVED lines=17> */
.L_x_1751:
[----:B------:R-:W-:Y:S05]  /*2c60*/  BSYNC.RECONVERGENT B1 ;  /* 0x0000000000017941 */ /* 0x000fea0003800200 */
.L_x_1750:
[----:B------:R-:W-:Y:S05]  /*2c70*/  @!P2 BRA `(.L_x_1744) ;  /* 0x00000000002ca947 */ /* 0x000fea0003800000 */
[----:B------:R-:W-:-:S05]  /*2c80*/  IMAD.WIDE R46, R107, 0x8, R46 ;  /* 0x000000086b2e7825 */ /* 0x000fca00078e022e */
[----:B------:R-:W2:Y:S01]  /*2c90*/  LDG.E R45, desc[UR4][R46.64+0x4] ;  /* 0x000004042e2d7981 */ /* 0x000ea2000c1e1900 */
[----:B------:R-:W-:-:S04]  /*2ca0*/  LOP3.LUT R100, R100, 0x3, RZ, 0xc0, !PT ;  /* 0x0000000364647812 */ /* 0x000fc800078ec0ff */
        /* <DEDUP_REMOVED lines=8> */
.L_x_1744:
[----:B------:R-:W-:Y:S05]  /*2d30*/  BSYNC.RECONVERGENT B0 ;  /* 0x0000000000007941 */ /* 0x000fea0003800200 */
.L_x_1743:
        /* <DEDUP_REMOVED lines=12> */
.L_x_1740:
        /* <DEDUP_REMOVED lines=25> */
.L_x_1755:
[----:B------:R-:W5:Y:S02]  /*2f90*/  LDG.E.64 R44, desc[UR4][R44.64] ;  /* 0x000000042c2c7981 */ /* 0x000f64000c1e1b00 */
.L_x_1756:
[----:B------:R-:W-:Y:S05]  /*2fa0*/  BSYNC.RECONVERGENT B1 ;  /* 0x0000000000017941 */ /* 0x000fea0003800200 */
.L_x_1754:
        /* <DEDUP_REMOVED lines=8> */
[-C--:B------:R-:W-:Y:S01]  /*3030*/  FFMA R44, R0, -R100.reuse, R101 ;  /* 0x80000064002c7223 */ /* 0x080fe20000000065 */
[----:B------:R-:W-:Y:S02]  /*3040*/  IMAD.U32 R115, R112, 0x10000, RZ ;  /* 0x0001000070737824 */ /* 0x000fe400078e00ff */
[----:B------:R-:W-:Y:S01]  /*3050*/  FFMA R112, R97, -R100, R96 ;  /* 0x8000006461707223 */ /* 0x000fe20000000060 */
[----:B------:R-:W-:Y:S01]  /*3060*/  IMAD.U32 R45, R46, 0x10000, RZ ;  /* 0x000100002e2d7824 */ /* 0x000fe200078e00ff */
        /* <DEDUP_REMOVED lines=18> */
.L_x_1758:
[----:B------:R0:W-:Y:S02]  /*3190*/  STG.E.128 desc[UR4][R110.64], R44 ;  /* 0x0000002c6e007986 */ /* 0x0001e4000c101d04 */
.L_x_1759:
[----:B------:R-:W-:Y:S05]  /*31a0*/  BSYNC.RECONVERGENT B1 ;  /* 0x0000000000017941 */ /* 0x000fea0003800200 */
.L_x_1757:
[----:B0-----:R-:W-:-:S05]  /*31b0*/  IMAD R44, R105, 0x80, R64 ;  /* 0x00000080692c7824 */ /* 0x001fca00078e0240 */
        /* <DEDUP_REMOVED lines=11> */
.L_x_1761:
[C---:B------:R-:W-:Y:S02]  /*3270*/  ISETP.NE.AND P0, PT, R22.reuse, RZ, PT ;  /* 0x000000ff1600720c */ /* 0x040fe40003f05270 */
[C---:B------:R-:W-:Y:S02]  /*3280*/  ISETP.GT.U32.AND P2, PT, R22.reuse, 0x1, PT ;  /* 0x000000011600780c */ /* 0x040fe40003f44070 */
[C---:B------:R-:W-:Y:S02]  /*3290*/  ISETP.GT.U32.AND P3, PT, R22.reuse, 0x2, PT ;  /* 0x000000021600780c */ /* 0x040fe40003f64070 */
[----:B------:R-:W-:-:S07]  /*32a0*/  ISETP.GT.U32.AND P4, PT, R22, 0x3, PT ;  /* 0x000000031600780c */ /* 0x000fce0003f84070 */
[----:B------:R-:W-:Y:S02]  /*32b0*/  @!P0 PRMT R46, RZ, 0x7610, R46 ;  /* 0x00007610ff2e8816 */ /* 0x000fe4000000002e */
[----:B-1----:R-:W-:Y:S02]  /*32c0*/  @!P2 PRMT R47, RZ, 0x7610, R47 ;  /* 0x00007610ff2fa816 */ /* 0x002fe4000000002f */
        /* <DEDUP_REMOVED lines=8> */
.L_x_1762:
[----:B------:R-:W-:Y:S05]  /*3350*/  BSYNC.RECONVERGENT B1 ;  /* 0x0000000000017941 */ /* 0x000fea0003800200 */
.L_x_1760:
[----:B-1----:R-:W-:Y:S01]  /*3360*/  IMAD.WIDE R110, R113, 0x4, R106 ;  /* 0x00000004716e7825 */ /* 0x002fe200078e026a */
[----:B-----5:R-:W-:-:S03]  /*3370*/  PRMT R112, R45, 0x7632, R112 ;  /* 0x000076322d707816 */ /* 0x020fc60000000070 */
[-C--:B------:R-:W-:Y:S01]  /*3380*/  FFMA R102, R73, -R100.reuse, R94 ;  /* 0x8000006449667223 */ /* 0x080fe2000000005e */
[----:B------:R-:W-:Y:S01]  /*3390*/  PRMT R46, R44, 0x7632, R46 ;  /* 0x000076322c2e7816 */ /* 0x000fe2000000002e */
[----:B------:R-:W-:Y:S01]  /*33a0*/  IMAD.U32 R113, R45, 0x10000, RZ ;  /* 0x000100002d717824 */ /* 0x000fe200078e00ff */
[----:B------:R-:W-:Y:S01]  /*33b0*/  LOP3.LUT P0, RZ, R110, 0xf, RZ, 0xc0, !PT ;  /* 0x0000000f6eff7812 */ /* 0x000fe2000780c0ff */
[----:B------:R-:W-:Y:S01]  /*33c0*/  IMAD.U32 R115, R112, 0x10000, RZ ;  /* 0x0001000070737824 */ /* 0x000fe200078e00ff */
[----:B------:R-:W-:Y:S01]  /*33d0*/  SHF.L.U32 R47, R44, 0x10, RZ ;  /* 0x000000102c2f7819 */ /* 0x000fe200000006ff */
[-C--:B------:R-:W-:Y:S01]  /*33e0*/  FFMA R44, R72, -R100.reuse, R95 ;  /* 0x80000064482c7223 */ /* 0x080fe2000000005f */
[----:B------:R-:W-:Y:S01]  /*33f0*/  ISETP.LT.U32.OR P0, PT, R22, 0x4, P0 ;  /* 0x000000041600780c */ /* 0x000fe20000701470 */
[-C--:B------:R-:W-:Y:S01]  /*3400*/  FFMA R104, R78, -R100.reuse, R93 ;  /* 0x800000644e687223 */ /* 0x080fe2000000005d */
[----:B------:R-:W-:Y:S02]  /*3410*/  IMAD.U32 R45, R46, 0x10000, RZ ;  /* 0x000100002e2d7824 */ /* 0x000fe400078e00ff */
        /* <DEDUP_REMOVED lines=16> */
.L_x_1764:
[----:B------:R-:W-:Y:S05]  /*3520*/  BSYNC.RECONVERGENT B1 ;  /* 0x0000000000017941 */ /* 0x000fea0003800200 */
.L_x_1763:
        /* <DEDUP_REMOVED lines=10> */
.L_x_1766:
        /* <DEDUP_REMOVED lines=14> */
.L_x_1767:
[----:B------:R-:W-:Y:S05]  /*36b0*/  BSYNC.RECONVERGENT B1 ;  /* 0x0000000000017941 */ /* 0x000fea0003800200 */
.L_x_1765:
[----:B------:R-:W-:Y:S01]  /*36c0*/  IMAD.WIDE R110, R113, 0x4, R106 ;  /* 0x00000004716e7825 */ /* 0x000fe200078e026a */
        /* <DEDUP_REMOVED lines=27> */
.L_x_1769:
[----:B------:R-:W-:Y:S05]  /*3880*/  BSYNC.RECONVERGENT B1 ;  /* 0x0000000000017941 */ /* 0x000fea0003800200 */
.L_x_1768:
        /* <DEDUP_REMOVED lines=10> */
.L_x_1771:
        /* <DEDUP_REMOVED lines=14> */
.L_x_1772:
[----:B------:R-:W-:Y:S05]  /*3a10*/  BSYNC.RECONVERGENT B1 ;  /* 0x0000000000017941 */ /* 0x000fea0003800200 */
.L_x_1770:
        /* <DEDUP_REMOVED lines=8> */
[-C--:B------:R-:W-:Y:S01]  /*3aa0*/  FFMA R44, R74, -R100.reuse, R87 ;  /* 0x800000644a2c7223 */ /* 0x080fe20000000057 */
[----:B------:R-:W-:Y:S01]  /*3ab0*/  ISETP.LT.U32.OR P0, PT, R20, 0x4, P0 ;  /* 0x000000041400780c */ /* 0x000fe20000701470 */
[----:B------:R-:W-:Y:S02]  /*3ac0*/  IMAD.U32 R45, R46, 0x10000, RZ ;  /* 0x000100002e2d7824 */ /* 0x000fe400078e00ff */
[----:B------:R-:W-:Y:S01]  /*3ad0*/  FFMA R100, R84, -R100, R83 ;  /* 0x8000006454647223 */ /* 0x000fe20000000053 */
[----:B------:R-:W-:-:S02]  /*3ae0*/  IMAD.U32 R103, R103, 0x10000, RZ ;  /* 0x0001000067677824 */ /* 0x000fc400078e00ff */
        /* <DEDUP_REMOVED lines=13> */
.L_x_1753:
[----:B------:R-:W-:Y:S05]  /*3bc0*/  BSYNC.RECONVERGENT B0 ;  /* 0x0000000000007941 */ /* 0x000fea0003800200 */
.L_x_1752:
[----:B0123--:R-:W0:Y:S02]  /*3bd0*/  LDC R45, c[0x0][0x380] ;  /* 0x0000e000ff2d7b82 */ /* 0x00fe240000000800 */
[----:B0-----:R-:W-:-:S04]  /*3be0*/  LEA R62, R45, R62, 0x2 ;  /* 0x0000003e2d3e7211 */ /* 0x001fc800078e10ff */
[----:B------:R-:W-:-:S13]  /*3bf0*/  ISETP.GE.AND P0, PT, R62, UR10, PT ;  /* 0x0000000a3e007c0c */ /* 0x000fda000bf06270 */
[----:B------:R-:W-:Y:S05]  /*3c00*/  @!P0 BRA `(.L_x_1773) ;  /* 0xffffffd0009c8947 */ /* 0x000fea000383ffff */
[----:B------:R-:W-:Y:S02]  /*3c10*/  IMAD.MOV.U32 R0, RZ, RZ, R4 ;  /* 0x000000ffff007224 */ /* 0x000fe400078e0004 */
[----:B------:R-:W-:-:S07]  /*3c20*/  IMAD.MOV.U32 R25, RZ, RZ, R15 ;  /* 0x000000ffff197224 */ /* 0x000fce00078e000f */
.L_x_1713:
[----:B------:R-:W1:Y:S01]  /*3c30*/  S2R R15, SR_CgaCtaId ;  /* 0x00000000000f7919 */ /* 0x000e620000008800 */
[----:B------:R-:W-:Y:S01]  /*3c40*/  BAR.SYNC.DEFER_BLOCKING 0x0 ;  /* 0x0000000000007b1d */ /* 0x000fe20000010000 */
[----:B------:R-:W-:Y:S02]  /*3c50*/  ISETP.GE.AND P0, PT, R64, UR7, PT ;  /* 0x0000000740007c0c */ /* 0x000fe4000bf06270 */
[----:B------:R-:W-:-:S03]  /*3c60*/  MOV R2, 0x400 ;  /* 0x0000040000027802 */ /* 0x000fc60000000f00 */
[----:B------:R-:W-:Y:S01]  /*3c70*/  BSSY.RECONVERGENT B0, `(.L_x_1774) ;  /* 0x0000015000007945 */ /* 0x000fe20003800200 */
[----:B-1----:R-:W-:-:S05]  /*3c80*/  LEA R2, R15, R2, 0x18 ;  /* 0x000000020f027211 */ /* 0x002fca00078ec0ff */
[----:B------:R-:W-:Y:S02]  /*3c90*/  IMAD R2, R63, 0x210, R2 ;  /* 0x000002103f027824 */ /* 0x000fe400078e0202 */
[----:B------:R-:W-:Y:S05]  /*3ca0*/  @P0 BRA `(.L_x_1775) ;  /* 0x0000000000440947 */ /* 0x000fea0003800000 */
[----:B------:R-:W-:Y:S01]  /*3cb0*/  ISETP.GE.U32.AND P0, PT, R67, 0x20, PT ;  /* 0x000000204300780c */ /* 0x000fe20003f06070 */
[----:B------:R-:W-:Y:S01]  /*3cc0*/  IMAD R4, R65, 0x10, R2 ;  /* 0x0000001041047824 */ /* 0x000fe200078e0202 */
[----:B------:R-:W-:-:S11]  /*3cd0*/  LEA R64, R105, R64, 0x7 ;  /* 0x0000004069407211 */ /* 0x000fd600078e38ff */
[----:B------:R1:W-:Y:S01]  /*3ce0*/  @P0 STS.128 [R4], R28 ;  /* 0x0000001c04000388 */ /* 0x0003e20000000c00 */
[----:B------:R-:W-:-:S13]  /*3cf0*/  ISETP.GE.AND P0, PT, R64, UR7, PT ;  /* 0x0000000740007c0c */ /* 0x000fda000bf06270 */
[----:B------:R-:W-:Y:S05]  /*3d00*/  @P0 BRA `(.L_x_1775) ;  /* 0x00000000002c0947 */ /* 0x000fea0003800000 */
[----:B------:R-:W-:Y:S01]  /*3d10*/  ISETP.NE.AND P0, PT, R63, 0x1, PT ;  /* 0x000000013f00780c */ /* 0x000fe20003f05270 */
[----:B------:R-:W-:-:S12]  /*3d20*/  IMAD R64, R105, 0x80, R64 ;  /* 0x0000008069407824 */ /* 0x000fd800078e0240 */
[----:B------:R2:W-:Y:S01]  /*3d30*/  @P0 STS.128 [R4+0x840], R32 ;  /* 0x0008402004000388 */ /* 0x0005e20000000c00 */
[----:B------:R-:W-:-:S13]  /*3d40*/  ISETP.GE.AND P0, PT, R64, UR7, PT ;  /* 0x0000000740007c0c */ /* 0x000fda000bf06270 */
[----:B------:R-:W-:Y:S05]  /*3d50*/  @P0 BRA `(.L_x_1775) ;  /* 0x0000000000180947 */ /* 0x000fea0003800000 */
[----:B------:R-:W-:Y:S01]  /*3d60*/  IMAD R64, R105, 0x80, R64 ;  /* 0x0000008069407824 */ /* 0x000fe200078e0240 */
[C---:B------:R-:W-:Y:S02]  /*3d70*/  ISETP.NE.AND P0, PT, R63.reuse, 0x3, PT ;  /* 0x000000033f00780c */ /* 0x040fe40003f05270 */
[----:B------:R-:W-:Y:S02]  /*3d80*/  ISETP.NE.AND P1, PT, R63, 0x2, PT ;  /* 0x000000023f00780c */ /* 0x000fe40003f25270 */
[----:B------:R-:W-:-:S11]  /*3d90*/  ISETP.GE.OR P0, PT, R64, UR7, !P0 ;  /* 0x0000000740007c0c */ /* 0x000fd6000c706670 */
[----:B------:R3:W-:Y:S04]  /*3da0*/  @P1 STS.128 [R4+0x1080], R36 ;  /* 0x0010802404001388 */ /* 0x0007e80000000c00 */
[----:B------:R3:W-:Y:S02]  /*3db0*/  @!P0 STS.128 [R4+0x18c0], R40 ;  /* 0x0018c02804008388 */ /* 0x0007e40000000c00 */
.L_x_1775:
[----:B------:R-:W-:Y:S05]  /*3dc0*/  BSYNC.RECONVERGENT B0 ;  /* 0x0000000000007941 */ /* 0x000fea0003800200 */
.L_x_1774:
[----:B-123--:R-:W-:Y:S01]  /*3dd0*/  LOP3.LUT R4, R67, 0x3e0, RZ, 0xc0, !PT ;  /* 0x000003e043047812 */ /* 0x00efe200078ec0ff */
[----:B------:R-:W-:Y:S01]  /*3de0*/  IMAD R66, R66, 0x20, R65 ;  /* 0x0000002042427824 */ /* 0x000fe200078e0241 */
[----:B------:R-:W-:Y:S03]  /*3df0*/  BAR.SYNC.DEFER_BLOCKING 0x0 ;  /* 0x0000000000007b1d */ /* 0x000fe60000010000 */
[----:B------:R-:W-:-:S05]  /*3e00*/  IMAD R4, R4, R105, R66 ;  /* 0x0000006904047224 */ /* 0x000fca00078e0242 */
[----:B------:R-:W-:-:S04]  /*3e10*/  SHF.L.U32 R15, R4, 0x2, RZ ;  /* 0x00000002040f7819 */ /* 0x000fc800000006ff */
[----:B------:R-:W-:-:S04]  /*3e20*/  ISETP.GE.AND P0, PT, R15, UR7, PT ;  /* 0x000000070f007c0c */ /* 0x000fc8000bf06270 */
[----:B------:R-:W-:-:S13]  /*3e30*/  ISETP.GT.U32.OR P0, PT, R67, 0x7f, P0 ;  /* 0x0000007f4300780c */ /* 0x000fda0000704470 */
[----:B------:R-:W-:Y:S05]  /*3e40*/  @P0 EXIT ;  /* 0x000000000000094d */ /* 0x000fea0003800000 */
[----:B------:R-:W-:Y:S01]  /*3e50*/  IMAD.SHL.U32 R4, R63, 0x10, RZ ;  /* 0x000000103f047824 */ /* 0x000fe200078e00ff */
[----:B------:R-:W-:Y:S01]  /*3e60*/  ISETP.GE.U32.AND P5, PT, R67, 0x20, PT ;  /* 0x000000204300780c */ /* 0x000fe20003fa6070 */
[C---:B------:R-:W-:Y:S01]  /*3e70*/  IMAD R2, R63.reuse, 0x630, R2 ;  /* 0x000006303f027824 */ /* 0x040fe200078e0202 */
[----:B------:R-:W-:Y:S01]  /*3e80*/  BSSY.RECONVERGENT B0, `(.L_x_1776) ;  /* 0x0000029000007945 */ /* 0x000fe20003800200 */
[----:B------:R-:W-:Y:S02]  /*3e90*/  ISETP.NE.AND P1, PT, R63, 0x1, PT ;  /* 0x000000013f00780c */ /* 0x000fe40003f25270 */
[C---:B------:R-:W-:Y:S01]  /*3ea0*/  ISETP.EQ.AND P3, PT, R4.reuse, 0x10, PT ;  /* 0x000000100400780c */ /* 0x040fe20003f62270 */
[----:B------:R-:W-:Y:S01]  /*3eb0*/  IMAD R2, R65, 0x10, R2 ;  /* 0x0000001041027824 */ /* 0x000fe200078e0202 */
[C---:B------:R-:W-:Y:S02]  /*3ec0*/  ISETP.EQ.AND P4, PT, R4.reuse, 0x20, PT ;  /* 0x000000200400780c */ /* 0x040fe40003f82270 */
[----:B------:R-:W-:-:S02]  /*3ed0*/  ISETP.EQ.AND P0, PT, R4, 0x30, PT ;  /* 0x000000300400780c */ /* 0x000fc40003f02270 */
[----:B------:R-:W-:-:S07]  /*3ee0*/  ISETP.EQ.AND P2, PT, R4, RZ, PT ;  /* 0x000000ff0400720c */ /* 0x000fce0003f42270 */
[----:B------:R-:W-:Y:S02]  /*3ef0*/  @P3 IMAD.MOV.U32 R3, RZ, RZ, R7 ;  /* 0x000000ffff033224 */ /* 0x000fe400078e0007 */
[----:B------:R-:W-:Y:S02]  /*3f00*/  @P4 IMAD.MOV.U32 R3, RZ, RZ, R11 ;  /* 0x000000ffff034224 */ /* 0x000fe400078e000b */
[----:B------:R-:W-:-:S05]  /*3f10*/  @P0 MOV R3, R25 ;  /* 0x0000001900030202 */ /* 0x000fca0000000f00 */
[----:B------:R-:W-:Y:S01]  /*3f20*/  IMAD.MOV.U32 R4, RZ, RZ, R3 ;  /* 0x000000ffff047224 */ /* 0x000fe200078e0003 */
[----:B------:R-:W-:Y:S06]  /*3f30*/  @!P5 BRA `(.L_x_1777) ;  /* 0x000000000074d947 */ /* 0x000fec0003800000 */
[----:B0-----:R-:W0:Y:S01]  /*3f40*/  LDS.128 R20, [R2] ;  /* 0x0000000002147984 */ /* 0x001e220000000c00 */
[----:B------:R-:W-:Y:S01]  /*3f50*/  @P2 IMAD.MOV.U32 R24, RZ, RZ, R0 ;  /* 0x000000ffff182224 */ /* 0x000fe200078e0000 */
[----:B------:R-:W-:Y:S01]  /*3f60*/  @P2 MOV R3, R5 ;  /* 0x0000000500032202 */ /* 0x000fe20000000f00 */
[----:B------:R-:W-:Y:S01]  /*3f70*/  @P2 IMAD.MOV.U32 R26, RZ, RZ, R6 ;  /* 0x000000ffff1a2224 */ /* 0x000fe200078e0006 */
[----:B------:R-:W-:Y:S01]  /*3f80*/  @P3 MOV R26, R10 ;  /* 0x0000000a001a3202 */ /* 0x000fe20000000f00 */
[----:B------:R-:W-:Y:S02]  /*3f90*/  @P3 IMAD.MOV.U32 R24, RZ, RZ, R8 ;  /* 0x000000ffff183224 */ /* 0x000fe400078e0008 */
[----:B------:R-:W-:Y:S02]  /*3fa0*/  @P3 IMAD.MOV.U32 R3, RZ, RZ, R9 ;  /* 0x000000ffff033224 */ /* 0x000fe400078e0009 */
[----:B------:R-:W-:Y:S01]  /*3fb0*/  @P4 IMAD.MOV.U32 R24, RZ, RZ, R12 ;  /* 0x000000ffff184224 */ /* 0x000fe200078e000c */
[----:B------:R-:W-:Y:S01]  /*3fc0*/  @P0 MOV R24, R16 ;  /* 0x0000001000180202 */ /* 0x000fe20000000f00 */
[----:B------:R-:W-:-:S02]  /*3fd0*/  @P4 IMAD.MOV.U32 R3, RZ, RZ, R13 ;  /* 0x000000ffff034224 */ /* 0x000fc400078e000d */
[----:B------:R-:W-:Y:S02]  /*3fe0*/  @P4 IMAD.MOV.U32 R26, RZ, RZ, R14 ;  /* 0x000000ffff1a4224 */ /* 0x000fe400078e000e */
[----:B------:R-:W-:Y:S02]  /*3ff0*/  @P0 IMAD.MOV.U32 R3, RZ, RZ, R17 ;  /* 0x000000ffff030224 */ /* 0x000fe400078e0011 */
[----:B------:R-:W-:Y:S02]  /*4000*/  @P0 IMAD.MOV.U32 R26, RZ, RZ, R18 ;  /* 0x000000ffff1a0224 */ /* 0x000fe400078e0012 */
[----:B0-----:R-:W-:Y:S01]  /*4010*/  FADD R21, R21, R24 ;  /* 0x0000001815157221 */ /* 0x001fe20000000000 */
[----:B------:R-:W-:Y:S01]  /*4020*/  FADD R22, R22, R3 ;  /* 0x0000000316167221 */ /* 0x000fe20000000000 */
[----:B------:R-:W-:Y:S01]  /*4030*/  FADD R23, R23, R26 ;  /* 0x0000001a17177221 */ /* 0x000fe20000000000 */
[----:B------:R-:W-:Y:S01]  /*4040*/  FADD R4, R4, R20 ;  /* 0x0000001404047221 */ /* 0x000fe20000000000 */
[--C-:B------:R-:W-:Y:S01]  /*4050*/  @P2 IMAD.MOV.U32 R0, RZ, RZ, R21.reuse ;  /* 0x000000ffff002224 */ /* 0x100fe200078e0015 */
[----:B------:R-:W-:Y:S01]  /*4060*/  @P3 MOV R8, R21 ;  /* 0x0000001500083202 */ /* 0x000fe20000000f00 */
[--C-:B------:R-:W-:Y:S01]  /*4070*/  @P4 IMAD.MOV.U32 R12, RZ, RZ, R21.reuse ;  /* 0x000000ffff0c4224 */ /* 0x100fe200078e0015 */
[----:B------:R-:W-:Y:S01]  /*4080*/  @P3 MOV R9, R22 ;  /* 0x0000001600093202 */ /* 0x000fe20000000f00 */
[----:B------:R-:W-:Y:S01]  /*4090*/  @P0 IMAD.MOV.U32 R16, RZ, RZ, R21 ;  /* 0x000000ffff100224 */ /* 0x000fe200078e0015 */
[----:B------:R-:W-:Y:S01]  /*40a0*/  @P3 MOV R10, R23 ;  /* 0x00000017000a3202 */ /* 0x000fe20000000f00 */
[----:B------:R-:W-:-:S02]  /*40b0*/  @P2 IMAD.MOV.U32 R5, RZ, RZ, R22 ;  /* 0x000000ffff052224 */ /* 0x000fc400078e0016 */
[--C-:B------:R-:W-:Y:S02]  /*40c0*/  @P4 IMAD.MOV.U32 R13, RZ, RZ, R22.reuse ;  /* 0x000000ffff0d4224 */ /* 0x100fe400078e0016 */
[----:B------:R-:W-:Y:S02]  /*40d0*/  @P0 IMAD.MOV.U32 R17, RZ, RZ, R22 ;  /* 0x000000ffff110224 */ /* 0x000fe400078e0016 */
[--C-:B------:R-:W-:Y:S02]  /*40e0*/  @P2 IMAD.MOV.U32 R6, RZ, RZ, R23.reuse ;  /* 0x000000ffff062224 */ /* 0x100fe400078e0017 */
[--C-:B------:R-:W-:Y:S02]  /*40f0*/  @P4 IMAD.MOV.U32 R14, RZ, RZ, R23.reuse ;  /* 0x000000ffff0e4224 */ /* 0x100fe400078e0017 */
[----:B------:R-:W-:-:S07]  /*4100*/  @P0 IMAD.MOV.U32 R18, RZ, RZ, R23 ;  /* 0x000000ffff120224 */ /* 0x000fce00078e0017 */
.L_x_1777:
[----:B------:R-:W-:Y:S05]  /*4110*/  BSYNC.RECONVERGENT B0 ;  /* 0x0000000000007941 */ /* 0x000fea0003800200 */
.L_x_1776:
[----:B------:R-:W-:Y:S04]  /*4120*/  BSSY.RECONVERGENT B0, `(.L_x_1778) ;  /* 0x0000031000007945 */ /* 0x000fe80003800200 */
[----:B------:R-:W-:Y:S04]  /*4130*/  BSSY.RELIABLE B1, `(.L_x_1779) ;  /* 0x000002a000017945 */ /* 0x000fe80003800100 */
[----:B------:R-:W-:Y:S05]  /*4140*/  @P1 BRA `(.L_x_1780) ;  /* 0x0000000000381947 */ /* 0x000fea0003800000 */
[----:B------:R-:W-:Y:S01]  /*4150*/  @P2 IMAD.MOV.U32 R3, RZ, RZ, R5 ;  /* 0x000000ffff032224 */ /* 0x000fe200078e0005 */
[----:B------:R-:W-:Y:S01]  /*4160*/  @P2 MOV R7, R6 ;  /* 0x0000000600072202 */ /* 0x000fe20000000f00 */
[----:B------:R-:W-:Y:S02]  /*4170*/  @P3 IMAD.MOV.U32 R3, RZ, RZ, R9 ;  /* 0x000000ffff033224 */ /* 0x000fe400078e0009 */
[----:B------:R-:W-:Y:S01]  /*4180*/  @P3 IMAD.MOV.U32 R0, RZ, RZ, R8 ;  /* 0x000000ffff003224 */ /* 0x000fe200078e0008 */
[----:B------:R-:W-:Y:S01]  /*4190*/  @P4 MOV R0, R12 ;  /* 0x0000000c00004202 */ /* 0x000fe20000000f00 */
[----:B------:R-:W-:Y:S01]  /*41a0*/  @P4 IMAD.MOV.U32 R3, RZ, RZ, R13 ;  /* 0x000000ffff034224 */ /* 0x000fe200078e000d */
[----:B------:R-:W-:Y:S01]  /*41b0*/  @P0 MOV R3, R17 ;  /* 0x0000001100030202 */ /* 0x000fe20000000f00 */
[----:B------:R-:W-:Y:S02]  /*41c0*/  @P0 IMAD.MOV.U32 R0, RZ, RZ, R16 ;  /* 0x000000ffff000224 */ /* 0x000fe400078e0010 */
[----:B------:R-:W-:-:S02]  /*41d0*/  @P3 IMAD.MOV.U32 R7, RZ, RZ, R10 ;  /* 0x000000ffff073224 */ /* 0x000fc400078e000a */
[----:B------:R-:W-:Y:S02]  /*41e0*/  @P4 IMAD.MOV.U32 R7, RZ, RZ, R14 ;  /* 0x000000ffff074224 */ /* 0x000fe400078e000e */
[----:B------:R-:W-:Y:S02]  /*41f0*/  @P0 IMAD.MOV.U32 R7, RZ, RZ, R18 ;  /* 0x000000ffff070224 */ /* 0x000fe400078e0012 */
[----:B------:R-:W-:Y:S02]  /*4200*/  IMAD.MOV.U32 R5, RZ, RZ, R0 ;  /* 0x000000ffff057224 */ /* 0x000fe400078e0000 */
[----:B------:R-:W-:Y:S01]  /*4210*/  IMAD.MOV.U32 R6, RZ, RZ, R3 ;  /* 0x000000ffff067224 */ /* 0x000fe200078e0003 */
[----:B------:R-:W-:Y:S06]  /*4220*/  BRA `(.L_x_1781) ;  /* 0x0000000000487947 */ /* 0x000fec0003800000 */
.L_x_1780:
[----:B0-----:R-:W0:Y:S01]  /*4230*/  LDS.128 R20, [R2+0x210] ;  /* 0x0002100002147984 */ /* 0x001e220000000c00 */
[----:B------:R-:W-:Y:S01]  /*4240*/  ISETP.NE.AND P1, PT, R63, 0x2, PT ;  /* 0x000000023f00780c */ /* 0x000fe20003f25270 */
[----:B------:R-:W-:Y:S01]  /*4250*/  @P2 IMAD.MOV.U32 R24, RZ, RZ, R6 ;  /* 0x000000ffff182224 */ /* 0x000fe200078e0006 */
[----:B------:R-:W-:Y:S01]  /*4260*/  @P2 MOV R3, R5 ;  /* 0x0000000500032202 */ /* 0x000fe20000000f00 */
[----:B------:R-:W-:Y:S01]  /*4270*/  @P3 IMAD.MOV.U32 R0, RZ, RZ, R8 ;  /* 0x000000ffff003224 */ /* 0x000fe200078e0008 */
[----:B------:R-:W-:Y:S01]  /*4280*/  @P3 MOV R24, R10 ;  /* 0x0000000a00183202 */ /* 0x000fe20000000f00 */
        /* <DEDUP_REMOVED lines=11> */
[----:B------:R-:W-:Y:S06]  /*4340*/  @!P1 BRA `(.L_x_1782) ;  /* 0x0000000000209947 */ /* 0x000fec0003800000 */
.L_x_1781:
[----:B------:R-:W1:Y:S01]  /*4350*/  LDS.128 R8, [R2+0x420] ;  /* 0x0004200002087984 */ /* 0x000e620000000c00 */
[----:B------:R-:W-:-:S13]  /*4360*/  ISETP.NE.AND P0, PT, R63, 0x3, PT ;  /* 0x000000033f00780c */ /* 0x000fda0003f05270 */
[----:B------:R-:W-:Y:S05]  /*4370*/  @!P0 BREAK.RELIABLE B1 ;  /* 0x0000000000018942 */ /* 0x000fea0003800100 */
[----:B-1----:R-:W-:Y:S01]  /*4380*/  FADD R4, R8, R4 ;  /* 0x0000000408047221 */ /* 0x002fe20000000000 */
[----:B------:R-:W-:Y:S01]  /*4390*/  FADD R5, R9, R5 ;  /* 0x0000000509057221 */ /* 0x000fe20000000000 */
[----:B------:R-:W-:Y:S01]  /*43a0*/  FADD R6, R10, R6 ;  /* 0x000000060a067221 */ /* 0x000fe20000000000 */
[----:B------:R-:W-:Y:S01]  /*43b0*/  FADD R7, R11, R7 ;  /* 0x000000070b077221 */ /* 0x000fe20000000000 */
[----:B------:R-:W-:Y:S06]  /*43c0*/  @!P0 BRA `(.L_x_1783) ;  /* 0x0000000000188947 */ /* 0x000fec0003800000 */
.L_x_1782:
[----:B------:R-:W-:Y:S05]  /*43d0*/  BSYNC.RELIABLE B1 ;  /* 0x0000000000017941 */ /* 0x000fea0003800100 */
.L_x_1779:
[----:B------:R-:W1:Y:S02]  /*43e0*/  LDS.128 R8, [R2+0x630] ;  /* 0x0006300002087984 */ /* 0x000e640000000c00 */
[----:B-1----:R-:W-:Y:S01]  /*43f0*/  FADD R4, R8, R4 ;  /* 0x0000000408047221 */ /* 0x002fe20000000000 */
[----:B------:R-:W-:Y:S01]  /*4400*/  FADD R5, R9, R5 ;  /* 0x0000000509057221 */ /* 0x000fe20000000000 */
[----:B------:R-:W-:Y:S01]  /*4410*/  FADD R6, R10, R6 ;  /* 0x000000060a067221 */ /* 0x000fe20000000000 */
[----:B------:R-:W-:-:S07]  /*4420*/  FADD R7, R11, R7 ;  /* 0x000000070b077221 */ /* 0x000fce0000000000 */
.L_x_1783:
[----:B------:R-:W-:Y:S05]  /*4430*/  BSYNC.RECONVERGENT B0 ;  /* 0x0000000000007941 */ /* 0x000fea0003800200 */
.L_x_1778:
[----:B------:R-:W-:Y:S05]  /*4440*/  WARPSYNC.ALL ;  /* 0x0000000000007948 */ /* 0x000fea0003800000 */
[----:B------:R-:W1:Y:S01]  /*4450*/  LDC.64 R2, c[0x0][0x3e0] ;  /* 0x0000f800ff027b82 */ /* 0x000e620000000a00 */
[----:B------:R-:W-:Y:S01]  /*4460*/  IMAD R9, R68, UR7, R15 ;  /* 0x0000000744097c24 */ /* 0x000fe2000f8e020f */
[----:B------:R-:W-:-:S04]  /*4470*/  IADD3 R15, PT, PT, -R15, UR7, RZ ;  /* 0x000000070f0f7c10 */ /* 0x000fc8000fffe1ff */
[----:B------:R-:W-:Y:S01]  /*4480*/  ISETP.GT.U32.AND P1, PT, R15, 0x3, PT ;  /* 0x000000030f00780c */ /* 0x000fe20003f24070 */
[----:B-1----:R-:W-:-:S03]  /*4490*/  IMAD.WIDE.U32 R2, R9, 0x4, R2 ;  /* 0x0000000409027825 */ /* 0x002fc600078e0002 */
[----:B------:R-:W-:-:S13]  /*44a0*/  LOP3.LUT P0, RZ, R2, 0xf, RZ, 0xc0, !PT ;  /* 0x0000000f02ff7812 */ /* 0x000fda000780c0ff */
[----:B------:R-:W-:Y:S05]  /*44b0*/  @!P0 BRA P1, `(.L_x_1784) ;  /* 0x0000000000288947 */ /* 0x000fea0000800000 */
[C---:B------:R-:W-:Y:S02]  /*44c0*/  ISETP.NE.AND P0, PT, R15.reuse, RZ, PT ;  /* 0x000000ff0f00720c */ /* 0x040fe40003f05270 */
[C---:B------:R-:W-:Y:S02]  /*44d0*/  ISETP.GE.U32.AND P1, PT, R15.reuse, 0x2, PT ;  /* 0x000000020f00780c */ /* 0x040fe40003f26070 */
[----:B------:R-:W-:-:S09]  /*44e0*/  ISETP.GE.U32.AND P2, PT, R15, 0x3, PT ;  /* 0x000000030f00780c */ /* 0x000fd20003f46070 */
[----:B------:R1:W-:Y:S01]  /*44f0*/  @P0 STG.E desc[UR4][R2.64], R4 ;  /* 0x0000000402000986 */ /* 0x0003e2000c101904 */
[----:B------:R-:W-:-:S03]  /*4500*/  ISETP.GE.U32.AND P0, PT, R15, 0x4, PT ;  /* 0x000000040f00780c */ /* 0x000fc60003f06070 */
[----:B------:R1:W-:Y:S04]  /*4510*/  @P1 STG.E desc[UR4][R2.64+0x4], R5 ;  /* 0x0000040502001986 */ /* 0x0003e8000c101904 */
[----:B------:R1:W-:Y:S06]  /*4520*/  @P2 STG.E desc[UR4][R2.64+0x8], R6 ;  /* 0x0000080602002986 */ /* 0x0003ec000c101904 */
[----:B------:R-:W-:Y:S05]  /*4530*/  @!P0 EXIT ;  /* 0x000000000000894d */ /* 0x000fea0003800000 */
[----:B------:R-:W-:Y:S01]  /*4540*/  STG.E desc[UR4][R2.64+0xc], R7 ;  /* 0x00000c0702007986 */ /* 0x000fe2000c101904 */
[----:B------:R-:W-:Y:S05]  /*4550*/  EXIT ;  /* 0x000000000000794d */ /* 0x000fea0003800000 */
.L_x_1784:
[----:B------:R-:W-:Y:S01]  /*4560*/  STG.E.128 desc[UR4][R2.64], R4 ;  /* 0x0000000402007986 */ /* 0x000fe2000c101d04 */
[----:B------:R-:W-:Y:S05]  /*4570*/  EXIT ;  /* 0x000000000000794d */ /* 0x000fea0003800000 */
        .weak           $__internal_15_$__cuda_sm20_rcp_rn_f32_slowpath
        .type           $__internal_15_$__cuda_sm20_rcp_rn_f32_slowpath,@function
        .size           $__internal_15_$__cuda_sm20_rcp_rn_f32_slowpath,(.L_x_5068 - $__internal_15_$__cuda_sm20_rcp_rn_f32_slowpath)
$__internal_15_$__cuda_sm20_rcp_rn_f32_slowpath:
        /* <DEDUP_REMOVED lines=15> */
.L_x_1785:
        /* <DEDUP_REMOVED lines=33> */
.L_x_1787:
[----:B------:R0:W1:Y:S02]  /*4880*/  MUFU.RCP R2, R0 ;  /* 0x0000000000027308 */ /* 0x0000640000001000 */
.L_x_1786:
[----:B-1-3--:R-:W-:Y:S01]  /*4890*/  MOV R19, R2 ;  /* 0x0000000200137202 */ /* 0x00afe20000000f00 */
[----:B------:R-:W-:Y:S02]  /*48a0*/  IMAD.MOV.U32 R2, RZ, RZ, R8 ;  /* 0x000000ffff027224 */ /* 0x000fe400078e0008 */
[----:B------:R-:W-:-:S04]  /*48b0*/  IMAD.MOV.U32 R3, RZ, RZ, 0x0 ;  /* 0x00000000ff037424 */ /* 0x000fc800078e00ff */
[----:B0-2---:R-:W-:Y:S05]  /*48c0*/  RET.REL.NODEC R2 `(_ZN18transformer_engine13normalization26rmsnorm_bwd_general_kernelINS0_13Kernel_traitsI13__nv_bfloat16fS3_fjLj512ELj1ELj4ELj1ELj16ENS0_18Kernel_traits_baseILj512ES3_fS3_fjLj128EEEEELb1EEEvNS0_20BackwardKernelParamsE) ;  /* 0xffffffb402cc7950 */ /* 0x005fea0003c3ffff */
.L_x_1788:
        /* <DEDUP_REMOVED lines=11> */
.L_x_5068:


//--------------------- .text._ZN18transformer_engine13normalization26rmsnorm_bwd_general_kernelINS0_13Kernel_traitsI13__nv_bfloat16S3_S3_fjLj512ELj1ELj4ELj1ELj16ENS0_18Kernel_traits_baseILj512ES3_S3_S3_fjLj128EEEEELb1EEEvNS0_20BackwardKernelParamsE --------------------------
	.section	.text._ZN18transformer_engine13normalization26rmsnorm_bwd_general_kernelINS0_13Kernel_traitsI13__nv_bfloat16S3_S3_fjLj512ELj1ELj4ELj1ELj16ENS0_18Kernel_traits_baseILj512ES3_S3_S3_fjLj128EEEEELb1EEEvNS0_20BackwardKernelParamsE,"ax",@progbits
	.align	128
        .global         _ZN18transformer_engine13normalization26rmsnorm_bwd_general_kernelINS0_13Kernel_traitsI13__nv_bfloat16S3_S3_fjLj512ELj1ELj4ELj1ELj16ENS0_18Kernel_traits_baseILj512ES3_S3_S3_fjLj128EEEEELb1EEEvNS0_20BackwardKernelParamsE
        .type           _ZN18transformer_engine13normalization26rmsnorm_bwd_general_kernelINS0_13Kernel_traitsI13__nv_bfloat16S3_S3_fjLj512ELj1ELj4ELj1ELj16ENS0_18Kernel_traits_baseILj512ES3_S3_S3_fjLj128EEEEELb1EEEvNS0_20BackwardKernelParamsE,@function
        .size           _ZN18transformer_engine13normalization26rmsnorm_bwd_general_kernelINS0_13Kernel_traitsI13__nv_bfloat16S3_S3_fjLj512ELj1ELj4ELj1ELj16ENS0_18Kernel_traits_baseILj512ES3_S3_S3_fjLj128EEEEELb1EEEvNS0_20BackwardKernelParamsE,(.L_x_5069 - _ZN18transformer_engine13normalization26rmsnorm_bwd_general_kernelINS0_13Kernel_traitsI13__nv_bfloat16S3_S3_fjLj512ELj1ELj4ELj1ELj16ENS0_18Kernel_traits_baseILj512ES3_S3_S3_fjLj128EEEEELb1EEEvNS0_20BackwardKernelParamsE)
        .other          _ZN18transformer_engine13normalization26rmsnorm_bwd_general_kernelINS0_13Kernel_traitsI13__nv_bfloat16S3_S3_fjLj512ELj1ELj4ELj1ELj16ENS0_18Kernel_traits_baseILj512ES3_S3_S3_fjLj128EEEEELb1EEEvNS0_20BackwardKernelParamsE,@"STO_CUDA_ENTRY STV_DEFAULT"
_ZN18transformer_engine13normalization26rmsnorm_bwd_general_kernelINS0_13Kernel_traitsI13__nv_bfloat16S3_S3_fjLj512ELj1ELj4ELj1ELj16ENS0_18Kernel_traits_baseILj512ES3_S3_S3_fjLj128EEEEELb1EEEvNS0_20BackwardKernelParamsE:
.text._ZN18transformer_engine13normalization26rmsnorm_bwd_general_kernelINS0_13Kernel_traitsI13__nv_bfloat16S3_S3_fjLj512ELj1ELj4ELj1ELj16ENS0_18Kernel_traits_baseILj512ES3_S3_S3_fjLj128EEEEELb1EEEvNS0_20BackwardKernelParamsE:
        /* <DEDUP_REMOVED lines=14> */
[----:B------:R-:W-:-:S07]  /*00e0*/  ISETP.NE.U32.AND P2, PT, R101, RZ, PT ;  /* 0x000000ff6500720c */ /* 0x000fce0003f45070 */
[----:B----4-:R-:W4:Y:S02]  /*00f0*/  MUFU.RCP R0, R0 ;  /* 0x0000000000007308 */ /* 0x010f240000001000 */
[----:B----4-:R-:W-:-:S06]  /*0100*/  VIADD R2, R0, 0xffffffe ;  /* 0x0ffffffe00027836 */ /* 0x010fcc0000000000 */
[----:B------:R4:W5:Y:S02]  /*0110*/  F2I.FTZ.U32.TRUNC.NTZ R3, R2 ;  /* 0x0000000200037305 */ /* 0x000964000021f000 */
[----:B----4-:R-:W-:Y:S02]  /*0120*/  IMAD.MOV.U32 R2, RZ, RZ, RZ ;  /* 0x000000ffff027224 */ /* 0x010fe400078e00ff */
[----:B-----5:R-:W-:-:S04]  /*0130*/  IMAD R4, R3, R101, RZ ;  /* 0x0000006503047224 */ /* 0x020fc800078e02ff */
[----:B------:R-:W-:-:S04]  /*0140*/  IMAD.MOV R5, RZ, RZ, -R4 ;  /* 0x000000ffff057224 */ /* 0x000fc800078e0a04 */
[----:B------:R-:W-:-:S06]  /*0150*/  IMAD.HI.U32 R3, R3, R5, R2 ;  /* 0x0000000503037227 */ /* 0x000fcc00078e0002 */
[----:B-1----:R-:W-:Y:S01]  /*0160*/  IMAD.HI.U32 R64, R3, UR4, RZ ;  /* 0x0000000403407c27 */ /* 0x002fe2000f8e00ff */
[----:B--2---:R-:W-:-:S03]  /*0170*/  LOP3.LUT R3, R65, 0x1f, RZ, 0xc0, !PT ;  /* 0x0000001f41037812 */ /* 0x004fc600078ec0ff */
[----:B------:R-:W-:-:S04]  /*0180*/  IMAD.MOV R4, RZ, RZ, -R64 ;  /* 0x000000ffff047224 */ /* 0x000fc800078e0a40 */
[----:B------:R-:W-:-:S05]  /*0190*/  IMAD R4, R101, R4, UR4 ;  /* 0x0000000465047e24 */ /* 0x000fca000f8e0204 */
[----:B------:R-:W-:-:S13]  /*01a0*/  ISETP.GE.U32.AND P0, PT, R4, R101, PT ;  /* 0x000000650400720c */ /* 0x000fda0003f06070 */
[----:B------:R-:W-:Y:S02]  /*01b0*/  @P0 IMAD.IADD R4, R4, 0x1, -R101 ;  /* 0x0000000104040824 */ /* 0x000fe400078e0a65 */
[----:B------:R-:W-:-:S03]  /*01c0*/  @P0 VIADD R64, R64, 0x1 ;  /* 0x0000000140400836 */ /* 0x000fc60000000000 */
[----:B------:R-:W-:-:S13]  /*01d0*/  ISETP.GE.U32.AND P1, PT, R4, R101, PT ;  /* 0x000000650400720c */ /* 0x000fda0003f26070 */
[----:B------:R-:W-:Y:S01]  /*01e0*/  @P1 VIADD R64, R64, 0x1 ;  /* 0x0000000140401836 */ /* 0x000fe20000000000 */
[----:B------:R-:W-:-:S04]  /*01f0*/  @!P2 LOP3.LUT R64, RZ, R101, RZ, 0x33, !PT ;  /* 0x00000065ff40a212 */ /* 0x000fc800078e33ff */
[----:B------:R-:W-:Y:S01]  /*0200*/  SHF.L.U32 R0, R64, 0x2, RZ ;  /* 0x0000000240007819 */ /* 0x000fe200000006ff */
[----:B------:R-:W-:-:S04]  /*0210*/  IMAD.MOV R20, RZ, RZ, -R64 ;  /* 0x000000ffff147224 */ /* 0x000fc800078e0a40 */
        /* <DEDUP_REMOVED lines=15> */
.L_x_1792:
[C---:B------:R-:W-:Y:S02]  /*0310*/  ISETP.GT.U32.AND P6, PT, R8.reuse, 0x1, PT ;  /* 0x000000010800780c */ /* 0x040fe40003fc4070 */
[C---:B------:R-:W-:Y:S02]  /*0320*/  ISETP.GT.U32.AND P5, PT, R8.reuse, 0x2, PT ;  /* 0x000000020800780c */ /* 0x040fe40003fa4070 */
[C---:B------:R-:W-:Y:S02]  /*0330*/  ISETP.GT.U32.AND P4, PT, R8.reuse, 0x3, PT ;  /* 0x000000030800780c */ /* 0x040fe40003f84070 */
[C---:B------:R-:W-:Y:S02]  /*0340*/  ISETP.NE.AND P0, PT, R8.reuse, RZ, PT ;  /* 0x000000ff0800720c */ /* 0x040fe40003f05270 */
[C---:B------:R-:W-:Y:S02]  /*0350*/  ISETP.GT.U32.AND P3, PT, R8.reuse, 0x4, PT ;  /* 0x000000040800780c */ /* 0x040fe40003f64070 */
[----:B------:R-:W-:-:S02]  /*0360*/  ISETP.GT.U32.AND P2, PT, R8, 0x5, PT ;  /* 0x000000050800780c */ /* 0x000fc40003f44070 */
[----:B------:R-:W-:Y:S02]  /*0370*/  ISETP.GT.U32.AND P1, PT, R8, 0x6, PT ;  /* 0x000000060800780c */ /* 0x000fe40003f24070 */
[----:B------:R-:W-:-:S06]  /*0380*/  @!P6 PRMT R9, RZ, 0x7610, R9 ;  /* 0x00007610ff09e816 */ /* 0x000fcc0000000009 */
[----:B------:R-:W2:Y:S01]  /*0390*/  @P6 LDG.E.U16 R9, desc[UR4][R4.64+0x2] ;  /* 0x0000020404096981 */ /* 0x000ea2000c1e1500 */
[----:B------:R-:W-:Y:S02]  /*03a0*/  ISETP.GT.U32.AND P6, PT, R8, 0x7, PT ;  /* 0x000000070800780c */ /* 0x000fe40003fc4070 */
[----:B------:R-:W-:Y:S01]  /*03b0*/  @!P5 PRMT R10, RZ, 0x7610, R10 ;  /* 0x00007610ff0ad816 */ /* 0x000fe2000000000a */
[----:B------:R-:W2:Y:S01]  /*03c0*/  @P0 LDG.E.U16 R8, desc[UR4][R4.64] ;  /* 0x0000000404080981 */ /* 0x000ea2000c1e1500 */
        /* <DEDUP_REMOVED lines=16> */
.L_x_1793:
[----:B------:R-:W-:Y:S05]  /*04d0*/  BSYNC.RECONVERGENT B1 ;  /* 0x0000000000017941 */ /* 0x000fea0003800200 */
.L_x_1791:
        /* <DEDUP_REMOVED lines=23> */
.L_x_1795:
        /* <DEDUP_REMOVED lines=28> */
.L_x_1796:
[----:B------:R-:W-:Y:S05]  /*0810*/  BSYNC.RECONVERGENT B1 ;  /* 0x0000000000017941 */ /* 0x000fea0003800200 */
.L_x_1794:
[C---:B-----5:R-:W-:Y:S01]  /*0820*/  PRMT R8, R4.reuse, 0x7632, R8 ;  /* 0x0000763204087816 */ /* 0x060fe20000000008 */
[----:B------:R-:W-:Y:S01]  /*0830*/  IMAD.U32 R34, R4, 0x10000, RZ ;  /* 0x0001000004227824 */ /* 0x000fe200078e00ff */
[C---:B------:R-:W-:Y:S01]  /*0840*/  PRMT R4, R5.reuse, 0x7632, R4 ;  /* 0x0000763205047816 */ /* 0x040fe20000000004 */
[----:B------:R-:W-:Y:S01]  /*0850*/  IMAD.U32 R32, R5, 0x10000, RZ ;  /* 0x0001000005207824 */ /* 0x000fe200078e00ff */
[C---:B------:R-:W-:Y:S01]  /*0860*/  PRMT R5, R6.reuse, 0x7632, R5 ;  /* 0x0000763206057816 */ /* 0x040fe20000000005 */
[----:B------:R-:W-:Y:S01]  /*0870*/  IMAD.U32 R30, R6, 0x10000, RZ ;  /* 0x00010000061e7824 */ /* 0x000fe200078e00ff */
[C---:B------:R-:W-:Y:S01]  /*0880*/  PRMT R6, R7.reuse, 0x7632, R6 ;  /* 0x0000763207067816 */ /* 0x040fe20000000006 */
[----:B------:R-:W-:Y:S01]  /*0890*/  IMAD.U32 R8, R8, 0x10000, RZ ;  /* 0x0001000008087824 */ /* 0x000fe200078e00ff */
[----:B------:R-:W-:Y:S01]  /*08a0*/  SHF.L.U32 R28, R7, 0x10, RZ ;  /* 0x00000010071c7819 */ /* 0x000fe200000006ff */
[----:B------:R-:W-:Y:S02]  /*08b0*/  IMAD.U32 R10, R4, 0x10000, RZ ;  /* 0x00010000040a7824 */ /* 0x000fe400078e00ff */
[----:B------:R-:W-:-:S02]  /*08c0*/  IMAD.U32 R12, R5, 0x10000, RZ ;  /* 0x00010000050c7824 */ /* 0x000fc400078e00ff */
[----:B------:R-:W-:-:S07]  /*08d0*/  IMAD.U32 R6, R6, 0x10000, RZ ;  /* 0x0001000006067824 */ /* 0x000fce00078e00ff */
.L_x_1790:
[----:B------:R-:W-:Y:S05]  /*08e0*/  BSYNC.RECONVERGENT B0 ;  /* 0x0000000000007941 */ /* 0x000fea0003800200 */
.L_x_1789:
        /* <DEDUP_REMOVED lines=9> */
[----:B0-----:R-:W-:-:S13]  /*0980*/  ISETP.GE.AND P0, PT, R0, UR7, PT ;  /* 0x0000000700007c0c */ /* 0x001fda000bf06270 */
[----:B------:R-:W-:Y:S05]  /*0990*/  @P0 BRA `(.L_x_1797) ;  /* 0x0000003000040947 */ /* 0x000fea0003800000 */
[----:B------:R-:W0:Y:S01]  /*09a0*/  LDCU.U8 UR7, c[0x0][0x3c0] ;  /* 0x00007800ff0777ac */ /* 0x000e220008000000 */
[----:B------:R-:W-:Y:S01]  /*09b0*/  I2FP.F32.S32 R4, UR6 ;  /* 0x0000000600047c45 */ /* 0x000fe20008201400 */
[----:B------:R-:W-:Y:S01]  /*09c0*/  IMAD R63, R101, 0x100, R2 ;  /* 0x00000100653f7824 */ /* 0x000fe200078e0202 */
[----:B------:R-:W-:-:S03]  /*09d0*/  IADD3 R26, PT, PT, -R2, UR6, RZ ;  /* 0x00000006021a7c10 */ /* 0x000fc6000fffe1ff */
[----:B------:R-:W-:Y:S01]  /*09e0*/  VIADD R5, R4, 0x1800000 ;  /* 0x0180000004057836 */ /* 0x000fe20000000000 */
[----:B------:R-:W-:-:S04]  /*09f0*/  IADD3 R25, PT, PT, -R63, UR6, RZ ;  /* 0x000000063f197c10 */ /* 0x000fc8000fffe1ff */
[----:B------:R-:W-:Y:S02]  /*0a00*/  LOP3.LUT R5, R5, 0x7f800000, RZ, 0xc0, !PT ;  /* 0x7f80000005057812 */ /* 0x000fe400078ec0ff */
[----:B0-----:R-:W-:-:S04]  /*0a10*/  ISETP.NE.AND P0, PT, RZ, UR7, PT ;  /* 0x00000007ff007c0c */ /* 0x001fc8000bf05270 */
[----:B------:R-:W-:Y:S02]  /*0a20*/  FSEL R27, RZ, 1, !P0 ;  /* 0x3f800000ff1b7808 */ /* 0x000fe40004000000 */
[----:B------:R-:W-:-:S03]  /*0a30*/  ISETP.GT.U32.AND P0, PT, R5, 0x1ffffff, PT ;  /* 0x01ffffff0500780c */ /* 0x000fc60003f04070 */
        /* <DEDUP_REMOVED lines=16> */
[----:B------:R-:W-:Y:S06]  /*0b40*/  @P0 BRA `(.L_x_1798) ;  /* 0x00000000000c0947 */ /* 0x000fec0003800000 */
[----:B------:R-:W-:-:S07]  /*0b50*/  MOV R11, 0xb70 ;  /* 0x00000b70000b7802 */ /* 0x000fce0000000f00 */
[----:B------:R-:W-:Y:S05]  /*0b60*/  CALL.REL.NOINC `($__internal_16_$__cuda_sm20_rcp_rn_f32_slowpath) ;  /* 0x0000003400507944 */ /* 0x000fea0003c00000 */
[----:B------:R-:W-:Y:S05]  /*0b70*/  BRA `(.L_x_1799) ;  /* 0x0000000000107947 */ /* 0x000fea0003800000 */
.L_x_1798:
[----:B------:R-:W0:Y:S02]  /*0b80*/  MUFU.RCP R5, R4 ;  /* 0x0000000400057308 */ /* 0x000e240000001000 */
[----:B0-----:R-:W-:-:S04]  /*0b90*/  FFMA R6, R4, R5, -1 ;  /* 0xbf80000004067423 */ /* 0x001fc80000000005 */
[----:B------:R-:W-:-:S04]  /*0ba0*/  FADD.FTZ R6, -R6, -RZ ;  /* 0x800000ff06067221 */ /* 0x000fc80000010100 */
[----:B------:R-:W-:-:S07]  /*0bb0*/  FFMA R24, R5, R6, R5 ;  /* 0x0000000605187223 */ /* 0x000fce0000000005 */
.L_x_1799:
[----:B------:R-:W-:Y:S01]  /*0bc0*/  IMAD.MOV.U32 R22, RZ, RZ, RZ ;  /* 0x000000ffff167224 */ /* 0x000fe200078e00ff */
[----:B------:R-:W-:Y:S01]  /*0bd0*/  CS2R R18, SRZ ;  /* 0x0000000000127805 */ /* 0x000fe2000001ff00 */
[----:B------:R-:W-:Y:S01]  /*0be0*/  IMAD.MOV.U32 R55, RZ, RZ, RZ ;  /* 0x000000ffff377224 */ /* 0x000fe200078e00ff */
[----:B------:R-:W-:Y:S02]  /*0bf0*/  CS2R R16, SRZ ;  /* 0x0000000000107805 */ /* 0x000fe4000001ff00 */
[----:B------:R-:W-:Y:S02]  /*0c00*/  CS2R R14, SRZ ;  /* 0x00000000000e7805 */ /* 0x000fe4000001ff00 */
[----:B------:R-:W-:Y:S02]  /*0c10*/  CS2R R12, SRZ ;  /* 0x00000000000c7805 */ /* 0x000fe4000001ff00 */
[----:B------:R-:W-:Y:S02]  /*0c20*/  CS2R R10, SRZ ;  /* 0x00000000000a7805 */ /* 0x000fe4000001ff00 */
[----:B------:R-:W-:-:S02]  /*0c30*/  CS2R R8, SRZ ;  /* 0x0000000000087805 */ /* 0x000fc4000001ff00 */
[----:B------:R-:W-:Y:S02]  /*0c40*/  CS2R R6, SRZ ;  /* 0x0000000000067805 */ /* 0x000fe4000001ff00 */
[----:B------:R-:W-:-:S07]  /*0c50*/  CS2R R4, SRZ ;  /* 0x0000000000047805 */ /* 0x000fce000001ff00 */
.L_x_1838:
[----:B------:R-:W0:Y:S01]  /*0c60*/  LDCU UR10, c[0x0][0x388] ;  /* 0x00007100ff0a77ac */ /* 0x000e220008000800 */
[----:B---3--:R-:W-:Y:S01]  /*0c70*/  LEA.HI R67, R65, R0, RZ, 0x1b ;  /* 0x0000000041437211 */ /* 0x008fe200078fd8ff */
[----:B-----5:R-:W-:Y:S01]  /*0c80*/  IMAD.MOV.U32 R66, RZ, RZ, RZ ;  /* 0x000000ffff427224 */ /* 0x020fe200078e00ff */
[----:B-1----:R-:W1:Y:S02]  /*0c90*/  LDCU UR6, c[0x0][0x38c] ;  /* 0x00007180ff0677ac */ /* 0x002e640008000800 */
[----:B0-----:R-:W-:-:S13]  /*0ca0*/  ISETP.GE.AND P0, PT, R67, UR10, PT ;  /* 0x0000000a43007c0c */ /* 0x001fda000bf06270 */
[----:B------:R-:W0:Y:S01]  /*0cb0*/  @!P0 LDC.64 R56, c[0x0][0x3a0] ;  /* 0x0000e800ff388b82 */ /* 0x000e220000000a00 */
        /* <DEDUP_REMOVED lines=43> */
.L_x_1803:
[----:B------:R-:W5:Y:S02]  /*0f70*/  LDG.E.128 R40, desc[UR4][R40.64] ;  /* 0x0000000428287981 */ /* 0x000f64000c1e1d00 */
.L_x_1804:
[----:B------:R-:W-:Y:S05]  /*0f80*/  BSYNC.RECONVERGENT B1 ;  /* 0x0000000000017941 */ /* 0x000fea0003800200 */
.L_x_1802:
        /* <DEDUP_REMOVED lines=38> */
.L_x_1806:
[----:B------:R-:W5:Y:S02]  /*11f0*/  LDG.E.128 R44, desc[UR4][R44.64] ;  /* 0x000000042c2c7981 */ /* 0x000f64000c1e1d00 */
.L_x_1807:
[----:B------:R-:W-:Y:S05]  /*1200*/  BSYNC.RECONVERGENT B1 ;  /* 0x0000000000017941 */ /* 0x000fea0003800200 */
.L_x_1805:
[----:B------:R-:W-:Y:S01]  /*1210*/  IMAD.U32 R71, R40, 0x10000, RZ ;  /* 0x0001000028477824 */ /* 0x000fe200078e00ff */
[----:B------:R-:W-:Y:S01]  /*1220*/  SHF.L.U32 R81, R43, 0x10, RZ ;  /* 0x000000102b517819 */ /* 0x000fe200000006ff */
[----:B------:R-:W-:Y:S01]  /*1230*/  IMAD.U32 R73, R41, 0x10000, RZ ;  /* 0x0001000029497824 */ /* 0x000fe200078e00ff */
[----:B-----5:R-:W-:Y:S01]  /*1240*/  PRMT R40, R44, 0x7632, R40 ;  /* 0x000076322c287816 */ /* 0x020fe20000000028 */
[----:B------:R-:W-:Y:S01]  /*1250*/  IMAD.U32 R43, R70, 0x10000, RZ ;  /* 0x00010000462b7824 */ /* 0x000fe200078e00ff */
[----:B------:R-:W-:Y:S01]  /*1260*/  ISETP.GE.AND P1, PT, R63, UR6, PT ;  /* 0x000000063f007c0c */ /* 0x000fe2000bf26270 */
[----:B------:R-:W-:Y:S01]  /*1270*/  IMAD.U32 R41, R44, 0x10000, RZ ;  /* 0x000100002c297824 */ /* 0x000fe200078e00ff */
[----:B------:R-:W-:Y:S01]  /*1280*/  PRMT R44, R46, 0x7632, R44 ;  /* 0x000076322e2c7816 */ /* 0x000fe2000000002c */
[----:B------:R-:W-:Y:S01]  /*1290*/  IMAD.U32 R75, R42, 0x10000, RZ ;  /* 0x000100002a4b7824 */ /* 0x000fe200078e00ff */
[----:B------:R-:W-:Y:S01]  /*12a0*/  PRMT R42, R45, 0x7632, R42 ;  /* 0x000076322d2a7816 */ /* 0x000fe2000000002a */
[----:B------:R-:W-:-:S02]  /*12b0*/  IMAD.U32 R79, R68, 0x10000, RZ ;  /* 0x00010000444f7824 */ /* 0x000fc400078e00ff */
[-C--:B------:R-:W-:Y:S01]  /*12c0*/  FMUL R68, R43, R66.reuse ;  /* 0x000000422b447220 */ /* 0x080fe20000400000 */
[----:B------:R-:W-:Y:S02]  /*12d0*/  IMAD.U32 R101, R23, 0x10000, RZ ;  /* 0x0001000017657824 */ /* 0x000fe400078e00ff */
[-C--:B------:R-:W-:Y:S01]  /*12e0*/  FMUL R23, R71, R66.reuse ;  /* 0x0000004247177220 */ /* 0x080fe20000400000 */
[----:B------:R-:W-:Y:S02]  /*12f0*/  IMAD.U32 R40, R40, 0x10000, RZ ;  /* 0x0001000028287824 */ /* 0x000fe400078e00ff */
[----:B------:R-:W-:Y:S01]  /*1300*/  FMUL R76, R62, R41 ;  /* 0x000000293e4c7220 */ /* 0x000fe20000400000 */
[----:B------:R-:W-:Y:S01]  /*1310*/  IMAD.U32 R77, R46, 0x10000, RZ ;  /* 0x000100002e4d7824 */ /* 0x000fe200078e00ff */
[C---:B------:R-:W-:Y:S01]  /*1320*/  PRMT R46, R47.reuse, 0x7632, R46 ;  /* 0x000076322f2e7816 */ /* 0x040fe2000000002e */
[----:B------:R-:W-:Y:S02]  /*1330*/  IMAD.U32 R83, R47, 0x10000, RZ ;  /* 0x000100002f537824 */ /* 0x000fe400078e00ff */
[----:B------:R-:W-:Y:S01]  /*1340*/  FMUL R71, R75, R66 ;  /* 0x000000424b477220 */ /* 0x000fe20000400000 */
[----:B------:R-:W-:-:S02]  /*1350*/  IMAD.U32 R47, R69, 0x10000, RZ ;  /* 0x00010000452f7824 */ /* 0x000fc400078e00ff */
[-C--:B------:R-:W-:Y:S01]  /*1360*/  FFMA R5, R68, R40.reuse, R5 ;  /* 0x0000002844057223 */ /* 0x080fe20000000005 */
[----:B------:R-:W-:Y:S01]  /*1370*/  FMUL R75, R61, R40 ;  /* 0x000000283d4b7220 */ /* 0x000fe20000400000 */
[----:B------:R-:W-:Y:S02]  /*1380*/  IMAD.U32 R45, R45, 0x10000, RZ ;  /* 0x000100002d2d7824 */ /* 0x000fe400078e00ff */
[C---:B------:R-:W-:Y:S01]  /*1390*/  FFMA R4, R23.reuse, R41, R4 ;  /* 0x0000002917047223 */ /* 0x040fe20000000004 */
[----:B------:R-:W-:Y:S01]  /*13a0*/  FADD R40, RZ, R76 ;  /* 0x0000004cff287221 */ /* 0x000fe20000000000 */
[----:B------:R-:W-:Y:S01]  /*13b0*/  FFMA R41, R23, R76, RZ ;  /* 0x0000004c17297223 */ /* 0x000fe200000000ff */
[-C--:B------:R-:W-:Y:S01]  /*13c0*/  FMUL R70, R47, R66.reuse ;  /* 0x000000422f467220 */ /* 0x080fe20000400000 */
[----:B------:R-:W-:Y:S02]  /*13d0*/  IMAD.U32 R42, R42, 0x10000, RZ ;  /* 0x000100002a2a7824 */ /* 0x000fe400078e00ff */
[----:B------:R-:W-:Y:S01]  /*13e0*/  FMUL R80, R60, R45 ;  /* 0x0000002d3c507220 */ /* 0x000fe20000400000 */
[----:B------:R-:W-:Y:S01]  /*13f0*/  FADD R43, R40, R75 ;  /* 0x0000004b282b7221 */ /* 0x000fe20000000000 */
[----:B------:R-:W-:Y:S01]  /*1400*/  FMUL R69, R73, R66 ;  /* 0x0000004249457220 */ /* 0x000fe20000400000 */
[----:B------:R-:W-:Y:S01]  /*1410*/  FFMA R40, R68, R75, R41 ;  /* 0x0000004b44287223 */ /* 0x000fe20000000029 */
[-C--:B------:R-:W-:Y:S01]  /*1420*/  FFMA R8, R71, R77.reuse, R8 ;  /* 0x0000004d47087223 */ /* 0x080fe20000000008 */
[----:B------:R-:W-:Y:S01]  /*1430*/  FMUL R82, R38, R77 ;  /* 0x0000004d26527220 */ /* 0x000fe20000400000 */
[-C--:B------:R-:W-:Y:S01]  /*1440*/  FFMA R7, R70, R42.reuse, R7 ;  /* 0x0000002a46077223 */ /* 0x080fe20000000007 */
[----:B------:R-:W-:Y:S01]  /*1450*/  FMUL R77, R39, R42 ;  /* 0x0000002a274d7220 */ /* 0x000fe20000400000 */
[----:B------:R-:W-:Y:S01]  /*1460*/  FADD R42, R43, R80 ;  /* 0x000000502b2a7221 */ /* 0x000fe20000000000 */
[----:B------:R-:W-:Y:S01]  /*1470*/  FFMA R41, R69, R80, R40 ;  /* 0x0000005045297223 */ /* 0x000fe20000000028 */
[----:B------:R-:W-:Y:S01]  /*1480*/  FMUL R72, R79, R66 ;  /* 0x000000424f487220 */ /* 0x000fe20000400000 */
[----:B------:R-:W-:-:S02]  /*1490*/  IMAD.U32 R44, R44, 0x10000, RZ ;  /* 0x000100002c2c7824 */ /* 0x000fc400078e00ff */
[----:B------:R-:W-:Y:S01]  /*14a0*/  FADD R43, R42, R77 ;  /* 0x0000004d2a2b7221 */ /* 0x000fe20000000000 */
[----:B------:R-:W-:Y:S01]  /*14b0*/  FFMA R42, R70, R77, R41 ;  /* 0x0000004d462a7223 */ /* 0x000fe20000000029 */
[----:B------:R-:W-:Y:S01]  /*14c0*/  FMUL R73, R81, R66 ;  /* 0x0000004251497220 */ /* 0x000fe20000400000 */
[-C--:B------:R-:W-:Y:S01]  /*14d0*/  FFMA R9, R72, R44.reuse, R9 ;  /* 0x0000002c48097223 */ /* 0x080fe20000000009 */
[----:B------:R-:W-:Y:S01]  /*14e0*/  FMUL R81, R37, R44 ;  /* 0x0000002c25517220 */ /* 0x000fe20000400000 */
[----:B------:R-:W-:Y:S01]  /*14f0*/  FMUL R74, R101, R66 ;  /* 0x00000042654a7220 */ /* 0x000fe20000400000 */
[----:B------:R-:W-:Y:S01]  /*1500*/  FFMA R6, R69, R45, R6 ;  /* 0x0000002d45067223 */ /* 0x000fe20000000006 */
[----:B------:R-:W-:Y:S02]  /*1510*/  IMAD.U32 R46, R46, 0x10000, RZ ;  /* 0x000100002e2e7824 */ /* 0x000fe400078e00ff */
[----:B------:R-:W-:Y:S01]  /*1520*/  FADD R44, R43, R82 ;  /* 0x000000522b2c7221 */ /* 0x000fe20000000000 */
[----:B------:R-:W-:Y:S01]  /*1530*/  FFMA R45, R71, R82, R42 ;  /* 0x00000052472d7223 */ /* 0x000fe2000000002a */
[-C--:B------:R-:W-:Y:S01]  /*1540*/  FFMA R10, R73, R83.reuse, R10 ;  /* 0x00000053490a7223 */ /* 0x080fe2000000000a */
[----:B------:R-:W-:Y:S01]  /*1550*/  FMUL R84, R36, R83 ;  /* 0x0000005324547220 */ /* 0x000fe20000400000 */
[-C--:B------:R-:W-:Y:S01]  /*1560*/  FFMA R11, R74, R46.reuse, R11 ;  /* 0x0000002e4a0b7223 */ /* 0x080fe2000000000b */
[----:B------:R-:W-:Y:S01]  /*1570*/  FMUL R83, R35, R46 ;  /* 0x0000002e23537220 */ /* 0x000fe20000400000 */
[----:B------:R-:W-:Y:S01]  /*1580*/  FADD R47, R44, R81 ;  /* 0x000000512c2f7221 */ /* 0x000fe20000000000 */
[----:B------:R-:W-:Y:S01]  /*1590*/  FFMA R46, R72, R81, R45 ;  /* 0x00000051482e7223 */ /* 0x000fe2000000002d */
[----:B------:R-:W-:Y:S01]  /*15a0*/  MOV R40, R4 ;  /* 0x0000000400287202 */ /* 0x000fe20000000f00 */
[----:B------:R-:W-:-:S02]  /*15b0*/  IMAD.MOV.U32 R41, RZ, RZ, R5 ;  /* 0x000000ffff297224 */ /* 0x000fc400078e0005 */
[----:B------:R-:W-:Y:S01]  /*15c0*/  FADD R78, R47, R84 ;  /* 0x000000542f4e7221 */ /* 0x000fe20000000000 */
[----:B------:R-:W-:Y:S01]  /*15d0*/  FFMA R101, R73, R84, R46 ;  /* 0x0000005449657223 */ /* 0x000fe2000000002e */
[----:B------:R-:W-:Y:S02]  /*15e0*/  IMAD.MOV.U32 R42, RZ, RZ, R6 ;  /* 0x000000ffff2a7224 */ /* 0x000fe400078e0006 */
[----:B------:R-:W-:Y:S01]  /*15f0*/  FADD R79, R78, R83 ;  /* 0x000000534e4f7221 */ /* 0x000fe20000000000 */
[----:B------:R-:W-:Y:S02]  /*1600*/  IMAD.MOV.U32 R43, RZ, RZ, R7 ;  /* 0x000000ffff2b7224 */ /* 0x000fe400078e0007 */
[----:B------:R-:W-:Y:S01]  /*1610*/  FFMA R78, R74, R83, R101 ;  /* 0x000000534a4e7223 */ /* 0x000fe20000000065 */
[----:B------:R-:W-:Y:S02]  /*1620*/  IMAD.MOV.U32 R44, RZ, RZ, R8 ;  /* 0x000000ffff2c7224 */ /* 0x000fe400078e0008 */
[----:B------:R-:W-:-:S02]  /*1630*/  IMAD.MOV.U32 R45, RZ, RZ, R9 ;  /* 0x000000ffff2d7224 */ /* 0x000fc400078e0009 */
[----:B------:R-:W-:Y:S02]  /*1640*/  IMAD.MOV.U32 R46, RZ, RZ, R10 ;  /* 0x000000ffff2e7224 */ /* 0x000fe400078e000a */
[----:B------:R-:W-:Y:S01]  /*1650*/  IMAD.MOV.U32 R47, RZ, RZ, R11 ;  /* 0x000000ffff2f7224 */ /* 0x000fe200078e000b */
        /* <DEDUP_REMOVED lines=9> */
.L_x_1809:
        /* <DEDUP_REMOVED lines=28> */
.L_x_1810:
[----:B------:R-:W-:Y:S05]  /*18b0*/  BSYNC.RECONVERGENT B1 ;  /* 0x0000000000017941 */ /* 0x000fea0003800200 */
.L_x_1808:
[--C-:B------:R-:W-:Y:S01]  /*18c0*/  IMAD.WIDE R52, R85, 0x2, R56.reuse ;  /* 0x0000000255347825 */ /* 0x100fe200078e0238 */
        /* <DEDUP_REMOVED lines=10> */
.L_x_1812:
        /* <DEDUP_REMOVED lines=28> */
.L_x_1813:
[----:B------:R-:W-:Y:S05]  /*1b30*/  BSYNC.RECONVERGENT B1 ;  /* 0x0000000000017941 */ /* 0x000fea0003800200 */
.L_x_1811:
[----:B------:R-:W-:Y:S01]  /*1b40*/  IMAD.U32 R85, R48, 0x10000, RZ ;  /* 0x0001000030557824 */ /* 0x000fe200078e00ff */
[----:B-----5:R-:W-:Y:S01]  /*1b50*/  PRMT R48, R52, 0x7632, R48 ;  /* 0x0000763234307816 */ /* 0x020fe20000000030 */
[----:B------:R-:W-:Y:S01]  /*1b60*/  IMAD.U32 R87, R49, 0x10000, RZ ;  /* 0x0001000031577824 */ /* 0x000fe200078e00ff */
[----:B------:R-:W-:Y:S01]  /*1b70*/  PRMT R93, R54, 0x7632, R93 ;  /* 0x00007632365d7816 */ /* 0x000fe2000000005d */
[----:B------:R-:W-:Y:S02]  /*1b80*/  IMAD.U32 R49, R52, 0x10000, RZ ;  /* 0x0001000034317824 */ /* 0x000fe400078e00ff */
[----:B------:R-:W-:Y:S01]  /*1b90*/  FMUL R85, R85, R66 ;  /* 0x0000004255557220 */ /* 0x000fe20000400000 */
[----:B------:R-:W-:Y:S01]  /*1ba0*/  IMAD.U32 R89, R50, 0x10000, RZ ;  /* 0x0001000032597824 */ /* 0x000fe200078e00ff */
[----:B------:R-:W-:Y:S01]  /*1bb0*/  PRMT R97, R55, 0x7632, R97 ;  /* 0x0000763237617816 */ /* 0x000fe20000000061 */
[----:B------:R-:W-:Y:S02]  /*1bc0*/  IMAD.U32 R50, R48, 0x10000, RZ ;  /* 0x0001000030327824 */ /* 0x000fe400078e00ff */
[----:B------:R-:W-:Y:S01]  /*1bd0*/  FMUL R94, R34, R49 ;  /* 0x00000031225e7220 */ /* 0x000fe20000400000 */
[----:B------:R-:W-:Y:S01]  /*1be0*/  IMAD.U32 R91, R51, 0x10000, RZ ;  /* 0x00010000335b7824 */ /* 0x000fe200078e00ff */
[----:B------:R-:W-:Y:S01]  /*1bf0*/  PRMT R51, R53, 0x7632, R51 ;  /* 0x0000763235337816 */ /* 0x000fe20000000033 */
[----:B------:R-:W-:Y:S01]  /*1c00*/  IMAD.U32 R59, R59, 0x10000, RZ ;  /* 0x000100003b3b7824 */ /* 0x000fe200078e00ff */
[----:B------:R-:W-:Y:S01]  /*1c10*/  SHF.L.U32 R53, R53, 0x10, RZ ;  /* 0x0000001035357819 */ /* 0x000fe200000006ff */
[----:B------:R-:W-:-:S02]  /*1c20*/  IMAD.U32 R95, R54, 0x10000, RZ ;  /* 0x00010000365f7824 */ /* 0x000fc400078e00ff */
[----:B------:R-:W-:Y:S01]  /*1c30*/  FFMA R12, R85, R49, R12 ;  /* 0x00000031550c7223 */ /* 0x000fe2000000000c */
[----:B------:R-:W-:Y:S02]  /*1c40*/  IMAD.U32 R54, R93, 0x10000, RZ ;  /* 0x000100005d367824 */ /* 0x000fe400078e00ff */
[----:B------:R-:W-:Y:S01]  /*1c50*/  FADD R48, R79, R94 ;  /* 0x0000005e4f307221 */ /* 0x000fe20000000000 */
[----:B------:R-:W-:Y:S01]  /*1c60*/  FMUL R93, R33, R50 ;  /* 0x00000032215d7220 */ /* 0x000fe20000400000 */
[----:B------:R-:W-:Y:S01]  /*1c70*/  FMUL R86, R59, R66 ;  /* 0x000000423b567220 */ /* 0x000fe20000400000 */
[----:B------:R-:W-:Y:S01]  /*1c80*/  FFMA R49, R85, R94, R78 ;  /* 0x0000005e55317223 */ /* 0x000fe2000000004e */
[----:B------:R-:W-:Y:S01]  /*1c90*/  FMUL R89, R89, R66 ;  /* 0x0000004259597220 */ /* 0x000fe20000400000 */
[----:B------:R-:W-:Y:S02]  /*1ca0*/  IMAD.U32 R52, R51, 0x10000, RZ ;  /* 0x0001000033347824 */ /* 0x000fe400078e00ff */
[----:B------:R-:W-:Y:S01]  /*1cb0*/  FMUL R96, R32, R53 ;  /* 0x0000003520607220 */ /* 0x000fe20000400000 */
[----:B------:R-:W-:-:S02]  /*1cc0*/  IMAD.U32 R99, R55, 0x10000, RZ ;  /* 0x0001000037637824 */ /* 0x000fc400078e00ff */
[----:B------:R-:W-:Y:S01]  /*1cd0*/  FADD R51, R48, R93 ;  /* 0x0000005d30337221 */ /* 0x000fe20000000000 */
[----:B------:R-:W-:Y:S02]  /*1ce0*/  IMAD.U32 R55, R58, 0x10000, RZ ;  /* 0x000100003a377824 */ /* 0x000fe400078e00ff */
[----:B------:R-:W-:Y:S01]  /*1cf0*/  FMUL R87, R87, R66 ;  /* 0x0000004257577220 */ /* 0x000fe20000400000 */
[----:B------:R-:W-:Y:S01]  /*1d00*/  FFMA R48, R86, R93, R49 ;  /* 0x0000005d56307223 */ /* 0x000fe20000000031 */
[-C--:B------:R-:W-:Y:S01]  /*1d10*/  FFMA R16, R89, R95.reuse, R16 ;  /* 0x0000005f59107223 */ /* 0x080fe20000000010 */
[----:B------:R-:W-:Y:S01]  /*1d20*/  FMUL R98, R30, R95 ;  /* 0x0000005f1e627220 */ /* 0x000fe20000400000 */
[----:B------:R-:W-:Y:S01]  /*1d30*/  FFMA R13, R86, R50, R13 ;  /* 0x00000032560d7223 */ /* 0x000fe2000000000d */
[----:B------:R-:W-:Y:S01]  /*1d40*/  FMUL R95, R31, R52 ;  /* 0x000000341f5f7220 */ /* 0x000fe20000400000 */
[----:B------:R-:W-:Y:S01]  /*1d50*/  FADD R50, R51, R96 ;  /* 0x0000006033327221 */ /* 0x000fe20000000000 */
[----:B------:R-:W-:Y:S01]  /*1d60*/  FMUL R88, R55, R66 ;  /* 0x0000004237587220 */ /* 0x000fe20000400000 */
[----:B------:R-:W-:Y:S01]  /*1d70*/  FFMA R49, R87, R96, R48 ;  /* 0x0000006057317223 */ /* 0x000fe20000000030 */
[----:B------:R-:W-:-:S02]  /*1d80*/  IMAD.U32 R57, R57, 0x10000, RZ ;  /* 0x0001000039397824 */ /* 0x000fc400078e00ff */
[----:B------:R-:W-:Y:S01]  /*1d90*/  FADD R51, R50, R95 ;  /* 0x0000005f32337221 */ /* 0x000fe20000000000 */
[----:B------:R-:W-:Y:S02]  /*1da0*/  IMAD.U32 R101, R56, 0x10000, RZ ;  /* 0x0001000038657824 */ /* 0x000fe400078e00ff */
[C---:B------:R-:W-:Y:S01]  /*1db0*/  FFMA R50, R88.reuse, R95, R49 ;  /* 0x0000005f58327223 */ /* 0x040fe20000000031 */
[----:B------:R-:W-:Y:S01]  /*1dc0*/  FMUL R90, R57, R66 ;  /* 0x00000042395a7220 */ /* 0x000fe20000400000 */
[----:B------:R-:W-:Y:S01]  /*1dd0*/  FFMA R14, R87, R53, R14 ;  /* 0x00000035570e7223 */ /* 0x000fe2000000000e */
[----:B------:R-:W-:Y:S02]  /*1de0*/  IMAD.U32 R56, R97, 0x10000, RZ ;  /* 0x0001000061387824 */ /* 0x000fe400078e00ff */
[----:B------:R-:W-:Y:S01]  /*1df0*/  FFMA R15, R88, R52, R15 ;  /* 0x00000034580f7223 */ /* 0x000fe2000000000f */
[----:B------:R-:W-:Y:S01]  /*1e00*/  FMUL R97, R29, R54 ;  /* 0x000000361d617220 */ /* 0x000fe20000400000 */
[----:B------:R-:W-:Y:S01]  /*1e10*/  FADD R52, R51, R98 ;  /* 0x0000006233347221 */ /* 0x000fe20000000000 */
[----:B------:R-:W-:Y:S01]  /*1e20*/  FFMA R53, R89, R98, R50 ;  /* 0x0000006259357223 */ /* 0x000fe20000000032 */
[-C--:B------:R-:W-:Y:S01]  /*1e30*/  FMUL R91, R91, R66.reuse ;  /* 0x000000425b5b7220 */ /* 0x080fe20000400000 */
[----:B------:R-:W-:Y:S01]  /*1e40*/  FMUL R92, R101, R66 ;  /* 0x00000042655c7220 */ /* 0x000fe20000400000 */
        /* <DEDUP_REMOVED lines=15> */
[----:B------:R-:W-:Y:S02]  /*1f40*/  IMAD.MOV.U32 R52, RZ, RZ, R16 ;  /* 0x000000ffff347224 */ /* 0x000fe400078e0010 */
[----:B------:R-:W-:Y:S02]  /*1f50*/  IMAD.MOV.U32 R53, RZ, RZ, R17 ;  /* 0x000000ffff357224 */ /* 0x000fe400078e0011 */
[----:B------:R-:W-:Y:S02]  /*1f60*/  IMAD.MOV.U32 R54, RZ, RZ, R18 ;  /* 0x000000ffff367224 */ /* 0x000fe400078e0012 */
[----:B------:R-:W-:-:S07]  /*1f70*/  IMAD.MOV.U32 R55, RZ, RZ, R19 ;  /* 0x000000ffff377224 */ /* 0x000fce00078e0013 */
.L_x_1801:
[----:B------:R-:W-:Y:S05]  /*1f80*/  BSYNC.RECONVERGENT B0 ;  /* 0x0000000000007941 */ /* 0x000fea0003800200 */
.L_x_1800:
        /* <DEDUP_REMOVED lines=14> */
.L_x_1814:
[----:B------:R-:W0:Y:S01]  /*2070*/  SHFL.DOWN PT, R56, R79, 0x10, 0x1f ;  /* 0x0a001f004f387f89 */ /* 0x000e2200000e0000 */
[----:B------:R-:W1:Y:S01]  /*2080*/  LDCU UR7, c[0x0][0x380] ;  /* 0x00007000ff0777ac */ /* 0x000e620008000800 */
[----:B------:R-:W-:Y:S02]  /*2090*/  LOP3.LUT R104, R22, 0x1, RZ, 0xc0, !PT ;  /* 0x0000000116687812 */ /* 0x000fe400078ec0ff */
[----:B------:R-:W2:Y:S01]  /*20a0*/  SHFL.DOWN PT, R57, R78, 0x10, 0x1f ;  /* 0x0a001f004e397f89 */ /* 0x000ea200000e0000 */
[----:B------:R-:W-:Y:S01]  /*20b0*/  SHF.R.U32.HI R105, RZ, 0x5, R65 ;  /* 0x00000005ff697819 */ /* 0x000fe20000011641 */
[----:B------:R-:W3:Y:S01]  /*20c0*/  LDCU.64 UR8, c[0x0][0x3b0] ;  /* 0x00007600ff0877ac */ /* 0x000ee20008000a00 */
        /* <DEDUP_REMOVED lines=13> */
[----:B-1----:R-:W-:-:S03]  /*21a0*/  IMAD R58, R101, UR7, RZ ;  /* 0x00000007653a7c24 */ /* 0x002fc6000f8e02ff */
[----:B------:R-:W1:Y:S01]  /*21b0*/  SHFL.DOWN PT, R78, R103, 0x2, 0x1f ;  /* 0x08401f00674e7f89 */ /* 0x000e6200000e0000 */
[----:B------:R-:W-:Y:S02]  /*21c0*/  IMAD.SHL.U32 R58, R58, 0x4, RZ ;  /* 0x000000043a3a7824 */ /* 0x000fe400078e00ff */
[----:B0-----:R-:W-:Y:S01]  /*21d0*/  FADD R79, R102, R79 ;  /* 0x0000004f664f7221 */ /* 0x001fe20000000000 */
[----:B------:R-:W-:Y:S02]  /*21e0*/  IMAD R102, R64, 0x4, R105 ;  /* 0x0000000440667824 */ /* 0x000fe400078e0269 */
[----:B-1----:R-:W-:Y:S02]  /*21f0*/  FADD R78, R103, R78 ;  /* 0x0000004e674e7221 */ /* 0x002fe40000000000 */
[----:B------:R-:W0:Y:S01]  /*2200*/  SHFL.DOWN PT, R56, R79, 0x1, 0x1f ;  /* 0x08201f004f387f89 */ /* 0x000e2200000e0000 */
[----:B------:R-:W-:Y:S02]  /*2210*/  IMAD.MOV R103, RZ, RZ, -R104 ;  /* 0x000000ffff677224 */ /* 0x000fe400078e0a68 */
[----:B------:R-:W-:Y:S01]  /*2220*/  IMAD R59, R102, R101, RZ ;  /* 0x00000065663b7224 */ /* 0x000fe200078e02ff */
[----:B------:R-:W1:Y:S02]  /*2230*/  SHFL.DOWN PT, R57, R78, 0x1, 0x1f ;  /* 0x08201f004e397f89 */ /* 0x000e6400000e0000 */
[----:B------:R-:W-:-:S04]  /*2240*/  LOP3.LUT R58, R103, R58, RZ, 0xc0, !PT ;  /* 0x0000003a673a7212 */ /* 0x000fc800078ec0ff */
[----:B------:R-:W-:-:S05]  /*2250*/  IADD3 R59, P2, PT, R59, R58, RZ ;  /* 0x0000003a3b3b7210 */ /* 0x000fca0007f5e0ff */
[----:B------:R-:W-:Y:S01]  /*2260*/  IMAD.X R102, RZ, RZ, RZ, P2 ;  /* 0x000000ffff667224 */ /* 0x000fe200010e06ff */
[----:B---3--:R-:W-:-:S04]  /*2270*/  LEA R58, P2, R59, UR8, 0x3 ;  /* 0x000000083b3a7c11 */ /* 0x008fc8000f8418ff */
[----:B------:R-:W-:Y:S02]  /*2280*/  LEA.HI.X R59, R59, UR9, R102, 0x3, P2 ;  /* 0x000000093b3b7c11 */ /* 0x000fe400090f1c66 */
[----:B------:R-:W-:Y:S01]  /*2290*/  ISETP.GE.U32.AND P2, PT, R22, 0x2, PT ;  /* 0x000000021600780c */ /* 0x000fe20003f46070 */
[----:B0-----:R-:W-:-:S03]  /*22a0*/  FADD R56, R79, R56 ;  /* 0x000000384f387221 */ /* 0x001fc60000000000 */
[----:B------:R-:W-:Y:S01]  /*22b0*/  SEL R105, R101, RZ, !P2 ;  /* 0x000000ff65697207 */ /* 0x000fe20005000000 */
[----:B-1----:R-:W-:Y:S01]  /*22c0*/  FADD R57, R78, R57 ;  /* 0x000000394e397221 */ /* 0x002fe20000000000 */
[----:B------:R-:W-:-:S05]  /*22d0*/  @!P1 IMAD.WIDE.U32 R78, R20, 0x8, R58 ;  /* 0x00000008144e9825 */ /* 0x000fca00078e003a */
[----:B------:R0:W-:Y:S01]  /*22e0*/  @!P1 STG.E.64 desc[UR4][R78.64], R56 ;  /* 0x000000384e009986 */ /* 0x0001e2000c101b04 */
[----:B------:R-:W-:Y:S05]  /*22f0*/  @P3 BRA `(.L_x_1816) ;  /* 0x0000000000503947 */ /* 0x000fea0003800000 */
[----:B0-----:R-:W0:Y:S01]  /*2300*/  LDC.64 R56, c[0x0][0x3b8] ;  /* 0x0000ee00ff387b82 */ /* 0x001e220000000a00 */
[----:B------:R-:W-:Y:S01]  /*2310*/  LOP3.LUT R79, R103, UR7, RZ, 0xc0, !PT ;  /* 0x00000007674f7c12 */ /* 0x000fe2000f8ec0ff */
[----:B------:R-:W-:Y:S01]  /*2320*/  IMAD.MOV.U32 R102, RZ, RZ, -0x1 ;  /* 0xffffffffff667424 */ /* 0x000fe200078e00ff */
[----:B------:R-:W-:Y:S02]  /*2330*/  ISETP.GT.U32.AND P1, PT, R22, 0x1, PT ;  /* 0x000000011600780c */ /* 0x000fe40003f24070 */
[----:B------:R-:W-:-:S04]  /*2340*/  IADD3 R78, P2, PT, R64, R79, RZ ;  /* 0x0000004f404e7210 */ /* 0x000fc80007f5e0ff */
        /* <DEDUP_REMOVED lines=10> */
.L_x_1817:
[----:B------:R-:W2:Y:S04]  /*23f0*/  LDG.E.STRONG.GPU R78, desc[UR4][R56.64] ;  /* 0x00000004384e7981 */ /* 0x000ea8000c1ef900 */
[----:B--2---:R-:W-:Y:S01]  /*2400*/  CCTL.IVALL ;  /* 0x00000000ff00798f */ /* 0x004fe20002000000 */
[----:B------:R-:W-:Y:S05]  /*2410*/  YIELD ;  /* 0x0000000000007946 */ /* 0x000fea0003800000 */
[----:B------:R-:W-:-:S13]  /*2420*/  ISETP.NE.AND P1, PT, R78, R105, PT ;  /* 0x000000694e00720c */ /* 0x000fda0003f25270 */
[----:B------:R-:W-:Y:S05]  /*2430*/  @P1 BRA `(.L_x_1817) ;  /* 0xfffffffc00ec1947 */ /* 0x000fea000383ffff */
.L_x_1816:
        /* <DEDUP_REMOVED lines=8> */
[----:B------:R-:W-:Y:S02]  /*24c0*/  HFMA2 R102, -RZ, RZ, 0, 0 ;  /* 0x00000000ff667431 */ /* 0x000fe400000001ff */
        /* <DEDUP_REMOVED lines=11> */
.L_x_1822:
        /* <DEDUP_REMOVED lines=37> */
.L_x_1821:
[----:B------:R-:W-:Y:S05]  /*27d0*/  BSYNC.RECONVERGENT B1 ;  /* 0x0000000000017941 */ /* 0x000fea0003800200 */
.L_x_1820:
        /* <DEDUP_REMOVED lines=25> */
.L_x_1824:
[----:B------:R-:W-:Y:S05]  /*2970*/  BSYNC.RECONVERGENT B1 ;  /* 0x0000000000017941 */ /* 0x000fea0003800200 */
.L_x_1823:
        /* <DEDUP_REMOVED lines=17> */
.L_x_1826:
[----:B------:R-:W-:Y:S05]  /*2a90*/  BSYNC.RECONVERGENT B1 ;  /* 0x0000000000017941 */ /* 0x000fea0003800200 */
.L_x_1825:
        /* <DEDUP_REMOVED lines=12> */
.L_x_1819:
[----:B------:R-:W-:Y:S05]  /*2b60*/  BSYNC.RECONVERGENT B0 ;  /* 0x0000000000007941 */ /* 0x000fea0003800200 */
.L_x_1818:
        /* <DEDUP_REMOVED lines=12> */
.L_x_1815:
        /* <DEDUP_REMOVED lines=15> */
[C---:B------:R-:W-:Y:S02]  /*2d20*/  ISETP.GT.U32.AND P2, PT, R26.reuse, 0x5, PT ;  /* 0x000000051a00780c */ /* 0x040fe40003f44070 */
[----:B------:R-:W-:-:S03]  /*2d30*/  ISETP.NE.AND P1, PT, R26, RZ, PT ;  /* 0x000000ff1a00720c */ /* 0x000fc60003f25270 */
        /* <DEDUP_REMOVED lines=11> */
[----:B------:R-:W4:Y:S04]  /*2df0*/  @P5 LDG.E.U16 R78, desc[UR4][R56.64+0x4] ;  /* 0x00000404384e5981 */ /* 0x000f28000c1e1500 */
[----:B------:R-:W4:Y:S04]  /*2e00*/  @P4 LDG.E.U16 R79, desc[UR4][R56.64+0x6] ;  /* 0x00000604384f4981 */ /* 0x000f28000c1e1500 */
[----:B------:R-:W3:Y:S04]  /*2e10*/  @P3 LDG.E.U16 R104, desc[UR4][R56.64+0x8] ;  /* 0x0000080438683981 */ /* 0x000ee8000c1e1500 */
[----:B------:R-:W3:Y:S04]  /*2e20*/  @P2 LDG.E.U16 R107, desc[UR4][R56.64+0xa] ;  /* 0x00000a04386b2981 */ /* 0x000ee8000c1e1500 */
[----:B------:R2:W3:Y:S01]  /*2e30*/  @P6 LDG.E.U16 R108, desc[UR4][R56.64+0xc] ;  /* 0x00000c04386c6981 */ /* 0x0004e2000c1e1500 */
[----:B------:R-:W-:-:S04]  /*2e40*/  @!P1 PRMT R58, RZ, 0x7610, R58 ;  /* 0x00007610ff3a9816 */ /* 0x000fc8000000003a */
[----:B--2---:R-:W-:Y:S02]  /*2e50*/  PRMT R56, R58, 0x5410, R59 ;  /* 0x000054103a387816 */ /* 0x004fe4000000003b */
[----:B----4-:R-:W-:Y:S02]  /*2e60*/  PRMT R57, R78, 0x5410, R79 ;  /* 0x000054104e397816 */ /* 0x010fe4000000004f */
[----:B---3--:R-:W-:Y:S02]  /*2e70*/  PRMT R58, R104, 0x5410, R107 ;  /* 0x00005410683a7816 */ /* 0x008fe4000000006b */
[----:B------:R-:W-:Y:S01]  /*2e80*/  PRMT R59, R108, 0x5410, R109 ;  /* 0x000054106c3b7816 */ /* 0x000fe2000000006d */
[----:B------:R-:W-:Y:S06]  /*2e90*/  BRA `(.L_x_1831) ;  /* 0x0000000000047947 */ /* 0x000fec0003800000 */
.L_x_1830:
[----:B------:R-:W5:Y:S02]  /*2ea0*/  LDG.E.128 R56, desc[UR4][R56.64] ;  /* 0x0000000438387981 */ /* 0x000f64000c1e1d00 */
.L_x_1831:
[----:B------:R-:W-:Y:S05]  /*2eb0*/  BSYNC.RECONVERGENT B1 ;  /* 0x0000000000017941 */ /* 0x000fea0003800200 */
.L_x_1829:
[----:B------:R-:W0:Y:S01]  /*2ec0*/  LDC.64 R78, c[0x0][0x3e8] ;  /* 0x0000fa00ff4e7b82 */ /* 0x000e220000000a00 */
[C---:B-----5:R-:W-:Y:S01]  /*2ed0*/  PRMT R113, R59.reuse, 0x7632, R113 ;  /* 0x000076323b717816 */ /* 0x060fe20000000071 */
[----:B------:R-:W-:Y:S01]  /*2ee0*/  IMAD.U32 R112, R59, 0x10000, RZ ;  /* 0x000100003b707824 */ /* 0x000fe200078e00ff */
[C---:B------:R-:W-:Y:S01]  /*2ef0*/  PRMT R104, R56.reuse, 0x7632, R104 ;  /* 0x0000763238687816 */ /* 0x040fe20000000068 */
[----:B------:R-:W-:Y:S02]  /*2f00*/  IMAD.U32 R108, R56, 0x10000, RZ ;  /* 0x00010000386c7824 */ /* 0x000fe400078e00ff */
[-C--:B------:R-:W-:Y:S01]  /*2f10*/  FFMA R59, R23, -R106.reuse, R76 ;  /* 0x8000006a173b7223 */ /* 0x080fe2000000004c */
[----:B------:R-:W-:Y:S01]  /*2f20*/  PRMT R107, R57, 0x7632, R107 ;  /* 0x00007632396b7816 */ /* 0x000fe2000000006b */
[----:B------:R-:W-:Y:S01]  /*2f30*/  FFMA R111, R73, -R106, R84 ;  /* 0x8000006a496f7223 */ /* 0x000fe20000000054 */
[----:B------:R-:W-:Y:S01]  /*2f40*/  SHF.L.U32 R110, R57, 0x10, RZ ;  /* 0x00000010396e7819 */ /* 0x000fe200000006ff */
[----:B------:R-:W-:Y:S01]  /*2f50*/  FFMA R59, R59, R66, R108 ;  /* 0x000000423b3b7223 */ /* 0x000fe2000000006c */
[----:B------:R-:W-:Y:S01]  /*2f60*/  FFMA R57, R69, -R106, R80 ;  /* 0x8000006a45397223 */ /* 0x000fe20000000050 */
[----:B------:R-:W-:Y:S01]  /*2f70*/  IMAD.U32 R108, R104, 0x10000, RZ ;  /* 0x00010000686c7824 */ /* 0x000fe200078e00ff */
[C---:B------:R-:W-:Y:S01]  /*2f80*/  PRMT R109, R58.reuse, 0x7632, R109 ;  /* 0x000076323a6d7816 */ /* 0x040fe2000000006d */
[----:B------:R-:W-:-:S02]  /*2f90*/  IMAD.U32 R58, R58, 0x10000, RZ ;  /* 0x000100003a3a7824 */ /* 0x000fc400078e00ff */
[----:B------:R-:W-:Y:S01]  /*2fa0*/  FFMA R56, R57, R66, R110 ;  /* 0x0000004239387223 */ /* 0x000fe2000000006e */
[-C--:B------:R-:W-:Y:S01]  /*2fb0*/  FFMA R57, R71, -R106.reuse, R82 ;  /* 0x8000006a47397223 */ /* 0x080fe20000000052 */
[----:B------:R-:W-:Y:S01]  /*2fc0*/  IMAD.U32 R110, R107, 0x10000, RZ ;  /* 0x000100006b6e7824 */ /* 0x000fe200078e00ff */
[----:B------:R-:W-:Y:S01]  /*2fd0*/  ISETP.GT.U32.AND P1, PT, R26, 0x7, PT ;  /* 0x000000071a00780c */ /* 0x000fe20003f24070 */
[----:B------:R-:W-:Y:S01]  /*2fe0*/  FFMA R107, R70, -R106, R77 ;  /* 0x8000006a466b7223 */ /* 0x000fe2000000004d */
[-C--:B------:R-:W-:Y:S01]  /*2ff0*/  FFMA R57, R57, R66.reuse, R58 ;  /* 0x0000004239397223 */ /* 0x080fe2000000003a */
[-C--:B------:R-:W-:Y:S01]  /*3000*/  FFMA R58, R111, R66.reuse, R112 ;  /* 0x000000426f3a7223 */ /* 0x080fe20000000070 */
[----:B------:R-:W-:Y:S02]  /*3010*/  IMAD.U32 R112, R109, 0x10000, RZ ;  /* 0x000100006d707824 */ /* 0x000fe400078e00ff */
[----:B------:R-:W-:Y:S01]  /*3020*/  FFMA R110, R107, R66, R110 ;  /* 0x000000426b6e7223 */ /* 0x000fe2000000006e */
[----:B------:R-:W-:Y:S01]  /*3030*/  FFMA R111, R72, -R106, R81 ;  /* 0x8000006a486f7223 */ /* 0x000fe20000000051 */
        /* <DEDUP_REMOVED lines=18> */
[C---:B------:R-:W-:Y:S02]  /*3160*/  ISETP.NE.AND P6, PT, R26.reuse, RZ, PT ;  /* 0x000000ff1a00720c */ /* 0x040fe40003fc5270 */
[C---:B------:R-:W-:Y:S02]  /*3170*/  ISETP.GE.U32.AND P1, PT, R26.reuse, 0x3, PT ;  /* 0x000000031a00780c */ /* 0x040fe40003f26070 */
[C---:B------:R-:W-:Y:S02]  /*3180*/  ISETP.GE.U32.AND P2, PT, R26.reuse, 0x4, PT ;  /* 0x000000041a00780c */ /* 0x040fe40003f46070 */
[C---:B------:R-:W-:Y:S02]  /*3190*/  ISETP.GE.U32.AND P3, PT, R26.reuse, 0x5, PT ;  /* 0x000000051a00780c */ /* 0x040fe40003f66070 */
[C---:B------:R-:W-:Y:S02]  /*31a0*/  ISETP.GE.U32.AND P4, PT, R26.reuse, 0x6, PT ;  /* 0x000000061a00780c */ /* 0x040fe40003f86070 */
[----:B------:R-:W-:-:S02]  /*31b0*/  ISETP.GE.U32.AND P5, PT, R26, 0x7, PT ;  /* 0x000000071a00780c */ /* 0x000fc40003fa6070 */
[C---:B------:R-:W-:Y:S01]  /*31c0*/  ISETP.GE.U32.AND P0, PT, R26.reuse, 0x2, PT ;  /* 0x000000021a00780c */ /* 0x040fe20003f06070 */
[----:B------:R1:W-:Y:S04]  /*31d0*/  @P6 STG.E.U16 desc[UR4][R104.64], R56 ;  /* 0x0000003868006986 */ /* 0x0003e8000c101504 */
        /* <DEDUP_REMOVED lines=10> */
.L_x_1833:
[----:B------:R-:W-:Y:S02]  /*3280*/  PRMT R59, R58, 0x5410, R109 ;  /* 0x000054103a3b7816 */ /* 0x000fe4000000006d */
[----:B------:R-:W-:Y:S02]  /*3290*/  PRMT R58, R57, 0x5410, R111 ;  /* 0x00005410393a7816 */ /* 0x000fe4000000006f */
[----:B------:R-:W-:Y:S02]  /*32a0*/  PRMT R57, R108, 0x5410, R110 ;  /* 0x000054106c397816 */ /* 0x000fe4000000006e */
[----:B------:R-:W-:-:S05]  /*32b0*/  PRMT R56, R56, 0x5410, R107 ;  /* 0x0000541038387816 */ /* 0x000fca000000006b */
[----:B------:R0:W-:Y:S02]  /*32c0*/  STG.E.128 desc[UR4][R104.64], R56 ;  /* 0x0000003868007986 */ /* 0x0001e4000c101d04 */
.L_x_1834:
[----:B------:R-:W-:Y:S05]  /*32d0*/  BSYNC.RECONVERGENT B1 ;  /* 0x0000000000017941 */ /* 0x000fea0003800200 */
.L_x_1832:
        /* <DEDUP_REMOVED lines=11> */
.L_x_1836:
        /* <DEDUP_REMOVED lines=15> */
[----:B-1----:R-:W-:Y:S01]  /*3480*/  @!P5 PRMT R104, RZ, 0x7610, R104 ;  /* 0x00007610ff68d816 */ /* 0x002fe20000000068 */
        /* <DEDUP_REMOVED lines=12> */
.L_x_1837:
[----:B------:R-:W-:Y:S05]  /*3550*/  BSYNC.RECONVERGENT B1 ;  /* 0x0000000000017941 */ /* 0x000fea0003800200 */
.L_x_1835:
[C---:B-----5:R-:W-:Y:S01]  /*3560*/  PRMT R67, R57.reuse, 0x7632, R67 ;  /* 0x0000763239437816 */ /* 0x060fe20000000043 */
[----:B------:R-:W-:Y:S02]  /*3570*/  IMAD.U32 R102, R57, 0x10000, RZ ;  /* 0x0001000039667824 */ /* 0x000fe400078e00ff */
[----:B------:R-:W-:Y:S01]  /*3580*/  FFMA R57, R87, -R106, R96 ;  /* 0x8000006a57397223 */ /* 0x000fe20000000060 */
[----:B------:R-:W-:Y:S01]  /*3590*/  IMAD.WIDE R78, R107, 0x2, R78 ;  /* 0x000000026b4e7825 */ /* 0x000fe200078e024e */
[----:B-1----:R-:W-:-:S03]  /*35a0*/  PRMT R105, R58, 0x7632, R105 ;  /* 0x000076323a697816 */ /* 0x002fc60000000069 */
[----:B------:R-:W-:Y:S01]  /*35b0*/  FFMA R103, R89, -R106, R98 ;  /* 0x8000006a59677223 */ /* 0x000fe20000000062 */
[----:B------:R-:W-:Y:S01]  /*35c0*/  PRMT R109, R59, 0x7632, R109 ;  /* 0x000076323b6d7816 */ /* 0x000fe2000000006d */
[----:B------:R-:W-:Y:S01]  /*35d0*/  IMAD.U32 R108, R58, 0x10000, RZ ;  /* 0x000100003a6c7824 */ /* 0x000fe200078e00ff */
[----:B------:R-:W-:Y:S01]  /*35e0*/  SHF.L.U32 R104, R67, 0x10, RZ ;  /* 0x0000001043687819 */ /* 0x000fe200000006ff */
[----:B------:R-:W-:Y:S01]  /*35f0*/  IMAD.U32 R110, R59, 0x10000, RZ ;  /* 0x000100003b6e7824 */ /* 0x000fe200078e00ff */
[----:B------:R-:W-:Y:S01]  /*3600*/  PRMT R58, R56, 0x7632, R58 ;  /* 0x00007632383a7816 */ /* 0x000fe2000000003a */
[----:B------:R-:W-:Y:S01]  /*3610*/  FFMA R102, R57, R66, R102 ;  /* 0x0000004239667223 */ /* 0x000fe20000000066 */
[-C--:B------:R-:W-:Y:S01]  /*3620*/  FFMA R59, R88, -R106.reuse, R95 ;  /* 0x8000006a583b7223 */ /* 0x080fe2000000005f */
[----:B------:R-:W-:Y:S02]  /*3630*/  IMAD.U32 R56, R56, 0x10000, RZ ;  /* 0x0001000038387824 */ /* 0x000fe400078e00ff */
[----:B------:R-:W-:Y:S01]  /*3640*/  FFMA R57, R85, -R106, R94 ;  /* 0x8000006a55397223 */ /* 0x000fe2000000005e */
[----:B------:R-:W-:Y:S01]  /*3650*/  LOP3.LUT P0, RZ, R78, 0xf, RZ, 0xc0, !PT ;  /* 0x0000000f4eff7812 */ /* 0x000fe2000780c0ff */
[-C--:B------:R-:W-:Y:S01]  /*3660*/  FFMA R59, R59, R66.reuse, R104 ;  /* 0x000000423b3b7223 */ /* 0x080fe20000000068 */
[-C--:B------:R-:W-:Y:S01]  /*3670*/  FFMA R103, R103, R66.reuse, R108 ;  /* 0x0000004267677223 */ /* 0x080fe2000000006c */
[----:B------:R-:W-:Y:S01]  /*3680*/  FFMA R56, R57, R66, R56 ;  /* 0x0000004239387223 */ /* 0x000fe20000000038 */
[----:B------:R-:W-:Y:S01]  /*3690*/  FFMA R67, R90, -R106, R97 ;  /* 0x8000006a5a437223 */ /* 0x000fe20000000061 */
[----:B------:R-:W-:-:S02]  /*36a0*/  IMAD.U32 R104, R105, 0x10000, RZ ;  /* 0x0001000069687824 */ /* 0x000fc400078e00ff */
[-C--:B------:R-:W-:Y:S01]  /*36b0*/  FFMA R107, R91, -R106.reuse, R100 ;  /* 0x8000006a5b6b7223 */ /* 0x080fe20000000064 */
[-C--:B------:R-:W-:Y:S01]  /*36c0*/  FFMA R57, R86, -R106.reuse, R93 ;  /* 0x8000006a56397223 */ /* 0x080fe2000000005d */
[----:B------:R-:W-:Y:S02]  /*36d0*/  IMAD.U32 R58, R58, 0x10000, RZ ;  /* 0x000100003a3a7824 */ /* 0x000fe400078e00ff */
[----:B------:R-:W-:Y:S01]  /*36e0*/  FFMA R105, R92, -R106, R99 ;  /* 0x8000006a5c697223 */ /* 0x000fe20000000063 */
[----:B------:R-:W-:Y:S01]  /*36f0*/  IMAD.U32 R108, R109, 0x10000, RZ ;  /* 0x000100006d6c7824 */ /* 0x000fe200078e00ff */
[----:B------:R-:W-:Y:S01]  /*3700*/  ISETP.LT.U32.OR P0, PT, R25, 0x8, P0 ;  /* 0x000000081900780c */ /* 0x000fe20000701470 */
        /* <DEDUP_REMOVED lines=23> */
[C---:B------:R-:W-:Y:S02]  /*3880*/  ISETP.GE.U32.AND P5, PT, R25.reuse, 0x6, PT ;  /* 0x000000061900780c */ /* 0x040fe40003fa6070 */
        /* <DEDUP_REMOVED lines=8> */
[----:B------:R3:W-:Y:S02]  /*3910*/  @P6 STG.E.U16 desc[UR4][R78.64+0xc], R107 ;  /* 0x00000c6b4e006986 */ /* 0x0007e4000c101504 */
.L_x_1828:
[----:B------:R-:W-:Y:S05]  /*3920*/  BSYNC.RECONVERGENT B0 ;  /* 0x0000000000007941 */ /* 0x000fea0003800200 */
.L_x_1827:
[----:B0-2---:R-:W0:Y:S02]  /*3930*/  LDC R57, c[0x0][0x380] ;  /* 0x0000e000ff397b82 */ /* 0x005e240000000800 */
[----:B0-----:R-:W-:-:S05]  /*3940*/  IMAD R0, R57, 0x4, R0 ;  /* 0x0000000439007824 */ /* 0x001fca00078e0200 */
[----:B------:R-:W-:-:S13]  /*3950*/  ISETP.GE.AND P0, PT, R0, UR10, PT ;  /* 0x0000000a00007c0c */ /* 0x000fda000bf06270 */
[----:B------:R-:W-:Y:S05]  /*3960*/  @!P0 BRA `(.L_x_1838) ;  /* 0xffffffd000bc8947 */ /* 0x000fea000383ffff */
[----:B------:R0:W-:Y:S04]  /*3970*/  STL.128 [R1], R4 ;  /* 0x0000000401007387 */ /* 0x0001e80000100c00 */
[----:B------:R0:W-:Y:S04]  /*3980*/  STL.128 [R1+0x10], R8 ;  /* 0x0000100801007387 */ /* 0x0001e80000100c00 */
[----:B------:R0:W-:Y:S04]  /*3990*/  STL.128 [R1+0x20], R12 ;  /* 0x0000200c01007387 */ /* 0x0001e80000100c00 */
[----:B------:R0:W-:Y:S02]  /*39a0*/  STL.128 [R1+0x30], R16 ;  /* 0x0000301001007387 */ /* 0x0001e40000100c00 */
.L_x_1797:
[----:B0-----:R-:W0:Y:S01]  /*39b0*/  S2R R7, SR_CgaCtaId ;  /* 0x0000000000077919 */ /* 0x001e220000008800 */
[----:B------:R-:W-:Y:S01]  /*39c0*/  LOP3.LUT R0, R65, 0x3e0, RZ, 0xc0, !PT ;  /* 0x000003e041007812 */ /* 0x000fe200078ec0ff */
[----:B------:R-:W-:Y:S01]  /*39d0*/  IMAD R20, R20, 0x20, R3 ;  /* 0x0000002014147824 */ /* 0x000fe200078e0203 */
[----:B------:R-:W-:Y:S01]  /*39e0*/  BAR.SYNC.DEFER_BLOCKING 0x0 ;  /* 0x0000000000007b1d */ /* 0x000fe20000010000 */
[----:B------:R-:W-:Y:S02]  /*39f0*/  ISETP.GE.AND P2, PT, R2, UR6, PT ;  /* 0x0000000602007c0c */ /* 0x000fe4000bf46270 */
[----:B------:R-:W-:Y:S01]  /*3a00*/  IMAD R0, R0, R101, R20 ;  /* 0x0000006500007224 */ /* 0x000fe200078e0214 */
[----:B------:R-:W-:-:S03]  /*3a10*/  SHF.R.U32.HI R23, RZ, 0x5, R65 ;  /* 0x00000005ff177819 */ /* 0x000fc60000011641 */
[----:B------:R-:W-:Y:S01]  /*3a20*/  IMAD.SHL.U32 R5, R0, 0x8, RZ ;  /* 0x0000000800057824 */ /* 0x000fe200078e00ff */
[----:B------:R-:W-:Y:S01]  /*3a30*/  MOV R0, 0x400 ;  /* 0x0000040000007802 */ /* 0x000fe20000000f00 */
[----:B------:R-:W-:Y:S03]  /*3a40*/  BSSY.RECONVERGENT B0, `(.L_x_1839) ;  /* 0x000000f000007945 */ /* 0x000fe60003800200 */
[----:B------:R-:W-:-:S04]  /*3a50*/  ISETP.GE.AND P0, PT, R5, UR6, PT ;  /* 0x0000000605007c0c */ /* 0x000fc8000bf06270 */
[----:B------:R-:W-:Y:S02]  /*3a60*/  ISETP.GT.U32.OR P1, PT, R65, 0x3f, P0 ;  /* 0x0000003f4100780c */ /* 0x000fe40000724470 */
[----:B0-----:R-:W-:-:S05]  /*3a70*/  LEA R0, R7, R0, 0x18 ;  /* 0x0000000007007211 */ /* 0x001fca00078ec0ff */
[----:B------:R-:W-:Y:S01]  /*3a80*/  IMAD R0, R23, 0x420, R0 ;  /* 0x0000042017007824 */ /* 0x000fe200078e0200 */
[----:B------:R-:W-:Y:S06]  /*3a90*/  @P2 BRA `(.L_x_1840) ;  /* 0x0000000000242947 */ /* 0x000fec0003800000 */
[----:B------:R-:W-:Y:S01]  /*3aa0*/  IMAD R2, R101, 0x100, R2 ;  /* 0x0000010065027824 */ /* 0x000fe200078e0202 */
[----:B------:R-:W-:Y:S02]  /*3ab0*/  ISETP.NE.AND P0, PT, R23, 0x1, PT ;  /* 0x000000011700780c */ /* 0x000fe40003f05270 */
[----:B------:R-:W-:Y:S02]  /*3ac0*/  ISETP.GE.U32.AND P2, PT, R65, 0x20, PT ;  /* 0x000000204100780c */ /* 0x000fe40003f46070 */
[----:B------:R-:W-:Y:S01]  /*3ad0*/  ISETP.GE.OR P0, PT, R2, UR6, !P0 ;  /* 0x0000000602007c0c */ /* 0x000fe2000c706670 */
[----:B------:R-:W-:-:S10]  /*3ae0*/  IMAD R2, R3, 0x20, R0 ;  /* 0x0000002003027824 */ /* 0x000fd400078e0200 */
[----:B------:R0:W-:Y:S04]  /*3af0*/  @P2 STS.128 [R2], R40 ;  /* 0x0000002802002388 */ /* 0x0001e80000000c00 */
[----:B------:R0:W-:Y:S04]  /*3b00*/  @P2 STS.128 [R2+0x10], R44 ;  /* 0x0000102c02002388 */ /* 0x0001e80000000c00 */
[----:B------:R0:W-:Y:S04]  /*3b10*/  @!P0 STS.128 [R2+0x1080], R48 ;  /* 0x0010803002008388 */ /* 0x0001e80000000c00 */
[----:B------:R0:W-:Y:S02]  /*3b20*/  @!P0 STS.128 [R2+0x1090], R52 ;  /* 0x0010903402008388 */ /* 0x0001e40000000c00 */
.L_x_1840:
[----:B------:R-:W-:Y:S05]  /*3b30*/  BSYNC.RECONVERGENT B0 ;  /* 0x0000000000007941 */ /* 0x000fea0003800200 */
.L_x_1839:
[----:B------:R-:W-:Y:S06]  /*3b40*/  BAR.SYNC.DEFER_BLOCKING 0x0 ;  /* 0x0000000000007b1d */ /* 0x000fec0000010000 */
[----:B------:R-:W-:Y:S05]  /*3b50*/  @P1 EXIT ;  /* 0x000000000000194d */ /* 0x000fea0003800000 */
[----:B------:R-:W-:Y:S01]  /*3b60*/  ISETP.GE.U32.AND P1, PT, R65, 0x20, PT ;  /* 0x000000204100780c */ /* 0x000fe20003f26070 */
[----:B------:R-:W-:-:S05]  /*3b70*/  IMAD R4, R23, 0x20, R21 ;  /* 0x0000002017047824 */ /* 0x000fca00078e0215 */
[----:B------:R-:W2:Y:S07]  /*3b80*/  LDL.64 R6, [R4] ;  /* 0x0000000004067983 */ /* 0x000eae0000100a00 */
[----:B------:R-:W4:Y:S04]  /*3b90*/  @P1 LDL.64 R20, [R4+0x8] ;  /* 0x0000080004141983 */ /* 0x000f280000100a00 */
[----:B------:R-:W3:Y:S01]  /*3ba0*/  @P1 LDL.128 R16, [R4+0x10] ;  /* 0x0000100004101983 */ /* 0x000ee20000100c00 */
[C---:B------:R-:W-:Y:S01]  /*3bb0*/  IMAD R0, R23.reuse, 0xc60, R0 ;  /* 0x00000c6017007824 */ /* 0x040fe200078e0200 */
[----:B------:R-:W-:-:S03]  /*3bc0*/  ISETP.NE.AND P0, PT, R23, 0x1, PT ;  /* 0x000000011700780c */ /* 0x000fc60003f05270 */
[----:B------:R-:W-:Y:S02]  /*3bd0*/  IMAD R0, R3, 0x20, R0 ;  /* 0x0000002003007824 */ /* 0x000fe400078e0200 */
[----:B0-----:R-:W0:Y:S03]  /*3be0*/  LDC.64 R2, c[0x0][0x3e0] ;  /* 0x0000f800ff027b82 */ /* 0x001e260000000a00 */
[----:B------:R-:W2:Y:S04]  /*3bf0*/  @P1 LDS.128 R8, [R0] ;  /* 0x0000000000081984 */ /* 0x000ea80000000c00 */
[----:B------:R-:W3:Y:S04]  /*3c00*/  @P1 LDS.128 R12, [R0+0x10] ;  /* 0x00001000000c1984 */ /* 0x000ee80000000c00 */
[----:B------:R-:W1:Y:S04]  /*3c10*/  @P0 LDS.128 R24, [R0+0x420] ;  /* 0x0004200000180984 */ /* 0x000e680000000c00 */
[----:B------:R-:W-:Y:S04]  /*3c20*/  @P0 LDS.128 R28, [R0+0x430] ;  /* 0x00043000001c0984 */ /* 0x000fe80000000c00 */
[----:B------:R-:W1:Y:S04]  /*3c30*/  LDS.128 R32, [R0+0x840] ;  /* 0x0008400000207984 */ /* 0x000e680000000c00 */
[----:B------:R-:W-:Y:S04]  /*3c40*/  LDS.128 R36, [R0+0x850] ;  /* 0x0008500000247984 */ /* 0x000fe80000000c00 */
[----:B------:R-:W-:Y:S01]  /*3c50*/  LDS.128 R40, [R0+0xc70] ;  /* 0x000c700000287984 */ /* 0x000fe20000000c00 */
[----:B--2---:R-:W-:-:S05]  /*3c60*/  @P1 FADD R7, R9, R7 ;  /* 0x0000000709071221 */ /* 0x004fca0000000000 */
[----:B------:R2:W-:Y:S01]  /*3c70*/  @P1 STL [R4+0x4], R7 ;  /* 0x0000040704001387 */ /* 0x0005e20000100800 */
[----:B----4-:R-:W-:Y:S01]  /*3c80*/  @P1 FADD R10, R10, R20 ;  /* 0x000000140a0a1221 */ /* 0x010fe20000000000 */
[----:B------:R-:W-:Y:S02]  /*3c90*/  @P1 FADD R11, R11, R21 ;  /* 0x000000150b0b1221 */ /* 0x000fe40000000000 */
[----:B------:R-:W4:Y:S01]  /*3ca0*/  @P0 LDL R44, [R4+0x4] ;  /* 0x00000400042c0983 */ /* 0x000f220000100800 */
[----:B---3--:R-:W-:Y:S01]  /*3cb0*/  @P1 FADD R12, R12, R16 ;  /* 0x000000100c0c1221 */ /* 0x008fe20000000000 */
[----:B------:R-:W-:Y:S01]  /*3cc0*/  @P1 FADD R13, R13, R17 ;  /* 0x000000110d0d1221 */ /* 0x000fe20000000000 */
[----:B------:R-:W-:Y:S01]  /*3cd0*/  @P1 FADD R14, R14, R18 ;  /* 0x000000120e0e1221 */ /* 0x000fe20000000000 */
[----:B------:R-:W-:Y:S01]  /*3ce0*/  @P1 FADD R15, R15, R19 ;  /* 0x000000130f0f1221 */ /* 0x000fe20000000000 */
[----:B------:R-:W-:Y:S04]  /*3cf0*/  @P1 STL.64 [R4+0x8], R10 ;  /* 0x0000080a04001387 */ /* 0x000fe80000100a00 */
[----:B------:R-:W-:Y:S04]  /*3d00*/  @P1 STL.128 [R4+0x10], R12 ;  /* 0x0000100c04001387 */ /* 0x000fe80000100c00 */
[----:B------:R-:W3:Y:S04]  /*3d10*/  @!P0 LDL R16, [R4+0x4] ;  /* 0x0000040004108983 */ /* 0x000ee80000100800 */
[----:B------:R-:W3:Y:S04]  /*3d20*/  @!P0 LDL.64 R18, [R4+0x8] ;  /* 0x0000080004128983 */ /* 0x000ee80000100a00 */
[----:B------:R-:W3:Y:S04]  /*3d30*/  @P0 LDL.64 R46, [R4+0x8] ;  /* 0x00000800042e0983 */ /* 0x000ee80000100a00 */
[----:B------:R-:W3:Y:S04]  /*3d40*/  @!P0 LDL.128 R20, [R4+0x10] ;  /* 0x0000100004148983 */ /* 0x000ee80000100c00 */
[----:B------:R-:W3:Y:S04]  /*3d50*/  @P0 LDL.128 R48, [R4+0x10] ;  /* 0x0000100004300983 */ /* 0x000ee80000100c00 */
[----:B------:R-:W2:Y:S01]  /*3d60*/  LDS.128 R12, [R0+0xc60] ;  /* 0x000c6000000c7984 */ /* 0x000ea20000000c00 */
[----:B------:R-:W-:-:S02]  /*3d70*/  IMAD R17, R64, UR6, R5 ;  /* 0x0000000640117c24 */ /* 0x000fc4000f8e0205 */
[----:B------:R-:W-:Y:S01]  /*3d80*/  @P1 FADD R6, R6, R8 ;  /* 0x0000000806061221 */ /* 0x000fe20000000000 */
[----:B------:R-:W-:Y:S01]  /*3d90*/  IADD3 R8, PT, PT, -R5, UR6, RZ ;  /* 0x0000000605087c10 */ /* 0x000fe2000fffe1ff */
[----:B0-----:R-:W-:-:S04]  /*3da0*/  IMAD.WIDE.U32 R2, R17, 0x4, R2 ;  /* 0x0000000411027825 */ /* 0x001fc800078e0002 */
[----:B-1----:R-:W-:Y:S01]  /*3db0*/  @P0 FADD R6, R6, R24 ;  /* 0x0000001806060221 */ /* 0x002fe20000000000 */
[----:B------:R-:W-:-:S03]  /*3dc0*/  ISETP.GT.U32.AND P1, PT, R8, 0x7, PT ;  /* 0x000000070800780c */ /* 0x000fc60003f24070 */
[----:B--2---:R-:W-:-:S04]  /*3dd0*/  FADD R7, R32, R6 ;  /* 0x0000000620077221 */ /* 0x004fc80000000000 */
[----:B------:R-:W-:Y:S01]  /*3de0*/  FADD R12, R7, R12 ;  /* 0x0000000c070c7221 */ /* 0x000fe20000000000 */
[----:B----4-:R-:W-:Y:S01]  /*3df0*/  @P0 FADD R16, R44, R25 ;  /* 0x000000192c100221 */ /* 0x010fe20000000000 */
[----:B---3--:R-:W-:Y:S01]  /*3e00*/  @P0 FADD R18, R26, R46 ;  /* 0x0000002e1a120221 */ /* 0x008fe20000000000 */
[----:B------:R-:W-:Y:S01]  /*3e10*/  @P0 FADD R19, R27, R47 ;  /* 0x0000002f1b130221 */ /* 0x000fe20000000000 */
[----:B------:R-:W-:Y:S01]  /*3e20*/  @P0 FADD R20, R28, R48 ;  /* 0x000000301c140221 */ /* 0x000fe20000000000 */
[----:B------:R-:W-:Y:S01]  /*3e30*/  @P0 FADD R21, R29, R49 ;  /* 0x000000311d150221 */ /* 0x000fe20000000000 */
[----:B------:R-:W-:Y:S01]  /*3e40*/  @P0 FADD R22, R30, R50 ;  /* 0x000000321e160221 */ /* 0x000fe20000000000 */
[----:B------:R-:W-:Y:S01]  /*3e50*/  @P0 FADD R23, R31, R51 ;  /* 0x000000331f170221 */ /* 0x000fe20000000000 */
[----:B------:R-:W-:Y:S01]  /*3e60*/  LOP3.LUT P0, RZ, R2, 0x1f, RZ, 0xc0, !PT ;  /* 0x0000001f02ff7812 */ /* 0x000fe2000780c0ff */
[----:B------:R-:W-:Y:S01]  /*3e70*/  FADD R16, R33, R16 ;  /* 0x0000001021107221 */ /* 0x000fe20000000000 */
        /* <DEDUP_REMOVED lines=32> */
.L_x_1841:
[----:B------:R-:W-:Y:S04]  /*4080*/  STG.E.128 desc[UR4][R2.64], R12 ;  /* 0x0000000c02007986 */ /* 0x000fe8000c101d04 */
[----:B------:R-:W-:Y:S01]  /*4090*/  STG.E.128 desc[UR4][R2.64+0x10], R40 ;  /* 0x0000102802007986 */ /* 0x000fe2000c101d04 */
[----:B------:R-:W-:Y:S05]  /*40a0*/  EXIT ;  /* 0x000000000000794d */ /* 0x000fea0003800000 */
        .weak           $__internal_16_$__cuda_sm20_rcp_rn_f32_slowpath
        .type           $__internal_16_$__cuda_sm20_rcp_rn_f32_slowpath,@function
        .size           $__internal_16_$__cuda_sm20_rcp_rn_f32_slowpath,(.L_x_5069 - $__internal_16_$__cuda_sm20_rcp_rn_f32_slowpath)
$__internal_16_$__cuda_sm20_rcp_rn_f32_slowpath:
[----:B------:R-:W-:-:S05]  /*40b0*/  IMAD.SHL.U32 R5, R4, 0x2, RZ ;  /* 0x0000000204057824 */ /* 0x000fca00078e00ff */
[----:B------:R-:W-:-:S04]  /*40c0*/  SHF.R.U32.HI R5, RZ, 0x18, R5 ;  /* 0x00000018ff057819 */ /* 0x000fc80000011605 */
[----:B------:R-:W-:-:S13]  /*40d0*/  ISETP.NE.U32.AND P0, PT, R5, RZ, PT ;  /* 0x000000ff0500720c */ /* 0x000fda0003f05070 */
[----:B------:R-:W-:Y:S05]  /*40e0*/  @P0 BRA `(.L_x_1842) ;  /* 0x00000000002c0947 */ /* 0x000fea0003800000 */
[----:B------:R-:W-:-:S04]  /*40f0*/  SHF.L.U32 R5, R4, 0x1, RZ ;  /* 0x0000000104057819 */ /* 0x000fc800000006ff */
[----:B------:R-:W-:-:S13]  /*4100*/  ISETP.NE.AND P0, PT, R5, RZ, PT ;  /* 0x000000ff0500720c */ /* 0x000fda0003f05270 */
[----:B------:R0:W1:Y:S01]  /*4110*/  @!P0 MUFU.RCP R5, R4 ;  /* 0x0000000400058308 */ /* 0x0000620000001000 */
[----:B------:R-:W-:Y:S05]  /*4120*/  @!P0 BRA `(.L_x_1843) ;  /* 0x0000000000a48947 */ /* 0x000fea0003800000 */
[----:B------:R-:W-:-:S04]  /*4130*/  FFMA R6, R4, 1.84467440737095516160e+19, RZ ;  /* 0x5f80000004067823 */ /* 0x000fc800000000ff */
[----:B-1----:R-:W0:Y:S02]  /*4140*/  MUFU.RCP R5, R6 ;  /* 0x0000000600057308 */ /* 0x002e240000001000 */
[----:B0-----:R-:W-:-:S04]  /*4150*/  FFMA R4, R6, R5, -1 ;  /* 0xbf80000006047423 */ /* 0x001fc80000000005 */
[----:B------:R-:W-:-:S04]  /*4160*/  FADD.FTZ R4, -R4, -RZ ;  /* 0x800000ff04047221 */ /* 0x000fc80000010100 */
[----:B------:R-:W-:-:S04]  /*4170*/  FFMA R4, R5, R4, R5 ;  /* 0x0000000405047223 */ /* 0x000fc80000000005 */
[----:B------:R-:W-:Y:S01]  /*4180*/  FFMA R5, R4, 1.84467440737095516160e+19, RZ ;  /* 0x5f80000004057823 */ /* 0x000fe200000000ff */
[----:B------:R-:W-:Y:S06]  /*4190*/  BRA `(.L_x_1843) ;  /* 0x0000000000887947 */ /* 0x000fec0003800000 */
.L_x_1842:
        /* <DEDUP_REMOVED lines=33> */
.L_x_1844:
[----:B------:R2:W3:Y:S02]  /*43b0*/  MUFU.RCP R5, R4 ;  /* 0x0000000400057308 */ /* 0x0004e40000001000 */
.L_x_1843:
[----:B-1-3--:R-:W-:Y:S02]  /*43c0*/  IMAD.MOV.U32 R24, RZ, RZ, R5 ;  /* 0x000000ffff187224 */ /* 0x00afe400078e0005 */
[----:B0-2---:R-:W-:Y:S02]  /*43d0*/  IMAD.MOV.U32 R4, RZ, RZ, R11 ;  /* 0x000000ffff047224 */ /* 0x005fe400078e000b */
[----:B------:R-:W-:-:S04]  /*43e0*/  IMAD.MOV.U32 R5, RZ, RZ, 0x0 ;  /* 0x00000000ff057424 */ /* 0x000fc800078e00ff */
[----:B------:R-:W-:Y:S05]  /*43f0*/  RET.REL.NODEC R4 `(_ZN18transformer_engine13normalization26rmsnorm_bwd_general_kernelINS0_13Kernel_traitsI13__nv_bfloat16S3_S3_fjLj512ELj1ELj4ELj1ELj16ENS0_18Kernel_traits_baseILj512ES3_S3_S3_fjLj128EEEEELb1EEEvNS0_20BackwardKernelParamsE) ;  /* 0xffffffbc04007950 */ /* 0x000fea0003c3ffff */
.L_x_1845:
        /* <DEDUP_REMOVED lines=16> */
.L_x_5069:


//--------------------- .text._ZN18transformer_engine13normalization26rmsnorm_bwd_general_kernelINS0_13Kernel_traitsI6__halffS3_fjLj512ELj1ELj4ELj1ELj16ENS0_18Kernel_traits_baseILj512ES3_fS3_fjLj128EEEEELb1EEEvNS0_20BackwardKernelParamsE --------------------------
	.section	.text._ZN18transformer_engine13normalization26rmsnorm_bwd_general_kernelINS0_13Kernel_traitsI6__halffS3_fjLj512ELj1ELj4ELj1ELj16ENS0_18Kernel_traits_baseILj512ES3_fS3_fjLj128EEEEELb1EEEvNS0_20BackwardKernelParamsE,"ax",@progbits
	.align	128
        .global         _ZN18transformer_engine13normalization26rmsnorm_bwd_general_kernelINS0_13Kernel_traitsI6__halffS3_fjLj512ELj1ELj4ELj1ELj16ENS0_18Kernel_traits_baseILj512ES3_fS3_fjLj128EEEEELb1EEEvNS0_20BackwardKernelParamsE
        .type           _ZN18transformer_engine13normalization26rmsnorm_bwd_general_kernelINS0_13Kernel_traitsI6__halffS3_fjLj512ELj1ELj4ELj1ELj16ENS0_18Kernel_traits_baseILj512ES3_fS3_fjLj128EEEEELb1EEEvNS0_20BackwardKernelParamsE,@function
        .size           _ZN18transformer_engine13normalization26rmsnorm_bwd_general_kernelINS0_13Kernel_traitsI6__halffS3_fjLj512ELj1ELj4ELj1ELj16ENS0_18Kernel_traits_baseILj512ES3_fS3_fjLj128EEEEELb1EEEvNS0_20BackwardKernelParamsE,(.L_x_5070 - _ZN18transformer_engine13normalization26rmsnorm_bwd_general_kernelINS0_13Kernel_traitsI6__halffS3_fjLj512ELj1ELj4ELj1ELj16ENS0_18Kernel_traits_baseILj512ES3_fS3_fjLj128EEEEELb1EEEvNS0_20BackwardKernelParamsE)
        .other          _ZN18transformer_engine13normalization26rmsnorm_bwd_general_kernelINS0_13Kernel_traitsI6__halffS3_fjLj512ELj1ELj4ELj1ELj16ENS0_18Kernel_traits_baseILj512ES3_fS3_fjLj128EEEEELb1EEEvNS0_20BackwardKernelParamsE,@"STO_CUDA_ENTRY STV_DEFAULT"
_ZN18transformer_engine13normalization26rmsnorm_bwd_general_kernelINS0_13Kernel_traitsI6__halffS3_fjLj512ELj1ELj4ELj1ELj16ENS0_18Kernel_traits_baseILj512ES3_fS3_fjLj128EEEEELb1EEEvNS0_20BackwardKernelParamsE:
.text._ZN18transformer_engine13normalization26rmsnorm_bwd_general_kernelINS0_13Kernel_traitsI6__halffS3_fjLj512ELj1ELj4ELj1ELj16ENS0_18Kernel_traits_baseILj512ES3_fS3_fjLj128EEEEELb1EEEvNS0_20BackwardKernelParamsE:
[----:B------:R-:W-:Y:S01]  /*0000*/  LDC R1, c[0x0][0x37c] ;  /* 0x0000df00ff017b82 */ /* 0x000fe20000000800 */
[----:B------:R-:W0:Y:S07]  /*0010*/  LDCU UR4, c[0x0][0x384] ;  /* 0x00007080ff0477ac */ /* 0x000e2e0008000800 */
[----:B------:R-:W1:Y:S01]  /*0020*/  S2UR UR6, SR_CTAID.X ;  /* 0x00000000000679c3 */ /* 0x000e620000002500 */
[----:B------:R-:W2:Y:S01]  /*0030*/  S2R R67, SR_TID.X ;  /* 0x0000000000437919 */ /* 0x000ea20000002100 */
[----:B------:R-:W-:Y:S01]  /*0040*/  BSSY.RECONVERGENT B0, `(.L_x_1846) ;  /* 0x00000a8000007945 */ /* 0x000fe20003800200 */
[----:B------:R-:W3:Y:S01]  /*0050*/  LDCU UR7, c[0x0][0x38c] ;  /* 0x00007180ff0777ac */ /* 0x000ee20008000800 */
[----:B------:R-:W-:Y:S01]  /*0060*/  HFMA2 R25, -RZ, RZ, 0, 0 ;  /* 0x00000000ff197431 */ /* 0x000fe200000001ff */
[----:B------:R-:W-:-:S02]  /*0070*/  CS2R R6, SRZ ;  /* 0x0000000000067805 */ /* 0x000fc4000001ff00 */
[----:B------:R-:W-:Y:S02]  /*0080*/  CS2R R8, SRZ ;  /* 0x0000000000087805 */ /* 0x000fe4000001ff00 */
[----:B------:R-:W-:Y:S02]  /*0090*/  CS2R R10, SRZ ;  /* 0x00000000000a7805 */ /* 0x000fe4000001ff00 */
[----:B------:R-:W-:Y:S01]  /*00a0*/  CS2R R12, SRZ ;  /* 0x00000000000c7805 */ /* 0x000fe2000001ff00 */
        /* <DEDUP_REMOVED lines=13> */
[----:B--2---:R-:W-:Y:S02]  /*0180*/  HFMA2 R2, -RZ, RZ, 0, 0 ;  /* 0x00000000ff027431 */ /* 0x004fe400000001ff */
[----:B----4-:R-:W-:-:S04]  /*0190*/  IMAD R4, R3, R105, RZ ;  /* 0x0000006903047224 */ /* 0x010fc800078e02ff */
[----:B------:R-:W-:-:S04]  /*01a0*/  IMAD.MOV R5, RZ, RZ, -R4 ;  /* 0x000000ffff057224 */ /* 0x000fc800078e0a04 */
[----:B------:R-:W-:Y:S01]  /*01b0*/  IMAD.HI.U32 R3, R3, R5, R2 ;  /* 0x0000000503037227 */ /* 0x000fe200078e0002 */
[----:B------:R-:W-:-:S05]  /*01c0*/  MOV R5, RZ ;  /* 0x000000ff00057202 */ /* 0x000fca0000000f00 */
[----:B-1----:R-:W-:-:S04]  /*01d0*/  IMAD.HI.U32 R68, R3, UR6, RZ ;  /* 0x0000000603447c27 */ /* 0x002fc8000f8e00ff */
[----:B------:R-:W-:Y:S02]  /*01e0*/  IMAD.MOV R4, RZ, RZ, -R68 ;  /* 0x000000ffff047224 */ /* 0x000fe400078e0a44 */
[----:B------:R-:W-:Y:S02]  /*01f0*/  IMAD.MOV.U32 R3, RZ, RZ, RZ ;  /* 0x000000ffff037224 */ /* 0x000fe400078e00ff */
        /* <DEDUP_REMOVED lines=27> */
.L_x_1849:
        /* <DEDUP_REMOVED lines=12> */
.L_x_1850:
[----:B------:R-:W-:Y:S05]  /*0470*/  BSYNC.RECONVERGENT B1 ;  /* 0x0000000000017941 */ /* 0x000fea0003800200 */
.L_x_1848:
[----:B------:R-:W-:Y:S01]  /*0480*/  LEA R24, R105, R64, 0x7 ;  /* 0x0000004069187211 */ /* 0x000fe200078e38ff */
        /* <DEDUP_REMOVED lines=18> */
.L_x_1852:
        /* <DEDUP_REMOVED lines=12> */
.L_x_1853:
[----:B------:R-:W-:Y:S05]  /*0670*/  BSYNC.RECONVERGENT B1 ;  /* 0x0000000000017941 */ /* 0x000fea0003800200 */
.L_x_1851:
        /* <DEDUP_REMOVED lines=19> */
.L_x_1855:
        /* <DEDUP_REMOVED lines=12> */
.L_x_1856:
[----:B------:R-:W-:Y:S05]  /*0870*/  BSYNC.RECONVERGENT B1 ;  /* 0x0000000000017941 */ /* 0x000fea0003800200 */
.L_x_1854:
[----:B0-----:R-:W-:Y:S02]  /*0880*/  IMAD R23, R105, 0x80, R24 ;  /* 0x0000008069177824 */ /* 0x001fe400078e0218 */
        /* <DEDUP_REMOVED lines=18> */
.L_x_1858:
        /* <DEDUP_REMOVED lines=12> */
.L_x_1859:
[----:B------:R-:W-:Y:S05]  /*0a70*/  BSYNC.RECONVERGENT B1 ;  /* 0x0000000000017941 */ /* 0x000fea0003800200 */
.L_x_1857:
[----:B0----5:R-:W-:Y:S02]  /*0a80*/  HADD2.F32 R20, -RZ, R2.H0_H0 ;  /* 0x20000002ff147230 */ /* 0x021fe40000004100 */
[----:B------:R-:W-:Y:S02]  /*0a90*/  HADD2.F32 R4, -RZ, R4.H0_H0 ;  /* 0x20000004ff047230 */ /* 0x000fe40000004100 */
[----:B------:R-:W-:Y:S02]  /*0aa0*/  HADD2.F32 R70, -RZ, R15.H0_H0 ;  /* 0x2000000fff467230 */ /* 0x000fe40000004100 */
[----:B------:R-:W-:-:S07]  /*0ab0*/  HADD2.F32 R72, -RZ, R19.H0_H0 ;  /* 0x20000013ff487230 */ /* 0x000fce0000004100 */
.L_x_1847:
[----:B------:R-:W-:Y:S05]  /*0ac0*/  BSYNC.RECONVERGENT B0 ;  /* 0x0000000000007941 */ /* 0x000fea0003800200 */
.L_x_1846:
        /* <DEDUP_REMOVED lines=13> */
[C---:B------:R-:W-:Y:S01]  /*0ba0*/  IMAD R6, R105.reuse, 0x80, R64 ;  /* 0x0000008069067824 */ /* 0x040fe200078e0240 */
[----:B0-----:R-:W-:Y:S02]  /*0bb0*/  IADD3 R23, PT, PT, -R64, UR7, RZ ;  /* 0x0000000740177c10 */ /* 0x001fe4000fffe1ff */
[----:B------:R-:W-:Y:S01]  /*0bc0*/  IADD3 R2, PT, PT, R0, 0x1800000, RZ ;  /* 0x0180000000027810 */ /* 0x000fe20007ffe0ff */
[----:B------:R-:W-:-:S03]  /*0bd0*/  IMAD R61, R105, 0x80, R6 ;  /* 0x00000080693d7824 */ /* 0x000fc600078e0206 */
[----:B------:R-:W-:Y:S02]  /*0be0*/  LOP3.LUT R2, R2, 0x7f800000, RZ, 0xc0, !PT ;  /* 0x7f80000002027812 */ /* 0x000fe400078ec0ff */
[----:B------:R-:W-:Y:S02]  /*0bf0*/  IADD3 R21, PT, PT, -R61, UR7, RZ ;  /* 0x000000073d157c10 */ /* 0x000fe4000fffe1ff */
[----:B-1----:R-:W-:-:S04]  /*0c00*/  ISETP.NE.AND P0, PT, RZ, UR6, PT ;  /* 0x00000006ff007c0c */ /* 0x002fc8000bf05270 */
[----:B------:R-:W-:Y:S02]  /*0c10*/  FSEL R25, RZ, 1, !P0 ;  /* 0x3f800000ff197808 */ /* 0x000fe40004000000 */
[----:B------:R-:W-:-:S03]  /*0c20*/  ISETP.GT.U32.AND P0, PT, R2, 0x1ffffff, PT ;  /* 0x01ffffff0200780c */ /* 0x000fc60003f04070 */
[----:B------:R-:W-:Y:S01]  /*0c30*/  FADD R49, R25, R24 ;  /* 0x0000001819317221 */ /* 0x000fe20000000000 */
[----:B------:R-:W-:Y:S01]  /*0c40*/  LEA R24, R105, R61, 0x7 ;  /* 0x0000003d69187211 */ /* 0x000fe200078e38ff */
        /* <DEDUP_REMOVED lines=19> */
[----:B------:R-:W-:Y:S05]  /*0d80*/  CALL.REL.NOINC `($__internal_17_$__cuda_sm20_rcp_rn_f32_slowpath) ;  /* 0x0000003400dc7944 */ /* 0x000fea0003c00000 */
[----:B------:R-:W-:Y:S05]  /*0d90*/  BRA `(.L_x_1862) ;  /* 0x0000000000107947 */ /* 0x000fea0003800000 */
.L_x_1861:
[----:B------:R-:W0:Y:S02]  /*0da0*/  MUFU.RCP R19, R0 ;  /* 0x0000000000137308 */ /* 0x000e240000001000 */
[----:B0-----:R-:W-:-:S04]  /*0db0*/  FFMA R2, R0, R19, -1 ;  /* 0xbf80000000027423 */ /* 0x001fc80000000013 */
[----:B------:R-:W-:-:S04]  /*0dc0*/  FADD.FTZ R2, -R2, -RZ ;  /* 0x800000ff02027221 */ /* 0x000fc80000010100 */
[----:B------:R-:W-:-:S07]  /*0dd0*/  FFMA R19, R19, R2, R19 ;  /* 0x0000000213137223 */ /* 0x000fce0000000013 */
.L_x_1862:
        /* <DEDUP_REMOVED lines=10> */
.L_x_1920:
[----:B------:R-:W0:Y:S01]  /*0e80*/  LDCU UR10, c[0x0][0x388] ;  /* 0x00007100ff0a77ac */ /* 0x000e220008000800 */
[----:B------:R-:W-:Y:S01]  /*0e90*/  IADD3 R103, PT, PT, R63, R62, RZ ;  /* 0x0000003e3f677210 */ /* 0x000fe20007ffe0ff */
[----:B-----5:R-:W-:Y:S01]  /*0ea0*/  IMAD.MOV.U32 R69, RZ, RZ, RZ ;  /* 0x000000ffff457224 */ /* 0x020fe200078e00ff */
[----:B------:R-:W1:Y:S02]  /*0eb0*/  LDCU UR7, c[0x0][0x38c] ;  /* 0x00007180ff0777ac */ /* 0x000e640008000800 */
[----:B0-----:R-:W-:-:S13]  /*0ec0*/  ISETP.GE.AND P0, PT, R103, UR10, PT ;  /* 0x0000000a67007c0c */ /* 0x001fda000bf06270 */
[----:B------:R-:W0:Y:S01]  /*0ed0*/  @!P0 LDC.64 R44, c[0x0][0x3a0] ;  /* 0x0000e800ff2c8b82 */ /* 0x000e220000000a00 */
[----:B------:R-:W-:Y:S01]  /*0ee0*/  BSSY.RECONVERGENT B0, `(.L_x_1863) ;  /* 0x0000128000007945 */ /* 0x000fe20003800200 */
[----:B0-----:R-:W-:-:S05]  /*0ef0*/  @!P0 IMAD.WIDE R44, R103, 0x4, R44 ;  /* 0x00000004672c8825 */ /* 0x001fca00078e022c */
[----:B------:R0:W5:Y:S01]  /*0f00*/  @!P0 LDG.E R69, desc[UR4][R44.64] ;  /* 0x000000042c458981 */ /* 0x000162000c1e1900 */
[----:B-1----:R-:W-:Y:S01]  /*0f10*/  ISETP.GE.AND P0, PT, R64, UR7, PT ;  /* 0x0000000740007c0c */ /* 0x002fe2000bf06270 */
[----:B------:R-:W-:Y:S01]  /*0f20*/  IMAD.MOV.U32 R100, RZ, RZ, RZ ;  /* 0x000000ffff647224 */ /* 0x000fe200078e00ff */
[----:B------:R-:W-:Y:S02]  /*0f30*/  MOV R107, RZ ;  /* 0x000000ff006b7202 */ /* 0x000fe40000000f00 */
        /* <DEDUP_REMOVED lines=22> */
.L_x_1866:
[----:B------:R0:W5:Y:S02]  /*10a0*/  LDG.E.128 R28, desc[UR4][R44.64] ;  /* 0x000000042c1c7981 */ /* 0x000164000c1e1d00 */
.L_x_1867:
[----:B------:R-:W-:Y:S05]  /*10b0*/  BSYNC.RECONVERGENT B1 ;  /* 0x0000000000017941 */ /* 0x000fea0003800200 */
.L_x_1865:
        /* <DEDUP_REMOVED lines=18> */
.L_x_1869:
[----:B------:R-:W2:Y:S02]  /*11e0*/  LDG.E.64 R44, desc[UR4][R44.64] ;  /* 0x000000042c2c7981 */ /* 0x000ea4000c1e1b00 */
[C-C-:B--2---:R-:W-:Y:S02]  /*11f0*/  SHF.R.U64 R98, R44.reuse, 0x10, R45.reuse ;  /* 0x000000102c627819 */ /* 0x144fe4000000122d */
[----:B------:R-:W-:Y:S02]  /*1200*/  SHF.R.U32.HI R100, RZ, 0x10, R45 ;  /* 0x00000010ff647819 */ /* 0x000fe4000001162d */
[----:B------:R-:W-:Y:S02]  /*1210*/  PRMT R96, R44, 0x7610, R96 ;  /* 0x000076102c607816 */ /* 0x000fe40000000060 */
[----:B------:R-:W-:-:S07]  /*1220*/  PRMT R99, R45, 0x7610, R99 ;  /* 0x000076102d637816 */ /* 0x000fce0000000063 */
.L_x_1870:
[----:B------:R-:W-:Y:S05]  /*1230*/  BSYNC.RECONVERGENT B1 ;  /* 0x0000000000017941 */ /* 0x000fea0003800200 */
.L_x_1868:
[----:B------:R-:W0:Y:S01]  /*1240*/  LDC R45, c[0x0][0x384] ;  /* 0x0000e100ff2d7b82 */ /* 0x000e220000000800 */
[----:B-----5:R-:W-:Y:S02]  /*1250*/  HADD2.F32 R101, -RZ, R96.H0_H0 ;  /* 0x20000060ff657230 */ /* 0x020fe40000004100 */
[-C--:B------:R-:W-:Y:S01]  /*1260*/  FMUL R0, R28, R69.reuse ;  /* 0x000000451c007220 */ /* 0x080fe20000400000 */
[----:B------:R-:W-:Y:S02]  /*1270*/  HADD2.F32 R98, -RZ, R98.H0_H0 ;  /* 0x20000062ff627230 */ /* 0x000fe40000004100 */
[----:B------:R-:W-:Y:S01]  /*1280*/  FMUL R75, R29, R69 ;  /* 0x000000451d4b7220 */ /* 0x000fe20000400000 */
[----:B------:R-:W-:Y:S02]  /*1290*/  HADD2.F32 R99, -RZ, R99.H0_H0 ;  /* 0x20000063ff637230 */ /* 0x000fe40000004100 */
        /* <DEDUP_REMOVED lines=8> */
[----:B------:R-:W-:-:S02]  /*1320*/  HADD2.F32 R100, -RZ, R100.H0_H0 ;  /* 0x20000064ff647230 */ /* 0x000fc40000004100 */
[-C--:B------:R-:W-:Y:S01]  /*1330*/  FFMA R5, R82, R99.reuse, R5 ;  /* 0x0000006352057223 */ /* 0x080fe20000000005 */
[----:B------:R-:W-:Y:S01]  /*1340*/  FMUL R99, R58, R99 ;  /* 0x000000633a637220 */ /* 0x000fe20000400000 */
[----:B------:R-:W-:Y:S01]  /*1350*/  FADD R30, R29, R98 ;  /* 0x000000621d1e7221 */ /* 0x000fe20000000000 */
[----:B------:R-:W-:Y:S01]  /*1360*/  FFMA R31, R75, R98, R28 ;  /* 0x000000624b1f7223 */ /* 0x000fe2000000001c */
[-C--:B------:R-:W-:Y:S01]  /*1370*/  FFMA R6, R97, R100.reuse, R6 ;  /* 0x0000006461067223 */ /* 0x080fe20000000006 */
[----:B------:R-:W-:Y:S01]  /*1380*/  FMUL R96, R57, R100 ;  /* 0x0000006439607220 */ /* 0x000fe20000400000 */
[----:B------:R-:W-:Y:S02]  /*1390*/  IMAD.MOV.U32 R28, RZ, RZ, R3 ;  /* 0x000000ffff1c7224 */ /* 0x000fe400078e0003 */
[----:B------:R-:W-:Y:S01]  /*13a0*/  FFMA R44, R82, R99, R31 ;  /* 0x00000063522c7223 */ /* 0x000fe2000000001f */
[----:B------:R-:W-:Y:S01]  /*13b0*/  MOV R29, R4 ;  /* 0x00000004001d7202 */ /* 0x000fe20000000f00 */
[----:B0-----:R-:W-:-:S02]  /*13c0*/  IMAD R102, R45, 0x80, R64 ;  /* 0x000000802d667824 */ /* 0x001fc400078e0240 */
[----:B------:R-:W-:Y:S01]  /*13d0*/  FADD R45, R30, R99 ;  /* 0x000000631e2d7221 */ /* 0x000fe20000000000 */
[----:B------:R-:W-:Y:S02]  /*13e0*/  IMAD.MOV.U32 R30, RZ, RZ, R5 ;  /* 0x000000ffff1e7224 */ /* 0x000fe400078e0005 */
[----:B------:R-:W-:Y:S01]  /*13f0*/  FFMA R107, R97, R96, R44 ;  /* 0x00000060616b7223 */ /* 0x000fe2000000002c */
[----:B------:R-:W-:Y:S01]  /*1400*/  IMAD.MOV.U32 R31, RZ, RZ, R6 ;  /* 0x000000ffff1f7224 */ /* 0x000fe200078e0006 */
        /* <DEDUP_REMOVED lines=12> */
.L_x_1872:
        /* <DEDUP_REMOVED lines=9> */
.L_x_1873:
[----:B------:R-:W-:Y:S05]  /*1560*/  BSYNC.RECONVERGENT B1 ;  /* 0x0000000000017941 */ /* 0x000fea0003800200 */
.L_x_1871:
        /* <DEDUP_REMOVED lines=24> */
.L_x_1875:
[----:B------:R-:W-:Y:S05]  /*16f0*/  BSYNC.RECONVERGENT B1 ;  /* 0x0000000000017941 */ /* 0x000fea0003800200 */
.L_x_1874:
[----:B-----5:R-:W-:Y:S01]  /*1700*/  HADD2.F32 R95, -RZ, R44.H0_H0 ;  /* 0x2000002cff5f7230 */ /* 0x020fe20000004100 */
[----:B------:R-:W-:Y:S01]  /*1710*/  ISETP.GE.AND P1, PT, R61, UR7, PT ;  /* 0x000000073d007c0c */ /* 0x000fe2000bf26270 */
[----:B------:R-:W-:Y:S02]  /*1720*/  HADD2.F32 R32, -RZ, R32.H0_H0 ;  /* 0x20000020ff207230 */ /* 0x000fe40000004100 */
[----:B------:R-:W-:Y:S02]  /*1730*/  HADD2.F32 R45, -RZ, R45.H0_H0 ;  /* 0x2000002dff2d7230 */ /* 0x000fe40000004100 */
[-C--:B------:R-:W-:Y:S01]  /*1740*/  FFMA R7, R72, R95.reuse, R7 ;  /* 0x0000005f48077223 */ /* 0x080fe20000000007 */
[----:B------:R-:W-:Y:S01]  /*1750*/  FMUL R95, R56, R95 ;  /* 0x0000005f385f7220 */ /* 0x000fe20000400000 */
[----:B0-----:R-:W-:Y:S02]  /*1760*/  HADD2.F32 R92, -RZ, R33.H0_H0 ;  /* 0x20000021ff5c7230 */ /* 0x001fe40000004100 */
[-C--:B------:R-:W-:Y:S01]  /*1770*/  FFMA R8, R73, R32.reuse, R8 ;  /* 0x0000002049087223 */ /* 0x080fe20000000008 */
        /* <DEDUP_REMOVED lines=8> */
[----:B------:R-:W-:Y:S01]  /*1800*/  FMUL R92, R53, R92 ;  /* 0x0000005c355c7220 */ /* 0x000fe20000400000 */
[----:B------:R-:W-:Y:S01]  /*1810*/  FADD R45, R34, R93 ;  /* 0x0000005d222d7221 */ /* 0x000fe20000000000 */
[----:B------:R-:W-:Y:S01]  /*1820*/  FFMA R44, R78, R93, R35 ;  /* 0x0000005d4e2c7223 */ /* 0x000fe20000000023 */
[----:B------:R-:W-:Y:S01]  /*1830*/  MOV R32, R7 ;  /* 0x0000000700207202 */ /* 0x000fe20000000f00 */
[----:B------:R-:W-:Y:S01]  /*1840*/  IMAD.MOV.U32 R33, RZ, RZ, R8 ;  /* 0x000000ffff217224 */ /* 0x000fe200078e0008 */
[----:B------:R-:W-:Y:S01]  /*1850*/  MOV R35, R10 ;  /* 0x0000000a00237202 */ /* 0x000fe20000000f00 */
[----:B------:R-:W-:-:S02]  /*1860*/  IMAD.MOV.U32 R34, RZ, RZ, R9 ;  /* 0x000000ffff227224 */ /* 0x000fc400078e0009 */
        /* <DEDUP_REMOVED lines=12> */
.L_x_1877:
        /* <DEDUP_REMOVED lines=9> */
.L_x_1878:
[----:B------:R-:W-:Y:S05]  /*19c0*/  BSYNC.RECONVERGENT B1 ;  /* 0x0000000000017941 */ /* 0x000fea0003800200 */
.L_x_1876:
        /* <DEDUP_REMOVED lines=24> */
.L_x_1880:
[----:B------:R-:W-:Y:S05]  /*1b50*/  BSYNC.RECONVERGENT B1 ;  /* 0x0000000000017941 */ /* 0x000fea0003800200 */
.L_x_1879:
        /* <DEDUP_REMOVED lines=35> */
.L_x_1882:
        /* <DEDUP_REMOVED lines=9> */
.L_x_1883:
[----:B------:R-:W-:Y:S05]  /*1e20*/  BSYNC.RECONVERGENT B1 ;  /* 0x0000000000017941 */ /* 0x000fea0003800200 */
.L_x_1881:
        /* <DEDUP_REMOVED lines=24> */
.L_x_1885:
[----:B------:R-:W-:Y:S05]  /*1fb0*/  BSYNC.RECONVERGENT B1 ;  /* 0x0000000000017941 */ /* 0x000fea0003800200 */
.L_x_1884:
[----:B-----5:R-:W-:Y:S02]  /*1fc0*/  HADD2.F32 R87, -RZ, R44.H0_H0 ;  /* 0x2000002cff577230 */ /* 0x020fe40000004100 */
[-C--:B------:R-:W-:Y:S01]  /*1fd0*/  FMUL R80, R42, R69.reuse ;  /* 0x000000452a507220 */ /* 0x080fe20000400000 */
[----:B------:R-:W-:Y:S02]  /*1fe0*/  HADD2.F32 R40, -RZ, R40.H0_H0 ;  /* 0x20000028ff287230 */ /* 0x000fe40000004100 */
[----:B------:R-:W-:Y:S01]  /*1ff0*/  FMUL R84, R43, R69 ;  /* 0x000000452b547220 */ /* 0x000fe20000400000 */
[----:B------:R-:W-:Y:S02]  /*2000*/  HADD2.F32 R45, -RZ, R45.H0_H0 ;  /* 0x2000002dff2d7230 */ /* 0x000fe40000004100 */
[-C--:B------:R-:W-:Y:S01]  /*2010*/  FFMA R15, R74, R87.reuse, R15 ;  /* 0x000000574a0f7223 */ /* 0x080fe2000000000f */
[----:B------:R-:W-:Y:S01]  /*2020*/  FMUL R87, R48, R87 ;  /* 0x0000005730577220 */ /* 0x000fe20000400000 */
[----:B------:R-:W-:-:S02]  /*2030*/  HADD2.F32 R83, -RZ, R41.H0_H0 ;  /* 0x20000029ff537230 */ /* 0x000fc40000004100 */
        /* <DEDUP_REMOVED lines=18> */
.L_x_1864:
[----:B------:R-:W-:Y:S05]  /*2160*/  BSYNC.RECONVERGENT B0 ;  /* 0x0000000000007941 */ /* 0x000fea0003800200 */
.L_x_1863:
        /* <DEDUP_REMOVED lines=14> */
.L_x_1886:
[----:B------:R-:W0:Y:S01]  /*2250*/  SHFL.DOWN PT, R45, R100, 0x10, 0x1f ;  /* 0x0a001f00642d7f89 */ /* 0x000e2200000e0000 */
[----:B------:R-:W1:Y:S01]  /*2260*/  LDCU UR6, c[0x0][0x380] ;  /* 0x00007000ff0677ac */ /* 0x000e620008000800 */
[----:B------:R-:W-:Y:S02]  /*2270*/  LEA R106, R68, R63, 0x2 ;  /* 0x0000003f446a7211 */ /* 0x000fe400078e10ff */
[----:B------:R-:W3:Y:S01]  /*2280*/  SHFL.DOWN PT, R44, R107, 0x10, 0x1f ;  /* 0x0a001f006b2c7f89 */ /* 0x000ee200000e0000 */
[----:B------:R-:W4:Y:S01]  /*2290*/  LDCU.64 UR8, c[0x0][0x3b0] ;  /* 0x00007600ff0877ac */ /* 0x000f220008000a00 */
[----:B------:R-:W-:Y:S02]  /*22a0*/  ISETP.NE.AND P1, PT, R65, RZ, PT ;  /* 0x000000ff4100720c */ /* 0x000fe40003f25270 */
        /* <DEDUP_REMOVED lines=23> */
[----:B------:R-:W-:-:S04]  /*2420*/  IADD3 R44, P2, PT, R47, R46, RZ ;  /* 0x0000002e2f2c7210 */ /* 0x000fc80007f5e0ff */
[----:B------:R-:W-:Y:S02]  /*2430*/  IADD3.X R47, PT, PT, RZ, RZ, RZ, P2, !PT ;  /* 0x000000ffff2f7210 */ /* 0x000fe400017fe4ff */
        /* <DEDUP_REMOVED lines=24> */
.L_x_1889:
[----:B------:R-:W2:Y:S04]  /*25c0*/  LDG.E.STRONG.GPU R100, desc[UR4][R44.64] ;  /* 0x000000042c647981 */ /* 0x000ea8000c1ef900 */
[----:B--2---:R-:W-:Y:S01]  /*25d0*/  CCTL.IVALL ;  /* 0x00000000ff00798f */ /* 0x004fe20002000000 */
[----:B------:R-:W-:Y:S05]  /*25e0*/  YIELD ;  /* 0x0000000000007946 */ /* 0x000fea0003800000 */
[----:B------:R-:W-:-:S13]  /*25f0*/  ISETP.NE.AND P1, PT, R100, R111, PT ;  /* 0x0000006f6400720c */ /* 0x000fda0003f25270 */
[----:B------:R-:W-:Y:S05]  /*2600*/  @P1 BRA `(.L_x_1889) ;  /* 0xfffffffc00ec1947 */ /* 0x000fea000383ffff */
.L_x_1888:
        /* <DEDUP_REMOVED lines=9> */
[----:B------:R-:W-:Y:S01]  /*26a0*/  IADD3 R44, PT, PT, R44, R105, RZ ;  /* 0x000000692c2c7210 */ /* 0x000fe20007ffe0ff */
[----:B------:R-:W-:-:S03]  /*26b0*/  IMAD.MOV.U32 R107, RZ, RZ, R65 ;  /* 0x000000ffff6b7224 */ /* 0x000fc600078e0041 */
        /* <DEDUP_REMOVED lines=9> */
.L_x_1894:
        /* <DEDUP_REMOVED lines=37> */
.L_x_1893:
[----:B------:R-:W-:Y:S05]  /*29a0*/  BSYNC.RECONVERGENT B1 ;  /* 0x0000000000017941 */ /* 0x000fea0003800200 */
.L_x_1892:
        /* <DEDUP_REMOVED lines=25> */
.L_x_1896:
[----:B------:R-:W-:Y:S05]  /*2b40*/  BSYNC.RECONVERGENT B1 ;  /* 0x0000000000017941 */ /* 0x000fea0003800200 */
.L_x_1895:
        /* <DEDUP_REMOVED lines=17> */
.L_x_1898:
[----:B------:R-:W-:Y:S05]  /*2c60*/  BSYNC.RECONVERGENT B1 ;  /* 0x0000000000017941 */ /* 0x000fea0003800200 */
.L_x_1897:
        /* <DEDUP_REMOVED lines=12> */
.L_x_1891:
[----:B------:R-:W-:Y:S05]  /*2d30*/  BSYNC.RECONVERGENT B0 ;  /* 0x0000000000007941 */ /* 0x000fea0003800200 */
.L_x_1890:
        /* <DEDUP_REMOVED lines=12> */
.L_x_1887:
        /* <DEDUP_REMOVED lines=25> */
.L_x_1902:
[----:B------:R-:W5:Y:S02]  /*2f90*/  LDG.E.64 R44, desc[UR4][R44.64] ;  /* 0x000000042c2c7981 */ /* 0x000f64000c1e1b00 */
.L_x_1903:
[----:B------:R-:W-:Y:S05]  /*2fa0*/  BSYNC.RECONVERGENT B1 ;  /* 0x0000000000017941 */ /* 0x000fea0003800200 */
.L_x_1901:
        /* <DEDUP_REMOVED lines=28> */
.L_x_1905:
[----:B------:R0:W-:Y:S02]  /*3170*/  STG.E.128 desc[UR4][R110.64], R44 ;  /* 0x0000002c6e007986 */ /* 0x0001e4000c101d04 */
.L_x_1906:
[----:B------:R-:W-:Y:S05]  /*3180*/  BSYNC.RECONVERGENT B1 ;  /* 0x0000000000017941 */ /* 0x000fea0003800200 */
.L_x_1904:
        /* <DEDUP_REMOVED lines=12> */
.L_x_1908:
        /* <DEDUP_REMOVED lines=14> */
.L_x_1909:
[----:B------:R-:W-:Y:S05]  /*3330*/  BSYNC.RECONVERGENT B1 ;  /* 0x0000000000017941 */ /* 0x000fea0003800200 */
.L_x_1907:
[----:B-1----:R-:W-:-:S04]  /*3340*/  IMAD.WIDE R110, R113, 0x4, R106 ;  /* 0x00000004716e7825 */ /* 0x002fc800078e026a */
[-C--:B------:R-:W-:Y:S01]  /*3350*/  FFMA R46, R73, -R100.reuse, R94 ;  /* 0x80000064492e7223 */ /* 0x080fe2000000005e */
[-C--:B------:R-:W-:Y:S01]  /*3360*/  FFMA R102, R78, -R100.reuse, R93 ;  /* 0x800000644e667223 */ /* 0x080fe2000000005d */
[-C--:B------:R-:W-:Y:S01]  /*3370*/  FFMA R104, R77, -R100.reuse, R92 ;  /* 0x800000644d687223 */ /* 0x080fe2000000005c */
[--C-:B-----5:R-:W-:Y:S01]  /*3380*/  HADD2.F32 R47, -RZ, R44.reuse.H0_H0 ;  /* 0x2000002cff2f7230 */ /* 0x120fe20000004100 */
[----:B------:R-:W-:Y:S01]  /*3390*/  LOP3.LUT P0, RZ, R110, 0xf, RZ, 0xc0, !PT ;  /* 0x0000000f6eff7812 */ /* 0x000fe2000780c0ff */
[----:B------:R-:W-:Y:S02]  /*33a0*/  HADD2.F32 R113, -RZ, R44.H1_H1 ;  /* 0x3000002cff717230 */ /* 0x000fe40000004100 */
[----:B------:R-:W-:Y:S01]  /*33b0*/  FFMA R44, R72, -R100, R95 ;  /* 0x80000064482c7223 */ /* 0x000fe2000000005f */
[--C-:B------:R-:W-:Y:S01]  /*33c0*/  HADD2.F32 R115, -RZ, R45.reuse.H0_H0 ;  /* 0x2000002dff737230 */ /* 0x100fe20000004100 */
[----:B------:R-:W-:Y:S01]  /*33d0*/  ISETP.LT.U32.OR P0, PT, R22, 0x4, P0 ;  /* 0x000000041600780c */ /* 0x000fe20000701470 */
[----:B------:R-:W-:-:S02]  /*33e0*/  HADD2.F32 R117, -RZ, R45.H1_H1 ;  /* 0x3000002dff757230 */ /* 0x000fc40000004100 */
[-C--:B------:R-:W-:Y:S01]  /*33f0*/  FFMA R44, R44, R69.reuse, R47 ;  /* 0x000000452c2c7223 */ /* 0x080fe2000000002f */
[-C--:B------:R-:W-:Y:S01]  /*3400*/  FFMA R45, R46, R69.reuse, R113 ;  /* 0x000000452e2d7223 */ /* 0x080fe20000000071 */
[-C--:B------:R-:W-:Y:S01]  /*3410*/  FFMA R46, R102, R69.reuse, R115 ;  /* 0x00000045662e7223 */ /* 0x080fe20000000073 */
[----:B------:R-:W-:Y:S01]  /*3420*/  BSSY.RECONVERGENT B1, `(.L_x_1910) ;  /* 0x000000c000017945 */ /* 0x000fe20003800200 */
[----:B------:R-:W-:Y:S01]  /*3430*/  FFMA R47, R104, R69, R117 ;  /* 0x00000045682f7223 */ /* 0x000fe20000000075 */
[----:B------:R-:W-:-:S05]  /*3440*/  ISETP.GE.AND P4, PT, R61, UR7, PT ;  /* 0x000000073d007c0c */ /* 0x000fca000bf86270 */
[----:B------:R0:W-:Y:S01]  /*3450*/  @!P0 STG.E.128 desc[UR4][R110.64], R44 ;  /* 0x0000002c6e008986 */ /* 0x0001e2000c101d04 */
[----:B------:R-:W-:Y:S07]  /*3460*/  @!P0 BRA `(.L_x_1911) ;  /* 0x00000000001c8947 */ /* 0x000fee0003800000 */
[C---:B------:R-:W-:Y:S01]  /*3470*/  ISETP.NE.AND P0, PT, R22.reuse, RZ, PT ;  /* 0x000000ff1600720c */ /* 0x040fe20003f05270 */
[----:B------:R1:W-:Y:S01]  /*3480*/  @P1 STG.E desc[UR4][R110.64+0xc], R47 ;  /* 0x00000c2f6e001986 */ /* 0x0003e2000c101904 */
[C---:B------:R-:W-:Y:S02]  /*3490*/  ISETP.GE.U32.AND P2, PT, R22.reuse, 0x2, PT ;  /* 0x000000021600780c */ /* 0x040fe40003f46070 */
[----:B------:R-:W-:-:S09]  /*34a0*/  ISETP.GE.U32.AND P3, PT, R22, 0x3, PT ;  /* 0x000000031600780c */ /* 0x000fd20003f66070 */
[----:B------:R1:W-:Y:S04]  /*34b0*/  @P0 STG.E desc[UR4][R110.64], R44 ;  /* 0x0000002c6e000986 */ /* 0x0003e8000c101904 */
[----:B------:R1:W-:Y:S04]  /*34c0*/  @P2 STG.E desc[UR4][R110.64+0x4], R45 ;  /* 0x0000042d6e002986 */ /* 0x0003e8000c101904 */
[----:B------:R1:W-:Y:S02]  /*34d0*/  @P3 STG.E desc[UR4][R110.64+0x8], R46 ;  /* 0x0000082e6e003986 */ /* 0x0003e4000c101904 */
.L_x_1911:
[----:B------:R-:W-:Y:S05]  /*34e0*/  BSYNC.RECONVERGENT B1 ;  /* 0x0000000000017941 */ /* 0x000fea0003800200 */
.L_x_1910:
        /* <DEDUP_REMOVED lines=10> */
.L_x_1913:
        /* <DEDUP_REMOVED lines=14> */
.L_x_1914:
[----:B------:R-:W-:Y:S05]  /*3670*/  BSYNC.RECONVERGENT B1 ;  /* 0x0000000000017941 */ /* 0x000fea0003800200 */
.L_x_1912:
[----:B------:R-:W-:-:S04]  /*3680*/  IMAD.WIDE R110, R113, 0x4, R106 ;  /* 0x00000004716e7825 */ /* 0x000fc800078e026a */
        /* <DEDUP_REMOVED lines=25> */
.L_x_1916:
[----:B------:R-:W-:Y:S05]  /*3820*/  BSYNC.RECONVERGENT B1 ;  /* 0x0000000000017941 */ /* 0x000fea0003800200 */
.L_x_1915:
        /* <DEDUP_REMOVED lines=10> */
.L_x_1918:
        /* <DEDUP_REMOVED lines=14> */
.L_x_1919:
[----:B------:R-:W-:Y:S05]  /*39b0*/  BSYNC.RECONVERGENT B1 ;  /* 0x0000000000017941 */ /* 0x000fea0003800200 */
.L_x_1917:
[----:B------:R-:W-:-:S04]  /*39c0*/  IMAD.WIDE R106, R111, 0x4, R106 ;  /* 0x000000046f6a7825 */ /* 0x000fc800078e026a */
[-C--:B------:R-:W-:Y:S01]  /*39d0*/  FFMA R46, R81, -R100.reuse, R86 ;  /* 0x80000064512e7223 */ /* 0x080fe20000000056 */
        /* <DEDUP_REMOVED lines=8> */
[----:B------:R-:W-:Y:S01]  /*3a60*/  FFMA R100, R84, -R100, R83 ;  /* 0x8000006454647223 */ /* 0x000fe20000000053 */
[-C--:B------:R-:W-:Y:S01]  /*3a70*/  FFMA R44, R44, R69.reuse, R47 ;  /* 0x000000452c2c7223 */ /* 0x080fe2000000002f */
[-C--:B------:R-:W-:Y:S01]  /*3a80*/  FFMA R45, R46, R69.reuse, R103 ;  /* 0x000000452e2d7223 */ /* 0x080fe20000000067 */
[-C--:B------:R-:W-:Y:S01]  /*3a90*/  FFMA R46, R102, R69.reuse, R109 ;  /* 0x00000045662e7223 */ /* 0x080fe2000000006d */
[----:B------:R-:W-:-:S06]  /*3aa0*/  FFMA R47, R100, R69, R111 ;  /* 0x00000045642f7223 */ /* 0x000fcc000000006f */
        /* <DEDUP_REMOVED lines=9> */
.L_x_1900:
[----:B------:R-:W-:Y:S05]  /*3b40*/  BSYNC.RECONVERGENT B0 ;  /* 0x0000000000007941 */ /* 0x000fea0003800200 */
.L_x_1899:
[----:B0123--:R-:W0:Y:S02]  /*3b50*/  LDC R45, c[0x0][0x380] ;  /* 0x0000e000ff2d7b82 */ /* 0x00fe240000000800 */
[----:B0-----:R-:W-:-:S05]  /*3b60*/  IMAD R62, R45, 0x4, R62 ;  /* 0x000000042d3e7824 */ /* 0x001fca00078e023e */
[----:B------:R-:W-:-:S13]  /*3b70*/  ISETP.GE.AND P0, PT, R62, UR10, PT ;  /* 0x0000000a3e007c0c */ /* 0x000fda000bf06270 */
[----:B------:R-:W-:Y:S05]  /*3b80*/  @!P0 BRA `(.L_x_1920) ;  /* 0xffffffd000bc8947 */ /* 0x000fea000383ffff */
[----:B------:R-:W-:Y:S01]  /*3b90*/  MOV R0, R4 ;  /* 0x0000000400007202 */ /* 0x000fe20000000f00 */
[----:B------:R-:W-:-:S07]  /*3ba0*/  IMAD.MOV.U32 R25, RZ, RZ, R15 ;  /* 0x000000ffff197224 */ /* 0x000fce00078e000f */
.L_x_1860:
        /* <DEDUP_REMOVED lines=25> */
.L_x_1922:
[----:B------:R-:W-:Y:S05]  /*3d40*/  BSYNC.RECONVERGENT B0 ;  /* 0x0000000000007941 */ /* 0x000fea0003800200 */
.L_x_1921:
[----:B------:R-:W-:Y:S01]  /*3d50*/  LEA R66, R66, R65, 0x5 ;  /* 0x0000004142427211 */ /* 0x000fe200078e28ff */
[----:B------:R-:W-:Y:S01]  /*3d60*/  BAR.SYNC.DEFER_BLOCKING 0x0 ;  /* 0x0000000000007b1d */ /* 0x000fe20000010000 */
[----:B-123--:R-:W-:-:S05]  /*3d70*/  LOP3.LUT R4, R67, 0x3e0, RZ, 0xc0, !PT ;  /* 0x000003e043047812 */ /* 0x00efca00078ec0ff */
[----:B------:R-:W-:-:S04]  /*3d80*/  IMAD R4, R4, R105, R66 ;  /* 0x0000006904047224 */ /* 0x000fc800078e0242 */
[----:B------:R-:W-:-:S05]  /*3d90*/  IMAD.SHL.U32 R15, R4, 0x4, RZ ;  /* 0x00000004040f7824 */ /* 0x000fca00078e00ff */
        /* <DEDUP_REMOVED lines=8> */
[C---:B------:R-:W-:Y:S02]  /*3e20*/  ISETP.EQ.AND P3, PT, R4.reuse, 0x10, PT ;  /* 0x000000100400780c */ /* 0x040fe40003f62270 */
[C---:B------:R-:W-:Y:S02]  /*3e30*/  ISETP.EQ.AND P4, PT, R4.reuse, 0x20, PT ;  /* 0x000000200400780c */ /* 0x040fe40003f82270 */
[----:B------:R-:W-:-:S02]  /*3e40*/  ISETP.EQ.AND P0, PT, R4, 0x30, PT ;  /* 0x000000300400780c */ /* 0x000fc40003f02270 */
[----:B------:R-:W-:Y:S02]  /*3e50*/  ISETP.EQ.AND P2, PT, R4, RZ, PT ;  /* 0x000000ff0400720c */ /* 0x000fe40003f42270 */
[----:B------:R-:W-:-:S05]  /*3e60*/  LEA R2, R65, R2, 0x4 ;  /* 0x0000000241027211 */ /* 0x000fca00078e20ff */
[----:B------:R-:W-:Y:S02]  /*3e70*/  @P3 MOV R3, R7 ;  /* 0x0000000700033202 */ /* 0x000fe40000000f00 */
[----:B------:R-:W-:Y:S02]  /*3e80*/  @P4 IMAD.MOV.U32 R3, RZ, RZ, R11 ;  /* 0x000000ffff034224 */ /* 0x000fe400078e000b */
[----:B------:R-:W-:-:S04]  /*3e90*/  @P0 IMAD.MOV.U32 R3, RZ, RZ, R25 ;  /* 0x000000ffff030224 */ /* 0x000fc800078e0019 */
[----:B------:R-:W-:Y:S01]  /*3ea0*/  IMAD.MOV.U32 R4, RZ, RZ, R3 ;  /* 0x000000ffff047224 */ /* 0x000fe200078e0003 */
[----:B------:R-:W-:Y:S06]  /*3eb0*/  @!P5 BRA `(.L_x_1924) ;  /* 0x000000000074d947 */ /* 0x000fec0003800000 */
[----:B0-----:R-:W0:Y:S01]  /*3ec0*/  LDS.128 R20, [R2] ;  /* 0x0000000002147984 */ /* 0x001e220000000c00 */
[----:B------:R-:W-:Y:S01]  /*3ed0*/  @P2 MOV R3, R5 ;  /* 0x0000000500032202 */ /* 0x000fe20000000f00 */
[----:B------:R-:W-:Y:S01]  /*3ee0*/  @P2 IMAD.MOV.U32 R24, RZ, RZ, R0 ;  /* 0x000000ffff182224 */ /* 0x000fe200078e0000 */
[----:B------:R-:W-:Y:S01]  /*3ef0*/  @P3 MOV R3, R9 ;  /* 0x0000000900033202 */ /* 0x000fe20000000f00 */
        /* <DEDUP_REMOVED lines=16> */
[-C--:B------:R-:W-:Y:S01]  /*4000*/  @P2 MOV R5, R22.reuse ;  /* 0x0000001600052202 */ /* 0x080fe20000000f00 */
[----:B------:R-:W-:Y:S01]  /*4010*/  @P0 IMAD.MOV.U32 R16, RZ, RZ, R21 ;  /* 0x000000ffff100224 */ /* 0x000fe200078e0015 */
[----:B------:R-:W-:Y:S01]  /*4020*/  @P0 MOV R17, R22 ;  /* 0x0000001600110202 */ /* 0x000fe20000000f00 */
[--C-:B------:R-:W-:Y:S01]  /*4030*/  @P3 IMAD.MOV.U32 R9, RZ, RZ, R22.reuse ;  /* 0x000000ffff093224 */ /* 0x100fe200078e0016 */
[----:B------:R-:W-:Y:S01]  /*4040*/  @P4 MOV R14, R23 ;  /* 0x00000017000e4202 */ /* 0x000fe20000000f00 */
[----:B------:R-:W-:-:S02]  /*4050*/  @P4 IMAD.MOV.U32 R13, RZ, RZ, R22 ;  /* 0x000000ffff0d4224 */ /* 0x000fc400078e0016 */
[--C-:B------:R-:W-:Y:S02]  /*4060*/  @P2 IMAD.MOV.U32 R6, RZ, RZ, R23.reuse ;  /* 0x000000ffff062224 */ /* 0x100fe400078e0017 */
[--C-:B------:R-:W-:Y:S02]  /*4070*/  @P3 IMAD.MOV.U32 R10, RZ, RZ, R23.reuse ;  /* 0x000000ffff0a3224 */ /* 0x100fe400078e0017 */
[----:B------:R-:W-:-:S07]  /*4080*/  @P0 IMAD.MOV.U32 R18, RZ, RZ, R23 ;  /* 0x000000ffff120224 */ /* 0x000fce00078e0017 */
.L_x_1924:
[----:B------:R-:W-:Y:S05]  /*4090*/  BSYNC.RECONVERGENT B0 ;  /* 0x0000000000007941 */ /* 0x000fea0003800200 */
.L_x_1923:
[----:B------:R-:W-:Y:S04]  /*40a0*/  BSSY.RECONVERGENT B0, `(.L_x_1925) ;  /* 0x0000031000007945 */ /* 0x000fe80003800200 */
[----:B------:R-:W-:Y:S04]  /*40b0*/  BSSY.RELIABLE B1, `(.L_x_1926) ;  /* 0x000002a000017945 */ /* 0x000fe80003800100 */
[----:B------:R-:W-:Y:S05]  /*40c0*/  @P1 BRA `(.L_x_1927) ;  /* 0x0000000000381947 */ /* 0x000fea0003800000 */
[----:B------:R-:W-:Y:S01]  /*40d0*/  @P2 IMAD.MOV.U32 R3, RZ, RZ, R5 ;  /* 0x000000ffff032224 */ /* 0x000fe200078e0005 */
        /* <DEDUP_REMOVED lines=10> */
[----:B------:R-:W-:Y:S02]  /*4180*/  IMAD.MOV.U32 R5, RZ, RZ, R0 ;  /* 0x000000ffff057224 */ /* 0x000fe400078e0000 */
[----:B------:R-:W-:Y:S01]  /*4190*/  IMAD.MOV.U32 R6, RZ, RZ, R3 ;  /* 0x000000ffff067224 */ /* 0x000fe200078e0003 */
[----:B------:R-:W-:Y:S06]  /*41a0*/  BRA `(.L_x_1928) ;  /* 0x0000000000487947 */ /* 0x000fec0003800000 */
.L_x_1927:
[----:B0-----:R-:W0:Y:S01]  /*41b0*/  LDS.128 R20, [R2+0x210] ;  /* 0x0002100002147984 */ /* 0x001e220000000c00 */
[----:B------:R-:W-:Y:S01]  /*41c0*/  ISETP.NE.AND P1, PT, R63, 0x2, PT ;  /* 0x000000023f00780c */ /* 0x000fe20003f25270 */
        /* <DEDUP_REMOVED lines=8> */
[----:B------:R-:W-:-:S02]  /*4250*/  @P4 IMAD.MOV.U32 R24, RZ, RZ, R14 ;  /* 0x000000ffff184224 */ /* 0x000fc400078e000e */
[----:B------:R-:W-:Y:S02]  /*4260*/  @P0 IMAD.MOV.U32 R0, RZ, RZ, R16 ;  /* 0x000000ffff000224 */ /* 0x000fe400078e0010 */
[----:B------:R-:W-:Y:S02]  /*4270*/  @P0 IMAD.MOV.U32 R24, RZ, RZ, R18 ;  /* 0x000000ffff180224 */ /* 0x000fe400078e0012 */
[----:B0-----:R-:W-:Y:S01]  /*4280*/  FADD R4, R4, R20 ;  /* 0x0000001404047221 */ /* 0x001fe20000000000 */
[----:B------:R-:W-:Y:S01]  /*4290*/  FADD R5, R21, R0 ;  /* 0x0000000015057221 */ /* 0x000fe20000000000 */
[----:B------:R-:W-:Y:S01]  /*42a0*/  FADD R6, R22, R3 ;  /* 0x0000000316067221 */ /* 0x000fe20000000000 */
[----:B------:R-:W-:Y:S01]  /*42b0*/  FADD R7, R23, R24 ;  /* 0x0000001817077221 */ /* 0x000fe20000000000 */
[----:B------:R-:W-:Y:S06]  /*42c0*/  @!P1 BRA `(.L_x_1929) ;  /* 0x0000000000209947 */ /* 0x000fec0003800000 */
.L_x_1928:
        /* <DEDUP_REMOVED lines=8> */
.L_x_1929:
[----:B------:R-:W-:Y:S05]  /*4350*/  BSYNC.RELIABLE B1 ;  /* 0x0000000000017941 */ /* 0x000fea0003800100 */
.L_x_1926:
[----:B------:R-:W1:Y:S02]  /*4360*/  LDS.128 R8, [R2+0x630] ;  /* 0x0006300002087984 */ /* 0x000e640000000c00 */
[----:B-1----:R-:W-:Y:S01]  /*4370*/  FADD R4, R8, R4 ;  /* 0x0000000408047221 */ /* 0x002fe20000000000 */
[----:B------:R-:W-:Y:S01]  /*4380*/  FADD R5, R9, R5 ;  /* 0x0000000509057221 */ /* 0x000fe20000000000 */
[----:B------:R-:W-:Y:S01]  /*4390*/  FADD R6, R10, R6 ;  /* 0x000000060a067221 */ /* 0x000fe20000000000 */
[----:B------:R-:W-:-:S07]  /*43a0*/  FADD R7, R11, R7 ;  /* 0x000000070b077221 */ /* 0x000fce0000000000 */
.L_x_1930:
[----:B------:R-:W-:Y:S05]  /*43b0*/  BSYNC.RECONVERGENT B0 ;  /* 0x0000000000007941 */ /* 0x000fea0003800200 */
.L_x_1925:
        /* <DEDUP_REMOVED lines=18> */
.L_x_1931:
[----:B------:R-:W-:Y:S01]  /*44e0*/  STG.E.128 desc[UR4][R2.64], R4 ;  /* 0x0000000402007986 */ /* 0x000fe2000c101d04 */
[----:B------:R-:W-:Y:S05]  /*44f0*/  EXIT ;  /* 0x000000000000794d */ /* 0x000fea0003800000 */
        .weak           $__internal_17_$__cuda_sm20_rcp_rn_f32_slowpath
        .type           $__internal_17_$__cuda_sm20_rcp_rn_f32_slowpath,@function
        .size           $__internal_17_$__cuda_sm20_rcp_rn_f32_slowpath,(.L_x_5070 - $__internal_17_$__cuda_sm20_rcp_rn_f32_slowpath)
$__internal_17_$__cuda_sm20_rcp_rn_f32_slowpath:
        /* <DEDUP_REMOVED lines=15> */
.L_x_1932:
        /* <DEDUP_REMOVED lines=33> */
.L_x_1934:
[----:B------:R0:W1:Y:S02]  /*4800*/  MUFU.RCP R2, R0 ;  /* 0x0000000000027308 */ /* 0x0000640000001000 */
.L_x_1933:
[----:B-1-3--:R-:W-:Y:S01]  /*4810*/  IMAD.MOV.U32 R19, RZ, RZ, R2 ;  /* 0x000000ffff137224 */ /* 0x00afe200078e0002 */
[----:B------:R-:W-:Y:S01]  /*4820*/  MOV R2, R8 ;  /* 0x0000000800027202 */ /* 0x000fe20000000f00 */
[----:B------:R-:W-:-:S04]  /*4830*/  IMAD.MOV.U32 R3, RZ, RZ, 0x0 ;  /* 0x00000000ff037424 */ /* 0x000fc800078e00ff */
[----:B0-2---:R-:W-:Y:S05]  /*4840*/  RET.REL.NODEC R2 `(_ZN18transformer_engine13normalization26rmsnorm_bwd_general_kernelINS0_13Kernel_traitsI6__halffS3_fjLj512ELj1ELj4ELj1ELj16ENS0_18Kernel_traits_baseILj512ES3_fS3_fjLj128EEEEELb1EEEvNS0_20BackwardKernelParamsE) ;  /* 0xffffffb402ec7950 */ /* 0x005fea0003c3ffff */
.L_x_1935:
        /* <DEDUP_REMOVED lines=11> */
.L_x_5070:


//--------------------- .text._ZN18transformer_engine13normalization26rmsnorm_bwd_general_kernelINS0_13Kernel_traitsI6__halfS3_S3_fjLj512ELj1ELj4ELj1ELj16ENS0_18Kernel_traits_baseILj512ES3_S3_S3_fjLj128EEEEELb1EEEvNS0_20BackwardKernelParamsE --------------------------
	.section	.text._ZN18transformer_engine13normalization26rmsnorm_bwd_general_kernelINS0_13Kernel_traitsI6__halfS3_S3_fjLj512ELj1ELj4ELj1ELj16ENS0_18Kernel_traits_baseILj512ES3_S3_S3_fjLj128EEEEELb1EEEvNS0_20BackwardKernelParamsE,"ax",@progbits
	.align	128
        .global         _ZN18transformer_engine13normalization26rmsnorm_bwd_general_kernelINS0_13Kernel_traitsI6__halfS3_S3_fjLj512ELj1ELj4ELj1ELj16ENS0_18Kernel_traits_baseILj512ES3_S3_S3_fjLj128EEEEELb1EEEvNS0_20BackwardKernelParamsE
        .type           _ZN18transformer_engine13normalization26rmsnorm_bwd_general_kernelINS0_13Kernel_traitsI6__halfS3_S3_fjLj512ELj1ELj4ELj1ELj16ENS0_18Kernel_traits_baseILj512ES3_S3_S3_fjLj128EEEEELb1EEEvNS0_20BackwardKernelParamsE,@function
        .size           _ZN18transformer_engine13normalization26rmsnorm_bwd_general_kernelINS0_13Kernel_traitsI6__halfS3_S3_fjLj512ELj1ELj4ELj1ELj16ENS0_18Kernel_traits_baseILj512ES3_S3_S3_fjLj128EEEEELb1EEEvNS0_20BackwardKernelParamsE,(.L_x_5071 - _ZN18transformer_engine13normalization26rmsnorm_bwd_general_kernelINS0_13Kernel_traitsI6__halfS3_S3_fjLj512ELj1ELj4ELj1ELj16ENS0_18Kernel_traits_baseILj512ES3_S3_S3_fjLj128EEEEELb1EEEvNS0_20BackwardKernelParamsE)
        .other          _ZN18transformer_engine13normalization26rmsnorm_bwd_general_kernelINS0_13Kernel_traitsI6__halfS3_S3_fjLj512ELj1ELj4ELj1ELj16ENS0_18Kernel_traits_baseILj512ES3_S3_S3_fjLj128EEEEELb1EEEvNS0_20BackwardKernelParamsE,@"STO_CUDA_ENTRY STV_DEFAULT"
_ZN18transformer_engine13normalization26rmsnorm_bwd_general_kernelINS0_13Kernel_traitsI6__halfS3_S3_fjLj512ELj1ELj4ELj1ELj16ENS0_18Kernel_traits_baseILj512ES3_S3_S3_fjLj128EEEEELb1EEEvNS0_20BackwardKernelParamsE:
.text._ZN18transformer_engine13normalization26rmsnorm_bwd_general_kernelINS0_13Kernel_traitsI6__halfS3_S3_fjLj512ELj1ELj4ELj1ELj16ENS0_18Kernel_traits_baseILj512ES3_S3_S3_fjLj128EEEEELb1EEEvNS0_20BackwardKernelParamsE:
        /* <DEDUP_REMOVED lines=16> */
[----:B----4-:R-:W-:-:S06]  /*0100*/  IADD3 R2, PT, PT, R0, 0xffffffe, RZ ;  /* 0x0ffffffe00027810 */ /* 0x010fcc0007ffe0ff */
[----:B------:R4:W5:Y:S02]  /*0110*/  F2I.FTZ.U32.TRUNC.NTZ R3, R2 ;  /* 0x0000000200037305 */ /* 0x000964000021f000 */
[----:B----4-:R-:W-:Y:S02]  /*0120*/  IMAD.MOV.U32 R2, RZ, RZ, RZ ;  /* 0x000000ffff027224 */ /* 0x010fe400078e00ff */
[----:B-----5:R-:W-:-:S04]  /*0130*/  IMAD R4, R3, R99, RZ ;  /* 0x0000006303047224 */ /* 0x020fc800078e02ff */
[----:B------:R-:W-:-:S04]  /*0140*/  IMAD.MOV R5, RZ, RZ, -R4 ;  /* 0x000000ffff057224 */ /* 0x000fc800078e0a04 */
[----:B------:R-:W-:-:S06]  /*0150*/  IMAD.HI.U32 R3, R3, R5, R2 ;  /* 0x0000000503037227 */ /* 0x000fcc00078e0002 */
[----:B-1----:R-:W-:Y:S01]  /*0160*/  IMAD.HI.U32 R64, R3, UR4, RZ ;  /* 0x0000000403407c27 */ /* 0x002fe2000f8e00ff */
[----:B--2---:R-:W-:-:S04]  /*0170*/  LOP3.LUT R3, R65, 0x1f, RZ, 0xc0, !PT ;  /* 0x0000001f41037812 */ /* 0x004fc800078ec0ff */
        /* <DEDUP_REMOVED lines=25> */
.L_x_1939:
        /* <DEDUP_REMOVED lines=28> */
.L_x_1940:
[----:B------:R-:W-:Y:S05]  /*04d0*/  BSYNC.RECONVERGENT B1 ;  /* 0x0000000000017941 */ /* 0x000fea0003800200 */
.L_x_1938:
        /* <DEDUP_REMOVED lines=17> */
[----:B------:R-:W5:Y:S01]  /*05f0*/  LDG.E.128 R4, desc[UR4][R4.64] ;  /* 0x0000000404047981 */ /* 0x000f62000c1e1d00 */
[----:B------:R-:W-:Y:S05]  /*0600*/  BRA `(.L_x_1943) ;  /* 0x0000000000707947 */ /* 0x000fea0003800000 */
.L_x_1942:
        /* <DEDUP_REMOVED lines=28> */
.L_x_1943:
[----:B------:R-:W-:Y:S05]  /*07d0*/  BSYNC.RECONVERGENT B1 ;  /* 0x0000000000017941 */ /* 0x000fea0003800200 */
.L_x_1941:
        /* <DEDUP_REMOVED lines=8> */
.L_x_1937:
[----:B------:R-:W-:Y:S05]  /*0860*/  BSYNC.RECONVERGENT B0 ;  /* 0x0000000000007941 */ /* 0x000fea0003800200 */
.L_x_1936:
        /* <DEDUP_REMOVED lines=12> */
[----:B0-----:R-:W-:Y:S01]  /*0930*/  I2FP.F32.S32 R4, UR6 ;  /* 0x0000000600047c45 */ /* 0x001fe20008201400 */
[----:B------:R-:W-:Y:S01]  /*0940*/  IMAD R63, R99, 0x100, R2 ;  /* 0x00000100633f7824 */ /* 0x000fe200078e0202 */
[----:B------:R-:W-:-:S03]  /*0950*/  IADD3 R26, PT, PT, -R2, UR6, RZ ;  /* 0x00000006021a7c10 */ /* 0x000fc6000fffe1ff */
[----:B------:R-:W-:Y:S01]  /*0960*/  VIADD R5, R4, 0x1800000 ;  /* 0x0180000004057836 */ /* 0x000fe20000000000 */
[----:B------:R-:W-:-:S04]  /*0970*/  IADD3 R25, PT, PT, -R63, UR6, RZ ;  /* 0x000000063f197c10 */ /* 0x000fc8000fffe1ff */
[----:B------:R-:W-:Y:S02]  /*0980*/  LOP3.LUT R5, R5, 0x7f800000, RZ, 0xc0, !PT ;  /* 0x7f80000005057812 */ /* 0x000fe400078ec0ff */
[----:B-1----:R-:W-:-:S04]  /*0990*/  ISETP.NE.AND P0, PT, RZ, UR7, PT ;  /* 0x00000007ff007c0c */ /* 0x002fc8000bf05270 */
        /* <DEDUP_REMOVED lines=20> */
[----:B------:R-:W-:Y:S05]  /*0ae0*/  CALL.REL.NOINC `($__internal_18_$__cuda_sm20_rcp_rn_f32_slowpath) ;  /* 0x0000003000f07944 */ /* 0x000fea0003c00000 */
[----:B------:R-:W-:Y:S05]  /*0af0*/  BRA `(.L_x_1946) ;  /* 0x0000000000107947 */ /* 0x000fea0003800000 */
.L_x_1945:
[----:B------:R-:W0:Y:S02]  /*0b00*/  MUFU.RCP R5, R4 ;  /* 0x0000000400057308 */ /* 0x000e240000001000 */
[----:B0-----:R-:W-:-:S04]  /*0b10*/  FFMA R6, R4, R5, -1 ;  /* 0xbf80000004067423 */ /* 0x001fc80000000005 */
[----:B------:R-:W-:-:S04]  /*0b20*/  FADD.FTZ R6, -R6, -RZ ;  /* 0x800000ff06067221 */ /* 0x000fc80000010100 */
[----:B------:R-:W-:-:S07]  /*0b30*/  FFMA R24, R5, R6, R5 ;  /* 0x0000000605187223 */ /* 0x000fce0000000005 */
.L_x_1946:
[----:B------:R-:W-:Y:S02]  /*0b40*/  HFMA2 R22, -RZ, RZ, 0, 0 ;  /* 0x00000000ff167431 */ /* 0x000fe400000001ff */
[----:B------:R-:W-:Y:S01]  /*0b50*/  IMAD.MOV.U32 R55, RZ, RZ, RZ ;  /* 0x000000ffff377224 */ /* 0x000fe200078e00ff */
[----:B------:R-:W-:Y:S02]  /*0b60*/  CS2R R18, SRZ ;  /* 0x0000000000127805 */ /* 0x000fe4000001ff00 */
[----:B------:R-:W-:Y:S02]  /*0b70*/  CS2R R16, SRZ ;  /* 0x0000000000107805 */ /* 0x000fe4000001ff00 */
[----:B------:R-:W-:Y:S02]  /*0b80*/  CS2R R14, SRZ ;  /* 0x00000000000e7805 */ /* 0x000fe4000001ff00 */
[----:B------:R-:W-:Y:S02]  /*0b90*/  CS2R R12, SRZ ;  /* 0x00000000000c7805 */ /* 0x000fe4000001ff00 */
[----:B------:R-:W-:-:S02]  /*0ba0*/  CS2R R10, SRZ ;  /* 0x00000000000a7805 */ /* 0x000fc4000001ff00 */
[----:B------:R-:W-:Y:S02]  /*0bb0*/  CS2R R8, SRZ ;  /* 0x0000000000087805 */ /* 0x000fe4000001ff00 */
[----:B------:R-:W-:Y:S02]  /*0bc0*/  CS2R R6, SRZ ;  /* 0x0000000000067805 */ /* 0x000fe4000001ff00 */
[----:B------:R-:W-:-:S07]  /*0bd0*/  CS2R R4, SRZ ;  /* 0x0000000000047805 */ /* 0x000fce000001ff00 */
.L_x_1985:
        /* <DEDUP_REMOVED lines=49> */
.L_x_1950:
[----:B------:R-:W5:Y:S02]  /*0ef0*/  LDG.E.128 R44, desc[UR4][R44.64] ;  /* 0x000000042c2c7981 */ /* 0x000f64000c1e1d00 */
.L_x_1951:
[----:B------:R-:W-:Y:S05]  /*0f00*/  BSYNC.RECONVERGENT B1 ;  /* 0x0000000000017941 */ /* 0x000fea0003800200 */
.L_x_1949:
        /* <DEDUP_REMOVED lines=34> */
.L_x_1953:
[----:B------:R-:W5:Y:S02]  /*1130*/  LDG.E.128 R40, desc[UR4][R40.64] ;  /* 0x0000000428287981 */ /* 0x000f64000c1e1d00 */
.L_x_1954:
[----:B------:R-:W-:Y:S05]  /*1140*/  BSYNC.RECONVERGENT B1 ;  /* 0x0000000000017941 */ /* 0x000fea0003800200 */
.L_x_1952:
[----:B-----5:R-:W-:Y:S01]  /*1150*/  HADD2.F32 R69, -RZ, R44.H1_H1 ;  /* 0x3000002cff457230 */ /* 0x020fe20000004100 */
[----:B------:R-:W-:Y:S01]  /*1160*/  ISETP.GE.AND P1, PT, R63, UR6, PT ;  /* 0x000000063f007c0c */ /* 0x000fe2000bf26270 */
[--C-:B------:R-:W-:Y:S02]  /*1170*/  HADD2.F32 R71, -RZ, R45.reuse.H0_H0 ;  /* 0x2000002dff477230 */ /* 0x100fe40000004100 */
[----:B------:R-:W-:Y:S02]  /*1180*/  HADD2.F32 R73, -RZ, R45.H1_H1 ;  /* 0x3000002dff497230 */ /* 0x000fe40000004100 */
[-C--:B------:R-:W-:Y:S01]  /*1190*/  FMUL R70, R69, R66.reuse ;  /* 0x0000004245467220 */ /* 0x080fe20000400000 */
[----:B------:R-:W-:Y:S02]  /*11a0*/  HADD2.F32 R75, -RZ, R46.H0_H0 ;  /* 0x2000002eff4b7230 */ /* 0x000fe40000004100 */
[----:B------:R-:W-:Y:S01]  /*11b0*/  FMUL R69, R71, R66 ;  /* 0x0000004247457220 */ /* 0x000fe20000400000 */
[----:B------:R-:W-:-:S02]  /*11c0*/  HADD2.F32 R45, -RZ, R40.H0_H0 ;  /* 0x20000028ff2d7230 */ /* 0x000fc40000004100 */
[-C--:B------:R-:W-:Y:S01]  /*11d0*/  FMUL R74, R73, R66.reuse ;  /* 0x00000042494a7220 */ /* 0x080fe20000400000 */
[----:B------:R-:W-:Y:S02]  /*11e0*/  HADD2.F32 R23, -RZ, R44.H0_H0 ;  /* 0x2000002cff177230 */ /* 0x000fe40000004100 */
[-C--:B------:R-:W-:Y:S01]  /*11f0*/  FMUL R73, R75, R66.reuse ;  /* 0x000000424b497220 */ /* 0x080fe20000400000 */
[--C-:B------:R-:W-:Y:S02]  /*1200*/  HADD2.F32 R81, -RZ, R47.reuse.H0_H0 ;  /* 0x2000002fff517230 */ /* 0x100fe40000004100 */
[----:B------:R-:W-:Y:S01]  /*1210*/  FMUL R72, R62, R45 ;  /* 0x0000002d3e487220 */ /* 0x000fe20000400000 */
[----:B------:R-:W-:Y:S02]  /*1220*/  HADD2.F32 R83, -RZ, R47.H1_H1 ;  /* 0x3000002fff537230 */ /* 0x000fe40000004100 */
[----:B------:R-:W-:Y:S01]  /*1230*/  FMUL R23, R23, R66 ;  /* 0x0000004217177220 */ /* 0x000fe20000400000 */
[----:B------:R-:W-:-:S02]  /*1240*/  HADD2.F32 R40, -RZ, R40.H1_H1 ;  /* 0x30000028ff287230 */ /* 0x000fc40000004100 */
[----:B------:R-:W-:Y:S01]  /*1250*/  FMUL R81, R81, R66 ;  /* 0x0000004251517220 */ /* 0x000fe20000400000 */
[--C-:B------:R-:W-:Y:S02]  /*1260*/  HADD2.F32 R47, -RZ, R41.reuse.H0_H0 ;  /* 0x20000029ff2f7230 */ /* 0x100fe40000004100 */
[----:B------:R-:W-:Y:S01]  /*1270*/  FFMA R4, R23, R45, R4 ;  /* 0x0000002d17047223 */ /* 0x000fe20000000004 */
[----:B------:R-:W-:Y:S02]  /*1280*/  HADD2.F32 R44, -RZ, R41.H1_H1 ;  /* 0x30000029ff2c7230 */ /* 0x000fe40000004100 */
[-C--:B------:R-:W-:Y:S01]  /*1290*/  FFMA R5, R70, R40.reuse, R5 ;  /* 0x0000002846057223 */ /* 0x080fe20000000005 */
[----:B------:R-:W-:Y:S02]  /*12a0*/  HADD2.F32 R41, -RZ, R42.H0_H0 ;  /* 0x2000002aff297230 */ /* 0x000fe40000004100 */
[----:B------:R-:W-:Y:S01]  /*12b0*/  FMUL R71, R61, R40 ;  /* 0x000000283d477220 */ /* 0x000fe20000400000 */
[----:B------:R-:W-:-:S02]  /*12c0*/  HADD2.F32 R77, -RZ, R46.H1_H1 ;  /* 0x3000002eff4d7230 */ /* 0x000fc40000004100 */
[----:B------:R-:W-:Y:S01]  /*12d0*/  FADD R40, RZ, R72 ;  /* 0x00000048ff287221 */ /* 0x000fe20000000000 */
[----:B------:R-:W-:Y:S02]  /*12e0*/  HADD2.F32 R42, -RZ, R42.H1_H1 ;  /* 0x3000002aff2a7230 */ /* 0x000fe40000004100 */
[-C--:B------:R-:W-:Y:S01]  /*12f0*/  FFMA R8, R73, R41.reuse, R8 ;  /* 0x0000002949087223 */ /* 0x080fe20000000008 */
[----:B------:R-:W-:Y:S01]  /*1300*/  FMUL R82, R38, R41 ;  /* 0x0000002926527220 */ /* 0x000fe20000400000 */
[----:B------:R-:W-:Y:S01]  /*1310*/  FFMA R41, R23, R72, RZ ;  /* 0x0000004817297223 */ /* 0x000fe200000000ff */
[--C-:B------:R-:W-:Y:S02]  /*1320*/  HADD2.F32 R79, -RZ, R43.reuse.H0_H0 ;  /* 0x2000002bff4f7230 */ /* 0x100fe40000004100 */
[----:B------:R-:W-:Y:S01]  /*1330*/  FMUL R80, R77, R66 ;  /* 0x000000424d507220 */ /* 0x000fe20000400000 */
[----:B------:R-:W-:Y:S02]  /*1340*/  HADD2.F32 R46, -RZ, R43.H1_H1 ;  /* 0x3000002bff2e7230 */ /* 0x000fe40000004100 */
[----:B------:R-:W-:Y:S01]  /*1350*/  FMUL R76, R60, R47 ;  /* 0x0000002f3c4c7220 */ /* 0x000fe20000400000 */
[----:B------:R-:W-:Y:S01]  /*1360*/  FADD R43, R40, R71 ;  /* 0x00000047282b7221 */ /* 0x000fe20000000000 */
[----:B------:R-:W-:Y:S01]  /*1370*/  FFMA R40, R70, R71, R41 ;  /* 0x0000004746287223 */ /* 0x000fe20000000029 */
[-C--:B------:R-:W-:Y:S01]  /*1380*/  FFMA R9, R80, R42.reuse, R9 ;  /* 0x0000002a50097223 */ /* 0x080fe20000000009 */
[----:B------:R-:W-:Y:S01]  /*1390*/  FMUL R77, R37, R42 ;  /* 0x0000002a254d7220 */ /* 0x000fe20000400000 */
[----:B------:R-:W-:Y:S01]  /*13a0*/  FMUL R75, R39, R44 ;  /* 0x0000002c274b7220 */ /* 0x000fe20000400000 */
[----:B------:R-:W-:Y:S01]  /*13b0*/  FADD R42, R43, R76 ;  /* 0x0000004c2b2a7221 */ /* 0x000fe20000000000 */
[----:B------:R-:W-:Y:S01]  /*13c0*/  FFMA R41, R69, R76, R40 ;  /* 0x0000004c45297223 */ /* 0x000fe20000000028 */
[----:B------:R-:W-:Y:S01]  /*13d0*/  FFMA R7, R74, R44, R7 ;  /* 0x0000002c4a077223 */ /* 0x000fe20000000007 */
[----:B------:R-:W-:Y:S01]  /*13e0*/  FMUL R84, R83, R66 ;  /* 0x0000004253547220 */ /* 0x000fe20000400000 */
[----:B------:R-:W-:Y:S01]  /*13f0*/  FADD R43, R42, R75 ;  /* 0x0000004b2a2b7221 */ /* 0x000fe20000000000 */
[----:B------:R-:W-:Y:S01]  /*1400*/  FFMA R42, R74, R75, R41 ;  /* 0x0000004b4a2a7223 */ /* 0x000fe20000000029 */
[----:B------:R-:W-:Y:S01]  /*1410*/  FFMA R6, R69, R47, R6 ;  /* 0x0000002f45067223 */ /* 0x000fe20000000006 */
[----:B------:R-:W-:Y:S01]  /*1420*/  FMUL R86, R36, R79 ;  /* 0x0000004f24567220 */ /* 0x000fe20000400000 */
[----:B------:R-:W-:Y:S01]  /*1430*/  FADD R44, R43, R82 ;  /* 0x000000522b2c7221 */ /* 0x000fe20000000000 */
[----:B------:R-:W-:Y:S01]  /*1440*/  FFMA R45, R73, R82, R42 ;  /* 0x00000052492d7223 */ /* 0x000fe2000000002a */
[-C--:B------:R-:W-:Y:S01]  /*1450*/  FFMA R11, R84, R46.reuse, R11 ;  /* 0x0000002e540b7223 */ /* 0x080fe2000000000b */
[----:B------:R-:W-:Y:S01]  /*1460*/  FMUL R83, R35, R46 ;  /* 0x0000002e23537220 */ /* 0x000fe20000400000 */
[----:B------:R-:W-:Y:S01]  /*1470*/  FADD R47, R44, R77 ;  /* 0x0000004d2c2f7221 */ /* 0x000fe20000000000 */
[----:B------:R-:W-:Y:S01]  /*1480*/  FFMA R46, R80, R77, R45 ;  /* 0x0000004d502e7223 */ /* 0x000fe2000000002d */
[----:B------:R-:W-:Y:S01]  /*1490*/  FFMA R10, R81, R79, R10 ;  /* 0x0000004f510a7223 */ /* 0x000fe2000000000a */
[----:B------:R-:W-:Y:S01]  /*14a0*/  MOV R40, R4 ;  /* 0x0000000400287202 */ /* 0x000fe20000000f00 */
[----:B------:R-:W-:Y:S01]  /*14b0*/  FADD R78, R47, R86 ;  /* 0x000000562f4e7221 */ /* 0x000fe20000000000 */
[----:B------:R-:W-:Y:S01]  /*14c0*/  FFMA R99, R81, R86, R46 ;  /* 0x0000005651637223 */ /* 0x000fe2000000002e */
[----:B------:R-:W-:Y:S01]  /*14d0*/  IMAD.MOV.U32 R41, RZ, RZ, R5 ;  /* 0x000000ffff297224 */ /* 0x000fe200078e0005 */
[----:B------:R-:W-:Y:S01]  /*14e0*/  MOV R43, R7 ;  /* 0x00000007002b7202 */ /* 0x000fe20000000f00 */
[----:B------:R-:W-:Y:S01]  /*14f0*/  FADD R79, R78, R83 ;  /* 0x000000534e4f7221 */ /* 0x000fe20000000000 */
[----:B------:R-:W-:Y:S01]  /*1500*/  IMAD.MOV.U32 R42, RZ, RZ, R6 ;  /* 0x000000ffff2a7224 */ /* 0x000fe200078e0006 */
[----:B------:R-:W-:Y:S01]  /*1510*/  MOV R46, R10 ;  /* 0x0000000a002e7202 */ /* 0x000fe20000000f00 */
[----:B------:R-:W-:-:S02]  /*1520*/  IMAD.MOV.U32 R44, RZ, RZ, R8 ;  /* 0x000000ffff2c7224 */ /* 0x000fc400078e0008 */
[----:B------:R-:W-:Y:S01]  /*1530*/  FFMA R78, R84, R83, R99 ;  /* 0x00000053544e7223 */ /* 0x000fe20000000063 */
        /* <DEDUP_REMOVED lines=11> */
.L_x_1956:
        /* <DEDUP_REMOVED lines=28> */
.L_x_1957:
[----:B------:R-:W-:Y:S05]  /*17b0*/  BSYNC.RECONVERGENT B1 ;  /* 0x0000000000017941 */ /* 0x000fea0003800200 */
.L_x_1955:
[----:B------:R-:W-:Y:S01]  /*17c0*/  IMAD.WIDE R52, R67, 0x2, R56 ;  /* 0x0000000243347825 */ /* 0x000fe200078e0238 */
[----:B------:R-:W-:Y:S02]  /*17d0*/  BSSY.RECONVERGENT B1, `(.L_x_1958) ;  /* 0x0000022000017945 */ /* 0x000fe40003800200 */
[----:B------:R-:W-:-:S04]  /*17e0*/  LOP3.LUT P1, RZ, R52, 0xf, RZ, 0xc0, !PT ;  /* 0x0000000f34ff7812 */ /* 0x000fc8000782c0ff */
[----:B------:R-:W-:-:S13]  /*17f0*/  ISETP.LT.U32.OR P1, PT, R25, 0x8, P1 ;  /* 0x000000081900780c */ /* 0x000fda0000f21470 */
[----:B------:R-:W-:Y:S05]  /*1800*/  @P1 BRA `(.L_x_1959) ;  /* 0x0000000000081947 */ /* 0x000fea0003800000 */
[----:B------:R-:W5:Y:S01]  /*1810*/  LDG.E.128 R52, desc[UR4][R52.64] ;  /* 0x0000000434347981 */ /* 0x000f62000c1e1d00 */
[----:B------:R-:W-:Y:S05]  /*1820*/  BRA `(.L_x_1960) ;  /* 0x0000000000707947 */ /* 0x000fea0003800000 */
.L_x_1959:
        /* <DEDUP_REMOVED lines=28> */
.L_x_1960:
[----:B------:R-:W-:Y:S05]  /*19f0*/  BSYNC.RECONVERGENT B1 ;  /* 0x0000000000017941 */ /* 0x000fea0003800200 */
.L_x_1958:
[--C-:B-----5:R-:W-:Y:S02]  /*1a00*/  HADD2.F32 R85, -RZ, R49.reuse.H0_H0 ;  /* 0x20000031ff557230 */ /* 0x120fe40000004100 */
[----:B------:R-:W-:Y:S02]  /*1a10*/  HADD2.F32 R59, -RZ, R49.H1_H1 ;  /* 0x30000031ff3b7230 */ /* 0x000fe40000004100 */
[----:B------:R-:W-:Y:S02]  /*1a20*/  HADD2.F32 R67, -RZ, R48.H0_H0 ;  /* 0x20000030ff437230 */ /* 0x000fe40000004100 */
[-C--:B------:R-:W-:Y:S01]  /*1a30*/  FMUL R85, R85, R66.reuse ;  /* 0x0000004255557220 */ /* 0x080fe20000400000 */
[----:B------:R-:W-:Y:S02]  /*1a40*/  HADD2.F32 R49, -RZ, R52.H0_H0 ;  /* 0x20000034ff317230 */ /* 0x000fe40000004100 */
[----:B------:R-:W-:Y:S01]  /*1a50*/  FMUL R92, R59, R66 ;  /* 0x000000423b5c7220 */ /* 0x000fe20000400000 */
[----:B------:R-:W-:-:S02]  /*1a60*/  HADD2.F32 R57, -RZ, R48.H1_H1 ;  /* 0x30000030ff397230 */ /* 0x000fc40000004100 */
[-C--:B------:R-:W-:Y:S01]  /*1a70*/  FMUL R67, R67, R66.reuse ;  /* 0x0000004243437220 */ /* 0x080fe20000400000 */
[----:B------:R-:W-:Y:S02]  /*1a80*/  HADD2.F32 R91, -RZ, R50.H1_H1 ;  /* 0x30000032ff5b7230 */ /* 0x000fe40000004100 */
[-C--:B------:R-:W-:Y:S01]  /*1a90*/  FMUL R90, R34, R49.reuse ;  /* 0x00000031225a7220 */ /* 0x080fe20000400000 */
[----:B------:R-:W-:Y:S02]  /*1aa0*/  HADD2.F32 R48, -RZ, R53.H1_H1 ;  /* 0x30000035ff307230 */ /* 0x000fe40000004100 */
[----:B------:R-:W-:Y:S01]  /*1ab0*/  FFMA R12, R67, R49, R12 ;  /* 0x00000031430c7223 */ /* 0x000fe2000000000c */
[----:B------:R-:W-:Y:S02]  /*1ac0*/  HADD2.F32 R52, -RZ, R52.H1_H1 ;  /* 0x30000034ff347230 */ /* 0x000fe40000004100 */
[----:B------:R-:W-:Y:S01]  /*1ad0*/  FMUL R96, R91, R66 ;  /* 0x000000425b607220 */ /* 0x000fe20000400000 */
[----:B------:R-:W-:-:S02]  /*1ae0*/  HADD2.F32 R95, -RZ, R51.H0_H0 ;  /* 0x20000033ff5f7230 */ /* 0x000fc40000004100 */
[-C--:B------:R-:W-:Y:S01]  /*1af0*/  FFMA R15, R92, R48.reuse, R15 ;  /* 0x000000305c0f7223 */ /* 0x080fe2000000000f */
[----:B------:R-:W-:Y:S02]  /*1b00*/  HADD2.F32 R99, -RZ, R51.H1_H1 ;  /* 0x30000033ff637230 */ /* 0x000fe40000004100 */
[----:B------:R-:W-:Y:S01]  /*1b10*/  FMUL R91, R31, R48 ;  /* 0x000000301f5b7220 */ /* 0x000fe20000400000 */
[----:B------:R-:W-:Y:S02]  /*1b20*/  HADD2.F32 R51, -RZ, R53.H0_H0 ;  /* 0x20000035ff337230 */ /* 0x000fe40000004100 */
[----:B------:R-:W-:Y:S01]  /*1b30*/  FMUL R87, R33, R52 ;  /* 0x0000003421577220 */ /* 0x000fe20000400000 */
[----:B------:R-:W-:Y:S01]  /*1b40*/  FADD R48, R79, R90 ;  /* 0x0000005a4f307221 */ /* 0x000fe20000000000 */
[----:B------:R-:W-:Y:S01]  /*1b50*/  FMUL R88, R57, R66 ;  /* 0x0000004239587220 */ /* 0x000fe20000400000 */
[----:B------:R-:W-:Y:S01]  /*1b60*/  FFMA R49, R67, R90, R78 ;  /* 0x0000005a43317223 */ /* 0x000fe2000000004e */
[-C--:B------:R-:W-:Y:S01]  /*1b70*/  FFMA R14, R85, R51.reuse, R14 ;  /* 0x00000033550e7223 */ /* 0x080fe2000000000e */
[----:B------:R-:W-:Y:S01]  /*1b80*/  FMUL R94, R32, R51 ;  /* 0x00000033205e7220 */ /* 0x000fe20000400000 */
[----:B------:R-:W-:Y:S01]  /*1b90*/  FADD R51, R48, R87 ;  /* 0x0000005730337221 */ /* 0x000fe20000000000 */
[----:B------:R-:W-:Y:S01]  /*1ba0*/  FFMA R48, R88, R87, R49 ;  /* 0x0000005758307223 */ /* 0x000fe20000000031 */
[----:B------:R-:W-:-:S02]  /*1bb0*/  HADD2.F32 R89, -RZ, R50.H0_H0 ;  /* 0x20000032ff597230 */ /* 0x000fc40000004100 */
[----:B------:R-:W-:Y:S01]  /*1bc0*/  FFMA R13, R88, R52, R13 ;  /* 0x00000034580d7223 */ /* 0x000fe2000000000d */
[--C-:B------:R-:W-:Y:S02]  /*1bd0*/  HADD2.F32 R53, -RZ, R54.reuse.H0_H0 ;  /* 0x20000036ff357230 */ /* 0x100fe40000004100 */
[----:B------:R-:W-:Y:S01]  /*1be0*/  FADD R50, R51, R94 ;  /* 0x0000005e33327221 */ /* 0x000fe20000000000 */
[----:B------:R-:W-:Y:S01]  /*1bf0*/  FFMA R49, R85, R94, R48 ;  /* 0x0000005e55317223 */ /* 0x000fe20000000030 */
[----:B------:R-:W-:Y:S02]  /*1c00*/  HADD2.F32 R54, -RZ, R54.H1_H1 ;  /* 0x30000036ff367230 */ /* 0x000fe40000004100 */
[----:B------:R-:W-:Y:S01]  /*1c10*/  FMUL R89, R89, R66 ;  /* 0x0000004259597220 */ /* 0x000fe20000400000 */
[----:B------:R-:W-:Y:S01]  /*1c20*/  FADD R51, R50, R91 ;  /* 0x0000005b32337221 */ /* 0x000fe20000000000 */
[----:B------:R-:W-:Y:S01]  /*1c30*/  FMUL R98, R30, R53 ;  /* 0x000000351e627220 */ /* 0x000fe20000400000 */
[----:B------:R-:W-:Y:S01]  /*1c40*/  FFMA R50, R92, R91, R49 ;  /* 0x0000005b5c327223 */ /* 0x000fe20000000031 */
[----:B------:R-:W-:-:S02]  /*1c50*/  HADD2.F32 R97, -RZ, R55.H0_H0 ;  /* 0x20000037ff617230 */ /* 0x000fc40000004100 */
[----:B------:R-:W-:Y:S01]  /*1c60*/  FFMA R16, R89, R53, R16 ;  /* 0x0000003559107223 */ /* 0x000fe20000000010 */
[----:B------:R-:W-:Y:S01]  /*1c70*/  FMUL R93, R29, R54 ;  /* 0x000000361d5d7220 */ /* 0x000fe20000400000 */
[----:B------:R-:W-:Y:S01]  /*1c80*/  FADD R52, R51, R98 ;  /* 0x0000006233347221 */ /* 0x000fe20000000000 */
[----:B------:R-:W-:Y:S01]  /*1c90*/  FFMA R53, R89, R98, R50 ;  /* 0x0000006259357223 */ /* 0x000fe20000000032 */
[----:B------:R-:W-:Y:S02]  /*1ca0*/  HADD2.F32 R56, -RZ, R55.H1_H1 ;  /* 0x30000037ff387230 */ /* 0x000fe40000004100 */
[----:B------:R-:W-:Y:S01]  /*1cb0*/  FMUL R95, R95, R66 ;  /* 0x000000425f5f7220 */ /* 0x000fe20000400000 */
[----:B------:R-:W-:Y:S01]  /*1cc0*/  FFMA R17, R96, R54, R17 ;  /* 0x0000003660117223 */ /* 0x000fe20000000011 */
        /* <DEDUP_REMOVED lines=11> */
[----:B------:R-:W-:Y:S01]  /*1d80*/  IMAD.MOV.U32 R50, RZ, RZ, R14 ;  /* 0x000000ffff327224 */ /* 0x000fe200078e000e */
[----:B------:R-:W-:Y:S01]  /*1d90*/  MOV R52, R16 ;  /* 0x0000001000347202 */ /* 0x000fe20000000f00 */
[----:B------:R-:W-:Y:S01]  /*1da0*/  IMAD.MOV.U32 R51, RZ, RZ, R15 ;  /* 0x000000ffff337224 */ /* 0x000fe200078e000f */
[----:B------:R-:W-:Y:S01]  /*1db0*/  MOV R55, R19 ;  /* 0x0000001300377202 */ /* 0x000fe20000000f00 */
[----:B------:R-:W-:-:S02]  /*1dc0*/  IMAD.MOV.U32 R53, RZ, RZ, R17 ;  /* 0x000000ffff357224 */ /* 0x000fc400078e0011 */
[----:B------:R-:W-:Y:S01]  /*1dd0*/  FADD R79, R56, R97 ;  /* 0x00000061384f7221 */ /* 0x000fe20000000000 */
[----:B------:R-:W-:Y:S02]  /*1de0*/  IMAD.MOV.U32 R54, RZ, RZ, R18 ;  /* 0x000000ffff367224 */ /* 0x000fe400078e0012 */
[----:B------:R-:W-:-:S07]  /*1df0*/  FFMA R78, R100, R97, R57 ;  /* 0x00000061644e7223 */ /* 0x000fce0000000039 */
.L_x_1948:
[----:B------:R-:W-:Y:S05]  /*1e00*/  BSYNC.RECONVERGENT B0 ;  /* 0x0000000000007941 */ /* 0x000fea0003800200 */
.L_x_1947:
        /* <DEDUP_REMOVED lines=14> */
.L_x_1961:
[----:B------:R-:W0:Y:S01]  /*1ef0*/  SHFL.DOWN PT, R56, R79, 0x10, 0x1f ;  /* 0x0a001f004f387f89 */ /* 0x000e2200000e0000 */
[----:B------:R-:W1:Y:S01]  /*1f00*/  LDCU UR7, c[0x0][0x380] ;  /* 0x00007000ff0777ac */ /* 0x000e620008000800 */
[----:B------:R-:W-:Y:S02]  /*1f10*/  LOP3.LUT R103, R22, 0x1, RZ, 0xc0, !PT ;  /* 0x0000000116677812 */ /* 0x000fe400078ec0ff */
[----:B------:R-:W2:Y:S01]  /*1f20*/  SHFL.DOWN PT, R57, R78, 0x10, 0x1f ;  /* 0x0a001f004e397f89 */ /* 0x000ea200000e0000 */
[----:B------:R-:W-:Y:S01]  /*1f30*/  SHF.R.U32.HI R105, RZ, 0x5, R65 ;  /* 0x00000005ff697819 */ /* 0x000fe20000011641 */
[----:B------:R-:W3:Y:S01]  /*1f40*/  LDCU.64 UR8, c[0x0][0x3b0] ;  /* 0x00007600ff0877ac */ /* 0x000ee20008000a00 */
[----:B------:R-:W-:Y:S01]  /*1f50*/  IMAD.MOV R103, RZ, RZ, -R103 ;  /* 0x000000ffff677224 */ /* 0x000fe200078e0a67 */
        /* <DEDUP_REMOVED lines=14> */
[----:B------:R-:W1:Y:S02]  /*2040*/  SHFL.DOWN PT, R78, R101, 0x2, 0x1f ;  /* 0x08401f00654e7f89 */ /* 0x000e6400000e0000 */
[----:B------:R-:W-:-:S04]  /*2050*/  SHF.L.U32 R58, R58, 0x2, RZ ;  /* 0x000000023a3a7819 */ /* 0x000fc800000006ff */
[----:B------:R-:W-:Y:S01]  /*2060*/  LOP3.LUT R58, R103, R58, RZ, 0xc0, !PT ;  /* 0x0000003a673a7212 */ /* 0x000fe200078ec0ff */
[----:B0-----:R-:W-:Y:S01]  /*2070*/  FADD R79, R104, R79 ;  /* 0x0000004f684f7221 */ /* 0x001fe20000000000 */
[----:B------:R-:W-:Y:S02]  /*2080*/  IMAD R104, R64, 0x4, R105 ;  /* 0x0000000440687824 */ /* 0x000fe400078e0269 */
[----:B-1----:R-:W-:Y:S02]  /*2090*/  FADD R78, R101, R78 ;  /* 0x0000004e654e7221 */ /* 0x002fe40000000000 */
[----:B------:R-:W0:Y:S01]  /*20a0*/  SHFL.DOWN PT, R56, R79, 0x1, 0x1f ;  /* 0x08201f004f387f89 */ /* 0x000e2200000e0000 */
[----:B------:R-:W-:-:S03]  /*20b0*/  IMAD R59, R104, R99, RZ ;  /* 0x00000063683b7224 */ /* 0x000fc600078e02ff */
[----:B------:R-:W1:Y:S02]  /*20c0*/  SHFL.DOWN PT, R57, R78, 0x1, 0x1f ;  /* 0x08201f004e397f89 */ /* 0x000e6400000e0000 */
[----:B------:R-:W-:-:S05]  /*20d0*/  IADD3 R59, P2, PT, R59, R58, RZ ;  /* 0x0000003a3b3b7210 */ /* 0x000fca0007f5e0ff */
[----:B------:R-:W-:Y:S01]  /*20e0*/  IMAD.X R104, RZ, RZ, RZ, P2 ;  /* 0x000000ffff687224 */ /* 0x000fe200010e06ff */
[----:B---3--:R-:W-:-:S04]  /*20f0*/  LEA R58, P2, R59, UR8, 0x3 ;  /* 0x000000083b3a7c11 */ /* 0x008fc8000f8418ff */
        /* <DEDUP_REMOVED lines=23> */
.L_x_1964:
[----:B------:R-:W2:Y:S04]  /*2270*/  LDG.E.STRONG.GPU R78, desc[UR4][R56.64] ;  /* 0x00000004384e7981 */ /* 0x000ea8000c1ef900 */
[----:B--2---:R-:W-:Y:S01]  /*2280*/  CCTL.IVALL ;  /* 0x00000000ff00798f */ /* 0x004fe20002000000 */
[----:B------:R-:W-:Y:S05]  /*2290*/  YIELD ;  /* 0x0000000000007946 */ /* 0x000fea0003800000 */
[----:B------:R-:W-:-:S13]  /*22a0*/  ISETP.NE.AND P1, PT, R78, R105, PT ;  /* 0x000000694e00720c */ /* 0x000fda0003f25270 */
[----:B------:R-:W-:Y:S05]  /*22b0*/  @P1 BRA `(.L_x_1964) ;  /* 0xfffffffc00ec1947 */ /* 0x000fea000383ffff */
.L_x_1963:
[----:B------:R-:W-:Y:S01]  /*22c0*/  ISETP.GE.AND P1, PT, R3, R99, PT ;  /* 0x000000630300720c */ /* 0x000fe20003f26270 */
[----:B------:R-:W-:Y:S05]  /*22d0*/  WARPSYNC.ALL ;  /* 0x0000000000007948 */ /* 0x000fea0003800000 */
[----:B------:R-:W-:Y:S01]  /*22e0*/  BAR.SYNC.DEFER_BLOCKING 0x0 ;  /* 0x0000000000007b1d */ /* 0x000fe20000010000 */
[----:B------:R-:W-:-:S05]  /*22f0*/  HFMA2 R101, -RZ, RZ, 0, 0 ;  /* 0x00000000ff657431 */ /* 0x000fca00000001ff */
[----:B------:R-:W-:Y:S04]  /*2300*/  BSSY.RECONVERGENT B0, `(.L_x_1965) ;  /* 0x000006e000007945 */ /* 0x000fe80003800200 */
[----:B------:R-:W-:Y:S05]  /*2310*/  @P1 BRA `(.L_x_1966) ;  /* 0x0000000400b01947 */ /* 0x000fea0003800000 */
[-C--:B01----:R-:W-:Y:S01]  /*2320*/  LOP3.LUT R56, RZ, R3.reuse, RZ, 0x33, !PT ;  /* 0x00000003ff387212 */ /* 0x083fe200078e33ff */
[----:B------:R-:W-:Y:S01]  /*2330*/  BSSY.RECONVERGENT B1, `(.L_x_1967) ;  /* 0x0000032000017945 */ /* 0x000fe20003800200 */
[----:B------:R-:W-:Y:S01]  /*2340*/  IMAD.MOV.U32 R101, RZ, RZ, RZ ;  /* 0x000000ffff657224 */ /* 0x000fe200078e00ff */
[----:B------:R-:W-:Y:S02]  /*2350*/  MOV R79, R3 ;  /* 0x00000003004f7202 */ /* 0x000fe40000000f00 */
        /* <DEDUP_REMOVED lines=8> */
[----:B------:R-:W-:-:S04]  /*23e0*/  LOP3.LUT R56, R56, 0xffffff0, RZ, 0xc0, !PT ;  /* 0x0ffffff038387812 */ /* 0x000fc800078ec0ff */
[----:B------:R-:W-:-:S07]  /*23f0*/  IADD3 R105, PT, PT, -R56, RZ, RZ ;  /* 0x000000ff38697210 */ /* 0x000fce0007ffe1ff */
.L_x_1969:
        /* <DEDUP_REMOVED lines=37> */
.L_x_1968:
[----:B------:R-:W-:Y:S05]  /*2650*/  BSYNC.RECONVERGENT B1 ;  /* 0x0000000000017941 */ /* 0x000fea0003800200 */
.L_x_1967:
        /* <DEDUP_REMOVED lines=25> */
.L_x_1971:
[----:B------:R-:W-:Y:S05]  /*27f0*/  BSYNC.RECONVERGENT B1 ;  /* 0x0000000000017941 */ /* 0x000fea0003800200 */
.L_x_1970:
        /* <DEDUP_REMOVED lines=17> */
.L_x_1973:
[----:B------:R-:W-:Y:S05]  /*2910*/  BSYNC.RECONVERGENT B1 ;  /* 0x0000000000017941 */ /* 0x000fea0003800200 */
.L_x_1972:
        /* <DEDUP_REMOVED lines=12> */
.L_x_1966:
[----:B------:R-:W-:Y:S05]  /*29e0*/  BSYNC.RECONVERGENT B0 ;  /* 0x0000000000007941 */ /* 0x000fea0003800200 */
.L_x_1965:
        /* <DEDUP_REMOVED lines=12> */
.L_x_1962:
        /* <DEDUP_REMOVED lines=39> */
.L_x_1977:
[----:B------:R-:W5:Y:S02]  /*2d20*/  LDG.E.128 R56, desc[UR4][R56.64] ;  /* 0x0000000438387981 */ /* 0x000f64000c1e1d00 */
.L_x_1978:
[----:B------:R-:W-:Y:S05]  /*2d30*/  BSYNC.RECONVERGENT B1 ;  /* 0x0000000000017941 */ /* 0x000fea0003800200 */
.L_x_1976:
[----:B------:R-:W0:Y:S01]  /*2d40*/  LDC.64 R78, c[0x0][0x3e8] ;  /* 0x0000fa00ff4e7b82 */ /* 0x000e220000000a00 */
[----:B-----5:R-:W-:Y:S01]  /*2d50*/  HADD2.F32 R106, -RZ, R57.H0_H0 ;  /* 0x20000039ff6a7230 */ /* 0x020fe20000004100 */
[----:B------:R-:W-:Y:S01]  /*2d60*/  ISETP.GT.U32.AND P1, PT, R26, 0x7, PT ;  /* 0x000000071a00780c */ /* 0x000fe20003f24070 */
[--C-:B------:R-:W-:Y:S02]  /*2d70*/  HADD2.F32 R114, -RZ, R59.reuse.H0_H0 ;  /* 0x2000003bff727230 */ /* 0x100fe40000004100 */
[-C--:B------:R-:W-:Y:S01]  /*2d80*/  FFMA R109, R74, -R101.reuse, R75 ;  /* 0x800000654a6d7223 */ /* 0x080fe2000000004b */
[----:B------:R-:W-:Y:S02]  /*2d90*/  HADD2.F32 R116, -RZ, R59.H1_H1 ;  /* 0x3000003bff747230 */ /* 0x000fe40000004100 */
[-C--:B------:R-:W-:Y:S01]  /*2da0*/  FFMA R59, R69, -R101.reuse, R76 ;  /* 0x80000065453b7223 */ /* 0x080fe2000000004c */
[----:B------:R-:W-:Y:S02]  /*2db0*/  HADD2.F32 R108, -RZ, R57.H1_H1 ;  /* 0x30000039ff6c7230 */ /* 0x000fe40000004100 */
[----:B------:R-:W-:Y:S01]  /*2dc0*/  FFMA R111, R73, -R101, R82 ;  /* 0x80000065496f7223 */ /* 0x000fe20000000052 */
[----:B------:R-:W-:-:S02]  /*2dd0*/  HADD2.F32 R110, -RZ, R58.H0_H0 ;  /* 0x2000003aff6e7230 */ /* 0x000fc40000004100 */
[-C--:B------:R-:W-:Y:S01]  /*2de0*/  FFMA R103, R59, R66.reuse, R106 ;  /* 0x000000423b677223 */ /* 0x080fe2000000006a */
[----:B------:R-:W-:Y:S02]  /*2df0*/  HADD2.F32 R112, -RZ, R58.H1_H1 ;  /* 0x3000003aff707230 */ /* 0x000fe40000004100 */
[-C--:B------:R-:W-:Y:S01]  /*2e00*/  FFMA R59, R80, -R101.reuse, R77 ;  /* 0x80000065503b7223 */ /* 0x080fe2000000004d */
[--C-:B------:R-:W-:Y:S02]  /*2e10*/  HADD2.F32 R58, -RZ, R56.reuse.H0_H0 ;  /* 0x20000038ff3a7230 */ /* 0x100fe40000004100 */
[-C--:B------:R-:W-:Y:S01]  /*2e20*/  FFMA R108, R109, R66.reuse, R108 ;  /* 0x000000426d6c7223 */ /* 0x080fe2000000006c */
[----:B------:R-:W-:Y:S02]  /*2e30*/  HADD2.F32 R57, -RZ, R56.H1_H1 ;  /* 0x30000038ff397230 */ /* 0x000fe40000004100 */
[-C--:B------:R-:W-:Y:S01]  /*2e40*/  FFMA R110, R111, R66.reuse, R110 ;  /* 0x000000426f6e7223 */ /* 0x080fe2000000006e */
[-C--:B------:R-:W-:Y:S01]  /*2e50*/  FFMA R112, R59, R66.reuse, R112 ;  /* 0x000000423b707223 */ /* 0x080fe20000000070 */
[-C--:B------:R-:W-:Y:S01]  /*2e60*/  FFMA R109, R81, -R101.reuse, R86 ;  /* 0x80000065516d7223 */ /* 0x080fe20000000056 */
[-C--:B------:R-:W-:Y:S01]  /*2e70*/  FFMA R111, R84, -R101.reuse, R83 ;  /* 0x80000065546f7223 */ /* 0x080fe20000000053 */
[-C--:B------:R-:W-:Y:S01]  /*2e80*/  FFMA R59, R23, -R101.reuse, R72 ;  /* 0x80000065173b7223 */ /* 0x080fe20000000048 */
[----:B------:R-:W-:Y:S01]  /*2e90*/  FFMA R56, R70, -R101, R71 ;  /* 0x8000006546387223 */ /* 0x000fe20000000047 */
[-C--:B------:R-:W-:Y:S01]  /*2ea0*/  FFMA R109, R109, R66.reuse, R114 ;  /* 0x000000426d6d7223 */ /* 0x080fe20000000072 */
        /* <DEDUP_REMOVED lines=33> */
.L_x_1980:
[----:B------:R-:W-:Y:S02]  /*30c0*/  PRMT R59, R59, 0x5410, R111 ;  /* 0x000054103b3b7816 */ /* 0x000fe4000000006f */
[----:B------:R-:W-:Y:S02]  /*30d0*/  PRMT R58, R110, 0x5410, R112 ;  /* 0x000054106e3a7816 */ /* 0x000fe40000000070 */
[----:B------:R-:W-:Y:S02]  /*30e0*/  PRMT R57, R57, 0x5410, R108 ;  /* 0x0000541039397816 */ /* 0x000fe4000000006c */
[----:B------:R-:W-:-:S05]  /*30f0*/  PRMT R56, R103, 0x5410, R56 ;  /* 0x0000541067387816 */ /* 0x000fca0000000038 */
[----:B------:R0:W-:Y:S02]  /*3100*/  STG.E.128 desc[UR4][R106.64], R56 ;  /* 0x000000386a007986 */ /* 0x0001e4000c101d04 */
.L_x_1981:
[----:B------:R-:W-:Y:S05]  /*3110*/  BSYNC.RECONVERGENT B1 ;  /* 0x0000000000017941 */ /* 0x000fea0003800200 */
.L_x_1979:
        /* <DEDUP_REMOVED lines=11> */
.L_x_1983:
        /* <DEDUP_REMOVED lines=17> */
[----:B-1----:R-:W-:-:S03]  /*32e0*/  @!P6 PRMT R106, RZ, 0x7610, R106 ;  /* 0x00007610ff6ae816 */ /* 0x002fc6000000006a */
        /* <DEDUP_REMOVED lines=10> */
.L_x_1984:
[----:B------:R-:W-:Y:S05]  /*3390*/  BSYNC.RECONVERGENT B1 ;  /* 0x0000000000017941 */ /* 0x000fea0003800200 */
.L_x_1982:
[----:B------:R-:W-:-:S04]  /*33a0*/  IMAD.WIDE R78, R109, 0x2, R78 ;  /* 0x000000026d4e7825 */ /* 0x000fc800078e024e */
[-C--:B------:R-:W-:Y:S01]  /*33b0*/  FFMA R103, R89, -R101.reuse, R98 ;  /* 0x8000006559677223 */ /* 0x080fe20000000062 */
[-C--:B------:R-:W-:Y:S01]  /*33c0*/  FFMA R105, R96, -R101.reuse, R93 ;  /* 0x8000006560697223 */ /* 0x080fe2000000005d */
[-C--:B-1----:R-:W-:Y:S01]  /*33d0*/  FFMA R107, R95, -R101.reuse, R102 ;  /* 0x800000655f6b7223 */ /* 0x082fe20000000066 */
[--C-:B-----5:R-:W-:Y:S01]  /*33e0*/  HADD2.F32 R68, -RZ, R57.reuse.H0_H0 ;  /* 0x20000039ff447230 */ /* 0x120fe20000004100 */
[----:B------:R-:W-:Y:S01]  /*33f0*/  LOP3.LUT P0, RZ, R78, 0xf, RZ, 0xc0, !PT ;  /* 0x0000000f4eff7812 */ /* 0x000fe2000780c0ff */
[----:B------:R-:W-:Y:S02]  /*3400*/  HADD2.F32 R104, -RZ, R57.H1_H1 ;  /* 0x30000039ff687230 */ /* 0x000fe40000004100 */
[----:B------:R-:W-:Y:S01]  /*3410*/  FFMA R57, R85, -R101, R94 ;  /* 0x8000006555397223 */ /* 0x000fe2000000005e */
[--C-:B------:R-:W-:Y:S01]  /*3420*/  HADD2.F32 R110, -RZ, R59.reuse.H0_H0 ;  /* 0x2000003bff6e7230 */ /* 0x100fe20000004100 */
[----:B------:R-:W-:Y:S01]  /*3430*/  ISETP.LT.U32.OR P0, PT, R25, 0x8, P0 ;  /* 0x000000081900780c */ /* 0x000fe20000701470 */
[----:B------:R-:W-:-:S02]  /*3440*/  HADD2.F32 R112, -RZ, R59.H1_H1 ;  /* 0x3000003bff707230 */ /* 0x000fc40000004100 */
[-C--:B------:R-:W-:Y:S01]  /*3450*/  FFMA R59, R92, -R101.reuse, R91 ;  /* 0x800000655c3b7223 */ /* 0x080fe2000000005b */
[--C-:B------:R-:W-:Y:S02]  /*3460*/  HADD2.F32 R106, -RZ, R58.reuse.H0_H0 ;  /* 0x2000003aff6a7230 */ /* 0x100fe40000004100 */
[-C--:B------:R-:W-:Y:S01]  /*3470*/  FFMA R68, R57, R66.reuse, R68 ;  /* 0x0000004239447223 */ /* 0x080fe20000000044 */
[----:B------:R-:W-:Y:S02]  /*3480*/  HADD2.F32 R108, -RZ, R58.H1_H1 ;  /* 0x3000003aff6c7230 */ /* 0x000fe40000004100 */
[----:B------:R-:W-:Y:S01]  /*3490*/  FFMA R104, R59, R66, R104 ;  /* 0x000000423b687223 */ /* 0x000fe20000000068 */
[--C-:B------:R-:W-:Y:S02]  /*34a0*/  HADD2.F32 R58, -RZ, R56.reuse.H0_H0 ;  /* 0x20000038ff3a7230 */ /* 0x100fe40000004100 */
[----:B------:R-:W-:Y:S01]  /*34b0*/  FFMA R57, R67, -R101, R90 ;  /* 0x8000006543397223 */ /* 0x000fe2000000005a */
[----:B------:R-:W-:-:S02]  /*34c0*/  HADD2.F32 R56, -RZ, R56.H1_H1 ;  /* 0x30000038ff387230 */ /* 0x000fc40000004100 */
        /* <DEDUP_REMOVED lines=8> */
[----:B------:R-:W-:Y:S02]  /*3550*/  F2FP.F16.F32.PACK_AB R106, RZ, R68 ;  /* 0x00000044ff6a723e */ /* 0x000fe400000000ff */
        /* <DEDUP_REMOVED lines=28> */
.L_x_1975:
[----:B------:R-:W-:Y:S05]  /*3720*/  BSYNC.RECONVERGENT B0 ;  /* 0x0000000000007941 */ /* 0x000fea0003800200 */
.L_x_1974:
        /* <DEDUP_REMOVED lines=8> */
.L_x_1944:
[----:B--2---:R-:W2:Y:S01]  /*37b0*/  S2R R7, SR_CgaCtaId ;  /* 0x0000000000077919 */ /* 0x004ea20000008800 */
[----:B------:R-:W-:Y:S01]  /*37c0*/  LEA R20, R20, R3, 0x5 ;  /* 0x0000000314147211 */ /* 0x000fe200078e28ff */
[----:B------:R-:W-:Y:S01]  /*37d0*/  BSSY.RECONVERGENT B0, `(.L_x_1986) ;  /* 0x0000016000007945 */ /* 0x000fe20003800200 */
[----:B------:R-:W-:Y:S01]  /*37e0*/  LOP3.LUT R0, R65, 0x3e0, RZ, 0xc0, !PT ;  /* 0x000003e041007812 */ /* 0x000fe200078ec0ff */
[----:B------:R-:W-:Y:S01]  /*37f0*/  BAR.SYNC.DEFER_BLOCKING 0x0 ;  /* 0x0000000000007b1d */ /* 0x000fe20000010000 */
[----:B------:R-:W-:Y:S02]  /*3800*/  ISETP.GE.AND P2, PT, R2, UR6, PT ;  /* 0x0000000602007c0c */ /* 0x000fe4000bf46270 */
[----:B------:R-:W-:Y:S01]  /*3810*/  SHF.R.U32.HI R23, RZ, 0x5, R65 ;  /* 0x00000005ff177819 */ /* 0x000fe20000011641 */
[----:B------:R-:W-:-:S04]  /*3820*/  IMAD R0, R0, R99, R20 ;  /* 0x0000006300007224 */ /* 0x000fc800078e0214 */
[----:B0-----:R-:W-:Y:S01]  /*3830*/  IMAD.SHL.U32 R5, R0, 0x8, RZ ;  /* 0x0000000800057824 */ /* 0x001fe200078e00ff */
[----:B------:R-:W-:-:S04]  /*3840*/  MOV R0, 0x400 ;  /* 0x0000040000007802 */ /* 0x000fc80000000f00 */
[----:B------:R-:W-:-:S04]  /*3850*/  ISETP.GE.AND P0, PT, R5, UR6, PT ;  /* 0x0000000605007c0c */ /* 0x000fc8000bf06270 */
[----:B------:R-:W-:Y:S02]  /*3860*/  ISETP.GT.U32.OR P1, PT, R65, 0x3f, P0 ;  /* 0x0000003f4100780c */ /* 0x000fe40000724470 */
[----:B--2---:R-:W-:-:S05]  /*3870*/  LEA R0, R7, R0, 0x18 ;  /* 0x0000000007007211 */ /* 0x004fca00078ec0ff */
[----:B------:R-:W-:Y:S01]  /*3880*/  IMAD R0, R23, 0x420, R0 ;  /* 0x0000042017007824 */ /* 0x000fe200078e0200 */
[----:B------:R-:W-:Y:S06]  /*3890*/  @P2 BRA `(.L_x_1987) ;  /* 0x0000000000242947 */ /* 0x000fec0003800000 */
[----:B------:R-:W-:Y:S01]  /*38a0*/  IMAD R2, R99, 0x100, R2 ;  /* 0x0000010063027824 */ /* 0x000fe200078e0202 */
[----:B------:R-:W-:Y:S02]  /*38b0*/  ISETP.NE.AND P0, PT, R23, 0x1, PT ;  /* 0x000000011700780c */ /* 0x000fe40003f05270 */
[----:B------:R-:W-:Y:S02]  /*38c0*/  ISETP.GE.U32.AND P2, PT, R65, 0x20, PT ;  /* 0x000000204100780c */ /* 0x000fe40003f46070 */
[----:B------:R-:W-:Y:S02]  /*38d0*/  ISETP.GE.OR P0, PT, R2, UR6, !P0 ;  /* 0x0000000602007c0c */ /* 0x000fe4000c706670 */
[----:B------:R-:W-:-:S09]  /*38e0*/  LEA R2, R3, R0, 0x5 ;  /* 0x0000000003027211 */ /* 0x000fd200078e28ff */
[----:B------:R0:W-:Y:S04]  /*38f0*/  @P2 STS.128 [R2], R40 ;  /* 0x0000002802002388 */ /* 0x0001e80000000c00 */
[----:B------:R0:W-:Y:S04]  /*3900*/  @P2 STS.128 [R2+0x10], R44 ;  /* 0x0000102c02002388 */ /* 0x0001e80000000c00 */
[----:B------:R0:W-:Y:S04]  /*3910*/  @!P0 STS.128 [R2+0x1080], R48 ;  /* 0x0010803002008388 */ /* 0x0001e80000000c00 */
[----:B------:R0:W-:Y:S02]  /*3920*/  @!P0 STS.128 [R2+0x1090], R52 ;  /* 0x0010903402008388 */ /* 0x0001e40000000c00 */
.L_x_1987:
[----:B------:R-:W-:Y:S05]  /*3930*/  BSYNC.RECONVERGENT B0 ;  /* 0x0000000000007941 */ /* 0x000fea0003800200 */
.L_x_1986:
        /* <DEDUP_REMOVED lines=84> */
.L_x_1988:
[----:B------:R-:W-:Y:S04]  /*3e80*/  STG.E.128 desc[UR4][R2.64], R12 ;  /* 0x0000000c02007986 */ /* 0x000fe8000c101d04 */
[----:B------:R-:W-:Y:S01]  /*3e90*/  STG.E.128 desc[UR4][R2.64+0x10], R40 ;  /* 0x0000102802007986 */ /* 0x000fe2000c101d04 */
[----:B------:R-:W-:Y:S05]  /*3ea0*/  EXIT ;  /* 0x000000000000794d */ /* 0x000fea0003800000 */
        .weak           $__internal_18_$__cuda_sm20_rcp_rn_f32_slowpath
        .type           $__internal_18_$__cuda_sm20_rcp_rn_f32_slowpath,@function
        .size           $__internal_18_$__cuda_sm20_rcp_rn_f32_slowpath,(.L_x_5071 - $__internal_18_$__cuda_sm20_rcp_rn_f32_slowpath)
$__internal_18_$__cuda_sm20_rcp_rn_f32_slowpath:
[----:B------:R-:W-:-:S04]  /*3eb0*/  SHF.L.U32 R5, R4, 0x1, RZ ;  /* 0x0000000104057819 */ /* 0x000fc800000006ff */
[----:B------:R-:W-:-:S04]  /*3ec0*/  SHF.R.U32.HI R5, RZ, 0x18, R5 ;  /* 0x00000018ff057819 */ /* 0x000fc80000011605 */
[----:B------:R-:W-:-:S13]  /*3ed0*/  ISETP.NE.U32.AND P0, PT, R5, RZ, PT ;  /* 0x000000ff0500720c */ /* 0x000fda0003f05070 */
[----:B------:R-:W-:Y:S05]  /*3ee0*/  @P0 BRA `(.L_x_1989) ;  /* 0x00000000002c0947 */ /* 0x000fea0003800000 */
[----:B------:R-:W-:-:S05]  /*3ef0*/  IMAD.SHL.U32 R5, R4, 0x2, RZ ;  /* 0x0000000204057824 */ /* 0x000fca00078e00ff */
        /* <DEDUP_REMOVED lines=10> */
.L_x_1989:
[----:B------:R-:W-:-:S05]  /*3fa0*/  VIADD R6, R5, 0xffffff03 ;  /* 0xffffff0305067836 */ /* 0x000fca0000000000 */
[----:B------:R-:W-:-:S13]  /*3fb0*/  ISETP.GT.U32.AND P0, PT, R6, 0x1, PT ;  /* 0x000000010600780c */ /* 0x000fda0003f04070 */
[----:B------:R-:W-:Y:S05]  /*3fc0*/  @P0 BRA `(.L_x_1991) ;  /* 0x0000000000780947 */ /* 0x000fea0003800000 */
[----:B------:R-:W-:Y:S02]  /*3fd0*/  LOP3.LUT R7, R4, 0x7fffff, RZ, 0xc0, !PT ;  /* 0x007fffff04077812 */ /* 0x000fe400078ec0ff */
[----:B------:R-:W-:Y:S02]  /*3fe0*/  MOV R13, 0x3 ;  /* 0x00000003000d7802 */ /* 0x000fe40000000f00 */
        /* <DEDUP_REMOVED lines=28> */
.L_x_1991:
[----:B------:R2:W3:Y:S02]  /*41b0*/  MUFU.RCP R5, R4 ;  /* 0x0000000400057308 */ /* 0x0004e40000001000 */
.L_x_1990:
[----:B-1-3--:R-:W-:Y:S01]  /*41c0*/  MOV R24, R5 ;  /* 0x0000000500187202 */ /* 0x00afe20000000f00 */
[----:B------:R-:W-:Y:S02]  /*41d0*/  HFMA2 R5, -RZ, RZ, 0, 0 ;  /* 0x00000000ff057431 */ /* 0x000fe400000001ff */
[----:B0-2---:R-:W-:-:S04]  /*41e0*/  IMAD.MOV.U32 R4, RZ, RZ, R11 ;  /* 0x000000ffff047224 */ /* 0x005fc800078e000b */
[----:B------:R-:W-:Y:S05]  /*41f0*/  RET.REL.NODEC R4 `(_ZN18transformer_engine13normalization26rmsnorm_bwd_general_kernelINS0_13Kernel_traitsI6__halfS3_S3_fjLj512ELj1ELj4ELj1ELj16ENS0_18Kernel_traits_baseILj512ES3_S3_S3_fjLj128EEEEELb1EEEvNS0_20BackwardKernelParamsE) ;  /* 0xffffffbc04807950 */ /* 0x000fea0003c3ffff */
.L_x_1992:
        /* <DEDUP_REMOVED lines=16> */
.L_x_5071:


//--------------------- .text._ZN18transformer_engine13normalization26rmsnorm_bwd_general_kernelINS0_13Kernel_traitsIffffjLj512ELj1ELj4ELj1ELj16ENS0_18Kernel_traits_baseILj512EffffjLj128EEEEELb1EEEvNS0_20BackwardKernelParamsE --------------------------
	.section	.text._ZN18transformer_engine13normalization26rmsnorm_bwd_general_kernelINS0_13Kernel_traitsIffffjLj512ELj1ELj4ELj1ELj16ENS0_18Kernel_traits_baseILj512EffffjLj128EEEEELb1EEEvNS0_20BackwardKernelParamsE,"ax",@progbits
	.align	128
        .global         _ZN18transformer_engine13normalization26rmsnorm_bwd_general_kernelINS0_13Kernel_traitsIffffjLj512ELj1ELj4ELj1ELj16ENS0_18Kernel_traits_baseILj512EffffjLj128EEEEELb1EEEvNS0_20BackwardKernelParamsE
        .type           _ZN18transformer_engine13normalization26rmsnorm_bwd_general_kernelINS0_13Kernel_traitsIffffjLj512ELj1ELj4ELj1ELj16ENS0_18Kernel_traits_baseILj512EffffjLj128EEEEELb1EEEvNS0_20BackwardKernelParamsE,@function
        .size           _ZN18transformer_engine13normalization26rmsnorm_bwd_general_kernelINS0_13Kernel_traitsIffffjLj512ELj1ELj4ELj1ELj16ENS0_18Kernel_traits_baseILj512EffffjLj128EEEEELb1EEEvNS0_20BackwardKernelParamsE,(.L_x_5072 - _ZN18transformer_engine13normalization26rmsnorm_bwd_general_kernelINS0_13Kernel_traitsIffffjLj512ELj1ELj4ELj1ELj16ENS0_18Kernel_traits_baseILj512EffffjLj128EEEEELb1EEEvNS0_20BackwardKernelParamsE)
        .other          _ZN18transformer_engine13normalization26rmsnorm_bwd_general_kernelINS0_13Kernel_traitsIffffjLj512ELj1ELj4ELj1ELj16ENS0_18Kernel_traits_baseILj512EffffjLj128EEEEELb1EEEvNS0_20BackwardKernelParamsE,@"STO_CUDA_ENTRY STV_DEFAULT"
_ZN18transformer_engine13normalization26rmsnorm_bwd_general_kernelINS0_13Kernel_traitsIffffjLj512ELj1ELj4ELj1ELj16ENS0_18Kernel_traits_baseILj512EffffjLj128EEEEELb1EEEvNS0_20BackwardKernelParamsE:
.text._ZN18transformer_engine13normalization26rmsnorm_bwd_general_kernelINS0_13Kernel_traitsIffffjLj512ELj1ELj4ELj1ELj16ENS0_18Kernel_traits_baseILj512EffffjLj128EEEEELb1EEEvNS0_20BackwardKernelParamsE:
        /* <DEDUP_REMOVED lines=15> */
[----:B--2---:R-:W-:Y:S02]  /*00f0*/  LOP3.LUT R69, R27, 0x1f, RZ, 0xc0, !PT ;  /* 0x0000001f1b457812 */ /* 0x004fe400078ec0ff */
[----:B------:R-:W-:-:S03]  /*0100*/  SHF.R.U32.HI R68, RZ, 0x5, R27 ;  /* 0x00000005ff447819 */ /* 0x000fc6000001161b */
[----:B----4-:R-:W2:Y:S02]  /*0110*/  MUFU.RCP R0, R0 ;  /* 0x0000000000007308 */ /* 0x010ea40000001000 */
[----:B--2---:R-:W-:-:S06]  /*0120*/  IADD3 R2, PT, PT, R0, 0xffffffe, RZ ;  /* 0x0ffffffe00027810 */ /* 0x004fcc0007ffe0ff */
[----:B------:R2:W4:Y:S02]  /*0130*/  F2I.FTZ.U32.TRUNC.NTZ R3, R2 ;  /* 0x0000000200037305 */ /* 0x000524000021f000 */
[----:B--2---:R-:W-:Y:S02]  /*0140*/  IMAD.MOV.U32 R2, RZ, RZ, RZ ;  /* 0x000000ffff027224 */ /* 0x004fe400078e00ff */
[----:B----4-:R-:W-:-:S04]  /*0150*/  IMAD R4, R3, R107, RZ ;  /* 0x0000006b03047224 */ /* 0x010fc800078e02ff */
        /* <DEDUP_REMOVED lines=28> */
.L_x_1996:
        /* <DEDUP_REMOVED lines=10> */
.L_x_1997:
[----:B------:R-:W-:Y:S05]  /*03c0*/  BSYNC.RECONVERGENT B1 ;  /* 0x0000000000017941 */ /* 0x000fea0003800200 */
.L_x_1995:
        /* <DEDUP_REMOVED lines=11> */
.L_x_1999:
        /* <DEDUP_REMOVED lines=10> */
.L_x_2000:
[----:B------:R-:W-:Y:S05]  /*0520*/  BSYNC.RECONVERGENT B1 ;  /* 0x0000000000017941 */ /* 0x000fea0003800200 */
.L_x_1998:
        /* <DEDUP_REMOVED lines=11> */
.L_x_2002:
        /* <DEDUP_REMOVED lines=10> */
.L_x_2003:
[----:B------:R-:W-:Y:S05]  /*0680*/  BSYNC.RECONVERGENT B1 ;  /* 0x0000000000017941 */ /* 0x000fea0003800200 */
.L_x_2001:
        /* <DEDUP_REMOVED lines=10> */
.L_x_2004:
        /* <DEDUP_REMOVED lines=10> */
.L_x_1994:
[----:B------:R-:W-:Y:S05]  /*07d0*/  BSYNC.RECONVERGENT B0 ;  /* 0x0000000000007941 */ /* 0x000fea0003800200 */
.L_x_1993:
        /* <DEDUP_REMOVED lines=8> */
[----:B0123--:R-:W-:Y:S02]  /*0860*/  CS2R R4, SRZ ;  /* 0x0000000000047805 */ /* 0x00ffe4000001ff00 */
[----:B----4-:R-:W-:-:S13]  /*0870*/  ISETP.GE.AND P0, PT, R2, UR7, PT ;  /* 0x0000000702007c0c */ /* 0x010fda000bf06270 */
[----:B------:R-:W-:Y:S05]  /*0880*/  @P0 BRA `(.L_x_2005) ;  /* 0x0000002c000c0947 */ /* 0x000fea0003800000 */
[----:B------:R-:W0:Y:S01]  /*0890*/  LDCU.U8 UR7, c[0x0][0x3c0] ;  /* 0x00007800ff0777ac */ /* 0x000e220008000000 */
[----:B------:R-:W-:Y:S02]  /*08a0*/  I2FP.F32.S32 R3, UR6 ;  /* 0x0000000600037c45 */ /* 0x000fe40008201400 */
[----:B------:R-:W-:Y:S02]  /*08b0*/  LOP3.LUT R24, RZ, R69, RZ, 0x33, !PT ;  /* 0x00000045ff187212 */ /* 0x000fe400078e33ff */
[----:B------:R-:W-:Y:S02]  /*08c0*/  IADD3 R19, PT, PT, R3, 0x1800000, RZ ;  /* 0x0180000003137810 */ /* 0x000fe40007ffe0ff */
[----:B------:R-:W-:Y:S01]  /*08d0*/  IADD3 R50, PT, PT, -R0, UR6, RZ ;  /* 0x0000000600327c10 */ /* 0x000fe2000fffe1ff */
[----:B------:R-:W-:Y:S01]  /*08e0*/  IMAD.IADD R24, R24, 0x1, R107 ;  /* 0x0000000118187824 */ /* 0x000fe200078e026b */
[----:B------:R-:W-:-:S04]  /*08f0*/  LOP3.LUT R19, R19, 0x7f800000, RZ, 0xc0, !PT ;  /* 0x7f80000013137812 */ /* 0x000fc800078ec0ff */
[----:B------:R-:W-:-:S04]  /*0900*/  LEA.HI R24, R24, 0x1, RZ, 0x1b ;  /* 0x0000000118187811 */ /* 0x000fc800078fd8ff */
[----:B------:R-:W-:Y:S02]  /*0910*/  LOP3.LUT R54, R24, 0x3, RZ, 0xc0, !PT ;  /* 0x0000000318367812 */ /* 0x000fe400078ec0ff */
[----:B0-----:R-:W-:-:S04]  /*0920*/  ISETP.NE.AND P0, PT, RZ, UR7, PT ;  /* 0x00000007ff007c0c */ /* 0x001fc8000bf05270 */
[----:B------:R-:W-:Y:S02]  /*0930*/  FSEL R48, RZ, 1, !P0 ;  /* 0x3f800000ff307808 */ /* 0x000fe40004000000 */
[----:B------:R-:W-:-:S03]  /*0940*/  ISETP.GT.U32.AND P0, PT, R19, 0x1ffffff, PT ;  /* 0x01ffffff1300780c */ /* 0x000fc60003f04070 */
[C---:B-----5:R-:W-:Y:S01]  /*0950*/  FADD R29, R48.reuse, R32 ;  /* 0x00000020301d7221 */ /* 0x060fe20000000000 */
[C---:B------:R-:W-:Y:S01]  /*0960*/  FADD R32, R48.reuse, R37 ;  /* 0x0000002530207221 */ /* 0x040fe20000000000 */
[C---:B------:R-:W-:Y:S01]  /*0970*/  FADD R37, R48.reuse, R40 ;  /* 0x0000002830257221 */ /* 0x040fe20000000000 */
[C---:B------:R-:W-:Y:S02]  /*0980*/  IMAD R40, R107.reuse, 0x80, R0 ;  /* 0x000000806b287824 */ /* 0x040fe400078e0200 */
[C---:B------:R-:W-:Y:S01]  /*0990*/  FADD R28, R48.reuse, R33 ;  /* 0x00000021301c7221 */ /* 0x040fe20000000000 */
[C---:B------:R-:W-:Y:S01]  /*09a0*/  FADD R31, R48.reuse, R34 ;  /* 0x00000022301f7221 */ /* 0x040fe20000000000 */
[C---:B------:R-:W-:Y:S01]  /*09b0*/  FADD R30, R48.reuse, R35 ;  /* 0x00000023301e7221 */ /* 0x040fe20000000000 */
[C---:B------:R-:W-:Y:S01]  /*09c0*/  FADD R33, R48.reuse, R36 ;  /* 0x0000002430217221 */ /* 0x040fe20000000000 */
[C---:B------:R-:W-:Y:S01]  /*09d0*/  LEA R49, R107.reuse, R40, 0x7 ;  /* 0x000000286b317211 */ /* 0x040fe200078e38ff */
        /* <DEDUP_REMOVED lines=8> */
[C---:B------:R-:W-:Y:S01]  /*0a60*/  FADD R43, R48.reuse, R22 ;  /* 0x00000016302b7221 */ /* 0x040fe20000000000 */
[----:B------:R-:W-:Y:S01]  /*0a70*/  FADD R48, R48, R23 ;  /* 0x0000001730307221 */ /* 0x000fe20000000000 */
[----:B------:R-:W-:Y:S02]  /*0a80*/  IADD3 R52, PT, PT, -R40, UR6, RZ ;  /* 0x0000000628347c10 */ /* 0x000fe4000fffe1ff */
[----:B------:R-:W-:Y:S02]  /*0a90*/  IADD3 R53, PT, PT, -R49, UR6, RZ ;  /* 0x0000000631357c10 */ /* 0x000fe4000fffe1ff */
[----:B------:R-:W-:Y:S01]  /*0aa0*/  IADD3 R55, PT, PT, -R51, UR6, RZ ;  /* 0x0000000633377c10 */ /* 0x000fe2000fffe1ff */
[----:B------:R-:W-:Y:S06]  /*0ab0*/  @P0 BRA `(.L_x_2006) ;  /* 0x0000000000100947 */ /* 0x000fec0003800000 */
[----:B------:R-:W-:-:S07]  /*0ac0*/  MOV R25, 0xae0 ;  /* 0x00000ae000197802 */ /* 0x000fce0000000f00 */
[----:B------:R-:W-:Y:S05]  /*0ad0*/  CALL.REL.NOINC `($__internal_19_$__cuda_sm20_rcp_rn_f32_slowpath) ;  /* 0x0000003000147944 */ /* 0x000fea0003c00000 */
[----:B------:R-:W-:Y:S01]  /*0ae0*/  IMAD.MOV.U32 R56, RZ, RZ, R19 ;  /* 0x000000ffff387224 */ /* 0x000fe200078e0013 */
[----:B------:R-:W-:Y:S06]  /*0af0*/  BRA `(.L_x_2007) ;  /* 0x0000000000107947 */ /* 0x000fec0003800000 */
.L_x_2006:
[----:B------:R-:W0:Y:S02]  /*0b00*/  MUFU.RCP R56, R3 ;  /* 0x0000000300387308 */ /* 0x000e240000001000 */
[----:B0-----:R-:W-:-:S04]  /*0b10*/  FFMA R19, R3, R56, -1 ;  /* 0xbf80000003137423 */ /* 0x001fc80000000038 */
[----:B------:R-:W-:-:S04]  /*0b20*/  FADD.FTZ R19, -R19, -RZ ;  /* 0x800000ff13137221 */ /* 0x000fc80000010100 */
[----:B------:R-:W-:-:S07]  /*0b30*/  FFMA R56, R56, R19, R56 ;  /* 0x0000001338387223 */ /* 0x000fce0000000038 */
.L_x_2007:
[----:B------:R-:W-:Y:S01]  /*0b40*/  HFMA2 R57, -RZ, RZ, 0, 0 ;  /* 0x00000000ff397431 */ /* 0x000fe200000001ff */
[----:B------:R-:W-:Y:S02]  /*0b50*/  CS2R R58, SRZ ;  /* 0x00000000003a7805 */ /* 0x000fe4000001ff00 */
[----:B------:R-:W-:Y:S01]  /*0b60*/  CS2R R20, SRZ ;  /* 0x0000000000147805 */ /* 0x000fe2000001ff00 */
[----:B------:R-:W-:Y:S01]  /*0b70*/  IMAD.MOV.U32 R3, RZ, RZ, RZ ;  /* 0x000000ffff037224 */ /* 0x000fe200078e00ff */
[----:B------:R-:W-:Y:S02]  /*0b80*/  CS2R R60, SRZ ;  /* 0x00000000003c7805 */ /* 0x000fe4000001ff00 */
[----:B------:R-:W-:Y:S02]  /*0b90*/  CS2R R22, SRZ ;  /* 0x0000000000167805 */ /* 0x000fe4000001ff00 */
[----:B------:R-:W-:Y:S02]  /*0ba0*/  CS2R R62, SRZ ;  /* 0x00000000003e7805 */ /* 0x000fe4000001ff00 */
[----:B------:R-:W-:-:S02]  /*0bb0*/  CS2R R24, SRZ ;  /* 0x0000000000187805 */ /* 0x000fc4000001ff00 */
[----:B------:R-:W-:Y:S01]  /*0bc0*/  CS2R R64, SRZ ;  /* 0x0000000000407805 */ /* 0x000fe2000001ff00 */
[----:B------:R-:W-:Y:S01]  /*0bd0*/  IMAD.MOV.U32 R26, RZ, RZ, RZ ;  /* 0x000000ffff1a7224 */ /* 0x000fe200078e00ff */
[----:B------:R-:W-:-:S07]  /*0be0*/  MOV R19, RZ ;  /* 0x000000ff00137202 */ /* 0x000fce0000000f00 */
.L_x_2068:
[----:B------:R-:W0:Y:S01]  /*0bf0*/  LDCU UR7, c[0x0][0x388] ;  /* 0x00007100ff0777ac */ /* 0x000e220008000800 */
[----:B------:R-:W-:Y:S02]  /*0c00*/  IMAD.IADD R102, R68, 0x1, R2 ;  /* 0x0000000144667824 */ /* 0x000fe400078e0202 */
        /* <DEDUP_REMOVED lines=11> */
[----:B0-23--:R-:W-:Y:S05]  /*0cc0*/  @!P0 BRA `(.L_x_2009) ;  /* 0x0000000c00fc8947 */ /* 0x00dfea0003800000 */
        /* <DEDUP_REMOVED lines=19> */
.L_x_2011:
[----:B------:R0:W5:Y:S02]  /*0e00*/  LDG.E.128 R4, desc[UR4][R44.64] ;  /* 0x000000042c047981 */ /* 0x000164000c1e1d00 */
.L_x_2012:
[----:B------:R-:W-:Y:S05]  /*0e10*/  BSYNC.RECONVERGENT B1 ;  /* 0x0000000000017941 */ /* 0x000fea0003800200 */
.L_x_2010:
        /* <DEDUP_REMOVED lines=18> */
.L_x_2014:
[----:B01----:R1:W5:Y:S02]  /*0f40*/  LDG.E.128 R44, desc[UR4][R104.64] ;  /* 0x00000004682c7981 */ /* 0x003364000c1e1d00 */
.L_x_2015:
[----:B------:R-:W-:Y:S05]  /*0f50*/  BSYNC.RECONVERGENT B1 ;  /* 0x0000000000017941 */ /* 0x000fea0003800200 */
.L_x_2013:
[-C--:B-----5:R-:W-:Y:S01]  /*0f60*/  FMUL R76, R4, R71.reuse ;  /* 0x00000047044c7220 */ /* 0x0a0fe20000400000 */
[-C--:B------:R-:W-:Y:S01]  /*0f70*/  FMUL R81, R5, R71.reuse ;  /* 0x0000004705517220 */ /* 0x080fe20000400000 */
[-C--:B------:R-:W-:Y:S01]  /*0f80*/  FMUL R84, R6, R71.reuse ;  /* 0x0000004706547220 */ /* 0x080fe20000400000 */
[----:B------:R-:W-:Y:S01]  /*0f90*/  FMUL R89, R7, R71 ;  /* 0x0000004707597220 */ /* 0x000fe20000400000 */
[----:B------:R-:W-:Y:S01]  /*0fa0*/  FFMA R4, R76, R44, R25 ;  /* 0x0000002c4c047223 */ /* 0x000fe20000000019 */
[----:B------:R-:W-:Y:S01]  /*0fb0*/  FFMA R5, R81, R45, R26 ;  /* 0x0000002d51057223 */ /* 0x000fe2000000001a */
[----:B------:R-:W-:Y:S01]  /*0fc0*/  FFMA R6, R84, R46, R63 ;  /* 0x0000002e54067223 */ /* 0x000fe2000000003f */
[----:B------:R-:W-:Y:S01]  /*0fd0*/  FFMA R7, R89, R47, R64 ;  /* 0x0000002f59077223 */ /* 0x000fe20000000040 */
[----:B------:R-:W-:Y:S01]  /*0fe0*/  FMUL R97, R29, R44 ;  /* 0x0000002c1d617220 */ /* 0x000fe20000400000 */
[----:B------:R-:W-:Y:S01]  /*0ff0*/  ISETP.GE.AND P1, PT, R40, UR6, PT ;  /* 0x0000000628007c0c */ /* 0x000fe2000bf26270 */
[----:B------:R-:W-:Y:S01]  /*1000*/  FMUL R92, R28, R45 ;  /* 0x0000002d1c5c7220 */ /* 0x000fe20000400000 */
[----:B01----:R-:W-:Y:S01]  /*1010*/  FMUL R105, R31, R46 ;  /* 0x0000002e1f697220 */ /* 0x003fe20000400000 */
[----:B------:R0:W-:Y:S01]  /*1020*/  STL.128 [R1], R4 ;  /* 0x0000000401007387 */ /* 0x0001e20000100c00 */
[----:B------:R-:W-:Y:S01]  /*1030*/  FADD R25, RZ, R97 ;  /* 0x00000061ff197221 */ /* 0x000fe20000000000 */
[----:B------:R-:W-:Y:S01]  /*1040*/  FFMA R26, R76, R97, RZ ;  /* 0x000000614c1a7223 */ /* 0x000fe200000000ff */
[----:B------:R-:W-:Y:S01]  /*1050*/  FMUL R100, R30, R47 ;  /* 0x0000002f1e647220 */ /* 0x000fe20000400000 */
[----:B------:R-:W-:-:S02]  /*1060*/  IMAD.MOV.U32 R63, RZ, RZ, R6 ;  /* 0x000000ffff3f7224 */ /* 0x000fc400078e0006 */
[----:B------:R-:W-:Y:S01]  /*1070*/  FADD R44, R25, R92 ;  /* 0x0000005c192c7221 */ /* 0x000fe20000000000 */
[----:B------:R-:W-:Y:S01]  /*1080*/  FFMA R45, R81, R92, R26 ;  /* 0x0000005c512d7223 */ /* 0x000fe2000000001a */
[----:B------:R-:W-:Y:S01]  /*1090*/  IMAD.MOV.U32 R25, RZ, RZ, R4 ;  /* 0x000000ffff197224 */ /* 0x000fe200078e0004 */
[----:B------:R-:W-:Y:S01]  /*10a0*/  MOV R26, R5 ;  /* 0x00000005001a7202 */ /* 0x000fe20000000f00 */
[----:B------:R-:W-:Y:S01]  /*10b0*/  FADD R47, R44, R105 ;  /* 0x000000692c2f7221 */ /* 0x000fe20000000000 */
[----:B------:R-:W-:Y:S01]  /*10c0*/  FFMA R44, R84, R105, R45 ;  /* 0x00000069542c7223 */ /* 0x000fe2000000002d */
[----:B------:R-:W-:Y:S02]  /*10d0*/  IMAD.MOV.U32 R64, RZ, RZ, R7 ;  /* 0x000000ffff407224 */ /* 0x000fe400078e0007 */
[----:B------:R-:W-:Y:S01]  /*10e0*/  FADD R104, R47, R100 ;  /* 0x000000642f687221 */ /* 0x000fe20000000000 */
[----:B------:R-:W-:Y:S01]  /*10f0*/  FFMA R109, R89, R100, R44 ;  /* 0x00000064596d7223 */ /* 0x000fe2000000002c */
[----:B0-----:R-:W-:Y:S06]  /*1100*/  @P1 BRA `(.L_x_2009) ;  /* 0x0000000800ec1947 */ /* 0x001fec0003800000 */
        /* <DEDUP_REMOVED lines=9> */
.L_x_2017:
        /* <DEDUP_REMOVED lines=9> */
.L_x_2018:
[----:B------:R-:W-:Y:S05]  /*1230*/  BSYNC.RECONVERGENT B1 ;  /* 0x0000000000017941 */ /* 0x000fea0003800200 */
.L_x_2016:
[----:B------:R-:W-:Y:S01]  /*1240*/  IMAD.WIDE R112, R113, 0x4, R106 ;  /* 0x0000000471707825 */ /* 0x000fe200078e026a */
[----:B------:R-:W-:Y:S02]  /*1250*/  BSSY.RECONVERGENT B1, `(.L_x_2019) ;  /* 0x000000f000017945 */ /* 0x000fe40003800200 */
[----:B------:R-:W-:-:S04]  /*1260*/  LOP3.LUT P1, RZ, R112, 0xf, RZ, 0xc0, !PT ;  /* 0x0000000f70ff7812 */ /* 0x000fc8000782c0ff */
[----:B------:R-:W-:-:S13]  /*1270*/  ISETP.LT.U32.OR P1, PT, R52, 0x4, P1 ;  /* 0x000000043400780c */ /* 0x000fda0000f21470 */
[----:B------:R-:W-:Y:S05]  /*1280*/  @P1 BRA `(.L_x_2020) ;  /* 0x0000000000081947 */ /* 0x000fea0003800000 */
[----:B01----:R0:W5:Y:S01]  /*1290*/  LDG.E.128 R44, desc[UR4][R112.64] ;  /* 0x00000004702c7981 */ /* 0x003162000c1e1d00 */
[----:B------:R-:W-:Y:S05]  /*12a0*/  BRA `(.L_x_2021) ;  /* 0x0000000000247947 */ /* 0x000fea0003800000 */
.L_x_2020:
        /* <DEDUP_REMOVED lines=9> */
.L_x_2021:
[----:B------:R-:W-:Y:S05]  /*1340*/  BSYNC.RECONVERGENT B1 ;  /* 0x0000000000017941 */ /* 0x000fea0003800200 */
.L_x_2019:
        /* <DEDUP_REMOVED lines=15> */
[----:B------:R-:W-:Y:S01]  /*1440*/  FMUL R98, R34, R47 ;  /* 0x0000002f22627220 */ /* 0x000fe20000400000 */
[----:B------:R-:W-:-:S02]  /*1450*/  IMAD.MOV.U32 R61, RZ, RZ, R10 ;  /* 0x000000ffff3d7224 */ /* 0x000fc400078e000a */
[----:B------:R-:W-:Y:S01]  /*1460*/  FADD R44, R23, R90 ;  /* 0x0000005a172c7221 */ /* 0x000fe20000000000 */
[----:B------:R-:W-:Y:S01]  /*1470*/  FFMA R45, R79, R90, R24 ;  /* 0x0000005a4f2d7223 */ /* 0x000fe20000000018 */
[----:B------:R-:W-:Y:S01]  /*1480*/  MOV R23, R8 ;  /* 0x0000000800177202 */ /* 0x000fe20000000f00 */
[----:B------:R-:W-:Y:S02]  /*1490*/  IMAD.MOV.U32 R24, RZ, RZ, R9 ;  /* 0x000000ffff187224 */ /* 0x000fe400078e0009 */
[----:B------:R-:W-:Y:S01]  /*14a0*/  FADD R47, R44, R103 ;  /* 0x000000672c2f7221 */ /* 0x000fe20000000000 */
[----:B------:R-:W-:Y:S01]  /*14b0*/  FFMA R44, R82, R103, R45 ;  /* 0x00000067522c7223 */ /* 0x000fe2000000002d */
[----:B------:R-:W-:Y:S02]  /*14c0*/  MOV R62, R11 ;  /* 0x0000000b003e7202 */ /* 0x000fe40000000f00 */
[----:B------:R-:W-:Y:S01]  /*14d0*/  FADD R104, R47, R98 ;  /* 0x000000622f687221 */ /* 0x000fe20000000000 */
[----:B------:R-:W-:Y:S01]  /*14e0*/  FFMA R109, R87, R98, R44 ;  /* 0x00000062576d7223 */ /* 0x000fe2000000002c */
[----:B--2---:R-:W-:Y:S06]  /*14f0*/  @P1 BRA `(.L_x_2009) ;  /* 0x0000000400f01947 */ /* 0x004fec0003800000 */
        /* <DEDUP_REMOVED lines=9> */
.L_x_2023:
        /* <DEDUP_REMOVED lines=9> */
.L_x_2024:
[----:B------:R-:W-:Y:S05]  /*1620*/  BSYNC.RECONVERGENT B1 ;  /* 0x0000000000017941 */ /* 0x000fea0003800200 */
.L_x_2022:
[----:B------:R-:W-:Y:S01]  /*1630*/  IMAD.WIDE R112, R113, 0x4, R106 ;  /* 0x0000000471707825 */ /* 0x000fe200078e026a */
[----:B------:R-:W-:Y:S02]  /*1640*/  BSSY.RECONVERGENT B1, `(.L_x_2025) ;  /* 0x000000f000017945 */ /* 0x000fe40003800200 */
[----:B------:R-:W-:-:S04]  /*1650*/  LOP3.LUT P1, RZ, R112, 0xf, RZ, 0xc0, !PT ;  /* 0x0000000f70ff7812 */ /* 0x000fc8000782c0ff */
[----:B------:R-:W-:-:S13]  /*1660*/  ISETP.LT.U32.OR P1, PT, R53, 0x4, P1 ;  /* 0x000000043500780c */ /* 0x000fda0000f21470 */
[----:B------:R-:W-:Y:S05]  /*1670*/  @P1 BRA `(.L_x_2026) ;  /* 0x0000000000081947 */ /* 0x000fea0003800000 */
[----:B01----:R1:W5:Y:S01]  /*1680*/  LDG.E.128 R44, desc[UR4][R112.64] ;  /* 0x00000004702c7981 */ /* 0x003362000c1e1d00 */
[----:B------:R-:W-:Y:S05]  /*1690*/  BRA `(.L_x_2027) ;  /* 0x0000000000247947 */ /* 0x000fea0003800000 */
.L_x_2026:
        /* <DEDUP_REMOVED lines=9> */
.L_x_2027:
[----:B------:R-:W-:Y:S05]  /*1730*/  BSYNC.RECONVERGENT B1 ;  /* 0x0000000000017941 */ /* 0x000fea0003800200 */
.L_x_2025:
        /* <DEDUP_REMOVED lines=16> */
[----:B------:R-:W-:Y:S01]  /*1840*/  MOV R59, R14 ;  /* 0x0000000e003b7202 */ /* 0x000fe20000000f00 */
[----:B------:R-:W-:Y:S01]  /*1850*/  FADD R44, R21, R88 ;  /* 0x00000058152c7221 */ /* 0x000fe20000000000 */
[----:B------:R-:W-:Y:S01]  /*1860*/  FFMA R45, R77, R88, R22 ;  /* 0x000000584d2d7223 */ /* 0x000fe20000000016 */
[----:B------:R-:W-:-:S02]  /*1870*/  IMAD.MOV.U32 R21, RZ, RZ, R12 ;  /* 0x000000ffff157224 */ /* 0x000fc400078e000c */
[----:B------:R-:W-:Y:S01]  /*1880*/  FADD R47, R44, R101 ;  /* 0x000000652c2f7221 */ /* 0x000fe20000000000 */
[----:B------:R-:W-:Y:S01]  /*1890*/  FFMA R44, R80, R101, R45 ;  /* 0x00000065502c7223 */ /* 0x000fe2000000002d */
[----:B------:R-:W-:Y:S02]  /*18a0*/  IMAD.MOV.U32 R22, RZ, RZ, R13 ;  /* 0x000000ffff167224 */ /* 0x000fe400078e000d */
[----:B------:R-:W-:Y:S02]  /*18b0*/  IMAD.MOV.U32 R60, RZ, RZ, R15 ;  /* 0x000000ffff3c7224 */ /* 0x000fe400078e000f */
[----:B------:R-:W-:Y:S01]  /*18c0*/  FADD R104, R47, R96 ;  /* 0x000000602f687221 */ /* 0x000fe20000000000 */
[----:B------:R-:W-:Y:S01]  /*18d0*/  FFMA R109, R85, R96, R44 ;  /* 0x00000060556d7223 */ /* 0x000fe2000000002c */
[----:B--2---:R-:W-:Y:S06]  /*18e0*/  @P1 BRA `(.L_x_2009) ;  /* 0x0000000000f41947 */ /* 0x004fec0003800000 */
        /* <DEDUP_REMOVED lines=9> */
.L_x_2029:
        /* <DEDUP_REMOVED lines=9> */
.L_x_2030:
[----:B------:R-:W-:Y:S05]  /*1a10*/  BSYNC.RECONVERGENT B1 ;  /* 0x0000000000017941 */ /* 0x000fea0003800200 */
.L_x_2028:
[----:B------:R-:W-:Y:S01]  /*1a20*/  IMAD.WIDE R106, R45, 0x4, R106 ;  /* 0x000000042d6a7825 */ /* 0x000fe200078e026a */
[----:B------:R-:W-:Y:S02]  /*1a30*/  BSSY.RECONVERGENT B1, `(.L_x_2031) ;  /* 0x000000f000017945 */ /* 0x000fe40003800200 */
[----:B------:R-:W-:-:S04]  /*1a40*/  LOP3.LUT P1, RZ, R106, 0xf, RZ, 0xc0, !PT ;  /* 0x0000000f6aff7812 */ /* 0x000fc8000782c0ff */
[----:B------:R-:W-:-:S13]  /*1a50*/  ISETP.LT.U32.OR P1, PT, R55, 0x4, P1 ;  /* 0x000000043700780c */ /* 0x000fda0000f21470 */
[----:B------:R-:W-:Y:S05]  /*1a60*/  @P1 BRA `(.L_x_2032) ;  /* 0x0000000000081947 */ /* 0x000fea0003800000 */
[----:B------:R4:W5:Y:S01]  /*1a70*/  LDG.E.128 R44, desc[UR4][R106.64] ;  /* 0x000000046a2c7981 */ /* 0x000962000c1e1d00 */
[----:B------:R-:W-:Y:S05]  /*1a80*/  BRA `(.L_x_2033) ;  /* 0x0000000000247947 */ /* 0x000fea0003800000 */
.L_x_2032:
        /* <DEDUP_REMOVED lines=9> */
.L_x_2033:
[----:B------:R-:W-:Y:S05]  /*1b20*/  BSYNC.RECONVERGENT B1 ;  /* 0x0000000000017941 */ /* 0x000fea0003800200 */
.L_x_2031:
        /* <DEDUP_REMOVED lines=14> */
[----:B------:R-:W-:Y:S01]  /*1c10*/  FFMA R20, R70, R91, R109 ;  /* 0x0000005b46147223 */ /* 0x000fe2000000006d */
        /* <DEDUP_REMOVED lines=9> */
[----:B------:R-:W-:-:S07]  /*1cb0*/  FFMA R109, R83, R94, R44 ;  /* 0x0000005e536d7223 */ /* 0x000fce000000002c */
.L_x_2009:
[----:B------:R-:W-:Y:S05]  /*1cc0*/  BSYNC.RECONVERGENT B0 ;  /* 0x0000000000007941 */ /* 0x000fea0003800200 */
.L_x_2008:
[----:B----4-:R-:W4:Y:S02]  /*1cd0*/  LDC R107, c[0x0][0x384] ;  /* 0x0000e100ff6b7b82 */ /* 0x010f240000000800 */
[----:B----4-:R-:W-:-:S13]  /*1ce0*/  ISETP.NE.AND P1, PT, R107, 0x1, PT ;  /* 0x000000016b00780c */ /* 0x010fda0003f25270 */
[----:B------:R-:W-:Y:S05]  /*1cf0*/  @P1 BRA `(.L_x_2034) ;  /* 0x00000000002c1947 */ /* 0x000fea0003800000 */
[----:B------:R-:W4:Y:S02]  /*1d00*/  SHFL.BFLY PT, R44, R109, 0x1, 0x1f ;  /* 0x0c201f006d2c7f89 */ /* 0x000f2400000e0000 */
[----:B----4-:R-:W-:-:S05]  /*1d10*/  FADD R44, R44, R109 ;  /* 0x0000006d2c2c7221 */ /* 0x010fca0000000000 */
[----:B------:R-:W4:Y:S02]  /*1d20*/  SHFL.BFLY PT, R45, R44, 0x2, 0x1f ;  /* 0x0c401f002c2d7f89 */ /* 0x000f2400000e0000 */
[----:B----4-:R-:W-:-:S05]  /*1d30*/  FADD R45, R44, R45 ;  /* 0x0000002d2c2d7221 */ /* 0x010fca0000000000 */
[----:B------:R-:W4:Y:S02]  /*1d40*/  SHFL.BFLY PT, R46, R45, 0x4, 0x1f ;  /* 0x0c801f002d2e7f89 */ /* 0x000f2400000e0000 */
[----:B----4-:R-:W-:-:S05]  /*1d50*/  FADD R46, R45, R46 ;  /* 0x0000002e2d2e7221 */ /* 0x010fca0000000000 */
[----:B------:R-:W4:Y:S02]  /*1d60*/  SHFL.BFLY PT, R47, R46, 0x8, 0x1f ;  /* 0x0d001f002e2f7f89 */ /* 0x000f2400000e0000 */
[----:B----4-:R-:W-:-:S05]  /*1d70*/  FADD R47, R46, R47 ;  /* 0x0000002f2e2f7221 */ /* 0x010fca0000000000 */
[----:B------:R-:W0:Y:S02]  /*1d80*/  SHFL.BFLY PT, R104, R47, 0x10, 0x1f ;  /* 0x0e001f002f687f89 */ /* 0x000e2400000e0000 */
[----:B01----:R-:W-:Y:S01]  /*1d90*/  FADD R113, R47, R104 ;  /* 0x000000682f717221 */ /* 0x003fe20000000000 */
[----:B------:R-:W-:Y:S06]  /*1da0*/  BRA `(.L_x_2035) ;  /* 0x0000000800ec7947 */ /* 0x000fec0003800000 */
.L_x_2034:
[----:B------:R-:W4:Y:S01]  /*1db0*/  SHFL.DOWN PT, R45, R104, 0x10, 0x1f ;  /* 0x0a001f00682d7f89 */ /* 0x000f2200000e0000 */
[----:B01----:R-:W-:Y:S01]  /*1dc0*/  LOP3.LUT R112, R65, 0x1, RZ, 0xc0, !PT ;  /* 0x0000000141707812 */ /* 0x003fe200078ec0ff */
[----:B------:R-:W0:Y:S01]  /*1dd0*/  LDCU.64 UR8, c[0x0][0x3b0] ;  /* 0x00007600ff0877ac */ /* 0x000e220008000a00 */
[----:B------:R-:W-:Y:S01]  /*1de0*/  ISETP.NE.AND P1, PT, R69, RZ, PT ;  /* 0x000000ff4500720c */ /* 0x000fe20003f25270 */
[----:B------:R-:W1:Y:S01]  /*1df0*/  SHFL.DOWN PT, R44, R109, 0x10, 0x1f ;  /* 0x0a001f006d2c7f89 */ /* 0x000e6200000e0000 */
[----:B------:R-:W-:Y:S01]  /*1e00*/  ISETP.NE.AND P3, PT, R27, RZ, PT ;  /* 0x000000ff1b00720c */ /* 0x000fe20003f65270 */
[----:B----4-:R-:W-:Y:S02]  /*1e10*/  FADD R45, R45, R104 ;  /* 0x000000682d2d7221 */ /* 0x010fe40000000000 */
[----:B------:R-:W4:Y:S01]  /*1e20*/  LDC R104, c[0x0][0x380] ;  /* 0x0000e000ff687b82 */ /* 0x000f220000000800 */
[----:B-1----:R-:W-:Y:S02]  /*1e30*/  FADD R44, R44, R109 ;  /* 0x0000006d2c2c7221 */ /* 0x002fe40000000000 */
[----:B------:R-:W1:Y:S04]  /*1e40*/  SHFL.DOWN PT, R46, R45, 0x8, 0x1f ;  /* 0x09001f002d2e7f89 */ /* 0x000e6800000e0000 */
[----:B------:R-:W2:Y:S01]  /*1e50*/  SHFL.DOWN PT, R47, R44, 0x8, 0x1f ;  /* 0x09001f002c2f7f89 */ /* 0x000ea200000e0000 */
[----:B-1----:R-:W-:Y:S01]  /*1e60*/  FADD R46, R45, R46 ;  /* 0x0000002e2d2e7221 */ /* 0x002fe20000000000 */
[----:B--2---:R-:W-:-:S04]  /*1e70*/  FADD R47, R44, R47 ;  /* 0x0000002f2c2f7221 */ /* 0x004fc80000000000 */
[----:B---3--:R-:W1:Y:S01]  /*1e80*/  SHFL.DOWN PT, R111, R46, 0x4, 0x1f ;  /* 0x08801f002e6f7f89 */ /* 0x008e6200000e0000 */
[----:B----4-:R-:W-:-:S03]  /*1e90*/  IMAD R44, R107, R104, RZ ;  /* 0x000000686b2c7224 */ /* 0x010fc600078e02ff */
[----:B------:R-:W2:Y:S01]  /*1ea0*/  SHFL.DOWN PT, R106, R47, 0x4, 0x1f ;  /* 0x08801f002f6a7f89 */ /* 0x000ea200000e0000 */
[----:B------:R-:W-:Y:S02]  /*1eb0*/  IMAD.SHL.U32 R44, R44, 0x4, RZ ;  /* 0x000000042c2c7824 */ /* 0x000fe400078e00ff */
[----:B-1----:R-:W-:Y:S01]  /*1ec0*/  FADD R111, R46, R111 ;  /* 0x0000006f2e6f7221 */ /* 0x002fe20000000000 */
[----:B------:R-:W-:Y:S01]  /*1ed0*/  LEA R46, R67, R68, 0x2 ;  /* 0x00000044432e7211 */ /* 0x000fe200078e10ff */
[----:B--2---:R-:W-:-:S03]  /*1ee0*/  FADD R106, R47, R106 ;  /* 0x0000006a2f6a7221 */ /* 0x004fc60000000000 */
[----:B------:R-:W1:Y:S01]  /*1ef0*/  SHFL.DOWN PT, R108, R111, 0x2, 0x1f ;  /* 0x08401f006f6c7f89 */ /* 0x000e6200000e0000 */
[----:B------:R-:W-:-:S03]  /*1f00*/  IMAD.MOV R47, RZ, RZ, -R112 ;  /* 0x000000ffff2f7224 */ /* 0x000fc600078e0a70 */
[----:B------:R-:W2:Y:S02]  /*1f10*/  SHFL.DOWN PT, R109, R106, 0x2, 0x1f ;  /* 0x08401f006a6d7f89 */ /* 0x000ea400000e0000 */
[----:B------:R-:W-:Y:S01]  /*1f20*/  LOP3.LUT R44, R47, R44, RZ, 0xc0, !PT ;  /* 0x0000002c2f2c7212 */ /* 0x000fe200078ec0ff */
[----:B-1----:R-:W-:Y:S01]  /*1f30*/  FADD R108, R111, R108 ;  /* 0x0000006c6f6c7221 */ /* 0x002fe20000000000 */
[----:B------:R-:W-:Y:S02]  /*1f40*/  IMAD R111, R46, R107, RZ ;  /* 0x0000006b2e6f7224 */ /* 0x000fe400078e02ff */
[----:B--2---:R-:W-:Y:S02]  /*1f50*/  FADD R109, R106, R109 ;  /* 0x0000006d6a6d7221 */ /* 0x004fe40000000000 */
[----:B------:R-:W1:Y:S01]  /*1f60*/  SHFL.DOWN PT, R45, R108, 0x1, 0x1f ;  /* 0x08201f006c2d7f89 */ /* 0x000e6200000e0000 */
[----:B------:R-:W-:-:S03]  /*1f70*/  IADD3 R44, P2, PT, R111, R44, RZ ;  /* 0x0000002c6f2c7210 */ /* 0x000fc60007f5e0ff */
[----:B------:R-:W2:Y:S01]  /*1f80*/  SHFL.DOWN PT, R110, R109, 0x1, 0x1f ;  /* 0x08201f006d6e7f89 */ /* 0x000ea200000e0000 */
[----:B------:R-:W-:Y:S02]  /*1f90*/  IADD3.X R47, PT, PT, RZ, RZ, RZ, P2, !PT ;  /* 0x000000ffff2f7210 */ /* 0x000fe400017fe4ff */
[----:B0-----:R-:W-:-:S04]  /*1fa0*/  LEA R46, P2, R44, UR8, 0x3 ;  /* 0x000000082c2e7c11 */ /* 0x001fc8000f8418ff */
[----:B------:R-:W-:Y:S02]  /*1fb0*/  LEA.HI.X R47, R44, UR9, R47, 0x3, P2 ;  /* 0x000000092c2f7c11 */ /* 0x000fe400090f1c2f */
[----:B------:R-:W-:Y:S01]  /*1fc0*/  ISETP.NE.AND P2, PT, R112, RZ, PT ;  /* 0x000000ff7000720c */ /* 0x000fe20003f45270 */
[----:B-1----:R-:W-:Y:S01]  /*1fd0*/  FADD R44, R108, R45 ;  /* 0x0000002d6c2c7221 */ /* 0x002fe20000000000 */
[----:B--2---:R-:W-:Y:S01]  /*1fe0*/  FADD R45, R109, R110 ;  /* 0x0000006e6d2d7221 */ /* 0x004fe20000000000 */
[----:B------:R-:W-:-:S05]  /*1ff0*/  @!P1 IMAD.WIDE.U32 R108, R66, 0x8, R46 ;  /* 0x00000008426c9825 */ /* 0x000fca00078e002e */
[----:B------:R0:W-:Y:S01]  /*2000*/  @!P1 STG.E.64 desc[UR4][R108.64], R44 ;  /* 0x0000002c6c009986 */ /* 0x0001e2000c101b04 */
[----:B------:R-:W-:Y:S05]  /*2010*/  @P3 BRA `(.L_x_2036) ;  /* 0x0000000000583947 */ /* 0x000fea0003800000 */
[----:B0-----:R-:W0:Y:S01]  /*2020*/  LDC.64 R44, c[0x0][0x3b8] ;  /* 0x0000ee00ff2c7b82 */ /* 0x001e220000000a00 */
[----:B------:R-:W-:Y:S01]  /*2030*/  IMAD.MOV.U32 R109, RZ, RZ, -0x1 ;  /* 0xffffffffff6d7424 */ /* 0x000fe200078e00ff */
[----:B------:R-:W-:Y:S02]  /*2040*/  ISETP.GT.U32.AND P1, PT, R65, 0x1, PT ;  /* 0x000000014100780c */ /* 0x000fe40003f24070 */
[----:B------:R-:W-:Y:S02]  /*2050*/  SEL R104, R104, RZ, P2 ;  /* 0x000000ff68687207 */ /* 0x000fe40001000000 */
[----:B------:R-:W-:Y:S02]  /*2060*/  SEL R109, R109, 0x1, P1 ;  /* 0x000000016d6d7807 */ /* 0x000fe40000800000 */
[----:B------:R-:W-:Y:S02]  /*2070*/  ISETP.GE.U32.AND P1, PT, R65, 0x2, PT ;  /* 0x000000024100780c */ /* 0x000fe40003f26070 */
[----:B------:R-:W-:-:S02]  /*2080*/  IADD3 R106, P2, PT, R67, R104, RZ ;  /* 0x00000068436a7210 */ /* 0x000fc40007f5e0ff */
[----:B------:R-:W-:Y:S02]  /*2090*/  SEL R111, R107, RZ, !P1 ;  /* 0x000000ff6b6f7207 */ /* 0x000fe40004800000 */
[----:B------:R-:W-:Y:S02]  /*20a0*/  LEA.HI.X.SX32 R104, R104, RZ, 0x1, P2 ;  /* 0x000000ff68687211 */ /* 0x000fe400010f0eff */
[----:B------:R-:W-:Y:S02]  /*20b0*/  ISETP.NE.AND P1, PT, R111, -0x1, PT ;  /* 0xffffffff6f00780c */ /* 0x000fe40003f25270 */
[----:B0-----:R-:W-:-:S04]  /*20c0*/  LEA R44, P2, R106, R44, 0x2 ;  /* 0x0000002c6a2c7211 */ /* 0x001fc800078410ff */
[----:B------:R-:W-:Y:S01]  /*20d0*/  LEA.HI.X R45, R106, R45, R104, 0x2, P2 ;  /* 0x0000002d6a2d7211 */ /* 0x000fe200010f1468 */
[----:B------:R-:W-:Y:S06]  /*20e0*/  MEMBAR.ALL.GPU ;  /* 0x0000000000007992 */ /* 0x000fec000000a000 */
[----:B------:R-:W-:-:S00]  /*20f0*/  ERRBAR ;  /* 0x00000000000079ab */ /* 0x000fc00000000000 */
[----:B------:R-:W-:Y:S06]  /*2100*/  CGAERRBAR ;  /* 0x00000000000075ab */ /* 0x000fec0000000000 */
[----:B------:R1:W-:Y:S01]  /*2110*/  REDG.E.ADD.S32.STRONG.GPU desc[UR4][R44.64], R109 ;  /* 0x0000006d2c00798e */ /* 0x0003e2000c12e304 */
[----:B------:R-:W-:Y:S05]  /*2120*/  @!P1 BRA `(.L_x_2036) ;  /* 0x0000000000149947 */ /* 0x000fea0003800000 */
.L_x_2037:
[----:B------:R-:W2:Y:S04]  /*2130*/  LDG.E.STRONG.GPU R104, desc[UR4][R44.64] ;  /* 0x000000042c687981 */ /* 0x000ea8000c1ef900 */
[----:B--2---:R-:W-:Y:S01]  /*2140*/  CCTL.IVALL ;  /* 0x00000000ff00798f */ /* 0x004fe20002000000 */
[----:B------:R-:W-:Y:S05]  /*2150*/  YIELD ;  /* 0x0000000000007946 */ /* 0x000fea0003800000 */
[----:B------:R-:W-:-:S13]  /*2160*/  ISETP.NE.AND P1, PT, R104, R111, PT ;  /* 0x0000006f6800720c */ /* 0x000fda0003f25270 */
[----:B------:R-:W-:Y:S05]  /*2170*/  @P1 BRA `(.L_x_2037) ;  /* 0xfffffffc00ec1947 */ /* 0x000fea000383ffff */
.L_x_2036:
        /* <DEDUP_REMOVED lines=20> */
.L_x_2042:
        /* <DEDUP_REMOVED lines=18> */
[----:B------:R-:W4:Y:S04]  /*23e0*/  LDG.E R114, desc[UR4][R44.64+0xd04] ;  /* 0x000d04042c727981 */ /* 0x000f28000c1e1900 */
[----:B------:R-:W3:Y:S01]  /*23f0*/  LDG.E R115, desc[UR4][R44.64+0xe04] ;  /* 0x000e04042c737981 */ /* 0x000ee2000c1e1900 */
[----:B------:R-:W-:-:S04]  /*2400*/  FADD R123, R123, R106 ;  /* 0x0000006a7b7b7221 */ /* 0x000fc80000000000 */
[----:B------:R-:W-:-:S04]  /*2410*/  FADD R110, R123, R110 ;  /* 0x0000006e7b6e7221 */ /* 0x000fc80000000000 */
[----:B------:R-:W-:Y:S01]  /*2420*/  FADD R111, R110, R111 ;  /* 0x0000006f6e6f7221 */ /* 0x000fe20000000000 */
[----:B------:R-:W-:-:S04]  /*2430*/  IADD3 R108, PT, PT, R108, 0x10, RZ ;  /* 0x000000106c6c7810 */ /* 0x000fc80007ffe0ff */
[----:B------:R-:W-:Y:S01]  /*2440*/  ISETP.NE.AND P1, PT, R108, RZ, PT ;  /* 0x000000ff6c00720c */ /* 0x000fe20003f25270 */
[----:B------:R-:W-:Y:S02]  /*2450*/  VIADD R109, R109, 0x200 ;  /* 0x000002006d6d7836 */ /* 0x000fe40000000000 */
[----:B--2---:R-:W-:-:S04]  /*2460*/  FADD R112, R111, R112 ;  /* 0x000000706f707221 */ /* 0x004fc80000000000 */
[----:B------:R-:W-:-:S04]  /*2470*/  FADD R113, R112, R113 ;  /* 0x0000007170717221 */ /* 0x000fc80000000000 */
[----:B------:R-:W-:-:S04]  /*2480*/  FADD R120, R113, R120 ;  /* 0x0000007871787221 */ /* 0x000fc80000000000 */
[----:B------:R-:W-:-:S04]  /*2490*/  FADD R119, R120, R119 ;  /* 0x0000007778777221 */ /* 0x000fc80000000000 */
[----:B------:R-:W-:-:S04]  /*24a0*/  FADD R118, R119, R118 ;  /* 0x0000007677767221 */ /* 0x000fc80000000000 */
[----:B------:R-:W-:-:S04]  /*24b0*/  FADD R117, R118, R117 ;  /* 0x0000007576757221 */ /* 0x000fc80000000000 */
[----:B------:R-:W-:-:S04]  /*24c0*/  FADD R117, R117, R116 ;  /* 0x0000007475757221 */ /* 0x000fc80000000000 */
[----:B----4-:R-:W-:-:S04]  /*24d0*/  FADD R114, R117, R114 ;  /* 0x0000007275727221 */ /* 0x010fc80000000000 */
[----:B---3--:R-:W-:-:S04]  /*24e0*/  FADD R114, R114, R115 ;  /* 0x0000007372727221 */ /* 0x008fc80000000000 */
[----:B------:R-:W-:Y:S01]  /*24f0*/  FADD R121, R114, R121 ;  /* 0x0000007972797221 */ /* 0x000fe20000000000 */
[----:B------:R-:W-:Y:S06]  /*2500*/  @P1 BRA `(.L_x_2042) ;  /* 0xfffffffc006c1947 */ /* 0x000fec000383ffff */
.L_x_2041:
[----:B------:R-:W-:Y:S05]  /*2510*/  BSYNC.RECONVERGENT B1 ;  /* 0x0000000000017941 */ /* 0x000fea0003800200 */
.L_x_2040:
        /* <DEDUP_REMOVED lines=25> */
.L_x_2044:
[----:B------:R-:W-:Y:S05]  /*26b0*/  BSYNC.RECONVERGENT B1 ;  /* 0x0000000000017941 */ /* 0x000fea0003800200 */
.L_x_2043:
        /* <DEDUP_REMOVED lines=17> */
.L_x_2046:
[----:B------:R-:W-:Y:S05]  /*27d0*/  BSYNC.RECONVERGENT B1 ;  /* 0x0000000000017941 */ /* 0x000fea0003800200 */
.L_x_2045:
        /* <DEDUP_REMOVED lines=11> */
.L_x_2039:
[----:B------:R-:W-:Y:S05]  /*2890*/  BSYNC.RECONVERGENT B0 ;  /* 0x0000000000007941 */ /* 0x000fea0003800200 */
.L_x_2038:
        /* <DEDUP_REMOVED lines=12> */
.L_x_2035:
[----:B------:R-:W-:Y:S04]  /*2960*/  BSSY.RECONVERGENT B0, `(.L_x_2047) ;  /* 0x00000b1000007945 */ /* 0x000fe80003800200 */
[----:B------:R-:W-:Y:S05]  /*2970*/  @!P0 BRA `(.L_x_2048) ;  /* 0x0000000800bc8947 */ /* 0x000fea0003800000 */
[----:B--23--:R-:W0:Y:S01]  /*2980*/  LDC.64 R110, c[0x0][0x3d0] ;  /* 0x0000f400ff6e7b82 */ /* 0x00ce220000000a00 */
        /* <DEDUP_REMOVED lines=19> */
.L_x_2050:
[----:B------:R0:W5:Y:S02]  /*2ac0*/  LDG.E.128 R44, desc[UR4][R108.64] ;  /* 0x000000046c2c7981 */ /* 0x000164000c1e1d00 */
.L_x_2051:
[----:B------:R-:W-:Y:S05]  /*2ad0*/  BSYNC.RECONVERGENT B1 ;  /* 0x0000000000017941 */ /* 0x000fea0003800200 */
.L_x_2049:
[----:B01----:R-:W0:Y:S01]  /*2ae0*/  LDC.64 R108, c[0x0][0x3e8] ;  /* 0x0000fa00ff6c7b82 */ /* 0x003e220000000a00 */
[----:B------:R-:W-:Y:S01]  /*2af0*/  ISETP.GT.U32.AND P1, PT, R50, 0x3, PT ;  /* 0x000000033200780c */ /* 0x000fe20003f24070 */
[-C--:B------:R-:W-:Y:S01]  /*2b00*/  FFMA R115, R76, -R104.reuse, R97 ;  /* 0x800000684c737223 */ /* 0x080fe20000000061 */
[-C--:B------:R-:W-:Y:S01]  /*2b10*/  FFMA R106, R81, -R104.reuse, R92 ;  /* 0x80000068516a7223 */ /* 0x080fe2000000005c */
[----:B------:R-:W-:Y:S02]  /*2b20*/  BSSY.RECONVERGENT B1, `(.L_x_2052) ;  /* 0x0000015000017945 */ /* 0x000fe40003800200 */
[-C--:B-----5:R-:W-:Y:S01]  /*2b30*/  FFMA R44, R115, R71.reuse, R44 ;  /* 0x00000047732c7223 */ /* 0x0a0fe2000000002c */
[----:B------:R-:W-:Y:S01]  /*2b40*/  FFMA R45, R106, R71, R45 ;  /* 0x000000476a2d7223 */ /* 0x000fe2000000002d */
[-C--:B------:R-:W-:Y:S01]  /*2b50*/  FFMA R115, R84, -R104.reuse, R105 ;  /* 0x8000006854737223 */ /* 0x080fe20000000069 */
[----:B------:R-:W-:-:S03]  /*2b60*/  FFMA R106, R89, -R104, R100 ;  /* 0x80000068596a7223 */ /* 0x000fc60000000064 */
        /* <DEDUP_REMOVED lines=15> */
.L_x_2053:
[----:B------:R0:W-:Y:S02]  /*2c60*/  STG.E.128 desc[UR4][R112.64], R44 ;  /* 0x0000002c70007986 */ /* 0x0001e4000c101d04 */
.L_x_2054:
[----:B------:R-:W-:Y:S05]  /*2c70*/  BSYNC.RECONVERGENT B1 ;  /* 0x0000000000017941 */ /* 0x000fea0003800200 */
.L_x_2052:
        /* <DEDUP_REMOVED lines=11> */
.L_x_2056:
        /* <DEDUP_REMOVED lines=9> */
.L_x_2057:
[----:B------:R-:W-:Y:S05]  /*2dc0*/  BSYNC.RECONVERGENT B1 ;  /* 0x0000000000017941 */ /* 0x000fea0003800200 */
.L_x_2055:
[----:B01----:R-:W-:-:S04]  /*2dd0*/  IMAD.WIDE R112, R115, 0x4, R108 ;  /* 0x0000000473707825 */ /* 0x003fc800078e026c */
[-C--:B------:R-:W-:Y:S01]  /*2de0*/  FFMA R115, R74, -R104.reuse, R95 ;  /* 0x800000684a737223 */ /* 0x080fe2000000005f */
[-C--:B------:R-:W-:Y:S01]  /*2df0*/  FFMA R106, R79, -R104.reuse, R90 ;  /* 0x800000684f6a7223 */ /* 0x080fe2000000005a */
[----:B------:R-:W-:Y:S01]  /*2e00*/  BSSY.RECONVERGENT B1, `(.L_x_2058) ;  /* 0x0000013000017945 */ /* 0x000fe20003800200 */
[----:B------:R-:W-:Y:S01]  /*2e10*/  ISETP.GE.AND P2, PT, R49, UR6, PT ;  /* 0x0000000631007c0c */ /* 0x000fe2000bf46270 */
[-C--:B-----5:R-:W-:Y:S01]  /*2e20*/  FFMA R44, R115, R71.reuse, R44 ;  /* 0x00000047732c7223 */ /* 0x0a0fe2000000002c */
[----:B------:R-:W-:Y:S01]  /*2e30*/  LOP3.LUT P0, RZ, R112, 0xf, RZ, 0xc0, !PT ;  /* 0x0000000f70ff7812 */ /* 0x000fe2000780c0ff */
[-C--:B------:R-:W-:Y:S01]  /*2e40*/  FFMA R45, R106, R71.reuse, R45 ;  /* 0x000000476a2d7223 */ /* 0x080fe2000000002d */
[-C--:B------:R-:W-:Y:S01]  /*2e50*/  FFMA R115, R82, -R104.reuse, R103 ;  /* 0x8000006852737223 */ /* 0x080fe20000000067 */
[----:B------:R-:W-:Y:S01]  /*2e60*/  FFMA R106, R87, -R104, R98 ;  /* 0x80000068576a7223 */ /* 0x000fe20000000062 */
[----:B------:R-:W-:Y:S02]  /*2e70*/  ISETP.LT.U32.OR P0, PT, R52, 0x4, P0 ;  /* 0x000000043400780c */ /* 0x000fe40000701470 */
[-C--:B------:R-:W-:Y:S01]  /*2e80*/  FFMA R46, R115, R71.reuse, R46 ;  /* 0x00000047732e7223 */ /* 0x080fe2000000002e */
        /* <DEDUP_REMOVED lines=10> */
.L_x_2059:
[----:B------:R-:W-:Y:S05]  /*2f30*/  BSYNC.RECONVERGENT B1 ;  /* 0x0000000000017941 */ /* 0x000fea0003800200 */
.L_x_2058:
        /* <DEDUP_REMOVED lines=10> */
.L_x_2061:
        /* <DEDUP_REMOVED lines=9> */
.L_x_2062:
[----:B------:R-:W-:Y:S05]  /*3070*/  BSYNC.RECONVERGENT B1 ;  /* 0x0000000000017941 */ /* 0x000fea0003800200 */
.L_x_2060:
        /* <DEDUP_REMOVED lines=22> */
.L_x_2064:
[----:B------:R-:W-:Y:S05]  /*31e0*/  BSYNC.RECONVERGENT B1 ;  /* 0x0000000000017941 */ /* 0x000fea0003800200 */
.L_x_2063:
        /* <DEDUP_REMOVED lines=10> */
.L_x_2066:
        /* <DEDUP_REMOVED lines=9> */
.L_x_2067:
[----:B------:R-:W-:Y:S05]  /*3320*/  BSYNC.RECONVERGENT B1 ;  /* 0x0000000000017941 */ /* 0x000fea0003800200 */
.L_x_2065:
        /* <DEDUP_REMOVED lines=20> */
.L_x_2048:
[----:B------:R-:W-:Y:S05]  /*3470*/  BSYNC.RECONVERGENT B0 ;  /* 0x0000000000007941 */ /* 0x000fea0003800200 */
.L_x_2047:
[----:B01--4-:R-:W0:Y:S02]  /*3480*/  LDC R45, c[0x0][0x380] ;  /* 0x0000e000ff2d7b82 */ /* 0x013e240000000800 */
[----:B0-----:R-:W-:-:S05]  /*3490*/  IMAD R2, R45, 0x4, R2 ;  /* 0x000000042d027824 */ /* 0x001fca00078e0202 */
[----:B------:R-:W-:-:S13]  /*34a0*/  ISETP.GE.AND P0, PT, R2, UR7, PT ;  /* 0x0000000702007c0c */ /* 0x000fda000bf06270 */
[----:B------:R-:W-:Y:S05]  /*34b0*/  @!P0 BRA `(.L_x_2068) ;  /* 0xffffffd400cc8947 */ /* 0x000fea000383ffff */
.L_x_2005:
[----:B------:R-:W0:Y:S01]  /*34c0*/  S2R R3, SR_CgaCtaId ;  /* 0x0000000000037919 */ /* 0x000e220000008800 */
        /* <DEDUP_REMOVED lines=24> */
.L_x_2070:
[----:B------:R-:W-:Y:S05]  /*3650*/  BSYNC.RECONVERGENT B0 ;  /* 0x0000000000007941 */ /* 0x000fea0003800200 */
.L_x_2069:
[----:B------:R-:W-:Y:S01]  /*3660*/  LEA R66, R66, R69, 0x5 ;  /* 0x0000004542427211 */ /* 0x000fe200078e28ff */
[----:B------:R-:W-:Y:S01]  /*3670*/  BAR.SYNC.DEFER_BLOCKING 0x0 ;  /* 0x0000000000007b1d */ /* 0x000fe20000010000 */
[----:B------:R-:W-:-:S05]  /*3680*/  LOP3.LUT R0, R27, 0x3e0, RZ, 0xc0, !PT ;  /* 0x000003e01b007812 */ /* 0x000fca00078ec0ff */
[----:B------:R-:W-:-:S04]  /*3690*/  IMAD R0, R0, R107, R66 ;  /* 0x0000006b00007224 */ /* 0x000fc800078e0242 */
[----:B------:R-:W-:-:S05]  /*36a0*/  IMAD.SHL.U32 R0, R0, 0x4, RZ ;  /* 0x0000000400007824 */ /* 0x000fca00078e00ff */
[----:B------:R-:W-:-:S04]  /*36b0*/  ISETP.GE.AND P0, PT, R0, UR6, PT ;  /* 0x0000000600007c0c */ /* 0x000fc8000bf06270 */
[----:B------:R-:W-:-:S13]  /*36c0*/  ISETP.GT.U32.OR P0, PT, R27, 0x7f, P0 ;  /* 0x0000007f1b00780c */ /* 0x000fda0000704470 */
[----:B------:R-:W-:Y:S05]  /*36d0*/  @P0 EXIT ;  /* 0x000000000000094d */ /* 0x000fea0003800000 */
[----:B0-----:R-:W-:-:S05]  /*36e0*/  IMAD R4, R68, 0x10, R73 ;  /* 0x0000001044047824 */ /* 0x001fca00078e0249 */
[----:B------:R0:W5:Y:S01]  /*36f0*/  LDL.64 R6, [R4] ;  /* 0x0000000004067983 */ /* 0x0001620000100a00 */
[----:B------:R-:W-:Y:S01]  /*3700*/  ISETP.GE.U32.AND P1, PT, R27, 0x20, PT ;  /* 0x000000201b00780c */ /* 0x000fe20003f26070 */
[C---:B-1--4-:R-:W-:Y:S01]  /*3710*/  IMAD R2, R68.reuse, 0x630, R3 ;  /* 0x0000063044027824 */ /* 0x052fe200078e0203 */
[----:B------:R-:W-:Y:S01]  /*3720*/  BSSY.RECONVERGENT B0, `(.L_x_2071) ;  /* 0x000000c000007945 */ /* 0x000fe20003800200 */
[----:B------:R-:W-:-:S03]  /*3730*/  ISETP.NE.AND P0, PT, R68, 0x1, PT ;  /* 0x000000014400780c */ /* 0x000fc60003f05270 */
[----:B------:R-:W-:-:S07]  /*3740*/  LEA R2, R69, R2, 0x4 ;  /* 0x0000000245027211 */ /* 0x000fce00078e20ff */
[----:B0-----:R-:W-:Y:S05]  /*3750*/  @!P1 BRA `(.L_x_2072) ;  /* 0x0000000000209947 */ /* 0x001fea0003800000 */
[----:B------:R-:W4:Y:S04]  /*3760*/  LDL.64 R12, [R4+0x8] ;  /* 0x00000800040c7983 */ /* 0x000f280000100a00 */
[----:B------:R-:W0:Y:S02]  /*3770*/  LDS.128 R8, [R2] ;  /* 0x0000000002087984 */ /* 0x000e240000000c00 */
[----:B0----5:R-:W-:Y:S01]  /*3780*/  FADD R7, R9, R7 ;  /* 0x0000000709077221 */ /* 0x021fe20000000000 */
[----:B------:R-:W-:-:S04]  /*3790*/  FADD R6, R6, R8 ;  /* 0x0000000806067221 */ /* 0x000fc80000000000 */
[----:B------:R0:W-:Y:S01]  /*37a0*/  STL [R4+0x4], R7 ;  /* 0x0000040704007387 */ /* 0x0001e20000100800 */
[----:B----4-:R-:W-:Y:S01]  /*37b0*/  FADD R10, R10, R12 ;  /* 0x0000000c0a0a7221 */ /* 0x010fe20000000000 */
[----:B------:R-:W-:-:S05]  /*37c0*/  FADD R11, R11, R13 ;  /* 0x0000000d0b0b7221 */ /* 0x000fca0000000000 */
[----:B------:R0:W-:Y:S02]  /*37d0*/  STL.64 [R4+0x8], R10 ;  /* 0x0000080a04007387 */ /* 0x0001e40000100a00 */
.L_x_2072:
[----:B------:R-:W-:Y:S05]  /*37e0*/  BSYNC.RECONVERGENT B0 ;  /* 0x0000000000007941 */ /* 0x000fea0003800200 */
.L_x_2071:
[----:B------:R-:W-:Y:S04]  /*37f0*/  BSSY.RECONVERGENT B0, `(.L_x_2073) ;  /* 0x000001d000007945 */ /* 0x000fe80003800200 */
[----:B------:R-:W-:Y:S04]  /*3800*/  BSSY.RELIABLE B1, `(.L_x_2074) ;  /* 0x0000016000017945 */ /* 0x000fe80003800100 */
[----:B------:R-:W-:Y:S05]  /*3810*/  @P0 BRA `(.L_x_2075) ;  /* 0x00000000000c0947 */ /* 0x000fea0003800000 */
[----:B------:R1:W5:Y:S04]  /*3820*/  LDL R8, [R4+0x4] ;  /* 0x0000040004087983 */ /* 0x0003680000100800 */
[----:B0-----:R1:W5:Y:S01]  /*3830*/  LDL.64 R10, [R4+0x8] ;  /* 0x00000800040a7983 */ /* 0x0013620000100a00 */
[----:B------:R-:W-:Y:S05]  /*3840*/  BRA `(.L_x_2076) ;  /* 0x0000000000247947 */ /* 0x000fea0003800000 */
.L_x_2075:
[----:B------:R-:W4:Y:S04]  /*3850*/  LDL R8, [R4+0x4] ;  /* 0x0000040004087983 */ /* 0x000f280000100800 */
[----:B0-----:R-:W2:Y:S01]  /*3860*/  LDL.64 R10, [R4+0x8] ;  /* 0x00000800040a7983 */ /* 0x001ea20000100a00 */
[----:B------:R-:W-:-:S03]  /*3870*/  ISETP.NE.AND P0, PT, R68, 0x2, PT ;  /* 0x000000024400780c */ /* 0x000fc60003f05270 */
[----:B------:R-:W0:Y:S02]  /*3880*/  LDS.128 R12, [R2+0x210] ;  /* 0x00021000020c7984 */ /* 0x000e240000000c00 */
[----:B0----5:R-:W-:Y:S01]  /*3890*/  FADD R6, R6, R12 ;  /* 0x0000000c06067221 */ /* 0x021fe20000000000 */
[----:B----4-:R-:W-:Y:S01]  /*38a0*/  FADD R8, R13, R8 ;  /* 0x000000080d087221 */ /* 0x010fe20000000000 */
[----:B--2---:R-:W-:Y:S01]  /*38b0*/  FADD R10, R14, R10 ;  /* 0x0000000a0e0a7221 */ /* 0x004fe20000000000 */
[----:B------:R-:W-:-:S05]  /*38c0*/  FADD R11, R15, R11 ;  /* 0x0000000b0f0b7221 */ /* 0x000fca0000000000 */
[----:B------:R-:W-:Y:S05]  /*38d0*/  @!P0 BRA `(.L_x_2077) ;  /* 0x0000000000208947 */ /* 0x000fea0003800000 */
.L_x_2076:
[----:B------:R-:W0:Y:S01]  /*38e0*/  LDS.128 R12, [R2+0x420] ;  /* 0x00042000020c7984 */ /* 0x000e220000000c00 */
[----:B------:R-:W-:-:S13]  /*38f0*/  ISETP.NE.AND P0, PT, R68, 0x3, PT ;  /* 0x000000034400780c */ /* 0x000fda0003f05270 */
[----:B------:R-:W-:Y:S05]  /*3900*/  @!P0 BREAK.RELIABLE B1 ;  /* 0x0000000000018942 */ /* 0x000fea0003800100 */
[----:B0----5:R-:W-:Y:S01]  /*3910*/  FADD R8, R13, R8 ;  /* 0x000000080d087221 */ /* 0x021fe20000000000 */
[----:B------:R-:W-:Y:S01]  /*3920*/  FADD R6, R12, R6 ;  /* 0x000000060c067221 */ /* 0x000fe20000000000 */
[----:B------:R-:W-:Y:S01]  /*3930*/  FADD R10, R14, R10 ;  /* 0x0000000a0e0a7221 */ /* 0x000fe20000000000 */
[----:B------:R-:W-:Y:S01]  /*3940*/  FADD R11, R15, R11 ;  /* 0x0000000b0f0b7221 */ /* 0x000fe20000000000 */
[----:B------:R-:W-:Y:S06]  /*3950*/  @!P0 BRA `(.L_x_2078) ;  /* 0x0000000000188947 */ /* 0x000fec0003800000 */
.L_x_2077:
[----:B------:R-:W-:Y:S05]  /*3960*/  BSYNC.RELIABLE B1 ;  /* 0x0000000000017941 */ /* 0x000fea0003800100 */
.L_x_2074:
[----:B------:R-:W0:Y:S02]  /*3970*/  LDS.128 R12, [R2+0x630] ;  /* 0x00063000020c7984 */ /* 0x000e240000000c00 */
[----:B0-----:R-:W-:Y:S01]  /*3980*/  FADD R8, R13, R8 ;  /* 0x000000080d087221 */ /* 0x001fe20000000000 */
[----:B------:R-:W-:Y:S01]  /*3990*/  FADD R6, R12, R6 ;  /* 0x000000060c067221 */ /* 0x000fe20000000000 */
[----:B------:R-:W-:Y:S01]  /*39a0*/  FADD R10, R14, R10 ;  /* 0x0000000a0e0a7221 */ /* 0x000fe20000000000 */
[----:B------:R-:W-:-:S07]  /*39b0*/  FADD R11, R15, R11 ;  /* 0x0000000b0f0b7221 */ /* 0x000fce0000000000 */
.L_x_2078:
[----:B------:R-:W-:Y:S05]  /*39c0*/  BSYNC.RECONVERGENT B0 ;  /* 0x0000000000007941 */ /* 0x000fea0003800200 */
.L_x_2073:
        /* <DEDUP_REMOVED lines=18> */
.L_x_2079:
[----:B------:R-:W-:Y:S02]  /*3af0*/  IMAD.MOV.U32 R9, RZ, RZ, R8 ;  /* 0x000000ffff097224 */ /* 0x000fe400078e0008 */
[----:B------:R-:W-:-:S05]  /*3b00*/  IMAD.MOV.U32 R8, RZ, RZ, R6 ;  /* 0x000000ffff087224 */ /* 0x000fca00078e0006 */
[----:B------:R-:W-:Y:S01]  /*3b10*/  STG.E.128 desc[UR4][R2.64], R8 ;  /* 0x0000000802007986 */ /* 0x000fe2000c101d04 */
[----:B------:R-:W-:Y:S05]  /*3b20*/  EXIT ;  /* 0x000000000000794d */ /* 0x000fea0003800000 */
        .weak           $__internal_19_$__cuda_sm20_rcp_rn_f32_slowpath
        .type           $__internal_19_$__cuda_sm20_rcp_rn_f32_slowpath,@function
        .size           $__internal_19_$__cuda_sm20_rcp_rn_f32_slowpath,(.L_x_5072 - $__internal_19_$__cuda_sm20_rcp_rn_f32_slowpath)
$__internal_19_$__cuda_sm20_rcp_rn_f32_slowpath:
        /* <DEDUP_REMOVED lines=9> */
[----:B0-----:R-:W1:Y:S02]  /*3bc0*/  MUFU.RCP R3, R20 ;  /* 0x0000001400037308 */ /* 0x001e640000001000 */
[----:B-1----:R-:W-:-:S04]  /*3bd0*/  FFMA R19, R20, R3, -1 ;  /* 0xbf80000014137423 */ /* 0x002fc80000000003 */
[----:B------:R-:W-:-:S04]  /*3be0*/  FADD.FTZ R22, -R19, -RZ ;  /* 0x800000ff13167221 */ /* 0x000fc80000010100 */
[----:B------:R-:W-:-:S04]  /*3bf0*/  FFMA R3, R3, R22, R3 ;  /* 0x0000001603037223 */ /* 0x000fc80000000003 */
[----:B------:R-:W-:Y:S01]  /*3c00*/  FFMA R19, R3, 1.84467440737095516160e+19, RZ ;  /* 0x5f80000003137823 */ /* 0x000fe200000000ff */
[----:B------:R-:W-:Y:S06]  /*3c10*/  BRA `(.L_x_2081) ;  /* 0x0000000000887947 */ /* 0x000fec0003800000 */
.L_x_2080:
[----:B------:R-:W-:-:S04]  /*3c20*/  IADD3 R20, PT, PT, R19, -0xfd, RZ ;  /* 0xffffff0313147810 */ /* 0x000fc80007ffe0ff */
        /* <DEDUP_REMOVED lines=28> */
[----:B------:R-:W-:-:S05]  /*3df0*/  @!P0 VIADD R20, R20, 0x1 ;  /* 0x0000000114148836 */ /* 0x000fca0000000000 */
[----:B------:R-:W-:-:S04]  /*3e00*/  @!P1 SHF.L.U32 R20, R20, 0x1, RZ ;  /* 0x0000000114149819 */ /* 0x000fc800000006ff */
[----:B------:R-:W-:Y:S01]  /*3e10*/  LOP3.LUT R19, R20, 0x80000000, R3, 0xf8, !PT ;  /* 0x8000000014137812 */ /* 0x000fe200078ef803 */
[----:B------:R-:W-:Y:S06]  /*3e20*/  BRA `(.L_x_2081) ;  /* 0x0000000000047947 */ /* 0x000fec0003800000 */
.L_x_2082:
[----:B------:R2:W3:Y:S02]  /*3e30*/  MUFU.RCP R19, R3 ;  /* 0x0000000300137308 */ /* 0x0004e40000001000 */
.L_x_2081:
[----:B------:R-:W-:Y:S01]  /*3e40*/  IMAD.MOV.U32 R20, RZ, RZ, R25 ;  /* 0x000000ffff147224 */ /* 0x000fe200078e0019 */
[----:B------:R-:W-:-:S04]  /*3e50*/  MOV R21, 0x0 ;  /* 0x0000000000157802 */ /* 0x000fc80000000f00 */
[----:B0123--:R-:W-:Y:S05]  /*3e60*/  RET.REL.NODEC R20 `(_ZN18transformer_engine13normalization26rmsnorm_bwd_general_kernelINS0_13Kernel_traitsIffffjLj512ELj1ELj4ELj1ELj16ENS0_18Kernel_traits_baseILj512EffffjLj128EEEEELb1EEEvNS0_20BackwardKernelParamsE) ;  /* 0xffffffc014647950 */ /* 0x00ffea0003c3ffff */
.L_x_2083:
        /* <DEDUP_REMOVED lines=9> */
.L_x_5072:


//--------------------- .text._ZN18transformer_engine13normalization26rmsnorm_bwd_general_kernelINS0_13Kernel_traitsI13__nv_bfloat16fS3_fjLj128ELj1ELj4ELj1ELj8ENS0_18Kernel_traits_baseILj128ES3_fS3_fjLj128EEEEELb1EEEvNS0_20BackwardKernelParamsE --------------------------
	.section	.text._ZN18transformer_engine13normalization26rmsnorm_bwd_general_kernelINS0_13Kernel_traitsI13__nv_bfloat16fS3_fjLj128ELj1ELj4ELj1ELj8ENS0_18Kernel_traits_baseILj128ES3_fS3_fjLj128EEEEELb1EEEvNS0_20BackwardKernelParamsE,"ax",@progbits
	.align	128
        .global         _ZN18transformer_engine13normalization26rmsnorm_bwd_general_kernelINS0_13Kernel_traitsI13__nv_bfloat16fS3_fjLj128ELj1ELj4ELj1ELj8ENS0_18Kernel_traits_baseILj128ES3_fS3_fjLj128EEEEELb1EEEvNS0_20BackwardKernelParamsE
        .type           _ZN18transformer_engine13normalization26rmsnorm_bwd_general_kernelINS0_13Kernel_traitsI13__nv_bfloat16fS3_fjLj128ELj1ELj4ELj1ELj8ENS0_18Kernel_traits_baseILj128ES3_fS3_fjLj128EEEEELb1EEEvNS0_20BackwardKernelParamsE,@function
        .size           _ZN18transformer_engine13normalization26rmsnorm_bwd_general_kernelINS0_13Kernel_traitsI13__nv_bfloat16fS3_fjLj128ELj1ELj4ELj1ELj8ENS0_18Kernel_traits_baseILj128ES3_fS3_fjLj128EEEEELb1EEEvNS0_20BackwardKernelParamsE,(.L_x_5073 - _ZN18transformer_engine13normalization26rmsnorm_bwd_general_kernelINS0_13Kernel_traitsI13__nv_bfloat16fS3_fjLj128ELj1ELj4ELj1ELj8ENS0_18Kernel_traits_baseILj128ES3_fS3_fjLj128EEEEELb1EEEvNS0_20BackwardKernelParamsE)
        .other          _ZN18transformer_engine13normalization26rmsnorm_bwd_general_kernelINS0_13Kernel_traitsI13__nv_bfloat16fS3_fjLj128ELj1ELj4ELj1ELj8ENS0_18Kernel_traits_baseILj128ES3_fS3_fjLj128EEEEELb1EEEvNS0_20BackwardKernelParamsE,@"STO_CUDA_ENTRY STV_DEFAULT"
_ZN18transformer_engine13normalization26rmsnorm_bwd_general_kernelINS0_13Kernel_traitsI13__nv_bfloat16fS3_fjLj128ELj1ELj4ELj1ELj8ENS0_18Kernel_traits_baseILj128ES3_fS3_fjLj128EEEEELb1EEEvNS0_20BackwardKernelParamsE:
.text._ZN18transformer_engine13normalization26rmsnorm_bwd_general_kernelINS0_13Kernel_traitsI13__nv_bfloat16fS3_fjLj128ELj1ELj4ELj1ELj8ENS0_18Kernel_traits_baseILj128ES3_fS3_fjLj128EEEEELb1EEEvNS0_20BackwardKernelParamsE:
[----:B------:R-:W-:Y:S01]  /*0000*/  LDC R1, c[0x0][0x37c] ;  /* 0x0000df00ff017b82 */ /* 0x000fe20000000800 */
[----:B------:R-:W0:Y:S07]  /*0010*/  LDCU UR15, c[0x0][0x384] ;  /* 0x00007080ff0f77ac */ /* 0x000e2e0008000800 */
[----:B------:R-:W1:Y:S01]  /*0020*/  S2UR UR6, SR_CTAID.X ;  /* 0x00000000000679c3 */ /* 0x000e620000002500 */
[----:B------:R-:W2:Y:S01]  /*0030*/  S2R R30, SR_TID.X ;  /* 0x00000000001e7919 */ /* 0x000ea20000002100 */
[----:B------:R-:W-:Y:S01]  /*0040*/  BSSY.RECONVERGENT B0, `(.L_x_2084) ;  /* 0x000004d000007945 */ /* 0x000fe20003800200 */
[----:B------:R-:W3:Y:S01]  /*0050*/  LDCU UR18, c[0x0][0x38c] ;  /* 0x00007180ff1277ac */ /* 0x000ee20008000800 */
[----:B------:R-:W-:-:S02]  /*0060*/  CS2R R4, SRZ ;  /* 0x0000000000047805 */ /* 0x000fc4000001ff00 */
[----:B------:R-:W-:Y:S01]  /*0070*/  CS2R R6, SRZ ;  /* 0x0000000000067805 */ /* 0x000fe2000001ff00 */
[----:B------:R-:W4:Y:S01]  /*0080*/  LDCU.64 UR16, c[0x0][0x358] ;  /* 0x00006b00ff1077ac */ /* 0x000f220008000a00 */
[----:B0-----:R-:W0:Y:S01]  /*0090*/  I2F.U32.RP R0, UR15 ;  /* 0x0000000f00007d06 */ /* 0x001e220008209000 */
[----:B------:R-:W-:-:S07]  /*00a0*/  UISETP.NE.U32.AND UP2, UPT, UR15, URZ, UPT ;  /* 0x000000ff0f00728c */ /* 0x000fce000bf45070 */
[----:B0-----:R-:W0:Y:S01]  /*00b0*/  MUFU.RCP R0, R0 ;  /* 0x0000000000007308 */ /* 0x001e220000001000 */
[----:B--2---:R-:W-:Y:S01]  /*00c0*/  LOP3.LUT R29, R30, 0x1f, RZ, 0xc0, !PT ;  /* 0x0000001f1e1d7812 */ /* 0x004fe200078ec0ff */
[----:B0-----:R-:W-:-:S06]  /*00d0*/  VIADD R2, R0, 0xffffffe ;  /* 0x0ffffffe00027836 */ /* 0x001fcc0000000000 */
[----:B------:R-:W0:Y:S02]  /*00e0*/  F2I.FTZ.U32.TRUNC.NTZ R2, R2 ;  /* 0x0000000200027305 */ /* 0x000e24000021f000 */
[----:B0-----:R-:W-:Y:S02]  /*00f0*/  R2UR UR5, R2 ;  /* 0x00000000020572ca */ /* 0x001fe400000e0000 */
[----:B------:R-:W-:-:S11]  /*0100*/  SHF.R.U32.HI R2, RZ, 0x5, R30 ;  /* 0x00000005ff027819 */ /* 0x000fd6000001161e */
        /* <DEDUP_REMOVED lines=13> */
[----:B------:R-:W-:Y:S02]  /*01e0*/  UIADD3 UR4, UPT, UPT, -UR5, URZ, URZ ;  /* 0x000000ff05047290 */ /* 0x000fe4000fffe1ff */
[----:B------:R-:W-:Y:S02]  /*01f0*/  USHF.L.U32 UR14, UR5, 0x2, URZ ;  /* 0x00000002050e7899 */ /* 0x000fe400080006ff */
[----:B------:R-:W-:-:S06]  /*0200*/  UIMAD UR6, UR15, UR4, UR6 ;  /* 0x000000040f0672a4 */ /* 0x000fcc000f8e0206 */
        /* <DEDUP_REMOVED lines=12> */
[----:B------:R-:W2:Y:S02]  /*02d0*/  LDG.E R8, desc[UR16][R8.64] ;  /* 0x0000001008087981 */ /* 0x000ea4000c1e1900 */
[C---:B--2---:R-:W-:Y:S02]  /*02e0*/  PRMT R0, R8.reuse, 0x7610, R0 ;  /* 0x0000761008007816 */ /* 0x044fe40000000000 */
[----:B------:R-:W-:Y:S01]  /*02f0*/  PRMT R12, R8, 0x7632, R12 ;  /* 0x00007632080c7816 */ /* 0x000fe2000000000c */
[----:B------:R-:W-:Y:S06]  /*0300*/  BRA `(.L_x_2088) ;  /* 0x0000000000187947 */ /* 0x000fec0003800000 */
.L_x_2087:
[C---:B------:R-:W-:Y:S02]  /*0310*/  ISETP.GT.U32.AND P1, PT, R0.reuse, 0x1, PT ;  /* 0x000000010000780c */ /* 0x040fe40003f24070 */
[----:B------:R-:W-:-:S11]  /*0320*/  ISETP.NE.AND P0, PT, R0, RZ, PT ;  /* 0x000000ff0000720c */ /* 0x000fd60003f05270 */
[----:B------:R-:W-:Y:S02]  /*0330*/  @!P1 PRMT R12, RZ, 0x7610, R12 ;  /* 0x00007610ff0c9816 */ /* 0x000fe4000000000c */
[----:B------:R0:W5:Y:S04]  /*0340*/  @P0 LDG.E.U16 R0, desc[UR16][R8.64] ;  /* 0x0000001008000981 */ /* 0x000168000c1e1500 */
[----:B------:R0:W5:Y:S02]  /*0350*/  @P1 LDG.E.U16 R12, desc[UR16][R8.64+0x2] ;  /* 0x00000210080c1981 */ /* 0x000164000c1e1500 */
[----:B0-----:R-:W-:-:S07]  /*0360*/  @!P0 PRMT R0, RZ, 0x7610, R0 ;  /* 0x00007610ff008816 */ /* 0x001fce0000000000 */
.L_x_2088:
[----:B------:R-:W-:Y:S05]  /*0370*/  BSYNC.RECONVERGENT B1 ;  /* 0x0000000000017941 */ /* 0x000fea0003800200 */
.L_x_2086:
[----:B------:R-:W-:Y:S01]  /*0380*/  IMAD.U32 R8, RZ, RZ, UR15 ;  /* 0x0000000fff087e24 */ /* 0x000fe2000f8e00ff */
[----:B-----5:R-:W-:Y:S01]  /*0390*/  SHF.L.U32 R15, R12, 0x10, RZ ;  /* 0x000000100c0f7819 */ /* 0x020fe200000006ff */
[----:B------:R-:W-:Y:S02]  /*03a0*/  IMAD.U32 R19, R0, 0x10000, RZ ;  /* 0x0001000000137824 */ /* 0x000fe400078e00ff */
[----:B------:R-:W-:-:S05]  /*03b0*/  IMAD R13, R8, 0x40, R3 ;  /* 0x00000040080d7824 */ /* 0x000fca00078e0203 */
[----:B------:R-:W-:-:S13]  /*03c0*/  ISETP.GE.AND P0, PT, R13, UR18, PT ;  /* 0x000000120d007c0c */ /* 0x000fda000bf06270 */
[----:B------:R-:W-:Y:S05]  /*03d0*/  @P0 BRA `(.L_x_2085) ;  /* 0x00000000004c0947 */ /* 0x000fea0003800000 */
[C---:B------:R-:W-:Y:S01]  /*03e0*/  IMAD.WIDE R8, R13.reuse, 0x2, R10 ;  /* 0x000000020d087825 */ /* 0x040fe200078e020a */
[----:B------:R-:W-:Y:S01]  /*03f0*/  IADD3 R13, PT, PT, -R13, UR18, RZ ;  /* 0x000000120d0d7c10 */ /* 0x000fe2000fffe1ff */
[----:B------:R-:W-:Y:S01]  /*0400*/  BSSY.RECONVERGENT B1, `(.L_x_2089) ;  /* 0x000000e000017945 */ /* 0x000fe20003800200 */
[----:B------:R-:W-:-:S04]  /*0410*/  LOP3.LUT P0, RZ, R8, 0x3, RZ, 0xc0, !PT ;  /* 0x0000000308ff7812 */ /* 0x000fc8000780c0ff */
[----:B------:R-:W-:-:S13]  /*0420*/  ISETP.LT.U32.OR P0, PT, R13, 0x2, P0 ;  /* 0x000000020d00780c */ /* 0x000fda0000701470 */
[----:B------:R-:W-:Y:S05]  /*0430*/  @P0 BRA `(.L_x_2090) ;  /* 0x0000000000100947 */ /* 0x000fea0003800000 */
[----:B------:R-:W2:Y:S02]  /*0440*/  LDG.E R8, desc[UR16][R8.64] ;  /* 0x0000001008087981 */ /* 0x000ea4000c1e1900 */
[C---:B--2---:R-:W-:Y:S02]  /*0450*/  PRMT R0, R8.reuse, 0x7610, R0 ;  /* 0x0000761008007816 */ /* 0x044fe40000000000 */
[----:B------:R-:W-:Y:S01]  /*0460*/  PRMT R10, R8, 0x7632, R10 ;  /* 0x00007632080a7816 */ /* 0x000fe2000000000a */
[----:B------:R-:W-:Y:S06]  /*0470*/  BRA `(.L_x_2091) ;  /* 0x0000000000187947 */ /* 0x000fec0003800000 */
.L_x_2090:
[C---:B------:R-:W-:Y:S02]  /*0480*/  ISETP.NE.AND P0, PT, R13.reuse, RZ, PT ;  /* 0x000000ff0d00720c */ /* 0x040fe40003f05270 */
[----:B------:R-:W-:-:S11]  /*0490*/  ISETP.GT.U32.AND P1, PT, R13, 0x1, PT ;  /* 0x000000010d00780c */ /* 0x000fd60003f24070 */
[----:B------:R-:W-:Y:S02]  /*04a0*/  @!P0 PRMT R0, RZ, 0x7610, R0 ;  /* 0x00007610ff008816 */ /* 0x000fe40000000000 */
[----:B------:R-:W-:-:S04]  /*04b0*/  @!P1 PRMT R10, RZ, 0x7610, R10 ;  /* 0x00007610ff0a9816 */ /* 0x000fc8000000000a */
[----:B------:R0:W5:Y:S04]  /*04c0*/  @P0 LDG.E.U16 R0, desc[UR16][R8.64] ;  /* 0x0000001008000981 */ /* 0x000168000c1e1500 */
[----:B------:R0:W5:Y:S02]  /*04d0*/  @P1 LDG.E.U16 R10, desc[UR16][R8.64+0x2] ;  /* 0x00000210080a1981 */ /* 0x000164000c1e1500 */
.L_x_2091:
[----:B------:R-:W-:Y:S05]  /*04e0*/  BSYNC.RECONVERGENT B1 ;  /* 0x0000000000017941 */ /* 0x000fea0003800200 */
.L_x_2089:
[----:B-----5:R-:W-:Y:S02]  /*04f0*/  IMAD.U32 R17, R0, 0x10000, RZ ;  /* 0x0001000000117824 */ /* 0x020fe400078e00ff */
[----:B------:R-:W-:-:S07]  /*0500*/  IMAD.U32 R13, R10, 0x10000, RZ ;  /* 0x000100000a0d7824 */ /* 0x000fce00078e00ff */
.L_x_2085:
[----:B------:R-:W-:Y:S05]  /*0510*/  BSYNC.RECONVERGENT B0 ;  /* 0x0000000000007941 */ /* 0x000fea0003800200 */
.L_x_2084:
[----:B------:R-:W1:Y:S01]  /*0520*/  LDCU UR4, c[0x0][0x388] ;  /* 0x00007100ff0477ac */ /* 0x000e620008000800 */
[----:B------:R-:W-:Y:S02]  /*0530*/  CS2R R10, SRZ ;  /* 0x00000000000a7805 */ /* 0x000fe4000001ff00 */
[----:B0-----:R-:W-:Y:S01]  /*0540*/  CS2R R8, SRZ ;  /* 0x0000000000087805 */ /* 0x001fe2000001ff00 */
[----:B-1----:R-:W-:-:S09]  /*0550*/  UISETP.GE.AND UP0, UPT, UR14, UR4, UPT ;  /* 0x000000040e00728c */ /* 0x002fd2000bf06270 */
[----:B------:R-:W-:Y:S05]  /*0560*/  BRA.U UP0, `(.L_x_2092) ;  /* 0x0000001900d47547 */ /* 0x000fea000b800000 */
[----:B------:R-:W0:Y:S01]  /*0570*/  LDCU.U8 UR4, c[0x0][0x3c0] ;  /* 0x00007800ff0477ac */ /* 0x000e220008000000 */
[----:B------:R-:W-:Y:S02]  /*0580*/  I2FP.F32.S32 R0, UR18 ;  /* 0x0000001200007c45 */ /* 0x000fe40008201400 */
[----:B------:R-:W-:Y:S01]  /*0590*/  LOP3.LUT R28, RZ, R29, RZ, 0x33, !PT ;  /* 0x0000001dff1c7212 */ /* 0x000fe200078e33ff */
[----:B------:R-:W1:Y:S01]  /*05a0*/  LDCU UR7, c[0x0][0x380] ;  /* 0x00007000ff0777ac */ /* 0x000e620008000800 */
[----:B------:R-:W-:Y:S01]  /*05b0*/  MOV R6, UR15 ;  /* 0x0000000f00067c02 */ /* 0x000fe20008000f00 */
[----:B------:R-:W-:Y:S01]  /*05c0*/  VIADD R4, R0, 0x1800000 ;  /* 0x0180000000047836 */ /* 0x000fe20000000000 */
[----:B------:R-:W-:Y:S01]  /*05d0*/  IADD3 R14, PT, PT, -R3, UR18, RZ ;  /* 0x00000012030e7c10 */ /* 0x000fe2000fffe1ff */
[----:B------:R-:W-:-:S03]  /*05e0*/  VIADD R28, R28, UR15 ;  /* 0x0000000f1c1c7c36 */ /* 0x000fc60008000000 */
[----:B------:R-:W-:Y:S02]  /*05f0*/  LOP3.LUT R4, R4, 0x7f800000, RZ, 0xc0, !PT ;  /* 0x7f80000004047812 */ /* 0x000fe400078ec0ff */
[----:B------:R-:W-:-:S04]  /*0600*/  LEA.HI R10, R28, 0x1, RZ, 0x1b ;  /* 0x000000011c0a7811 */ /* 0x000fc800078fd8ff */
[C---:B------:R-:W-:Y:S02]  /*0610*/  LOP3.LUT R9, R10.reuse, 0xffffff0, RZ, 0xc0, !PT ;  /* 0x0ffffff00a097812 */ /* 0x040fe400078ec0ff */
[----:B0-----:R-:W-:Y:S02]  /*0620*/  ISETP.NE.AND P0, PT, RZ, UR4, PT ;  /* 0x00000004ff007c0c */ /* 0x001fe4000bf05270 */
[----:B------:R-:W-:Y:S01]  /*0630*/  LOP3.LUT R11, R10, 0x7, RZ, 0xc0, !PT ;  /* 0x000000070a0b7812 */ /* 0x000fe200078ec0ff */
[----:B-1----:R-:W-:Y:S01]  /*0640*/  USHF.L.U32 UR7, UR7, 0x2, URZ ;  /* 0x0000000207077899 */ /* 0x002fe200080006ff */
[----:B------:R-:W-:Y:S01]  /*0650*/  FSEL R16, RZ, 1, !P0 ;  /* 0x3f800000ff107808 */ /* 0x000fe20004000000 */
[----:B------:R-:W-:Y:S01]  /*0660*/  IMAD.MOV R9, RZ, RZ, -R9 ;  /* 0x000000ffff097224 */ /* 0x000fe200078e0a09 */
[----:B------:R-:W-:Y:S01]  /*0670*/  ISETP.GT.U32.AND P0, PT, R4, 0x1ffffff, PT ;  /* 0x01ffffff0400780c */ /* 0x000fe20003f04070 */
[----:B------:R-:W-:Y:S01]  /*0680*/  VIADD R23, R11, 0xffffffff ;  /* 0xffffffff0b177836 */ /* 0x000fe20000000000 */
[----:B------:R-:W-:Y:S01]  /*0690*/  LOP3.LUT R12, R10, 0xf, RZ, 0xc0, !PT ;  /* 0x0000000f0a0c7812 */ /* 0x000fe200078ec0ff */
[----:B------:R-:W-:Y:S01]  /*06a0*/  FADD R18, R16, R15 ;  /* 0x0000000f10127221 */ /* 0x000fe20000000000 */
[----:B------:R-:W-:-:S02]  /*06b0*/  IMAD R15, R6, 0x40, R3 ;  /* 0x00000040060f7824 */ /* 0x000fc400078e0203 */
[C---:B------:R-:W-:Y:S01]  /*06c0*/  FADD R19, R16.reuse, R19 ;  /* 0x0000001310137221 */ /* 0x040fe20000000000 */
[C---:B------:R-:W-:Y:S01]  /*06d0*/  FADD R17, R16.reuse, R17 ;  /* 0x0000001110117221 */ /* 0x040fe20000000000 */
[----:B------:R-:W-:Y:S01]  /*06e0*/  FADD R16, R16, R13 ;  /* 0x0000000d10107221 */ /* 0x000fe20000000000 */
[----:B------:R-:W-:Y:S02]  /*06f0*/  LOP3.LUT R10, R10, 0x3, RZ, 0xc0, !PT ;  /* 0x000000030a0a7812 */ /* 0x000fe400078ec0ff */
[----:B------:R-:W-:Y:S02]  /*0700*/  IADD3 R13, PT, PT, -R15, UR18, RZ ;  /* 0x000000120f0d7c10 */ /* 0x000fe4000fffe1ff */
[----:B------:R-:W-:Y:S01]  /*0710*/  IADD3 R22, PT, PT, R12, -0x1, RZ ;  /* 0xffffffff0c167810 */ /* 0x000fe20007ffe0ff */
[----:B------:R-:W-:Y:S06]  /*0720*/  @P0 BRA `(.L_x_2093) ;  /* 0x0000000000100947 */ /* 0x000fec0003800000 */
[----:B------:R-:W-:-:S07]  /*0730*/  MOV R4, 0x750 ;  /* 0x0000075000047802 */ /* 0x000fce0000000f00 */
[----:B------:R-:W-:Y:S05]  /*0740*/  CALL.REL.NOINC `($__internal_20_$__cuda_sm20_rcp_rn_f32_slowpath) ;  /* 0x0000001c00a07944 */ /* 0x000fea0003c00000 */
[----:B------:R-:W-:Y:S01]  /*0750*/  IMAD.MOV.U32 R8, RZ, RZ, R3 ;  /* 0x000000ffff087224 */ /* 0x000fe200078e0003 */
[----:B------:R-:W-:Y:S06]  /*0760*/  BRA `(.L_x_2094) ;  /* 0x0000000000107947 */ /* 0x000fec0003800000 */
.L_x_2093:
[----:B------:R-:W0:Y:S02]  /*0770*/  MUFU.RCP R3, R0 ;  /* 0x0000000000037308 */ /* 0x000e240000001000 */
[----:B0-----:R-:W-:-:S04]  /*0780*/  FFMA R4, R0, R3, -1 ;  /* 0xbf80000000047423 */ /* 0x001fc80000000003 */
[----:B------:R-:W-:-:S04]  /*0790*/  FADD.FTZ R4, -R4, -RZ ;  /* 0x800000ff04047221 */ /* 0x000fc80000010100 */
[----:B------:R-:W-:-:S07]  /*07a0*/  FFMA R8, R3, R4, R3 ;  /* 0x0000000403087223 */ /* 0x000fce0000000003 */
.L_x_2094:
[----:B------:R-:W0:Y:S01]  /*07b0*/  LDCU UR4, c[0x0][0x384] ;  /* 0x00007080ff0477ac */ /* 0x000e220008000800 */
[----:B------:R-:W-:Y:S01]  /*07c0*/  VIADD R2, R2, UR14 ;  /* 0x0000000e02027c36 */ /* 0x000fe20008000000 */
[----:B------:R-:W-:Y:S02]  /*07d0*/  ISETP.GE.U32.AND P2, PT, R22, 0x7, PT ;  /* 0x000000071600780c */ /* 0x000fe40003f46070 */
[----:B------:R-:W-:Y:S02]  /*07e0*/  CS2R R6, SRZ ;  /* 0x0000000000067805 */ /* 0x000fe4000001ff00 */
[----:B------:R-:W-:Y:S02]  /*07f0*/  ISETP.GE.U32.AND P3, PT, R23, 0x3, PT ;  /* 0x000000031700780c */ /* 0x000fe40003f66070 */
[----:B------:R-:W-:Y:S01]  /*0800*/  CS2R R4, SRZ ;  /* 0x0000000000047805 */ /* 0x000fe2000001ff00 */
[----:B0-----:R-:W-:Y:S02]  /*0810*/  UIMAD UR7, UR7, UR4, URZ ;  /* 0x00000004070772a4 */ /* 0x001fe4000f8e02ff */
[----:B------:R-:W-:Y:S01]  /*0820*/  IMAD R3, R2, UR4, RZ ;  /* 0x0000000402037c24 */ /* 0x000fe2000f8e02ff */
[----:B------:R-:W-:-:S09]  /*0830*/  UMOV UR4, URZ ;  /* 0x000000ff00047c82 */ /* 0x000fd20008000000 */
.L_x_2135:
[----:B--23--:R-:W0:Y:S01]  /*0840*/  S2R R20, SR_TID.X ;  /* 0x0000000000147919 */ /* 0x00ce220000002100 */
[----:B-1----:R-:W1:Y:S01]  /*0850*/  LDCU UR8, c[0x0][0x388] ;  /* 0x00007100ff0877ac */ /* 0x002e620008000800 */
[----:B-----5:R-:W-:Y:S01]  /*0860*/  IMAD.MOV.U32 R31, RZ, RZ, RZ ;  /* 0x000000ffff1f7224 */ /* 0x020fe200078e00ff */
[----:B------:R-:W2:Y:S01]  /*0870*/  LDCU UR18, c[0x0][0x38c] ;  /* 0x00007180ff1277ac */ /* 0x000ea20008000800 */
[----:B0-----:R-:W-:-:S04]  /*0880*/  SHF.R.U32.HI R20, RZ, 0x5, R20 ;  /* 0x00000005ff147819 */ /* 0x001fc80000011614 */
[----:B------:R-:W-:-:S04]  /*0890*/  IADD3 R32, PT, PT, R20, UR14, RZ ;  /* 0x0000000e14207c10 */ /* 0x000fc8000fffe0ff */
[----:B-1----:R-:W-:-:S13]  /*08a0*/  ISETP.GE.AND P0, PT, R32, UR8, PT ;  /* 0x0000000820007c0c */ /* 0x002fda000bf06270 */
[----:B------:R-:W0:Y:S01]  /*08b0*/  @!P0 LDC.64 R20, c[0x0][0x3a0] ;  /* 0x0000e800ff148b82 */ /* 0x000e220000000a00 */
[----:B------:R-:W-:-:S05]  /*08c0*/  IMAD.U32 R22, RZ, RZ, UR6 ;  /* 0x00000006ff167e24 */ /* 0x000fca000f8e00ff */
[----:B------:R-:W-:-:S05]  /*08d0*/  LEA R22, R22, R29, 0x5 ;  /* 0x0000001d16167211 */ /* 0x000fca00078e28ff */
[----:B------:R-:W-:Y:S02]  /*08e0*/  IMAD.SHL.U32 R23, R22, 0x2, RZ ;  /* 0x0000000216177824 */ /* 0x000fe400078e00ff */
[----:B0-----:R-:W-:-:S05]  /*08f0*/  @!P0 IMAD.WIDE R20, R32, 0x4, R20 ;  /* 0x0000000420148825 */ /* 0x001fca00078e0214 */
[----:B------:R0:W5:Y:S01]  /*0900*/  @!P0 LDG.E R31, desc[UR16][R20.64] ;  /* 0x00000010141f8981 */ /* 0x000162000c1e1900 */
[----:B--2---:R-:W-:Y:S01]  /*0910*/  ISETP.GE.AND P0, PT, R23, UR18, PT ;  /* 0x0000001217007c0c */ /* 0x004fe2000bf06270 */
[----:B------:R-:W-:Y:S01]  /*0920*/  BSSY.RECONVERGENT B0, `(.L_x_2095) ;  /* 0x0000061000007945 */ /* 0x000fe20003800200 */
        /* <DEDUP_REMOVED lines=11> */
[C---:B------:R-:W-:Y:S01]  /*09e0*/  ISETP.NE.AND P5, PT, R14.reuse, RZ, PT ;  /* 0x000000ff0e00720c */ /* 0x040fe20003fa5270 */
[----:B------:R-:W-:Y:S01]  /*09f0*/  BSSY.RECONVERGENT B2, `(.L_x_2099) ;  /* 0x0000005000027945 */ /* 0x000fe20003800200 */
[----:B------:R-:W-:Y:S01]  /*0a00*/  ISETP.GE.U32.AND P4, PT, R14, 0x2, PT ;  /* 0x000000020e00780c */ /* 0x000fe20003f86070 */
[----:B------:R-:W-:-:S10]  /*0a10*/  IMAD.MOV.U32 R20, RZ, RZ, RZ ;  /* 0x000000ffff147224 */ /* 0x000fd400078e00ff */
[----:B------:R-:W-:Y:S05]  /*0a20*/  @!P5 BRA `(.L_x_2100) ;  /* 0x000000000004d947 */ /* 0x000fea0003800000 */
[----:B------:R0:W5:Y:S02]  /*0a30*/  LDG.E R20, desc[UR16][R22.64] ;  /* 0x0000001016147981 */ /* 0x000164000c1e1900 */
.L_x_2100:
[----:B------:R-:W-:Y:S05]  /*0a40*/  BSYNC.RECONVERGENT B2 ;  /* 0x0000000000027941 */ /* 0x000fea0003800200 */
.L_x_2099:
[----:B------:R-:W-:Y:S01]  /*0a50*/  HFMA2 R21, -RZ, RZ, 0, 0 ;  /* 0x00000000ff157431 */ /* 0x000fe200000001ff */
[----:B------:R-:W-:Y:S06]  /*0a60*/  @!P4 BRA `(.L_x_2101) ;  /* 0x00000000000cc947 */ /* 0x000fec0003800000 */
[----:B------:R1:W5:Y:S01]  /*0a70*/  LDG.E R21, desc[UR16][R22.64+0x4] ;  /* 0x0000041016157981 */ /* 0x000362000c1e1900 */
[----:B------:R-:W-:Y:S05]  /*0a80*/  BRA `(.L_x_2101) ;  /* 0x0000000000047947 */ /* 0x000fea0003800000 */
.L_x_2098:
[----:B------:R0:W5:Y:S02]  /*0a90*/  LDG.E.64 R20, desc[UR16][R22.64] ;  /* 0x0000001016147981 */ /* 0x000164000c1e1b00 */
.L_x_2101:
[----:B------:R-:W-:Y:S05]  /*0aa0*/  BSYNC.RECONVERGENT B1 ;  /* 0x0000000000017941 */ /* 0x000fea0003800200 */
.L_x_2097:
[----:B01----:R-:W0:Y:S01]  /*0ab0*/  LDC.64 R22, c[0x0][0x3c8] ;  /* 0x0000f200ff167b82 */ /* 0x003e220000000a00 */
[----:B------:R-:W-:Y:S01]  /*0ac0*/  ISETP.GT.U32.AND P5, PT, R14, 0x1, PT ;  /* 0x000000010e00780c */ /* 0x000fe20003fa4070 */
[----:B------:R-:W-:Y:S01]  /*0ad0*/  BSSY.RECONVERGENT B1, `(.L_x_2102) ;  /* 0x000000d000017945 */ /* 0x000fe20003800200 */
[----:B0-----:R-:W-:-:S03]  /*0ae0*/  IMAD.WIDE R26, R27, 0x2, R22 ;  /* 0x000000021b1a7825 */ /* 0x001fc600078e0216 */
[----:B------:R-:W-:-:S13]  /*0af0*/  LOP3.LUT P4, RZ, R26, 0x3, RZ, 0xc0, !PT ;  /* 0x000000031aff7812 */ /* 0x000fda000788c0ff */
[----:B------:R-:W-:Y:S05]  /*0b00*/  @!P4 BRA P5, `(.L_x_2103) ;  /* 0x000000000018c947 */ /* 0x000fea0002800000 */
[----:B------:R-:W-:Y:S02]  /*0b10*/  ISETP.NE.AND P4, PT, R14, RZ, PT ;  /* 0x000000ff0e00720c */ /* 0x000fe40003f85270 */
[----:B------:R-:W-:-:S06]  /*0b20*/  @!P1 PRMT R33, RZ, 0x7610, R33 ;  /* 0x00007610ff219816 */ /* 0x000fcc0000000021 */
[----:B------:R0:W5:Y:S05]  /*0b30*/  @P1 LDG.E.U16 R33, desc[UR16][R26.64+0x2] ;  /* 0x000002101a211981 */ /* 0x00016a000c1e1500 */
[----:B------:R0:W5:Y:S01]  /*0b40*/  @P4 LDG.E.U16 R0, desc[UR16][R26.64] ;  /* 0x000000101a004981 */ /* 0x000162000c1e1500 */
[----:B------:R-:W-:Y:S01]  /*0b50*/  @!P4 PRMT R0, RZ, 0x7610, R0 ;  /* 0x00007610ff00c816 */ /* 0x000fe20000000000 */
[----:B0-----:R-:W-:Y:S06]  /*0b60*/  BRA `(.L_x_2104) ;  /* 0x00000000000c7947 */ /* 0x001fec0003800000 */
.L_x_2103:
[----:B------:R-:W2:Y:S02]  /*0b70*/  LDG.E R26, desc[UR16][R26.64] ;  /* 0x000000101a1a7981 */ /* 0x000ea4000c1e1900 */
[C---:B--2---:R-:W-:Y:S02]  /*0b80*/  PRMT R0, R26.reuse, 0x7610, R0 ;  /* 0x000076101a007816 */ /* 0x044fe40000000000 */
[----:B------:R-:W-:-:S07]  /*0b90*/  PRMT R33, R26, 0x7632, R33 ;  /* 0x000076321a217816 */ /* 0x000fce0000000021 */
.L_x_2104:
[----:B------:R-:W-:Y:S05]  /*0ba0*/  BSYNC.RECONVERGENT B1 ;  /* 0x0000000000017941 */ /* 0x000fea0003800200 */
.L_x_2102:
[----:B------:R-:W-:Y:S01]  /*0bb0*/  ISETP.GE.AND P1, PT, R15, UR18, PT ;  /* 0x000000120f007c0c */ /* 0x000fe2000bf26270 */
[----:B-----5:R-:W-:Y:S02]  /*0bc0*/  IMAD.U32 R27, R0, 0x10000, RZ ;  /* 0x00010000001b7824 */ /* 0x020fe400078e00ff */
[-C--:B------:R-:W-:Y:S01]  /*0bd0*/  FMUL R0, R20, R31.reuse ;  /* 0x0000001f14007220 */ /* 0x080fe20000400000 */
[----:B------:R-:W-:Y:S02]  /*0be0*/  IMAD.U32 R41, R33, 0x10000, RZ ;  /* 0x0001000021297824 */ /* 0x000fe400078e00ff */
[----:B------:R-:W-:Y:S01]  /*0bf0*/  FMUL R34, R21, R31 ;  /* 0x0000001f15227220 */ /* 0x000fe20000400000 */
[-C--:B------:R-:W-:Y:S01]  /*0c00*/  FMUL R33, R19, R27.reuse ;  /* 0x0000001b13217220 */ /* 0x080fe20000400000 */
[----:B------:R-:W-:Y:S01]  /*0c10*/  FFMA R4, R0, R27, R4 ;  /* 0x0000001b00047223 */ /* 0x000fe20000000004 */
[-C--:B------:R-:W-:Y:S01]  /*0c20*/  FMUL R37, R18, R41.reuse ;  /* 0x0000002912257220 */ /* 0x080fe20000400000 */
[----:B------:R-:W-:Y:S01]  /*0c30*/  FFMA R5, R34, R41, R5 ;  /* 0x0000002922057223 */ /* 0x000fe20000000005 */
[----:B------:R-:W-:Y:S01]  /*0c40*/  FADD R20, RZ, R33 ;  /* 0x00000021ff147221 */ /* 0x000fe20000000000 */
[----:B------:R-:W-:-:S03]  /*0c50*/  FFMA R26, R0, R33, RZ ;  /* 0x00000021001a7223 */ /* 0x000fc600000000ff */
        /* <DEDUP_REMOVED lines=10> */
[----:B------:R0:W5:Y:S01]  /*0d00*/  LDG.E.64 R20, desc[UR16][R24.64] ;  /* 0x0000001018147981 */ /* 0x000162000c1e1b00 */
[----:B------:R-:W-:Y:S05]  /*0d10*/  BRA `(.L_x_2107) ;  /* 0x0000000000107947 */ /* 0x000fea0003800000 */
.L_x_2106:
[----:B------:R-:W-:Y:S02]  /*0d20*/  ISETP.NE.AND P1, PT, R13, RZ, PT ;  /* 0x000000ff0d00720c */ /* 0x000fe40003f25270 */
[----:B------:R-:W-:-:S06]  /*0d30*/  CS2R R20, SRZ ;  /* 0x0000000000147805 */ /* 0x000fcc000001ff00 */
[----:B------:R1:W5:Y:S05]  /*0d40*/  @P4 LDG.E R21, desc[UR16][R24.64+0x4] ;  /* 0x0000041018154981 */ /* 0x00036a000c1e1900 */
[----:B------:R1:W5:Y:S02]  /*0d50*/  @P1 LDG.E R20, desc[UR16][R24.64] ;  /* 0x0000001018141981 */ /* 0x000364000c1e1900 */
.L_x_2107:
[----:B------:R-:W-:Y:S05]  /*0d60*/  BSYNC.RECONVERGENT B1 ;  /* 0x0000000000017941 */ /* 0x000fea0003800200 */
.L_x_2105:
[----:B------:R-:W-:Y:S01]  /*0d70*/  IMAD.WIDE R22, R35, 0x2, R22 ;  /* 0x0000000223167825 */ /* 0x000fe200078e0216 */
[----:B------:R-:W-:Y:S02]  /*0d80*/  BSSY.RECONVERGENT B1, `(.L_x_2108) ;  /* 0x000000e000017945 */ /* 0x000fe40003800200 */
[----:B------:R-:W-:-:S04]  /*0d90*/  LOP3.LUT P1, RZ, R22, 0x3, RZ, 0xc0, !PT ;  /* 0x0000000316ff7812 */ /* 0x000fc8000782c0ff */
[----:B------:R-:W-:-:S13]  /*0da0*/  ISETP.LT.U32.OR P1, PT, R13, 0x2, P1 ;  /* 0x000000020d00780c */ /* 0x000fda0000f21470 */
[----:B------:R-:W-:Y:S05]  /*0db0*/  @P1 BRA `(.L_x_2109) ;  /* 0x0000000000101947 */ /* 0x000fea0003800000 */
[----:B------:R-:W2:Y:S02]  /*0dc0*/  LDG.E R22, desc[UR16][R22.64] ;  /* 0x0000001016167981 */ /* 0x000ea4000c1e1900 */
[C---:B--2---:R-:W-:Y:S02]  /*0dd0*/  PRMT R2, R22.reuse, 0x7610, R2 ;  /* 0x0000761016027816 */ /* 0x044fe40000000002 */
[----:B01----:R-:W-:Y:S01]  /*0de0*/  PRMT R24, R22, 0x7632, R24 ;  /* 0x0000763216187816 */ /* 0x003fe20000000018 */
[----:B------:R-:W-:Y:S06]  /*0df0*/  BRA `(.L_x_2110) ;  /* 0x0000000000187947 */ /* 0x000fec0003800000 */
.L_x_2109:
[C---:B------:R-:W-:Y:S02]  /*0e00*/  ISETP.NE.AND P1, PT, R13.reuse, RZ, PT ;  /* 0x000000ff0d00720c */ /* 0x040fe40003f25270 */
[----:B------:R-:W-:-:S11]  /*0e10*/  ISETP.GT.U32.AND P4, PT, R13, 0x1, PT ;  /* 0x000000010d00780c */ /* 0x000fd60003f84070 */
[----:B------:R-:W-:Y:S02]  /*0e20*/  @!P1 PRMT R2, RZ, 0x7610, R2 ;  /* 0x00007610ff029816 */ /* 0x000fe40000000002 */
[----:B01----:R-:W-:-:S04]  /*0e30*/  @!P4 PRMT R24, RZ, 0x7610, R24 ;  /* 0x00007610ff18c816 */ /* 0x003fc80000000018 */
[----:B------:R0:W5:Y:S04]  /*0e40*/  @P1 LDG.E.U16 R2, desc[UR16][R22.64] ;  /* 0x0000001016021981 */ /* 0x000168000c1e1500 */
[----:B------:R0:W5:Y:S02]  /*0e50*/  @P4 LDG.E.U16 R24, desc[UR16][R22.64+0x2] ;  /* 0x0000021016184981 */ /* 0x000164000c1e1500 */
.L_x_2110:
[----:B------:R-:W-:Y:S05]  /*0e60*/  BSYNC.RECONVERGENT B1 ;  /* 0x0000000000017941 */ /* 0x000fea0003800200 */
.L_x_2108:
[----:B0----5:R-:W-:Y:S01]  /*0e70*/  SHF.L.U32 R23, R2, 0x10, RZ ;  /* 0x0000001002177819 */ /* 0x021fe200000006ff */
[----:B------:R-:W-:Y:S02]  /*0e80*/  IMAD.U32 R25, R24, 0x10000, RZ ;  /* 0x0001000018197824 */ /* 0x000fe400078e00ff */
[-C--:B------:R-:W-:Y:S01]  /*0e90*/  FMUL R35, R20, R31.reuse ;  /* 0x0000001f14237220 */ /* 0x080fe20000400000 */
[----:B------:R-:W-:Y:S01]  /*0ea0*/  FMUL R36, R21, R31 ;  /* 0x0000001f15247220 */ /* 0x000fe20000400000 */
[----:B------:R-:W-:Y:S01]  /*0eb0*/  FMUL R2, R17, R23 ;  /* 0x0000001711027220 */ /* 0x000fe20000400000 */
[----:B------:R-:W-:Y:S01]  /*0ec0*/  FMUL R39, R16, R25 ;  /* 0x0000001910277220 */ /* 0x000fe20000400000 */
[----:B------:R-:W-:Y:S01]  /*0ed0*/  FFMA R6, R35, R23, R6 ;  /* 0x0000001723067223 */ /* 0x000fe20000000006 */
[----:B------:R-:W-:Y:S01]  /*0ee0*/  FFMA R7, R36, R25, R7 ;  /* 0x0000001924077223 */ /* 0x000fe20000000007 */
[----:B------:R-:W-:Y:S01]  /*0ef0*/  FADD R20, R27, R2 ;  /* 0x000000021b147221 */ /* 0x000fe20000000000 */
[----:B------:R-:W-:-:S03]  /*0f00*/  FFMA R26, R35, R2, R26 ;  /* 0x00000002231a7223 */ /* 0x000fc6000000001a */
[----:B------:R-:W-:Y:S01]  /*0f10*/  FADD R27, R20, R39 ;  /* 0x00000027141b7221 */ /* 0x000fe20000000000 */
[----:B------:R-:W-:-:S07]  /*0f20*/  FFMA R26, R36, R39, R26 ;  /* 0x00000027241a7223 */ /* 0x000fce000000001a */
.L_x_2096:
[----:B------:R-:W-:Y:S05]  /*0f30*/  BSYNC.RECONVERGENT B0 ;  /* 0x0000000000007941 */ /* 0x000fea0003800200 */
.L_x_2095:
[----:B------:R-:W0:Y:S02]  /*0f40*/  LDCU UR15, c[0x0][0x384] ;  /* 0x00007080ff0f77ac */ /* 0x000e240008000800 */
[----:B0-----:R-:W-:-:S09]  /*0f50*/  UISETP.NE.AND UP0, UPT, UR15, 0x1, UPT ;  /* 0x000000010f00788c */ /* 0x001fd2000bf05270 */
[----:B------:R-:W-:Y:S05]  /*0f60*/  BRA.U UP0, `(.L_x_2111) ;  /* 0x00000001002c7547 */ /* 0x000fea000b800000 */
        /* <DEDUP_REMOVED lines=11> */
.L_x_2111:
[----:B------:R-:W0:Y:S01]  /*1020*/  SHFL.DOWN PT, R20, R27, 0x10, 0x1f ;  /* 0x0a001f001b147f89 */ /* 0x000e2200000e0000 */
[----:B------:R-:W-:Y:S01]  /*1030*/  ULOP3.LUT UR9, UR4, 0x1, URZ, 0xc0, !UPT ;  /* 0x0000000104097892 */ /* 0x000fe2000f8ec0ff */
[----:B------:R-:W-:Y:S01]  /*1040*/  ISETP.NE.AND P1, PT, R29, RZ, PT ;  /* 0x000000ff1d00720c */ /* 0x000fe20003f25270 */
[----:B------:R-:W1:Y:S01]  /*1050*/  LDCU.64 UR10, c[0x0][0x3b0] ;  /* 0x00007600ff0a77ac */ /* 0x000e620008000a00 */
[----:B------:R-:W2:Y:S01]  /*1060*/  SHFL.DOWN PT, R21, R26, 0x10, 0x1f ;  /* 0x0a001f001a157f89 */ /* 0x000ea200000e0000 */
[----:B------:R-:W-:Y:S02]  /*1070*/  UIADD3 UR8, UPT, UPT, -UR9, URZ, URZ ;  /* 0x000000ff09087290 */ /* 0x000fe4000fffe1ff */
[----:B------:R-:W-:Y:S02]  /*1080*/  UISETP.NE.AND UP0, UPT, UR9, URZ, UPT ;  /* 0x000000ff0900728c */ /* 0x000fe4000bf05270 */
[----:B------:R-:W-:Y:S01]  /*1090*/  ULOP3.LUT UR8, UR8, UR7, URZ, 0xc0, !UPT ;  /* 0x0000000708087292 */ /* 0x000fe2000f8ec0ff */
        /* <DEDUP_REMOVED lines=9> */
[----:B------:R-:W-:Y:S01]  /*1130*/  IADD3 R23, P4, PT, R3, UR8, RZ ;  /* 0x0000000803177c10 */ /* 0x000fe2000ff9e0ff */
[----:B--2---:R-:W-:-:S03]  /*1140*/  FADD R25, R22, R25 ;  /* 0x0000001916197221 */ /* 0x004fc60000000000 */
[----:B------:R-:W0:Y:S04]  /*1150*/  SHFL.DOWN PT, R27, R24, 0x2, 0x1f ;  /* 0x08401f00181b7f89 */ /* 0x000e2800000e0000 */
[----:B------:R-:W2:Y:S01]  /*1160*/  SHFL.DOWN PT, R26, R25, 0x2, 0x1f ;  /* 0x08401f00191a7f89 */ /* 0x000ea200000e0000 */
[----:B0-----:R-:W-:Y:S01]  /*1170*/  FADD R27, R24, R27 ;  /* 0x0000001b181b7221 */ /* 0x001fe20000000000 */
[----:B------:R-:W-:Y:S01]  /*1180*/  IMAD.X R24, RZ, RZ, RZ, P4 ;  /* 0x000000ffff187224 */ /* 0x000fe200020e06ff */
[----:B-1----:R-:W-:Y:S01]  /*1190*/  LEA R22, P4, R23, UR10, 0x3 ;  /* 0x0000000a17167c11 */ /* 0x002fe2000f8818ff */
[----:B--2---:R-:W-:Y:S02]  /*11a0*/  FADD R26, R25, R26 ;  /* 0x0000001a191a7221 */ /* 0x004fe40000000000 */
[----:B------:R-:W0:Y:S01]  /*11b0*/  SHFL.DOWN PT, R20, R27, 0x1, 0x1f ;  /* 0x08201f001b147f89 */ /* 0x000e2200000e0000 */
[----:B------:R-:W-:-:S02]  /*11c0*/  LEA.HI.X R23, R23, UR11, R24, 0x3, P4 ;  /* 0x0000000b17177c11 */ /* 0x000fc4000a0f1c18 */
[----:B------:R-:W-:Y:S01]  /*11d0*/  MOV R25, UR6 ;  /* 0x0000000600197c02 */ /* 0x000fe20008000f00 */
[----:B------:R-:W1:Y:S01]  /*11e0*/  SHFL.DOWN PT, R21, R26, 0x1, 0x1f ;  /* 0x08201f001a157f89 */ /* 0x000e6200000e0000 */
[----:B------:R-:W-:-:S03]  /*11f0*/  ISETP.NE.AND P4, PT, R30, RZ, PT ;  /* 0x000000ff1e00720c */ /* 0x000fc60003f85270 */
[----:B------:R-:W-:-:S04]  /*1200*/  @!P1 IMAD.WIDE.U32 R24, R25, 0x8, R22 ;  /* 0x0000000819189825 */ /* 0x000fc800078e0016 */
[----:B0-----:R-:W-:Y:S01]  /*1210*/  FADD R20, R27, R20 ;  /* 0x000000141b147221 */ /* 0x001fe20000000000 */
[----:B-1----:R-:W-:-:S05]  /*1220*/  FADD R21, R26, R21 ;  /* 0x000000151a157221 */ /* 0x002fca0000000000 */
[----:B------:R0:W-:Y:S01]  /*1230*/  @!P1 STG.E.64 desc[UR16][R24.64], R20 ;  /* 0x0000001418009986 */ /* 0x0001e2000c101b10 */
[----:B------:R-:W-:Y:S05]  /*1240*/  @P4 BRA `(.L_x_2113) ;  /* 0x00000000006c4947 */ /* 0x000fea0003800000 */
[----:B------:R-:W1:Y:S01]  /*1250*/  LDCU UR8, c[0x0][0x380] ;  /* 0x00007000ff0877ac */ /* 0x000e620008000800 */
[----:B------:R-:W2:Y:S01]  /*1260*/  LDCU.64 UR10, c[0x0][0x3b8] ;  /* 0x00007700ff0a77ac */ /* 0x000ea20008000a00 */
        /* <DEDUP_REMOVED lines=20> */
.L_x_2114:
[----:B------:R-:W2:Y:S04]  /*13b0*/  LDG.E.STRONG.GPU R24, desc[UR16][R20.64] ;  /* 0x0000001014187981 */ /* 0x000ea8000c1ef900 */
[----:B--2---:R-:W-:Y:S01]  /*13c0*/  CCTL.IVALL ;  /* 0x00000000ff00798f */ /* 0x004fe20002000000 */
[----:B------:R-:W-:Y:S05]  /*13d0*/  YIELD ;  /* 0x0000000000007946 */ /* 0x000fea0003800000 */
[----:B------:R-:W-:-:S13]  /*13e0*/  ISETP.NE.AND P1, PT, R24, R25, PT ;  /* 0x000000191800720c */ /* 0x000fda0003f25270 */
[----:B------:R-:W-:Y:S05]  /*13f0*/  @P1 BRA `(.L_x_2114) ;  /* 0xfffffffc00ec1947 */ /* 0x000fea000383ffff */
.L_x_2113:
[----:B------:R-:W-:Y:S01]  /*1400*/  ISETP.GE.AND P1, PT, R29, UR15, PT ;  /* 0x0000000f1d007c0c */ /* 0x000fe2000bf26270 */
        /* <DEDUP_REMOVED lines=8> */
[----:B------:R-:W-:Y:S01]  /*1490*/  IMAD.MOV.U32 R26, RZ, RZ, RZ ;  /* 0x000000ffff1a7224 */ /* 0x000fe200078e00ff */
[----:B0-----:R-:W-:-:S09]  /*14a0*/  MOV R25, R29 ;  /* 0x0000001d00197202 */ /* 0x001fd20000000f00 */
[----:B------:R-:W-:Y:S05]  /*14b0*/  @!P1 BRA `(.L_x_2118) ;  /* 0x0000000000a09947 */ /* 0x000fea0003800000 */
[----:B------:R-:W-:Y:S01]  /*14c0*/  IMAD.MOV.U32 R26, RZ, RZ, RZ ;  /* 0x000000ffff1a7224 */ /* 0x000fe200078e00ff */
[----:B------:R-:W-:Y:S01]  /*14d0*/  MOV R25, R29 ;  /* 0x0000001d00197202 */ /* 0x000fe20000000f00 */
[----:B------:R-:W-:-:S07]  /*14e0*/  IMAD.MOV.U32 R24, RZ, RZ, R9 ;  /* 0x000000ffff187224 */ /* 0x000fce00078e0009 */
.L_x_2119:
[----:B------:R-:W-:-:S05]  /*14f0*/  IMAD.WIDE.U32 R20, R25, 0x8, R22 ;  /* 0x0000000819147825 */ /* 0x000fca00078e0016 */
[----:B------:R-:W2:Y:S04]  /*1500*/  LDG.E R41, desc[UR16][R20.64+0x4] ;  /* 0x0000041014297981 */ /* 0x000ea8000c1e1900 */
[----:B------:R-:W3:Y:S04]  /*1510*/  LDG.E R40, desc[UR16][R20.64+0x104] ;  /* 0x0001041014287981 */ /* 0x000ee8000c1e1900 */
        /* <DEDUP_REMOVED lines=10> */
[----:B------:R-:W3:Y:S01]  /*15c0*/  LDG.E R38, desc[UR16][R20.64+0x704] ;  /* 0x0007041014267981 */ /* 0x000ee2000c1e1900 */
[----:B------:R-:W-:-:S03]  /*15d0*/  FADD R43, R42, R27 ;  /* 0x0000001b2a2b7221 */ /* 0x000fc60000000000 */
[----:B------:R-:W3:Y:S01]  /*15e0*/  LDG.E R27, desc[UR16][R20.64+0x904] ;  /* 0x00090410141b7981 */ /* 0x000ee2000c1e1900 */
[----:B--2---:R-:W-:-:S03]  /*15f0*/  FADD R43, R43, R26 ;  /* 0x0000001a2b2b7221 */ /* 0x004fc60000000000 */
[----:B------:R-:W2:Y:S01]  /*1600*/  LDG.E R26, desc[UR16][R20.64+0xa04] ;  /* 0x000a0410141a7981 */ /* 0x000ea2000c1e1900 */
[----:B----4-:R-:W-:-:S04]  /*1610*/  FADD R43, R43, R40 ;  /* 0x000000282b2b7221 */ /* 0x010fc80000000000 */
[----:B---3--:R-:W-:Y:S02]  /*1620*/  FADD R40, R43, R38 ;  /* 0x000000262b287221 */ /* 0x008fe40000000000 */
[----:B------:R-:W3:Y:S02]  /*1630*/  LDG.E R38, desc[UR16][R20.64+0xb04] ;  /* 0x000b041014267981 */ /* 0x000ee4000c1e1900 */
[----:B------:R-:W-:Y:S02]  /*1640*/  FADD R42, R40, R41 ;  /* 0x00000029282a7221 */ /* 0x000fe40000000000 */
[----:B------:R-:W4:Y:S02]  /*1650*/  LDG.E R40, desc[UR16][R20.64+0xc04] ;  /* 0x000c041014287981 */ /* 0x000f24000c1e1900 */
[----:B------:R-:W-:Y:S02]  /*1660*/  FADD R43, R42, R27 ;  /* 0x0000001b2a2b7221 */ /* 0x000fe40000000000 */
[----:B------:R-:W4:Y:S04]  /*1670*/  LDG.E R27, desc[UR16][R20.64+0xd04] ;  /* 0x000d0410141b7981 */ /* 0x000f28000c1e1900 */
[----:B------:R-:W4:Y:S04]  /*1680*/  LDG.E R41, desc[UR16][R20.64+0xe04] ;  /* 0x000e041014297981 */ /* 0x000f28000c1e1900 */
        /* <DEDUP_REMOVED lines=8> */
[----:B------:R-:W-:-:S04]  /*1710*/  FADD R41, R40, R41 ;  /* 0x0000002928297221 */ /* 0x000fc80000000000 */
[----:B------:R-:W-:Y:S01]  /*1720*/  FADD R26, R41, R42 ;  /* 0x0000002a291a7221 */ /* 0x000fe20000000000 */
[----:B------:R-:W-:Y:S06]  /*1730*/  @P1 BRA `(.L_x_2119) ;  /* 0xfffffffc006c1947 */ /* 0x000fec000383ffff */
.L_x_2118:
[----:B------:R-:W-:Y:S05]  /*1740*/  BSYNC.RECONVERGENT B1 ;  /* 0x0000000000017941 */ /* 0x000fea0003800200 */
.L_x_2117:
        /* <DEDUP_REMOVED lines=10> */
[----:B------:R-:W4:Y:S01]  /*17f0*/  LDG.E R40, desc[UR16][R20.64+0x504] ;  /* 0x0005041014287981 */ /* 0x000f22000c1e1900 */
[----:B--2---:R-:W-:-:S03]  /*1800*/  FADD R42, R26, R41 ;  /* 0x000000291a2a7221 */ /* 0x004fc60000000000 */
[----:B------:R-:W2:Y:S04]  /*1810*/  LDG.E R26, desc[UR16][R20.64+0x604] ;  /* 0x00060410141a7981 */ /* 0x000ea8000c1e1900 */
[----:B------:R-:W2:Y:S01]  /*1820*/  LDG.E R41, desc[UR16][R20.64+0x704] ;  /* 0x0007041014297981 */ /* 0x000ea2000c1e1900 */
[----:B---3--:R-:W-:-:S04]  /*1830*/  FADD R43, R42, R43 ;  /* 0x0000002b2a2b7221 */ /* 0x008fc80000000000 */
[----:B----4-:R-:W-:-:S04]  /*1840*/  FADD R38, R43, R38 ;  /* 0x000000262b267221 */ /* 0x010fc80000000000 */
[----:B------:R-:W-:-:S04]  /*1850*/  FADD R27, R38, R27 ;  /* 0x0000001b261b7221 */ /* 0x000fc80000000000 */
[----:B------:R-:W-:-:S04]  /*1860*/  FADD R27, R27, R24 ;  /* 0x000000181b1b7221 */ /* 0x000fc80000000000 */
[----:B------:R-:W-:Y:S01]  /*1870*/  FADD R27, R27, R40 ;  /* 0x000000281b1b7221 */ /* 0x000fe20000000000 */
[----:B------:R-:W-:-:S03]  /*1880*/  IADD3 R25, PT, PT, R25, 0x100, RZ ;  /* 0x0000010019197810 */ /* 0x000fc60007ffe0ff */
[----:B--2---:R-:W-:-:S04]  /*1890*/  FADD R26, R27, R26 ;  /* 0x0000001a1b1a7221 */ /* 0x004fc80000000000 */
[----:B------:R-:W-:-:S07]  /*18a0*/  FADD R26, R26, R41 ;  /* 0x000000291a1a7221 */ /* 0x000fce0000000000 */
.L_x_2121:
[----:B------:R-:W-:Y:S05]  /*18b0*/  BSYNC.RECONVERGENT B1 ;  /* 0x0000000000017941 */ /* 0x000fea0003800200 */
.L_x_2120:
        /* <DEDUP_REMOVED lines=14> */
.L_x_2123:
[----:B------:R-:W-:Y:S05]  /*19a0*/  BSYNC.RECONVERGENT B1 ;  /* 0x0000000000017941 */ /* 0x000fea0003800200 */
.L_x_2122:
        /* <DEDUP_REMOVED lines=11> */
.L_x_2116:
[----:B------:R-:W-:Y:S05]  /*1a60*/  BSYNC.RECONVERGENT B0 ;  /* 0x0000000000007941 */ /* 0x000fea0003800200 */
.L_x_2115:
        /* <DEDUP_REMOVED lines=12> */
.L_x_2112:
[----:B------:R-:W-:Y:S04]  /*1b30*/  BSSY.RECONVERGENT B0, `(.L_x_2124) ;  /* 0x000004e000007945 */ /* 0x000fe80003800200 */
[----:B------:R-:W-:Y:S05]  /*1b40*/  @!P0 BRA `(.L_x_2125) ;  /* 0x0000000400308947 */ /* 0x000fea0003800000 */
[----:B------:R-:W0:Y:S01]  /*1b50*/  LDC.64 R20, c[0x0][0x3d0] ;  /* 0x0000f400ff147b82 */ /* 0x000e220000000a00 */
[----:B------:R-:W-:Y:S01]  /*1b60*/  IMAD.U32 R22, RZ, RZ, UR6 ;  /* 0x00000006ff167e24 */ /* 0x000fe2000f8e00ff */
[C---:B------:R-:W-:Y:S01]  /*1b70*/  ISETP.GT.U32.AND P4, PT, R14.reuse, 0x1, PT ;  /* 0x000000010e00780c */ /* 0x040fe20003f84070 */
[----:B------:R-:W-:Y:S01]  /*1b80*/  BSSY.RECONVERGENT B1, `(.L_x_2126) ;  /* 0x0000011000017945 */ /* 0x000fe20003800200 */
[----:B------:R-:W-:Y:S01]  /*1b90*/  ISETP.GT.U32.AND P1, PT, R14, 0x1, PT ;  /* 0x000000010e00780c */ /* 0x000fe20003f24070 */
[----:B------:R-:W-:Y:S01]  /*1ba0*/  FMUL R38, R25, R8 ;  /* 0x0000000819267220 */ /* 0x000fe20000400000 */
[----:B------:R-:W-:-:S05]  /*1bb0*/  LEA R22, R22, R29, 0x5 ;  /* 0x0000001d16167211 */ /* 0x000fca00078e28ff */
[----:B------:R-:W-:-:S04]  /*1bc0*/  IMAD.SHL.U32 R41, R22, 0x2, RZ ;  /* 0x0000000216297824 */ /* 0x000fc800078e00ff */
[----:B------:R-:W-:-:S04]  /*1bd0*/  IMAD R41, R32, UR18, R41 ;  /* 0x0000001220297c24 */ /* 0x000fc8000f8e0229 */
[----:B0-----:R-:W-:-:S03]  /*1be0*/  IMAD.WIDE R22, R41, 0x2, R20 ;  /* 0x0000000229167825 */ /* 0x001fc600078e0214 */
[----:B------:R-:W-:-:S13]  /*1bf0*/  LOP3.LUT P0, RZ, R22, 0x3, RZ, 0xc0, !PT ;  /* 0x0000000316ff7812 */ /* 0x000fda000780c0ff */
[----:B------:R-:W-:Y:S05]  /*1c00*/  @!P0 BRA P4, `(.L_x_2127) ;  /* 0x00000000001c8947 */ /* 0x000fea0002000000 */
[----:B------:R-:W-:Y:S01]  /*1c10*/  ISETP.NE.AND P0, PT, R14, RZ, PT ;  /* 0x000000ff0e00720c */ /* 0x000fe20003f05270 */
[----:B------:R-:W2:-:S12]  /*1c20*/  @P1 LDG.E.U16 R25, desc[UR16][R22.64+0x2] ;  /* 0x0000021016191981 */ /* 0x000e98000c1e1500 */
[----:B------:R-:W3:Y:S01]  /*1c30*/  @P0 LDG.E.U16 R24, desc[UR16][R22.64] ;  /* 0x0000001016180981 */ /* 0x000ee2000c1e1500 */
[----:B------:R-:W-:-:S04]  /*1c40*/  @!P0 PRMT R24, RZ, 0x7610, R24 ;  /* 0x00007610ff188816 */ /* 0x000fc80000000018 */
[C---:B---3--:R-:W-:Y:S02]  /*1c50*/  @!P1 PRMT R26, R24.reuse, 0x5410, RZ ;  /* 0x00005410181a9816 */ /* 0x048fe400000000ff */
[----:B--2---:R-:W-:Y:S01]  /*1c60*/  @P1 PRMT R26, R24, 0x5410, R25 ;  /* 0x00005410181a1816 */ /* 0x004fe20000000019 */
[----:B------:R-:W-:Y:S06]  /*1c70*/  BRA `(.L_x_2128) ;  /* 0x0000000000047947 */ /* 0x000fec0003800000 */
.L_x_2127:
[----:B------:R0:W5:Y:S02]  /*1c80*/  LDG.E R26, desc[UR16][R22.64] ;  /* 0x00000010161a7981 */ /* 0x000164000c1e1900 */
.L_x_2128:
[----:B------:R-:W-:Y:S05]  /*1c90*/  BSYNC.RECONVERGENT B1 ;  /* 0x0000000000017941 */ /* 0x000fea0003800200 */
.L_x_2126:
[----:B0-----:R-:W0:Y:S01]  /*1ca0*/  LDC.64 R22, c[0x0][0x3e8] ;  /* 0x0000fa00ff167b82 */ /* 0x001e220000000a00 */
[----:B------:R-:W-:Y:S01]  /*1cb0*/  ISETP.GT.U32.AND P1, PT, R14, 0x1, PT ;  /* 0x000000010e00780c */ /* 0x000fe20003f24070 */
[----:B------:R-:W-:Y:S01]  /*1cc0*/  FFMA R40, R34, -R38, R37 ;  /* 0x8000002622287223 */ /* 0x000fe20000000025 */
[----:B-----5:R-:W-:Y:S01]  /*1cd0*/  PRMT R27, R26, 0x7632, R27 ;  /* 0x000076321a1b7816 */ /* 0x020fe2000000001b */
[----:B------:R-:W-:Y:S03]  /*1ce0*/  BSSY.RECONVERGENT B1, `(.L_x_2129) ;  /* 0x0000010000017945 */ /* 0x000fe60003800200 */
[----:B------:R-:W-:-:S05]  /*1cf0*/  SHF.L.U32 R27, R27, 0x10, RZ ;  /* 0x000000101b1b7819 */ /* 0x000fca00000006ff */
[----:B------:R-:W-:Y:S01]  /*1d00*/  FFMA R27, R40, R31, R27 ;  /* 0x0000001f281b7223 */ /* 0x000fe2000000001b */
[----:B0-----:R-:W-:-:S04]  /*1d10*/  IMAD.WIDE R24, R41, 0x4, R22 ;  /* 0x0000000429187825 */ /* 0x001fc800078e0216 */
[----:B------:R-:W-:Y:S01]  /*1d20*/  IMAD.U32 R41, R26, 0x10000, RZ ;  /* 0x000100001a297824 */ /* 0x000fe200078e00ff */
[----:B------:R-:W-:Y:S01]  /*1d30*/  LOP3.LUT P0, RZ, R24, 0x7, RZ, 0xc0, !PT ;  /* 0x0000000718ff7812 */ /* 0x000fe2000780c0ff */
[----:B------:R-:W-:-:S04]  /*1d40*/  FFMA R26, R0, -R38, R33 ;  /* 0x80000026001a7223 */ /* 0x000fc80000000021 */
[----:B------:R-:W-:-:S08]  /*1d50*/  FFMA R26, R26, R31, R41 ;  /* 0x0000001f1a1a7223 */ /* 0x000fd00000000029 */
[----:B------:R-:W-:Y:S05]  /*1d60*/  @!P0 BRA P1, `(.L_x_2130) ;  /* 0x0000000000188947 */ /* 0x000fea0000800000 */
[----:B------:R-:W-:-:S13]  /*1d70*/  ISETP.NE.AND P0, PT, R14, RZ, PT ;  /* 0x000000ff0e00720c */ /* 0x000fda0003f05270 */
[----:B------:R1:W-:Y:S01]  /*1d80*/  @P0 STG.E desc[UR16][R24.64], R26 ;  /* 0x0000001a18000986 */ /* 0x0003e2000c101910 */
[----:B------:R-:W-:-:S13]  /*1d90*/  ISETP.GE.U32.AND P0, PT, R14, 0x2, PT ;  /* 0x000000020e00780c */ /* 0x000fda0003f06070 */
[----:B-1----:R-:W-:Y:S05]  /*1da0*/  @!P0 BRA `(.L_x_2131) ;  /* 0x00000000000c8947 */ /* 0x002fea0003800000 */
[----:B------:R1:W-:Y:S01]  /*1db0*/  STG.E desc[UR16][R24.64+0x4], R27 ;  /* 0x0000041b18007986 */ /* 0x0003e2000c101910 */
[----:B------:R-:W-:Y:S05]  /*1dc0*/  BRA `(.L_x_2131) ;  /* 0x0000000000047947 */ /* 0x000fea0003800000 */
.L_x_2130:
[----:B------:R0:W-:Y:S02]  /*1dd0*/  STG.E.64 desc[UR16][R24.64], R26 ;  /* 0x0000001a18007986 */ /* 0x0001e4000c101b10 */
.L_x_2131:
[----:B------:R-:W-:Y:S05]  /*1de0*/  BSYNC.RECONVERGENT B1 ;  /* 0x0000000000017941 */ /* 0x000fea0003800200 */
.L_x_2129:
        /* <DEDUP_REMOVED lines=9> */
[----:B------:R0:W5:Y:S01]  /*1e80*/  LDG.E R20, desc[UR16][R20.64] ;  /* 0x0000001014147981 */ /* 0x000162000c1e1900 */
[----:B------:R-:W-:Y:S05]  /*1e90*/  BRA `(.L_x_2134) ;  /* 0x00000000001c7947 */ /* 0x000fea0003800000 */
.L_x_2133:
[C---:B------:R-:W-:Y:S02]  /*1ea0*/  ISETP.NE.AND P0, PT, R13.reuse, RZ, PT ;  /* 0x000000ff0d00720c */ /* 0x040fe40003f05270 */
[----:B------:R-:W-:-:S11]  /*1eb0*/  ISETP.GT.U32.AND P4, PT, R13, 0x1, PT ;  /* 0x000000010d00780c */ /* 0x000fd60003f84070 */
[----:B------:R-:W-:Y:S02]  /*1ec0*/  @!P0 PRMT R24, RZ, 0x7610, R24 ;  /* 0x00007610ff188816 */ /* 0x000fe40000000018 */
[----:B------:R-:W-:-:S04]  /*1ed0*/  @!P4 PRMT R25, RZ, 0x7610, R25 ;  /* 0x00007610ff19c816 */ /* 0x000fc80000000019 */
[----:B------:R-:W2:Y:S04]  /*1ee0*/  @P0 LDG.E.U16 R24, desc[UR16][R20.64] ;  /* 0x0000001014180981 */ /* 0x000ea8000c1e1500 */
[----:B------:R-:W2:Y:S02]  /*1ef0*/  @P4 LDG.E.U16 R25, desc[UR16][R20.64+0x2] ;  /* 0x0000021014194981 */ /* 0x000ea4000c1e1500 */
[----:B--2---:R-:W-:-:S07]  /*1f00*/  PRMT R20, R24, 0x5410, R25 ;  /* 0x0000541018147816 */ /* 0x004fce0000000019 */
.L_x_2134:
[----:B------:R-:W-:Y:S05]  /*1f10*/  BSYNC.RECONVERGENT B1 ;  /* 0x0000000000017941 */ /* 0x000fea0003800200 */
.L_x_2132:
[----:B------:R-:W-:Y:S01]  /*1f20*/  IMAD.WIDE R22, R27, 0x4, R22 ;  /* 0x000000041b167825 */ /* 0x000fe200078e0216 */
[----:B0----5:R-:W-:-:S03]  /*1f30*/  PRMT R21, R20, 0x7632, R21 ;  /* 0x0000763214157816 */ /* 0x021fc60000000015 */
[----:B------:R-:W-:Y:S01]  /*1f40*/  IMAD.U32 R25, R20, 0x10000, RZ ;  /* 0x0001000014197824 */ /* 0x000fe200078e00ff */
[----:B------:R-:W-:Y:S01]  /*1f50*/  LOP3.LUT P0, RZ, R22, 0x7, RZ, 0xc0, !PT ;  /* 0x0000000716ff7812 */ /* 0x000fe2000780c0ff */
[-C--:B------:R-:W-:Y:S01]  /*1f60*/  FFMA R20, R35, -R38.reuse, R2 ;  /* 0x8000002623147223 */ /* 0x080fe20000000002 */
[----:B------:R-:W-:Y:S02]  /*1f70*/  IMAD.U32 R21, R21, 0x10000, RZ ;  /* 0x0001000015157824 */ /* 0x000fe400078e00ff */
[----:B------:R-:W-:Y:S01]  /*1f80*/  FFMA R38, R36, -R38, R39 ;  /* 0x8000002624267223 */ /* 0x000fe20000000027 */
[----:B------:R-:W-:Y:S01]  /*1f90*/  ISETP.LT.U32.OR P0, PT, R13, 0x2, P0 ;  /* 0x000000020d00780c */ /* 0x000fe20000701470 */
[-C--:B------:R-:W-:Y:S02]  /*1fa0*/  FFMA R20, R20, R31.reuse, R25 ;  /* 0x0000001f14147223 */ /* 0x080fe40000000019 */
[----:B------:R-:W-:-:S10]  /*1fb0*/  FFMA R21, R38, R31, R21 ;  /* 0x0000001f26157223 */ /* 0x000fd40000000015 */
[----:B------:R2:W-:Y:S01]  /*1fc0*/  @!P0 STG.E.64 desc[UR16][R22.64], R20 ;  /* 0x0000001416008986 */ /* 0x0005e2000c101b10 */
[----:B------:R-:W-:Y:S05]  /*1fd0*/  @!P0 BRA `(.L_x_2125) ;  /* 0x00000000000c8947 */ /* 0x000fea0003800000 */
[----:B------:R-:W-:Y:S01]  /*1fe0*/  ISETP.NE.AND P0, PT, R13, RZ, PT ;  /* 0x000000ff0d00720c */ /* 0x000fe20003f05270 */
[----:B------:R3:W-:-:S12]  /*1ff0*/  @P1 STG.E desc[UR16][R22.64+0x4], R21 ;  /* 0x0000041516001986 */ /* 0x0007d8000c101910 */
[----:B------:R3:W-:Y:S02]  /*2000*/  @P0 STG.E desc[UR16][R22.64], R20 ;  /* 0x0000001416000986 */ /* 0x0007e4000c101910 */
.L_x_2125:
[----:B------:R-:W-:Y:S05]  /*2010*/  BSYNC.RECONVERGENT B0 ;  /* 0x0000000000007941 */ /* 0x000fea0003800200 */
.L_x_2124:
[----:B------:R-:W4:Y:S01]  /*2020*/  LDCU UR8, c[0x0][0x380] ;  /* 0x00007000ff0877ac */ /* 0x000f220008000800 */
[----:B------:R-:W0:Y:S01]  /*2030*/  LDCU UR9, c[0x0][0x388] ;  /* 0x00007100ff0977ac */ /* 0x000e220008000800 */
[----:B----4-:R-:W-:-:S04]  /*2040*/  USHF.L.U32 UR8, UR8, 0x2, URZ ;  /* 0x0000000208087899 */ /* 0x010fc800080006ff */
[----:B------:R-:W-:-:S04]  /*2050*/  UIADD3 UR14, UPT, UPT, UR14, UR8, URZ ;  /* 0x000000080e0e7290 */ /* 0x000fc8000fffe0ff */
[----:B0-----:R-:W-:-:S09]  /*2060*/  UISETP.GE.AND UP0, UPT, UR14, UR9, UPT ;  /* 0x000000090e00728c */ /* 0x001fd2000bf06270 */
[----:B------:R-:W-:Y:S05]  /*2070*/  BRA.U !UP0, `(.L_x_2135) ;  /* 0xffffffe508f07547 */ /* 0x000fea000b83ffff */
[----:B------:R-:W-:Y:S01]  /*2080*/  MOV R8, R4 ;  /* 0x0000000400087202 */ /* 0x000fe20000000f00 */
[----:B------:R-:W-:Y:S01]  /*2090*/  IMAD.MOV.U32 R9, RZ, RZ, R5 ;  /* 0x000000ffff097224 */ /* 0x000fe200078e0005 */
[----:B------:R-:W-:Y:S01]  /*20a0*/  MOV R11, R7 ;  /* 0x00000007000b7202 */ /* 0x000fe20000000f00 */
[----:B------:R-:W-:-:S07]  /*20b0*/  IMAD.MOV.U32 R10, RZ, RZ, R6 ;  /* 0x000000ffff0a7224 */ /* 0x000fce00078e0006 */
.L_x_2092:
[----:B------:R-:W0:Y:S01]  /*20c0*/  S2R R3, SR_CgaCtaId ;  /* 0x0000000000037919 */ /* 0x000e220000008800 */
[----:B------:R-:W-:Y:S01]  /*20d0*/  IMAD.U32 R2, RZ, RZ, UR6 ;  /* 0x00000006ff027e24 */ /* 0x000fe2000f8e00ff */
[----:B------:R-:W-:Y:S01]  /*20e0*/  LOP3.LUT R0, R30, 0x3e0, RZ, 0xc0, !PT ;  /* 0x000003e01e007812 */ /* 0x000fe200078ec0ff */
[----:B------:R-:W-:Y:S01]  /*20f0*/  BSSY.RECONVERGENT B0, `(.L_x_2136) ;  /* 0x0000017000007945 */ /* 0x000fe20003800200 */
[----:B------:R-:W4:Y:S01]  /*2100*/  S2R R12, SR_TID.X ;  /* 0x00000000000c7919 */ /* 0x000f220000002100 */
[----:B------:R-:W-:Y:S01]  /*2110*/  IMAD R13, R2, 0x20, R29 ;  /* 0x00000020020d7824 */ /* 0x000fe200078e021d */
[----:B------:R-:W-:Y:S01]  /*2120*/  MOV R2, 0x400 ;  /* 0x0000040000027802 */ /* 0x000fe20000000f00 */
[----:B------:R-:W-:Y:S02]  /*2130*/  BAR.SYNC.DEFER_BLOCKING 0x0 ;  /* 0x0000000000007b1d */ /* 0x000fe40000010000 */
[----:B------:R-:W-:Y:S02]  /*2140*/  IMAD R0, R0, UR15, R13 ;  /* 0x0000000f00007c24 */ /* 0x000fe4000f8e020d */
[----:B------:R-:W-:-:S03]  /*2150*/  IMAD.SHL.U32 R13, R13, 0x2, RZ ;  /* 0x000000020d0d7824 */ /* 0x000fc600078e00ff */
[----:B------:R-:W-:Y:S02]  /*2160*/  SHF.L.U32 R0, R0, 0x1, RZ ;  /* 0x0000000100007819 */ /* 0x000fe400000006ff */
[----:B------:R-:W-:Y:S02]  /*2170*/  ISETP.GE.AND P2, PT, R13, UR18, PT ;  /* 0x000000120d007c0c */ /* 0x000fe4000bf46270 */
[----:B------:R-:W-:-:S04]  /*2180*/  ISETP.GE.AND P0, PT, R0, UR18, PT ;  /* 0x0000001200007c0c */ /* 0x000fc8000bf06270 */
[----:B------:R-:W-:Y:S02]  /*2190*/  ISETP.GT.U32.OR P1, PT, R30, 0x3f, P0 ;  /* 0x0000003f1e00780c */ /* 0x000fe40000724470 */
[----:B0-----:R-:W-:Y:S02]  /*21a0*/  LEA R2, R3, R2, 0x18 ;  /* 0x0000000203027211 */ /* 0x001fe400078ec0ff */
[----:B----4-:R-:W-:-:S05]  /*21b0*/  SHF.R.U32.HI R15, RZ, 0x5, R12 ;  /* 0x00000005ff0f7819 */ /* 0x010fca000001160c */
[----:B------:R-:W-:Y:S01]  /*21c0*/  IMAD R2, R15, 0x108, R2 ;  /* 0x000001080f027824 */ /* 0x000fe200078e0202 */
[----:B------:R-:W-:Y:S06]  /*21d0*/  @P2 BRA `(.L_x_2137) ;  /* 0x0000000000202947 */ /* 0x000fec0003800000 */
[----:B------:R-:W-:Y:S01]  /*21e0*/  IMAD.U32 R12, RZ, RZ, UR15 ;  /* 0x0000000fff0c7e24 */ /* 0x000fe2000f8e00ff */
[----:B------:R-:W-:Y:S02]  /*21f0*/  ISETP.NE.AND P0, PT, R15, 0x1, PT ;  /* 0x000000010f00780c */ /* 0x000fe40003f05270 */
[----:B------:R-:W-:Y:S02]  /*2200*/  ISETP.GE.U32.AND P2, PT, R30, 0x20, PT ;  /* 0x000000201e00780c */ /* 0x000fe40003f46070 */
[----:B------:R-:W-:-:S04]  /*2210*/  LEA R3, R12, R13, 0x6 ;  /* 0x0000000d0c037211 */ /* 0x000fc800078e30ff */
[----:B------:R-:W-:Y:S01]  /*2220*/  ISETP.GE.OR P0, PT, R3, UR18, !P0 ;  /* 0x0000001203007c0c */ /* 0x000fe2000c706670 */
[----:B------:R-:W-:-:S06]  /*2230*/  IMAD R3, R29, 0x8, R2 ;  /* 0x000000081d037824 */ /* 0x000fcc00078e0202 */
[----:B------:R0:W-:Y:S06]  /*2240*/  @P2 STS.64 [R3], R8 ;  /* 0x0000000803002388 */ /* 0x0001ec0000000a00 */
[----:B------:R0:W-:Y:S02]  /*2250*/  @!P0 STS.64 [R3+0x420], R10 ;  /* 0x0004200a03008388 */ /* 0x0001e40000000a00 */
.L_x_2137:
[----:B------:R-:W-:Y:S05]  /*2260*/  BSYNC.RECONVERGENT B0 ;  /* 0x0000000000007941 */ /* 0x000fea0003800200 */
.L_x_2136:
[----:B------:R-:W-:Y:S06]  /*2270*/  BAR.SYNC.DEFER_BLOCKING 0x0 ;  /* 0x0000000000007b1d */ /* 0x000fec0000010000 */
[----:B------:R-:W-:Y:S05]  /*2280*/  @P1 EXIT ;  /* 0x000000000000194d */ /* 0x000fea0003800000 */
[----:B------:R-:W-:Y:S01]  /*2290*/  ISETP.GE.U32.AND P0, PT, R30, 0x20, PT ;  /* 0x000000201e00780c */ /* 0x000fe20003f06070 */
[C---:B------:R-:W-:Y:S01]  /*22a0*/  IMAD R2, R15.reuse, 0x318, R2 ;  /* 0x000003180f027824 */ /* 0x040fe200078e0202 */
[C---:B------:R-:W-:Y:S01]  /*22b0*/  ISETP.NE.AND P1, PT, R15.reuse, 0x1, PT ;  /* 0x000000010f00780c */ /* 0x040fe20003f25270 */
[----:B------:R-:W4:Y:S01]  /*22c0*/  LDC.64 R12, c[0x0][0x3e0] ;  /* 0x0000f800ff0c7b82 */ /* 0x000f220000000a00 */
[----:B------:R-:W-:Y:S01]  /*22d0*/  SHF.L.U32 R14, R15, 0x3, RZ ;  /* 0x000000030f0e7819 */ /* 0x000fe200000006ff */
[----:B------:R-:W-:-:S03]  /*22e0*/  IMAD R29, R29, 0x8, R2 ;  /* 0x000000081d1d7824 */ /* 0x000fc600078e0202 */
[C---:B------:R-:W-:Y:S02]  /*22f0*/  ISETP.EQ.AND P3, PT, R14.reuse, RZ, P0 ;  /* 0x000000ff0e00720c */ /* 0x040fe40000762270 */
[C---:B------:R-:W-:Y:S01]  /*2300*/  ISETP.EQ.AND P4, PT, R14.reuse, 0x8, P0 ;  /* 0x000000080e00780c */ /* 0x040fe20000782270 */
[----:B0-----:R-:W-:Y:S01]  /*2310*/  LDS.64 R10, [R29+0x210] ;  /* 0x000210001d0a7984 */ /* 0x001fe20000000a00 */
[C---:B------:R-:W-:Y:S02]  /*2320*/  ISETP.EQ.AND P2, PT, R14.reuse, RZ, PT ;  /* 0x000000ff0e00720c */ /* 0x040fe40003f42270 */
[C---:B------:R-:W-:Y:S01]  /*2330*/  ISETP.EQ.AND P5, PT, R14.reuse, RZ, P1 ;  /* 0x000000ff0e00720c */ /* 0x040fe20000fa2270 */
[----:B------:R-:W0:Y:S01]  /*2340*/  @P0 LDS.64 R16, [R29] ;  /* 0x000000001d100984 */ /* 0x000e220000000a00 */
[----:B------:R-:W-:-:S03]  /*2350*/  ISETP.EQ.AND P6, PT, R14, 0x8, !P1 ;  /* 0x000000080e00780c */ /* 0x000fc60004fc2270 */
[----:B------:R-:W1:Y:S02]  /*2360*/  @P1 LDS.64 R2, [R29+0x108] ;  /* 0x000108001d021984 */ /* 0x000e640000000a00 */
[----:B------:R-:W-:Y:S02]  /*2370*/  @P3 IMAD.MOV.U32 R8, RZ, RZ, R5 ;  /* 0x000000ffff083224 */ /* 0x000fe400078e0005 */
[----:B------:R-:W-:Y:S02]  /*2380*/  @P4 IMAD.MOV.U32 R8, RZ, RZ, R7 ;  /* 0x000000ffff084224 */ /* 0x000fe400078e0007 */
[----:B------:R-:W-:Y:S01]  /*2390*/  @P2 IMAD.MOV.U32 R15, RZ, RZ, R4 ;  /* 0x000000ffff0f2224 */ /* 0x000fe200078e0004 */
[C---:B------:R-:W-:Y:S01]  /*23a0*/  ISETP.EQ.AND P2, PT, R14.reuse, 0x8, P1 ;  /* 0x000000080e00780c */ /* 0x040fe20000f42270 */
[----:B0-----:R-:W-:Y:S02]  /*23b0*/  @P0 FADD R17, R17, R8 ;  /* 0x0000000811110221 */ /* 0x001fe40000000000 */
[----:B------:R-:W0:Y:S02]  /*23c0*/  LDS.64 R8, [R29+0x318] ;  /* 0x000318001d087984 */ /* 0x000e240000000a00 */
[----:B------:R-:W-:Y:S01]  /*23d0*/  @P4 IMAD.MOV.U32 R7, RZ, RZ, R17 ;  /* 0x000000ffff074224 */ /* 0x000fe200078e0011 */
[----:B------:R-:W-:-:S02]  /*23e0*/  ISETP.EQ.AND P4, PT, R14, 0x8, PT ;  /* 0x000000080e00780c */ /* 0x000fc40003f82270 */
[----:B------:R-:W-:Y:S02]  /*23f0*/  @P3 MOV R5, R17 ;  /* 0x0000001100053202 */ /* 0x000fe40000000f00 */
[----:B------:R-:W-:Y:S02]  /*2400*/  MOV R17, UR18 ;  /* 0x0000001200117c02 */ /* 0x000fe40008000f00 */
[----:B------:R-:W-:Y:S01]  /*2410*/  ISETP.EQ.AND P3, PT, R14, RZ, !P1 ;  /* 0x000000ff0e00720c */ /* 0x000fe20004f62270 */
[----:B------:R-:W-:Y:S01]  /*2420*/  @P5 IMAD.MOV.U32 R4, RZ, RZ, R5 ;  /* 0x000000ffff045224 */ /* 0x000fe200078e0005 */
[----:B------:R-:W-:Y:S01]  /*2430*/  @P6 MOV R5, R7 ;  /* 0x0000000700056202 */ /* 0x000fe20000000f00 */
[----:B------:R-:W-:Y:S02]  /*2440*/  @P2 IMAD.MOV.U32 R4, RZ, RZ, R7 ;  /* 0x000000ffff042224 */ /* 0x000fe400078e0007 */
[----:B------:R-:W-:Y:S01]  /*2450*/  IMAD R7, R17, UR5, R0 ;  /* 0x0000000511077c24 */ /* 0x000fe2000f8e0200 */
[----:B------:R-:W-:Y:S01]  /*2460*/  IADD3 R0, PT, PT, -R0, UR18, RZ ;  /* 0x0000001200007c10 */ /* 0x000fe2000fffe1ff */
[----:B------:R-:W-:Y:S01]  /*2470*/  @P4 IMAD.MOV.U32 R15, RZ, RZ, R6 ;  /* 0x000000ffff0f4224 */ /* 0x000fe200078e0006 */
[----:B------:R-:W-:Y:S01]  /*2480*/  @P1 MOV R14, R4 ;  /* 0x00000004000e1202 */ /* 0x000fe20000000f00 */
[----:B------:R-:W-:-:S02]  /*2490*/  @!P1 IMAD.MOV.U32 R6, RZ, RZ, R5 ;  /* 0x000000ffff069224 */ /* 0x000fc400078e0005 */
[----:B------:R-:W-:Y:S01]  /*24a0*/  @P0 FADD R15, R15, R16 ;  /* 0x000000100f0f0221 */ /* 0x000fe20000000000 */
[----:B----4-:R-:W-:-:S04]  /*24b0*/  IMAD.WIDE.U32 R4, R7, 0x4, R12 ;  /* 0x0000000407047825 */ /* 0x010fc800078e000c */
[----:B-1----:R-:W-:Y:S01]  /*24c0*/  @P1 FADD R6, R3, R14 ;  /* 0x0000000e03061221 */ /* 0x002fe20000000000 */
[----:B------:R-:W-:Y:S01]  /*24d0*/  @P1 FADD R15, R15, R2 ;  /* 0x000000020f0f1221 */ /* 0x000fe20000000000 */
[----:B------:R-:W-:Y:S02]  /*24e0*/  ISETP.GT.U32.AND P1, PT, R0, 0x1, PT ;  /* 0x000000010000780c */ /* 0x000fe40003f24070 */
[----:B------:R-:W-:Y:S01]  /*24f0*/  FADD R6, R11, R6 ;  /* 0x000000060b067221 */ /* 0x000fe20000000000 */
[----:B------:R-:W-:Y:S01]  /*2500*/  LOP3.LUT P0, RZ, R4, 0x7, RZ, 0xc0, !PT ;  /* 0x0000000704ff7812 */ /* 0x000fe2000780c0ff */
[----:B------:R-:W-:-:S04]  /*2510*/  FADD R15, R10, R15 ;  /* 0x0000000f0a0f7221 */ /* 0x000fc80000000000 */
[----:B0-----:R-:W-:Y:S01]  /*2520*/  FADD R8, R15, R8 ;  /* 0x000000080f087221 */ /* 0x001fe20000000000 */
[----:B------:R-:W-:-:S07]  /*2530*/  FADD R9, R6, R9 ;  /* 0x0000000906097221 */ /* 0x000fce0000000000 */
[----:B------:R-:W-:Y:S05]  /*2540*/  @!P0 BRA P1, `(.L_x_2138) ;  /* 0x0000000000188947 */ /* 0x000fea0000800000 */
[----:B------:R-:W-:-:S13]  /*2550*/  ISETP.NE.AND P0, PT, R0, RZ, PT ;  /* 0x000000ff0000720c */ /* 0x000fda0003f05270 */
[----:B------:R0:W-:Y:S01]  /*2560*/  @P0 STG.E desc[UR16][R4.64], R8 ;  /* 0x0000000804000986 */ /* 0x0001e2000c101910 */
[----:B------:R-:W-:-:S13]  /*2570*/  ISETP.GE.U32.AND P0, PT, R0, 0x2, PT ;  /* 0x000000020000780c */ /* 0x000fda0003f06070 */
[----:B0-----:R-:W-:Y:S05]  /*2580*/  @!P0 EXIT ;  /* 0x000000000000894d */ /* 0x001fea0003800000 */
[----:B------:R-:W-:Y:S01]  /*2590*/  STG.E desc[UR16][R4.64+0x4], R9 ;  /* 0x0000040904007986 */ /* 0x000fe2000c101910 */
[----:B------:R-:W-:Y:S05]  /*25a0*/  EXIT ;  /* 0x000000000000794d */ /* 0x000fea0003800000 */
.L_x_2138:
[----:B------:R-:W-:Y:S01]  /*25b0*/  STG.E.64 desc[UR16][R4.64], R8 ;  /* 0x0000000804007986 */ /* 0x000fe2000c101b10 */
[----:B------:R-:W-:Y:S05]  /*25c0*/  EXIT ;  /* 0x000000000000794d */ /* 0x000fea0003800000 */
        .weak           $__internal_20_$__cuda_sm20_rcp_rn_f32_slowpath
        .type           $__internal_20_$__cuda_sm20_rcp_rn_f32_slowpath,@function
        .size           $__internal_20_$__cuda_sm20_rcp_rn_f32_slowpath,(.L_x_5073 - $__internal_20_$__cuda_sm20_rcp_rn_f32_slowpath)
$__internal_20_$__cuda_sm20_rcp_rn_f32_slowpath:
        /* <DEDUP_REMOVED lines=15> */
.L_x_2139:
[----:B------:R-:W-:-:S04]  /*26c0*/  IADD3 R5, PT, PT, R3, -0xfd, RZ ;  /* 0xffffff0303057810 */ /* 0x000fc80007ffe0ff */
        /* <DEDUP_REMOVED lines=27> */
[----:B------:R-:W-:-:S13]  /*2880*/  ISETP.GE.AND P0, PT, R5, RZ, PT ;  /* 0x000000ff0500720c */ /* 0x000fda0003f06270 */
[----:B------:R-:W-:-:S05]  /*2890*/  @!P0 VIADD R3, R3, 0x1 ;  /* 0x0000000103038836 */ /* 0x000fca0000000000 */
[----:B------:R-:W-:-:S04]  /*28a0*/  @!P1 SHF.L.U32 R3, R3, 0x1, RZ ;  /* 0x0000000103039819 */ /* 0x000fc800000006ff */
[----:B------:R-:W-:Y:S01]  /*28b0*/  LOP3.LUT R3, R3, 0x80000000, R0, 0xf8, !PT ;  /* 0x8000000003037812 */ /* 0x000fe200078ef800 */
[----:B------:R-:W-:Y:S06]  /*28c0*/  BRA `(.L_x_2140) ;  /* 0x0000000000047947 */ /* 0x000fec0003800000 */
.L_x_2141:
[----:B------:R0:W1:Y:S02]  /*28d0*/  MUFU.RCP R3, R0 ;  /* 0x0000000000037308 */ /* 0x0000640000001000 */
.L_x_2140:
[----:B------:R-:W-:-:S04]  /*28e0*/  IMAD.MOV.U32 R5, RZ, RZ, 0x0 ;  /* 0x00000000ff057424 */ /* 0x000fc800078e00ff */
[----:B0123--:R-:W-:Y:S05]  /*28f0*/  RET.REL.NODEC R4 `(_ZN18transformer_engine13normalization26rmsnorm_bwd_general_kernelINS0_13Kernel_traitsI13__nv_bfloat16fS3_fjLj128ELj1ELj4ELj1ELj8ENS0_18Kernel_traits_baseILj128ES3_fS3_fjLj128EEEEELb1EEEvNS0_20BackwardKernelParamsE) ;  /* 0xffffffd404c07950 */ /* 0x00ffea0003c3ffff */
.L_x_2142:
        /* <DEDUP_REMOVED lines=16> */
.L_x_5073:


//--------------------- .text._ZN18transformer_engine13normalization26rmsnorm_bwd_general_kernelINS0_13Kernel_traitsI13__nv_bfloat16S3_S3_fjLj128ELj1ELj4ELj1ELj8ENS0_18Kernel_traits_baseILj128ES3_S3_S3_fjLj128EEEEELb1EEEvNS0_20BackwardKernelParamsE --------------------------
	.section	.text._ZN18transformer_engine13normalization26rmsnorm_bwd_general_kernelINS0_13Kernel_traitsI13__nv_bfloat16S3_S3_fjLj128ELj1ELj4ELj1ELj8ENS0_18Kernel_traits_baseILj128ES3_S3_S3_fjLj128EEEEELb1EEEvNS0_20BackwardKernelParamsE,"ax",@progbits
	.align	128
        .global         _ZN18transformer_engine13normalization26rmsnorm_bwd_general_kernelINS0_13Kernel_traitsI13__nv_bfloat16S3_S3_fjLj128ELj1ELj4ELj1ELj8ENS0_18Kernel_traits_baseILj128ES3_S3_S3_fjLj128EEEEELb1EEEvNS0_20BackwardKernelParamsE
        .type           _ZN18transformer_engine13normalization26rmsnorm_bwd_general_kernelINS0_13Kernel_traitsI13__nv_bfloat16S3_S3_fjLj128ELj1ELj4ELj1ELj8ENS0_18Kernel_traits_baseILj128ES3_S3_S3_fjLj128EEEEELb1EEEvNS0_20BackwardKernelParamsE,@function
        .size           _ZN18transformer_engine13normalization26rmsnorm_bwd_general_kernelINS0_13Kernel_traitsI13__nv_bfloat16S3_S3_fjLj128ELj1ELj4ELj1ELj8ENS0_18Kernel_traits_baseILj128ES3_S3_S3_fjLj128EEEEELb1EEEvNS0_20BackwardKernelParamsE,(.L_x_5074 - _ZN18transformer_engine13normalization26rmsnorm_bwd_general_kernelINS0_13Kernel_traitsI13__nv_bfloat16S3_S3_fjLj128ELj1ELj4ELj1ELj8ENS0_18Kernel_traits_baseILj128ES3_S3_S3_fjLj128EEEEELb1EEEvNS0_20BackwardKernelParamsE)
        .other          _ZN18transformer_engine13normalization26rmsnorm_bwd_general_kernelINS0_13Kernel_traitsI13__nv_bfloat16S3_S3_fjLj128ELj1ELj4ELj1ELj8ENS0_18Kernel_traits_baseILj128ES3_S3_S3_fjLj128EEEEELb1EEEvNS0_20BackwardKernelParamsE,@"STO_CUDA_ENTRY STV_DEFAULT"
_ZN18transformer_engine13normalization26rmsnorm_bwd_general_kernelINS0_13Kernel_traitsI13__nv_bfloat16S3_S3_fjLj128ELj1ELj4ELj1ELj8ENS0_18Kernel_traits_baseILj128ES3_S3_S3_fjLj128EEEEELb1EEEvNS0_20BackwardKernelParamsE:
.text._ZN18transformer_engine13normalization26rmsnorm_bwd_general_kernelINS0_13Kernel_traitsI13__nv_bfloat16S3_S3_fjLj128ELj1ELj4ELj1ELj8ENS0_18Kernel_traits_baseILj128ES3_S3_S3_fjLj128EEEEELb1EEEvNS0_20BackwardKernelParamsE:
        /* <DEDUP_REMOVED lines=31> */
[----:B------:R-:W-:-:S05]  /*01f0*/  IMAD.U32 R0, RZ, RZ, UR6 ;  /* 0x00000006ff007e24 */ /* 0x000fca000f8e00ff */
[----:B------:R-:W-:-:S05]  /*0200*/  LEA R17, R0, R31, 0x5 ;  /* 0x0000001f00117211 */ /* 0x000fca00078e28ff */
[----:B------:R-:W-:-:S05]  /*0210*/  IMAD.SHL.U32 R17, R17, 0x4, RZ ;  /* 0x0000000411117824 */ /* 0x000fca00078e00ff */
[----:B---3--:R-:W-:-:S13]  /*0220*/  ISETP.GE.AND P0, PT, R17, UR18, PT ;  /* 0x0000001211007c0c */ /* 0x008fda000bf06270 */
[----:B----4-:R-:W-:Y:S05]  /*0230*/  @P0 BRA `(.L_x_2144) ;  /* 0x0000000000780947 */ /* 0x010fea0003800000 */
[----:B------:R-:W0:Y:S01]  /*0240*/  LDC.64 R4, c[0x0][0x3a8] ;  /* 0x0000ea00ff047b82 */ /* 0x000e220000000a00 */
[C---:B------:R-:W-:Y:S01]  /*0250*/  IADD3 R0, PT, PT, -R17.reuse, UR18, RZ ;  /* 0x0000001211007c10 */ /* 0x040fe2000fffe1ff */
[----:B------:R-:W-:Y:S03]  /*0260*/  BSSY.RECONVERGENT B1, `(.L_x_2145) ;  /* 0x0000017000017945 */ /* 0x000fe60003800200 */
[----:B------:R-:W-:Y:S01]  /*0270*/  ISETP.GT.U32.AND P1, PT, R0, 0x3, PT ;  /* 0x000000030000780c */ /* 0x000fe20003f24070 */
        /* <DEDUP_REMOVED lines=13> */
[----:B------:R0:W5:Y:S01]  /*0350*/  @P3 LDG.E.U16 R7, desc[UR16][R4.64+0x6] ;  /* 0x0000061004073981 */ /* 0x000162000c1e1500 */
[----:B------:R-:W-:Y:S01]  /*0360*/  @!P0 PRMT R0, RZ, 0x7610, R0 ;  /* 0x00007610ff008816 */ /* 0x000fe20000000000 */
[----:B0-----:R-:W-:Y:S06]  /*0370*/  BRA `(.L_x_2147) ;  /* 0x0000000000147947 */ /* 0x001fec0003800000 */
.L_x_2146:
[----:B------:R-:W2:Y:S02]  /*0380*/  LDG.E.64 R4, desc[UR16][R4.64] ;  /* 0x0000001004047981 */ /* 0x000ea4000c1e1b00 */
[C-C-:B--2---:R-:W-:Y:S02]  /*0390*/  SHF.R.U64 R3, R4.reuse, 0x10, R5.reuse ;  /* 0x0000001004037819 */ /* 0x144fe40000001205 */
[----:B------:R-:W-:Y:S02]  /*03a0*/  SHF.R.U32.HI R7, RZ, 0x10, R5 ;  /* 0x00000010ff077819 */ /* 0x000fe40000011605 */
[----:B------:R-:W-:Y:S02]  /*03b0*/  PRMT R0, R4, 0x7610, R0 ;  /* 0x0000761004007816 */ /* 0x000fe40000000000 */
[----:B------:R-:W-:-:S07]  /*03c0*/  PRMT R6, R5, 0x7610, R6 ;  /* 0x0000761005067816 */ /* 0x000fce0000000006 */
.L_x_2147:
[----:B------:R-:W-:Y:S05]  /*03d0*/  BSYNC.RECONVERGENT B1 ;  /* 0x0000000000017941 */ /* 0x000fea0003800200 */
.L_x_2145:
[----:B-----5:R-:W-:Y:S01]  /*03e0*/  IMAD.U32 R29, R0, 0x10000, RZ ;  /* 0x00010000001d7824 */ /* 0x020fe200078e00ff */
[----:B------:R-:W-:Y:S01]  /*03f0*/  SHF.L.U32 R5, R3, 0x10, RZ ;  /* 0x0000001003057819 */ /* 0x000fe200000006ff */
[----:B------:R-:W-:Y:S02]  /*0400*/  IMAD.U32 R27, R6, 0x10000, RZ ;  /* 0x00010000061b7824 */ /* 0x000fe400078e00ff */
[----:B------:R-:W-:-:S07]  /*0410*/  IMAD.U32 R7, R7, 0x10000, RZ ;  /* 0x0001000007077824 */ /* 0x000fce00078e00ff */
.L_x_2144:
[----:B------:R-:W-:Y:S05]  /*0420*/  BSYNC.RECONVERGENT B0 ;  /* 0x0000000000007941 */ /* 0x000fea0003800200 */
.L_x_2143:
[----:B------:R-:W0:Y:S01]  /*0430*/  LDCU UR4, c[0x0][0x388] ;  /* 0x00007100ff0477ac */ /* 0x000e220008000800 */
[----:B------:R-:W-:Y:S02]  /*0440*/  CS2R R8, SRZ ;  /* 0x0000000000087805 */ /* 0x000fe4000001ff00 */
[----:B------:R-:W-:Y:S01]  /*0450*/  CS2R R10, SRZ ;  /* 0x00000000000a7805 */ /* 0x000fe2000001ff00 */
[----:B0-----:R-:W-:-:S09]  /*0460*/  UISETP.GE.AND UP0, UPT, UR14, UR4, UPT ;  /* 0x000000040e00728c */ /* 0x001fd2000bf06270 */
[----:B------:R-:W-:Y:S05]  /*0470*/  BRA.U UP0, `(.L_x_2148) ;  /* 0x0000001900587547 */ /* 0x000fea000b800000 */
[----:B------:R-:W0:Y:S01]  /*0480*/  LDCU.U8 UR4, c[0x0][0x3c0] ;  /* 0x00007800ff0477ac */ /* 0x000e220008000000 */
[----:B------:R-:W-:Y:S02]  /*0490*/  I2FP.F32.S32 R0, UR18 ;  /* 0x0000001200007c45 */ /* 0x000fe40008201400 */
[----:B------:R-:W-:Y:S01]  /*04a0*/  LOP3.LUT R30, RZ, R31, RZ, 0x33, !PT ;  /* 0x0000001fff1e7212 */ /* 0x000fe200078e33ff */
[----:B------:R-:W1:Y:S01]  /*04b0*/  LDCU UR7, c[0x0][0x380] ;  /* 0x00007000ff0777ac */ /* 0x000e620008000800 */
[----:B------:R-:W-:Y:S01]  /*04c0*/  IADD3 R17, PT, PT, -R17, UR18, RZ ;  /* 0x0000001211117c10 */ /* 0x000fe2000fffe1ff */
[----:B------:R-:W-:Y:S01]  /*04d0*/  VIADD R3, R0, 0x1800000 ;  /* 0x0180000000037836 */ /* 0x000fe20000000000 */
[----:B------:R-:W-:-:S04]  /*04e0*/  IADD3 R30, PT, PT, R30, UR15, RZ ;  /* 0x0000000f1e1e7c10 */ /* 0x000fc8000fffe0ff */
[----:B------:R-:W-:Y:S02]  /*04f0*/  LOP3.LUT R3, R3, 0x7f800000, RZ, 0xc0, !PT ;  /* 0x7f80000003037812 */ /* 0x000fe400078ec0ff */
[----:B------:R-:W-:-:S04]  /*0500*/  LEA.HI R16, R30, 0x1, RZ, 0x1b ;  /* 0x000000011e107811 */ /* 0x000fc800078fd8ff */
[C---:B------:R-:W-:Y:S02]  /*0510*/  LOP3.LUT R25, R16.reuse, 0xf, RZ, 0xc0, !PT ;  /* 0x0000000f10197812 */ /* 0x040fe400078ec0ff */
[----:B0-----:R-:W-:Y:S02]  /*0520*/  ISETP.NE.AND P0, PT, RZ, UR4, PT ;  /* 0x00000004ff007c0c */ /* 0x001fe4000bf05270 */
[C---:B------:R-:W-:Y:S01]  /*0530*/  LOP3.LUT R24, R16.reuse, 0x7, RZ, 0xc0, !PT ;  /* 0x0000000710187812 */ /* 0x040fe200078ec0ff */
[----:B-1----:R-:W-:Y:S01]  /*0540*/  USHF.L.U32 UR7, UR7, 0x2, URZ ;  /* 0x0000000207077899 */ /* 0x002fe200080006ff */
[----:B------:R-:W-:Y:S02]  /*0550*/  FSEL R26, RZ, 1, !P0 ;  /* 0x3f800000ff1a7808 */ /* 0x000fe40004000000 */
[----:B------:R-:W-:Y:S02]  /*0560*/  ISETP.GT.U32.AND P0, PT, R3, 0x1ffffff, PT ;  /* 0x01ffffff0300780c */ /* 0x000fe40003f04070 */
[----:B------:R-:W-:Y:S01]  /*0570*/  LOP3.LUT R16, R16, 0x3, RZ, 0xc0, !PT ;  /* 0x0000000310107812 */ /* 0x000fe200078ec0ff */
[C---:B------:R-:W-:Y:S01]  /*0580*/  FADD R29, R26.reuse, R29 ;  /* 0x0000001d1a1d7221 */ /* 0x040fe20000000000 */
[C---:B------:R-:W-:Y:S01]  /*0590*/  FADD R28, R26.reuse, R5 ;  /* 0x000000051a1c7221 */ /* 0x040fe20000000000 */
[C---:B------:R-:W-:Y:S01]  /*05a0*/  FADD R27, R26.reuse, R27 ;  /* 0x0000001b1a1b7221 */ /* 0x040fe20000000000 */
[----:B------:R-:W-:Y:S01]  /*05b0*/  FADD R26, R26, R7 ;  /* 0x000000071a1a7221 */ /* 0x000fe20000000000 */
[----:B------:R-:W-:Y:S01]  /*05c0*/  VIADD R7, R25, 0xffffffff ;  /* 0xffffffff19077836 */ /* 0x000fe20000000000 */
[----:B------:R-:W-:-:S05]  /*05d0*/  IADD3 R8, PT, PT, R24, -0x1, RZ ;  /* 0xffffffff18087810 */ /* 0x000fca0007ffe0ff */
[----:B------:R-:W-:Y:S05]  /*05e0*/  @P0 BRA `(.L_x_2149) ;  /* 0x0000000000100947 */ /* 0x000fea0003800000 */
[----:B------:R-:W-:-:S07]  /*05f0*/  MOV R4, 0x610 ;  /* 0x0000061000047802 */ /* 0x000fce0000000f00 */
[----:B------:R-:W-:Y:S05]  /*0600*/  CALL.REL.NOINC `($__internal_21_$__cuda_sm20_rcp_rn_f32_slowpath) ;  /* 0x0000001800e07944 */ /* 0x000fea0003c00000 */
[----:B------:R-:W-:Y:S01]  /*0610*/  IMAD.MOV.U32 R15, RZ, RZ, R3 ;  /* 0x000000ffff0f7224 */ /* 0x000fe200078e0003 */
[----:B------:R-:W-:Y:S06]  /*0620*/  BRA `(.L_x_2150) ;  /* 0x0000000000107947 */ /* 0x000fec0003800000 */
.L_x_2149:
[----:B------:R-:W0:Y:S02]  /*0630*/  MUFU.RCP R15, R0 ;  /* 0x00000000000f7308 */ /* 0x000e240000001000 */
[----:B0-----:R-:W-:-:S04]  /*0640*/  FFMA R3, R0, R15, -1 ;  /* 0xbf80000000037423 */ /* 0x001fc8000000000f */
[----:B------:R-:W-:-:S04]  /*0650*/  FADD.FTZ R4, -R3, -RZ ;  /* 0x800000ff03047221 */ /* 0x000fc80000010100 */
[----:B------:R-:W-:-:S07]  /*0660*/  FFMA R15, R15, R4, R15 ;  /* 0x000000040f0f7223 */ /* 0x000fce000000000f */
.L_x_2150:
[----:B------:R-:W0:Y:S01]  /*0670*/  LDCU UR4, c[0x0][0x384] ;  /* 0x00007080ff0477ac */ /* 0x000e220008000800 */
[----:B------:R-:W-:Y:S01]  /*0680*/  ISETP.GE.U32.AND P2, PT, R8, 0x3, PT ;  /* 0x000000030800780c */ /* 0x000fe20003f46070 */
[----:B------:R-:W-:Y:S02]  /*0690*/  VIADD R2, R2, UR14 ;  /* 0x0000000e02027c36 */ /* 0x000fe40008000000 */
[----:B------:R-:W-:Y:S01]  /*06a0*/  HFMA2 R8, -RZ, RZ, 0, 0 ;  /* 0x00000000ff087431 */ /* 0x000fe200000001ff */
[----:B------:R-:W-:Y:S01]  /*06b0*/  ISETP.GE.U32.AND P1, PT, R7, 0x7, PT ;  /* 0x000000070700780c */ /* 0x000fe20003f26070 */
[----:B0-----:R-:W-:Y:S02]  /*06c0*/  UIMAD UR7, UR7, UR4, URZ ;  /* 0x00000004070772a4 */ /* 0x001fe4000f8e02ff */
[----:B------:R-:W-:Y:S01]  /*06d0*/  IMAD R14, R2, UR4, RZ ;  /* 0x00000004020e7c24 */ /* 0x000fe2000f8e02ff */
[----:B------:R-:W-:-:S09]  /*06e0*/  UMOV UR4, URZ ;  /* 0x000000ff00047c82 */ /* 0x000fd20008000000 */
.L_x_2178:
[----:B0-----:R-:W0:Y:S01]  /*06f0*/  LDCU UR8, c[0x0][0x388] ;  /* 0x00007100ff0877ac */ /* 0x001e220008000800 */
[----:B------:R-:W-:Y:S01]  /*0700*/  SHF.R.U32.HI R21, RZ, 0x5, R32 ;  /* 0x00000005ff157819 */ /* 0x000fe20000011620 */
[----:B-----5:R-:W-:Y:S01]  /*0710*/  IMAD.MOV.U32 R12, RZ, RZ, RZ ;  /* 0x000000ffff0c7224 */ /* 0x020fe200078e00ff */
[----:B-1----:R-:W1:Y:S03]  /*0720*/  LDCU UR18, c[0x0][0x38c] ;  /* 0x00007180ff1277ac */ /* 0x002e660008000800 */
[----:B------:R-:W-:-:S05]  /*0730*/  VIADD R21, R21, UR14 ;  /* 0x0000000e15157c36 */ /* 0x000fca0008000000 */
[----:B0-----:R-:W-:-:S13]  /*0740*/  ISETP.GE.AND P0, PT, R21, UR8, PT ;  /* 0x0000000815007c0c */ /* 0x001fda000bf06270 */
[----:B------:R-:W0:Y:S01]  /*0750*/  @!P0 LDC.64 R18, c[0x0][0x3a0] ;  /* 0x0000e800ff128b82 */ /* 0x000e220000000a00 */
[----:B------:R-:W-:-:S05]  /*0760*/  MOV R20, UR6 ;  /* 0x0000000600147c02 */ /* 0x000fca0008000f00 */
[----:B------:R-:W-:-:S04]  /*0770*/  IMAD R20, R20, 0x20, R31 ;  /* 0x0000002014147824 */ /* 0x000fc800078e021f */
[----:B------:R-:W-:Y:S02]  /*0780*/  IMAD.SHL.U32 R22, R20, 0x4, RZ ;  /* 0x0000000414167824 */ /* 0x000fe400078e00ff */
[----:B0-----:R-:W-:-:S05]  /*0790*/  @!P0 IMAD.WIDE R18, R21, 0x4, R18 ;  /* 0x0000000415128825 */ /* 0x001fca00078e0212 */
[----:B------:R0:W5:Y:S01]  /*07a0*/  @!P0 LDG.E R12, desc[UR16][R18.64] ;  /* 0x00000010120c8981 */ /* 0x000162000c1e1900 */
[----:B-1----:R-:W-:Y:S01]  /*07b0*/  ISETP.GE.AND P0, PT, R22, UR18, PT ;  /* 0x0000001216007c0c */ /* 0x002fe2000bf06270 */
[----:B------:R-:W-:Y:S01]  /*07c0*/  BSSY.RECONVERGENT B0, `(.L_x_2151) ;  /* 0x0000053000007945 */ /* 0x000fe20003800200 */
[----:B------:R-:W-:Y:S01]  /*07d0*/  MOV R20, RZ ;  /* 0x000000ff00147202 */ /* 0x000fe20000000f00 */
        /* <DEDUP_REMOVED lines=23> */
.L_x_2154:
[----:B------:R-:W2:Y:S02]  /*0950*/  LDG.E.64 R2, desc[UR16][R2.64] ;  /* 0x0000001002027981 */ /* 0x000ea4000c1e1b00 */
[C-C-:B--2---:R-:W-:Y:S02]  /*0960*/  SHF.R.U64 R6, R2.reuse, 0x10, R3.reuse ;  /* 0x0000001002067819 */ /* 0x144fe40000001203 */
[----:B------:R-:W-:Y:S02]  /*0970*/  SHF.R.U32.HI R0, RZ, 0x10, R3 ;  /* 0x00000010ff007819 */ /* 0x000fe40000011603 */
[----:B------:R-:W-:Y:S02]  /*0980*/  PRMT R7, R2, 0x7610, R7 ;  /* 0x0000761002077816 */ /* 0x000fe40000000007 */
[----:B------:R-:W-:-:S07]  /*0990*/  PRMT R4, R3, 0x7610, R4 ;  /* 0x0000761003047816 */ /* 0x000fce0000000004 */
.L_x_2155:
[----:B------:R-:W-:Y:S05]  /*09a0*/  BSYNC.RECONVERGENT B1 ;  /* 0x0000000000017941 */ /* 0x000fea0003800200 */
.L_x_2153:
        /* <DEDUP_REMOVED lines=18> */
.L_x_2157:
[----:B------:R-:W2:Y:S02]  /*0ad0*/  LDG.E.64 R2, desc[UR16][R2.64] ;  /* 0x0000001002027981 */ /* 0x000ea4000c1e1b00 */
[C-C-:B--2---:R-:W-:Y:S02]  /*0ae0*/  SHF.R.U64 R18, R2.reuse, 0x10, R3.reuse ;  /* 0x0000001002127819 */ /* 0x144fe40000001203 */
[----:B------:R-:W-:Y:S02]  /*0af0*/  SHF.R.U32.HI R5, RZ, 0x10, R3 ;  /* 0x00000010ff057819 */ /* 0x000fe40000011603 */
[----:B------:R-:W-:Y:S02]  /*0b00*/  PRMT R13, R2, 0x7610, R13 ;  /* 0x00007610020d7816 */ /* 0x000fe4000000000d */
[----:B------:R-:W-:-:S07]  /*0b10*/  PRMT R19, R3, 0x7610, R19 ;  /* 0x0000761003137816 */ /* 0x000fce0000000013 */
.L_x_2158:
[----:B------:R-:W-:Y:S05]  /*0b20*/  BSYNC.RECONVERGENT B1 ;  /* 0x0000000000017941 */ /* 0x000fea0003800200 */
.L_x_2156:
[----:B-----5:R-:W-:Y:S01]  /*0b30*/  SHF.L.U32 R2, R13, 0x10, RZ ;  /* 0x000000100d027819 */ /* 0x020fe200000006ff */
[----:B------:R-:W-:Y:S01]  /*0b40*/  IMAD.U32 R3, R7, 0x10000, RZ ;  /* 0x0001000007037824 */ /* 0x000fe200078e00ff */
[----:B------:R-:W-:Y:S01]  /*0b50*/  SHF.L.U32 R7, R4, 0x10, RZ ;  /* 0x0000001004077819 */ /* 0x000fe200000006ff */
[----:B------:R-:W-:Y:S01]  /*0b60*/  IMAD.U32 R13, R6, 0x10000, RZ ;  /* 0x00010000060d7824 */ /* 0x000fe200078e00ff */
[----:B------:R-:W-:Y:S01]  /*0b70*/  SHF.L.U32 R20, R5, 0x10, RZ ;  /* 0x0000001005147819 */ /* 0x000fe200000006ff */
[----:B------:R-:W-:Y:S02]  /*0b80*/  IMAD.U32 R18, R18, 0x10000, RZ ;  /* 0x0001000012127824 */ /* 0x000fe400078e00ff */
[----:B------:R-:W-:Y:S01]  /*0b90*/  FMUL R3, R3, R12 ;  /* 0x0000000c03037220 */ /* 0x000fe20000400000 */
[----:B------:R-:W-:Y:S01]  /*0ba0*/  FMUL R6, R29, R2 ;  /* 0x000000021d067220 */ /* 0x000fe20000400000 */
[----:B------:R-:W-:Y:S02]  /*0bb0*/  IMAD.U32 R23, R0, 0x10000, RZ ;  /* 0x0001000000177824 */ /* 0x000fe400078e00ff */
[----:B------:R-:W-:Y:S01]  /*0bc0*/  FMUL R13, R13, R12 ;  /* 0x0000000c0d0d7220 */ /* 0x000fe20000400000 */
[----:B------:R-:W-:-:S02]  /*0bd0*/  IMAD.U32 R19, R19, 0x10000, RZ ;  /* 0x0001000013137824 */ /* 0x000fc400078e00ff */
[----:B------:R-:W-:Y:S01]  /*0be0*/  FMUL R4, R28, R18 ;  /* 0x000000121c047220 */ /* 0x000fe20000400000 */
[----:B------:R-:W-:Y:S01]  /*0bf0*/  FADD R5, RZ, R6 ;  /* 0x00000006ff057221 */ /* 0x000fe20000000000 */
[C---:B------:R-:W-:Y:S01]  /*0c00*/  FFMA R0, R3.reuse, R6, RZ ;  /* 0x0000000603007223 */ /* 0x040fe200000000ff */
[----:B------:R-:W-:Y:S01]  /*0c10*/  FFMA R8, R3, R2, R8 ;  /* 0x0000000203087223 */ /* 0x000fe20000000008 */
[----:B------:R-:W-:Y:S01]  /*0c20*/  FFMA R9, R13, R18, R9 ;  /* 0x000000120d097223 */ /* 0x000fe20000000009 */
[----:B------:R-:W-:Y:S01]  /*0c30*/  FMUL R7, R7, R12 ;  /* 0x0000000c07077220 */ /* 0x000fe20000400000 */
[-C--:B------:R-:W-:Y:S01]  /*0c40*/  FMUL R2, R27, R19.reuse ;  /* 0x000000131b027220 */ /* 0x080fe20000400000 */
        /* <DEDUP_REMOVED lines=8> */
[----:B------:R-:W-:Y:S01]  /*0cd0*/  FADD R20, R21, R0 ;  /* 0x0000000015147221 */ /* 0x000fe20000000000 */
[----:B------:R-:W-:-:S07]  /*0ce0*/  FFMA R23, R5, R0, R23 ;  /* 0x0000000005177223 */ /* 0x000fce0000000017 */
.L_x_2152:
[----:B------:R-:W-:Y:S05]  /*0cf0*/  BSYNC.RECONVERGENT B0 ;  /* 0x0000000000007941 */ /* 0x000fea0003800200 */
.L_x_2151:
        /* <DEDUP_REMOVED lines=14> */
.L_x_2159:
        /* <DEDUP_REMOVED lines=14> */
[----:B------:R-:W0:Y:S01]  /*0ec0*/  SHFL.DOWN PT, R34, R21, 0x4, 0x1f ;  /* 0x08801f0015227f89 */ /* 0x000e2200000e0000 */
[----:B------:R-:W-:-:S03]  /*0ed0*/  IADD3 R19, P4, PT, R14, UR8, RZ ;  /* 0x000000080e137c10 */ /* 0x000fc6000ff9e0ff */
[----:B------:R-:W2:Y:S01]  /*0ee0*/  SHFL.DOWN PT, R33, R22, 0x4, 0x1f ;  /* 0x08801f0016217f89 */ /* 0x000ea200000e0000 */
[----:B0-----:R-:W-:Y:S01]  /*0ef0*/  FADD R34, R21, R34 ;  /* 0x0000002215227221 */ /* 0x001fe20000000000 */
[----:B--2---:R-:W-:-:S04]  /*0f00*/  FADD R33, R22, R33 ;  /* 0x0000002116217221 */ /* 0x004fc80000000000 */
[----:B------:R-:W0:Y:S04]  /*0f10*/  SHFL.DOWN PT, R23, R34, 0x2, 0x1f ;  /* 0x08401f0022177f89 */ /* 0x000e2800000e0000 */
[----:B------:R-:W2:Y:S01]  /*0f20*/  SHFL.DOWN PT, R20, R33, 0x2, 0x1f ;  /* 0x08401f0021147f89 */ /* 0x000ea200000e0000 */
[----:B0-----:R-:W-:Y:S01]  /*0f30*/  FADD R23, R34, R23 ;  /* 0x0000001722177221 */ /* 0x001fe20000000000 */
[----:B------:R-:W-:Y:S01]  /*0f40*/  IMAD.X R34, RZ, RZ, RZ, P4 ;  /* 0x000000ffff227224 */ /* 0x000fe200020e06ff */
[----:B-1----:R-:W-:Y:S01]  /*0f50*/  LEA R18, P4, R19, UR10, 0x3 ;  /* 0x0000000a13127c11 */ /* 0x002fe2000f8818ff */
[----:B--2---:R-:W-:Y:S02]  /*0f60*/  FADD R35, R33, R20 ;  /* 0x0000001421237221 */ /* 0x004fe40000000000 */
[----:B------:R-:W0:Y:S01]  /*0f70*/  SHFL.DOWN PT, R22, R23, 0x1, 0x1f ;  /* 0x08201f0017167f89 */ /* 0x000e2200000e0000 */
[----:B------:R-:W-:Y:S01]  /*0f80*/  LEA.HI.X R19, R19, UR11, R34, 0x3, P4 ;  /* 0x0000000b13137c11 */ /* 0x000fe2000a0f1c22 */
[----:B------:R-:W-:Y:S01]  /*0f90*/  IMAD.U32 R33, RZ, RZ, UR6 ;  /* 0x00000006ff217e24 */ /* 0x000fe2000f8e00ff */
[----:B------:R-:W-:Y:S01]  /*0fa0*/  ISETP.NE.AND P4, PT, R32, RZ, PT ;  /* 0x000000ff2000720c */ /* 0x000fe20003f85270 */
[----:B------:R-:W1:Y:S01]  /*0fb0*/  SHFL.DOWN PT, R20, R35, 0x1, 0x1f ;  /* 0x08201f0023147f89 */ /* 0x000e6200000e0000 */
[----:B0-----:R-:W-:Y:S01]  /*0fc0*/  FADD R21, R23, R22 ;  /* 0x0000001617157221 */ /* 0x001fe20000000000 */
[----:B------:R-:W-:-:S04]  /*0fd0*/  @!P3 IMAD.WIDE.U32 R22, R33, 0x8, R18 ;  /* 0x000000082116b825 */ /* 0x000fc800078e0012 */
        /* <DEDUP_REMOVED lines=14> */
[----:B0-----:R-:W-:Y:S01]  /*10c0*/  MOV R20, UR9 ;  /* 0x0000000900147c02 */ /* 0x001fe20008000f00 */
[----:B------:R-:W-:-:S02]  /*10d0*/  IMAD.U32 R33, RZ, RZ, UR8 ;  /* 0x00000008ff217e24 */ /* 0x000fc4000f8e00ff */
        /* <DEDUP_REMOVED lines=9> */
.L_x_2162:
[----:B------:R-:W2:Y:S04]  /*1170*/  LDG.E.STRONG.GPU R22, desc[UR16][R20.64] ;  /* 0x0000001014167981 */ /* 0x000ea8000c1ef900 */
[----:B--2---:R-:W-:Y:S01]  /*1180*/  CCTL.IVALL ;  /* 0x00000000ff00798f */ /* 0x004fe20002000000 */
[----:B------:R-:W-:Y:S05]  /*1190*/  YIELD ;  /* 0x0000000000007946 */ /* 0x000fea0003800000 */
[----:B------:R-:W-:-:S13]  /*11a0*/  ISETP.NE.AND P3, PT, R22, R23, PT ;  /* 0x000000171600720c */ /* 0x000fda0003f65270 */
[----:B------:R-:W-:Y:S05]  /*11b0*/  @P3 BRA `(.L_x_2162) ;  /* 0xfffffffc00ec3947 */ /* 0x000fea000383ffff */
.L_x_2161:
[----:B------:R-:W-:Y:S01]  /*11c0*/  ISETP.GE.AND P3, PT, R31, UR15, PT ;  /* 0x0000000f1f007c0c */ /* 0x000fe2000bf66270 */
[----:B------:R-:W-:Y:S05]  /*11d0*/  WARPSYNC.ALL ;  /* 0x0000000000007948 */ /* 0x000fea0003800000 */
[----:B------:R-:W-:Y:S01]  /*11e0*/  BAR.SYNC.DEFER_BLOCKING 0x0 ;  /* 0x0000000000007b1d */ /* 0x000fe20000010000 */
[----:B0-----:R-:W-:-:S05]  /*11f0*/  HFMA2 R22, -RZ, RZ, 0, 0 ;  /* 0x00000000ff167431 */ /* 0x001fca00000001ff */
        /* <DEDUP_REMOVED lines=8> */
[----:B------:R-:W-:Y:S01]  /*1280*/  LEA.HI R20, R30, 0x1, RZ, 0x1b ;  /* 0x000000011e147811 */ /* 0x000fe200078fd8ff */
[----:B------:R-:W-:Y:S01]  /*1290*/  IMAD.MOV.U32 R23, RZ, RZ, R31 ;  /* 0x000000ffff177224 */ /* 0x000fe200078e001f */
[----:B------:R-:W-:Y:S02]  /*12a0*/  MOV R22, RZ ;  /* 0x000000ff00167202 */ /* 0x000fe40000000f00 */
[----:B------:R-:W-:-:S05]  /*12b0*/  LOP3.LUT R20, R20, 0xffffff0, RZ, 0xc0, !PT ;  /* 0x0ffffff014147812 */ /* 0x000fca00078ec0ff */
[----:B------:R-:W-:-:S07]  /*12c0*/  IMAD.MOV R33, RZ, RZ, -R20 ;  /* 0x000000ffff217224 */ /* 0x000fce00078e0a14 */
.L_x_2167:
[----:B------:R-:W-:-:S05]  /*12d0*/  IMAD.WIDE.U32 R20, R23, 0x8, R18 ;  /* 0x0000000817147825 */ /* 0x000fca00078e0012 */
[----:B------:R-:W2:Y:S04]  /*12e0*/  LDG.E R35, desc[UR16][R20.64+0x4] ;  /* 0x0000041014237981 */ /* 0x000ea8000c1e1900 */
[----:B------:R-:W3:Y:S04]  /*12f0*/  LDG.E R34, desc[UR16][R20.64+0x104] ;  /* 0x0001041014227981 */ /* 0x000ee8000c1e1900 */
[----:B------:R-:W4:Y:S01]  /*1300*/  LDG.E R37, desc[UR16][R20.64+0x204] ;  /* 0x0002041014257981 */ /* 0x000f22000c1e1900 */
[----:B--2---:R-:W-:-:S03]  /*1310*/  FADD R35, R35, R22 ;  /* 0x0000001623237221 */ /* 0x004fc60000000000 */
[----:B------:R-:W2:Y:S01]  /*1320*/  LDG.E R22, desc[UR16][R20.64+0x504] ;  /* 0x0005041014167981 */ /* 0x000ea2000c1e1900 */
[----:B---3--:R-:W-:-:S03]  /*1330*/  FADD R36, R35, R34 ;  /* 0x0000002223247221 */ /* 0x008fc60000000000 */
[----:B------:R-:W3:Y:S04]  /*1340*/  LDG.E R35, desc[UR16][R20.64+0x304] ;  /* 0x0003041014237981 */ /* 0x000ee8000c1e1900 */
[----:B------:R-:W2:Y:S01]  /*1350*/  LDG.E R34, desc[UR16][R20.64+0x404] ;  /* 0x0004041014227981 */ /* 0x000ea2000c1e1900 */
[----:B----4-:R-:W-:-:S03]  /*1360*/  FADD R36, R36, R37 ;  /* 0x0000002524247221 */ /* 0x010fc60000000000 */
[----:B------:R-:W4:Y:S01]  /*1370*/  LDG.E R37, desc[UR16][R20.64+0x604] ;  /* 0x0006041014257981 */ /* 0x000f22000c1e1900 */
[----:B---3--:R-:W-:-:S04]  /*1380*/  FADD R35, R36, R35 ;  /* 0x0000002324237221 */ /* 0x008fc80000000000 */
[----:B--2---:R-:W-:Y:S02]  /*1390*/  FADD R35, R35, R34 ;  /* 0x0000002223237221 */ /* 0x004fe40000000000 */
[----:B------:R-:W2:Y:S02]  /*13a0*/  LDG.E R34, desc[UR16][R20.64+0x804] ;  /* 0x0008041014227981 */ /* 0x000ea4000c1e1900 */
[----:B------:R-:W-:Y:S02]  /*13b0*/  FADD R36, R35, R22 ;  /* 0x0000001623247221 */ /* 0x000fe40000000000 */
        /* <DEDUP_REMOVED lines=13> */
[----:B--2---:R-:W-:-:S04]  /*1490*/  FADD R35, R35, R34 ;  /* 0x0000002223237221 */ /* 0x004fc80000000000 */
[----:B------:R-:W-:Y:S02]  /*14a0*/  FADD R22, R35, R22 ;  /* 0x0000001623167221 */ /* 0x000fe40000000000 */
[----:B------:R-:W2:Y:S01]  /*14b0*/  LDG.E R35, desc[UR16][R20.64+0xe04] ;  /* 0x000e041014237981 */ /* 0x000ea2000c1e1900 */
[----:B------:R-:W-:-:S04]  /*14c0*/  IADD3 R33, PT, PT, R33, 0x10, RZ ;  /* 0x0000001021217810 */ /* 0x000fc80007ffe0ff */
[----:B------:R-:W-:Y:S01]  /*14d0*/  ISETP.NE.AND P3, PT, R33, RZ, PT ;  /* 0x000000ff2100720c */ /* 0x000fe20003f65270 */
[----:B------:R-:W-:Y:S02]  /*14e0*/  VIADD R23, R23, 0x200 ;  /* 0x0000020017177836 */ /* 0x000fe40000000000 */
[----:B--2---:R-:W-:-:S04]  /*14f0*/  FADD R22, R22, R35 ;  /* 0x0000002316167221 */ /* 0x004fc80000000000 */
[----:B----4-:R-:W-:-:S06]  /*1500*/  FADD R22, R22, R37 ;  /* 0x0000002516167221 */ /* 0x010fcc0000000000 */
[----:B------:R-:W-:Y:S05]  /*1510*/  @P3 BRA `(.L_x_2167) ;  /* 0xfffffffc006c3947 */ /* 0x000fea000383ffff */
.L_x_2166:
[----:B------:R-:W-:Y:S05]  /*1520*/  BSYNC.RECONVERGENT B1 ;  /* 0x0000000000017941 */ /* 0x000fea0003800200 */
.L_x_2165:
[----:B------:R-:W-:Y:S05]  /*1530*/  @!P4 BRA `(.L_x_2164) ;  /* 0x0000000000c0c947 */ /* 0x000fea0003800000 */
[----:B------:R-:W-:Y:S01]  /*1540*/  BSSY.RECONVERGENT B1, `(.L_x_2168) ;  /* 0x0000015000017945 */ /* 0x000fe20003800200 */
[----:B------:R-:W-:-:S03]  /*1550*/  ISETP.NE.AND P3, PT, R24, RZ, PT ;  /* 0x000000ff1800720c */ /* 0x000fc60003f65270 */
[----:B------:R-:W-:Y:S10]  /*1560*/  @!P1 BRA `(.L_x_2169) ;  /* 0x0000000000489947 */ /* 0x000ff40003800000 */
[----:B------:R-:W-:-:S05]  /*1570*/  IMAD.WIDE R20, R23, 0x8, R18 ;  /* 0x0000000817147825 */ /* 0x000fca00078e0212 */
[----:B------:R-:W2:Y:S04]  /*1580*/  LDG.E R33, desc[UR16][R20.64+0x4] ;  /* 0x0000041014217981 */ /* 0x000ea8000c1e1900 */
[----:B------:R-:W3:Y:S04]  /*1590*/  LDG.E R35, desc[UR16][R20.64+0x104] ;  /* 0x0001041014237981 */ /* 0x000ee8000c1e1900 */
[----:B------:R-:W4:Y:S01]  /*15a0*/  LDG.E R37, desc[UR16][R20.64+0x204] ;  /* 0x0002041014257981 */ /* 0x000f22000c1e1900 */
[----:B--2---:R-:W-:-:S03]  /*15b0*/  FADD R34, R22, R33 ;  /* 0x0000002116227221 */ /* 0x004fc60000000000 */
[----:B------:R-:W2:Y:S04]  /*15c0*/  LDG.E R33, desc[UR16][R20.64+0x304] ;  /* 0x0003041014217981 */ /* 0x000ea8000c1e1900 */
[----:B------:R-:W2:Y:S01]  /*15d0*/  LDG.E R22, desc[UR16][R20.64+0x404] ;  /* 0x0004041014167981 */ /* 0x000ea2000c1e1900 */
[----:B---3--:R-:W-:-:S03]  /*15e0*/  FADD R34, R34, R35 ;  /* 0x0000002322227221 */ /* 0x008fc60000000000 */
[----:B------:R-:W3:Y:S01]  /*15f0*/  LDG.E R35, desc[UR16][R20.64+0x604] ;  /* 0x0006041014237981 */ /* 0x000ee2000c1e1900 */
[----:B----4-:R-:W-:-:S03]  /*1600*/  FADD R34, R34, R37 ;  /* 0x0000002522227221 */ /* 0x010fc60000000000 */
[----:B------:R-:W4:Y:S01]  /*1610*/  LDG.E R37, desc[UR16][R20.64+0x704] ;  /* 0x0007041014257981 */ /* 0x000f22000c1e1900 */
[----:B--2---:R-:W-:-:S04]  /*1620*/  FADD R33, R34, R33 ;  /* 0x0000002122217221 */ /* 0x004fc80000000000 */
[----:B------:R-:W-:Y:S02]  /*1630*/  FADD R22, R33, R22 ;  /* 0x0000001621167221 */ /* 0x000fe40000000000 */
[----:B------:R-:W2:Y:S01]  /*1640*/  LDG.E R33, desc[UR16][R20.64+0x504] ;  /* 0x0005041014217981 */ /* 0x000ea2000c1e1900 */
[----:B------:R-:W-:Y:S02]  /*1650*/  VIADD R23, R23, 0x100 ;  /* 0x0000010017177836 */ /* 0x000fe40000000000 */
[----:B--2---:R-:W-:-:S04]  /*1660*/  FADD R22, R22, R33 ;  /* 0x0000002116167221 */ /* 0x004fc80000000000 */
[----:B---3--:R-:W-:-:S04]  /*1670*/  FADD R22, R22, R35 ;  /* 0x0000002316167221 */ /* 0x008fc80000000000 */
[----:B----4-:R-:W-:-:S07]  /*1680*/  FADD R22, R22, R37 ;  /* 0x0000002516167221 */ /* 0x010fce0000000000 */
.L_x_2169:
[----:B------:R-:W-:Y:S05]  /*1690*/  BSYNC.RECONVERGENT B1 ;  /* 0x0000000000017941 */ /* 0x000fea0003800200 */
.L_x_2168:
        /* <DEDUP_REMOVED lines=9> */
[----:B------:R-:W2:Y:S01]  /*1730*/  LDG.E R22, desc[UR16][R20.64+0x104] ;  /* 0x0001041014167981 */ /* 0x000ea2000c1e1900 */
[----:B------:R-:W-:Y:S01]  /*1740*/  IADD3 R23, PT, PT, R23, 0x80, RZ ;  /* 0x0000008017177810 */ /* 0x000fe20007ffe0ff */
[----:B--2---:R-:W-:-:S04]  /*1750*/  FADD R22, R33, R22 ;  /* 0x0000001621167221 */ /* 0x004fc80000000000 */
[----:B---3--:R-:W-:-:S04]  /*1760*/  FADD R22, R22, R35 ;  /* 0x0000002316167221 */ /* 0x008fc80000000000 */
[----:B----4-:R-:W-:-:S07]  /*1770*/  FADD R22, R22, R37 ;  /* 0x0000002516167221 */ /* 0x010fce0000000000 */
.L_x_2171:
[----:B------:R-:W-:Y:S05]  /*1780*/  BSYNC.RECONVERGENT B1 ;  /* 0x0000000000017941 */ /* 0x000fea0003800200 */
.L_x_2170:
        /* <DEDUP_REMOVED lines=11> */
.L_x_2164:
[----:B------:R-:W-:Y:S05]  /*1840*/  BSYNC.RECONVERGENT B0 ;  /* 0x0000000000007941 */ /* 0x000fea0003800200 */
.L_x_2163:
        /* <DEDUP_REMOVED lines=12> */
.L_x_2160:
[----:B------:R-:W-:Y:S04]  /*1910*/  BSSY.RECONVERGENT B0, `(.L_x_2172) ;  /* 0x0000046000007945 */ /* 0x000fe80003800200 */
[----:B------:R-:W-:Y:S05]  /*1920*/  @!P0 BRA `(.L_x_2173) ;  /* 0x0000000400108947 */ /* 0x000fea0003800000 */
[----:B------:R-:W0:Y:S01]  /*1930*/  LDC.64 R18, c[0x0][0x3d0] ;  /* 0x0000f400ff127b82 */ /* 0x000e220000000a00 */
[----:B------:R-:W-:Y:S01]  /*1940*/  IMAD.U32 R34, RZ, RZ, UR6 ;  /* 0x00000006ff227e24 */ /* 0x000fe2000f8e00ff */
[----:B------:R-:W-:Y:S01]  /*1950*/  SHF.R.U32.HI R20, RZ, 0x5, R32 ;  /* 0x00000005ff147819 */ /* 0x000fe20000011620 */
[----:B------:R-:W-:Y:S01]  /*1960*/  BSSY.RECONVERGENT B1, `(.L_x_2174) ;  /* 0x000001b000017945 */ /* 0x000fe20003800200 */
[C---:B------:R-:W-:Y:S01]  /*1970*/  ISETP.GT.U32.AND P4, PT, R17.reuse, 0x3, PT ;  /* 0x000000031100780c */ /* 0x040fe20003f84070 */
[----:B------:R-:W-:Y:S01]  /*1980*/  IMAD R21, R34, 0x20, R31 ;  /* 0x0000002022157824 */ /* 0x000fe200078e021f */
[----:B------:R-:W-:Y:S02]  /*1990*/  IADD3 R20, PT, PT, R20, UR14, RZ ;  /* 0x0000000e14147c10 */ /* 0x000fe4000fffe0ff */
[----:B------:R-:W-:Y:S01]  /*19a0*/  ISETP.GT.U32.AND P0, PT, R17, 0x3, PT ;  /* 0x000000031100780c */ /* 0x000fe20003f04070 */
[----:B------:R-:W-:-:S04]  /*19b0*/  IMAD.SHL.U32 R21, R21, 0x4, RZ ;  /* 0x0000000415157824 */ /* 0x000fc800078e00ff */
[----:B------:R-:W-:-:S04]  /*19c0*/  IMAD R21, R20, UR18, R21 ;  /* 0x0000001214157c24 */ /* 0x000fc8000f8e0215 */
        /* <DEDUP_REMOVED lines=15> */
.L_x_2175:
[----:B------:R-:W2:Y:S02]  /*1ac0*/  LDG.E.64 R18, desc[UR16][R18.64] ;  /* 0x0000001012127981 */ /* 0x000ea4000c1e1b00 */
[C-C-:B--2---:R-:W-:Y:S02]  /*1ad0*/  SHF.R.U64 R33, R18.reuse, 0x10, R19.reuse ;  /* 0x0000001012217819 */ /* 0x144fe40000001213 */
[----:B------:R-:W-:Y:S02]  /*1ae0*/  SHF.R.U32.HI R20, RZ, 0x10, R19 ;  /* 0x00000010ff147819 */ /* 0x000fe40000011613 */
[----:B------:R-:W-:Y:S02]  /*1af0*/  PRMT R34, R18, 0x7610, R34 ;  /* 0x0000761012227816 */ /* 0x000fe40000000022 */
[----:B------:R-:W-:-:S07]  /*1b00*/  PRMT R23, R19, 0x7610, R23 ;  /* 0x0000761013177816 */ /* 0x000fce0000000017 */
.L_x_2176:
[----:B------:R-:W-:Y:S05]  /*1b10*/  BSYNC.RECONVERGENT B1 ;  /* 0x0000000000017941 */ /* 0x000fea0003800200 */
.L_x_2174:
[----:B------:R-:W-:Y:S01]  /*1b20*/  FMUL R22, R22, R15 ;  /* 0x0000000f16167220 */ /* 0x000fe20000400000 */
[----:B-----5:R-:W-:Y:S01]  /*1b30*/  IMAD.U32 R18, R33, 0x10000, RZ ;  /* 0x0001000021127824 */ /* 0x020fe200078e00ff */
[----:B------:R-:W-:Y:S01]  /*1b40*/  SHF.L.U32 R34, R34, 0x10, RZ ;  /* 0x0000001022227819 */ /* 0x000fe200000006ff */
[----:B------:R-:W-:Y:S02]  /*1b50*/  IMAD.U32 R20, R20, 0x10000, RZ ;  /* 0x0001000014147824 */ /* 0x000fe400078e00ff */
[-C--:B------:R-:W-:Y:S01]  /*1b60*/  FFMA R33, R13, -R22.reuse, R4 ;  /* 0x800000160d217223 */ /* 0x080fe20000000004 */
[-C--:B------:R-:W-:Y:S01]  /*1b70*/  FFMA R19, R3, -R22.reuse, R6 ;  /* 0x8000001603137223 */ /* 0x080fe20000000006 */
[-C--:B------:R-:W-:Y:S01]  /*1b80*/  FFMA R35, R7, -R22.reuse, R2 ;  /* 0x8000001607237223 */ /* 0x080fe20000000002 */
[----:B------:R-:W-:Y:S01]  /*1b90*/  FFMA R37, R5, -R22, R0 ;  /* 0x8000001605257223 */ /* 0x000fe20000000000 */
[-C--:B------:R-:W-:Y:S01]  /*1ba0*/  FFMA R33, R33, R12.reuse, R18 ;  /* 0x0000000c21217223 */ /* 0x080fe20000000012 */
[----:B------:R-:W-:Y:S01]  /*1bb0*/  SHF.L.U32 R18, R23, 0x10, RZ ;  /* 0x0000001017127819 */ /* 0x000fe200000006ff */
[-C--:B------:R-:W-:Y:S01]  /*1bc0*/  FFMA R34, R19, R12.reuse, R34 ;  /* 0x0000000c13227223 */ /* 0x080fe20000000022 */
[----:B------:R-:W-:Y:S01]  /*1bd0*/  FFMA R20, R37, R12, R20 ;  /* 0x0000000c25147223 */ /* 0x000fe20000000014 */
[----:B------:R-:W-:-:S02]  /*1be0*/  ISETP.GT.U32.AND P3, PT, R17, 0x3, PT ;  /* 0x000000031100780c */ /* 0x000fc40003f64070 */
[----:B------:R-:W-:Y:S01]  /*1bf0*/  FFMA R35, R35, R12, R18 ;  /* 0x0000000c23237223 */ /* 0x000fe20000000012 */
[----:B------:R0:W1:Y:S01]  /*1c00*/  F2F.BF16.F32 R23, R34 ;  /* 0x0000002200177304 */ /* 0x0000620000202000 */
[----:B------:R-:W2:Y:S07]  /*1c10*/  LDC.64 R18, c[0x0][0x3e8] ;  /* 0x0000fa00ff127b82 */ /* 0x000eae0000000a00 */
[----:B------:R-:W3:Y:S08]  /*1c20*/  F2F.BF16.F32 R33, R33 ;  /* 0x0000002100217304 */ /* 0x000ef00000202000 */
[----:B------:R-:W4:Y:S08]  /*1c30*/  F2F.BF16.F32 R35, R35 ;  /* 0x0000002300237304 */ /* 0x000f300000202000 */
[----:B------:R0:W0:Y:S01]  /*1c40*/  F2F.BF16.F32 R37, R20 ;  /* 0x0000001400257304 */ /* 0x0000220000202000 */
[----:B--2---:R-:W-:-:S03]  /*1c50*/  IMAD.WIDE R18, R21, 0x2, R18 ;  /* 0x0000000215127825 */ /* 0x004fc600078e0212 */
[----:B------:R-:W-:-:S13]  /*1c60*/  LOP3.LUT P0, RZ, R18, 0x7, RZ, 0xc0, !PT ;  /* 0x0000000712ff7812 */ /* 0x000fda000780c0ff */
[----:B01-34-:R-:W-:Y:S05]  /*1c70*/  @!P0 BRA P3, `(.L_x_2177) ;  /* 0x0000000000288947 */ /* 0x01bfea0001800000 */
[C---:B------:R-:W-:Y:S02]  /*1c80*/  ISETP.NE.AND P4, PT, R17.reuse, RZ, PT ;  /* 0x000000ff1100720c */ /* 0x040fe40003f85270 */
[C---:B------:R-:W-:Y:S02]  /*1c90*/  ISETP.GE.U32.AND P3, PT, R17.reuse, 0x3, PT ;  /* 0x000000031100780c */ /* 0x040fe40003f66070 */
[----:B------:R-:W-:-:S09]  /*1ca0*/  ISETP.GE.U32.AND P0, PT, R17, 0x2, PT ;  /* 0x000000021100780c */ /* 0x000fd20003f06070 */
[----:B------:R1:W-:Y:S04]  /*1cb0*/  @P4 STG.E.U16 desc[UR16][R18.64], R23 ;  /* 0x0000001712004986 */ /* 0x0003e8000c101510 */
[----:B------:R1:W-:Y:S04]  /*1cc0*/  @P3 STG.E.U16 desc[UR16][R18.64+0x4], R35 ;  /* 0x0000042312003986 */ /* 0x0003e8000c101510 */
[----:B------:R1:W-:Y:S01]  /*1cd0*/  @P0 STG.E.U16 desc[UR16][R18.64+0x2], R33 ;  /* 0x0000022112000986 */ /* 0x0003e2000c101510 */
[----:B------:R-:W-:-:S13]  /*1ce0*/  ISETP.GE.U32.AND P0, PT, R17, 0x4, PT ;  /* 0x000000041100780c */ /* 0x000fda0003f06070 */
[----:B-1----:R-:W-:Y:S05]  /*1cf0*/  @!P0 BRA `(.L_x_2173) ;  /* 0x00000000001c8947 */ /* 0x002fea0003800000 */
[----:B------:R1:W-:Y:S01]  /*1d00*/  STG.E.U16 desc[UR16][R18.64+0x6], R37 ;  /* 0x0000062512007986 */ /* 0x0003e2000c101510 */
[----:B------:R-:W-:Y:S05]  /*1d10*/  BRA `(.L_x_2173) ;  /* 0x0000000000147947 */ /* 0x000fea0003800000 */
.L_x_2177:
[----:B------:R-:W-:Y:S01]  /*1d20*/  IMAD.WIDE.U32 R20, R33, 0x10000, RZ ;  /* 0x0001000021147825 */ /* 0x000fe200078e00ff */
[----:B------:R-:W-:-:S04]  /*1d30*/  SHF.L.U32 R12, R37, 0x10, RZ ;  /* 0x00000010250c7819 */ /* 0x000fc800000006ff */
[----:B------:R-:W-:Y:S02]  /*1d40*/  LOP3.LUT R21, R21, R12, R35, 0xfe, !PT ;  /* 0x0000000c15157212 */ /* 0x000fe400078efe23 */
[----:B------:R-:W-:-:S05]  /*1d50*/  LOP3.LUT R20, R20, R23, RZ, 0xfc, !PT ;  /* 0x0000001714147212 */ /* 0x000fca00078efcff */
[----:B------:R0:W-:Y:S02]  /*1d60*/  STG.E.64 desc[UR16][R18.64], R20 ;  /* 0x0000001412007986 */ /* 0x0001e4000c101b10 */
.L_x_2173:
[----:B------:R-:W-:Y:S05]  /*1d70*/  BSYNC.RECONVERGENT B0 ;  /* 0x0000000000007941 */ /* 0x000fea0003800200 */
.L_x_2172:
[----:B------:R-:W2:Y:S01]  /*1d80*/  LDCU UR8, c[0x0][0x380] ;  /* 0x00007000ff0877ac */ /* 0x000ea20008000800 */
[----:B------:R-:W3:Y:S01]  /*1d90*/  LDCU UR9, c[0x0][0x388] ;  /* 0x00007100ff0977ac */ /* 0x000ee20008000800 */
[----:B--2---:R-:W-:-:S04]  /*1da0*/  USHF.L.U32 UR8, UR8, 0x2, URZ ;  /* 0x0000000208087899 */ /* 0x004fc800080006ff */
[----:B------:R-:W-:-:S04]  /*1db0*/  UIADD3 UR14, UPT, UPT, UR14, UR8, URZ ;  /* 0x000000080e0e7290 */ /* 0x000fc8000fffe0ff */
[----:B---3--:R-:W-:-:S09]  /*1dc0*/  UISETP.GE.AND UP0, UPT, UR14, UR9, UPT ;  /* 0x000000090e00728c */ /* 0x008fd2000bf06270 */
[----:B------:R-:W-:Y:S05]  /*1dd0*/  BRA.U !UP0, `(.L_x_2178) ;  /* 0xffffffe908447547 */ /* 0x000fea000b83ffff */
.L_x_2148:
[----:B------:R-:W-:Y:S01]  /*1de0*/  IMAD.U32 R0, RZ, RZ, UR6 ;  /* 0x00000006ff007e24 */ /* 0x000fe2000f8e00ff */
[----:B------:R-:W-:Y:S01]  /*1df0*/  BAR.SYNC.DEFER_BLOCKING 0x0 ;  /* 0x0000000000007b1d */ /* 0x000fe20000010000 */
[C---:B------:R-:W-:Y:S02]  /*1e00*/  ISETP.GE.U32.AND P0, PT, R32.reuse, 0x20, PT ;  /* 0x000000202000780c */ /* 0x040fe40003f06070 */
[----:B------:R-:W-:Y:S02]  /*1e10*/  LOP3.LUT R2, R32, 0x3e0, RZ, 0xc0, !PT ;  /* 0x000003e020027812 */ /* 0x000fe400078ec0ff */
[----:B------:R-:W-:-:S05]  /*1e20*/  LEA R5, R0, R31, 0x5 ;  /* 0x0000001f00057211 */ /* 0x000fca00078e28ff */
[----:B------:R-:W-:Y:S02]  /*1e30*/  IMAD.SHL.U32 R0, R5, 0x4, RZ ;  /* 0x0000000405007824 */ /* 0x000fe400078e00ff */
[----:B------:R-:W-:Y:S01]  /*1e40*/  IMAD R2, R2, UR15, R5 ;  /* 0x0000000f02027c24 */ /* 0x000fe2000f8e0205 */
[----:B------:R-:W-:Y:S02]  /*1e50*/  SHF.R.U32.HI R5, RZ, 0x5, R32 ;  /* 0x00000005ff057819 */ /* 0x000fe40000011620 */
[----:B------:R-:W-:Y:S02]  /*1e60*/  ISETP.GE.OR P0, PT, R0, UR18, !P0 ;  /* 0x0000001200007c0c */ /* 0x000fe4000c706670 */
[----:B0-----:R-:W-:-:S04]  /*1e70*/  SHF.L.U32 R20, R2, 0x2, RZ ;  /* 0x0000000202147819 */ /* 0x001fc800000006ff */
[----:B------:R-:W-:-:S04]  /*1e80*/  ISETP.GE.AND P1, PT, R20, UR18, PT ;  /* 0x0000001214007c0c */ /* 0x000fc8000bf26270 */
[----:B------:R-:W-:-:S03]  /*1e90*/  ISETP.GT.U32.OR P1, PT, R32, 0x1f, P1 ;  /* 0x0000001f2000780c */ /* 0x000fc60000f24470 */
[----:B------:R-:W0:Y:S01]  /*1ea0*/  @!P0 S2R R3, SR_CgaCtaId ;  /* 0x0000000000038919 */ /* 0x000e220000008800 */
[----:B------:R-:W-:-:S04]  /*1eb0*/  @!P0 MOV R0, 0x400 ;  /* 0x0000040000008802 */ /* 0x000fc80000000f00 */
[----:B0-----:R-:W-:-:S05]  /*1ec0*/  @!P0 LEA R0, R3, R0, 0x18 ;  /* 0x0000000003008211 */ /* 0x001fca00078ec0ff */
[----:B------:R-:W-:-:S04]  /*1ed0*/  @!P0 IMAD R0, R5, 0x210, R0 ;  /* 0x0000021005008824 */ /* 0x000fc800078e0200 */
[----:B------:R-:W-:-:S05]  /*1ee0*/  @!P0 IMAD R0, R31, 0x10, R0 ;  /* 0x000000101f008824 */ /* 0x000fca00078e0200 */
[----:B------:R0:W-:Y:S01]  /*1ef0*/  @!P0 STS.128 [R0], R8 ;  /* 0x0000000800008388 */ /* 0x0001e20000000c00 */
[----:B------:R-:W-:Y:S06]  /*1f00*/  BAR.SYNC.DEFER_BLOCKING 0x0 ;  /* 0x0000000000007b1d */ /* 0x000fec0000010000 */
[----:B------:R-:W-:Y:S05]  /*1f10*/  @P1 EXIT ;  /* 0x000000000000194d */ /* 0x000fea0003800000 */
[----:B------:R-:W2:Y:S01]  /*1f20*/  S2UR UR6, SR_CgaCtaId ;  /* 0x00000000000679c3 */ /* 0x000ea20000008800 */
[----:B------:R-:W-:Y:S01]  /*1f30*/  UMOV UR4, 0x400 ;  /* 0x0000040000047882 */ /* 0x000fe20000000000 */
[----:B------:R-:W-:-:S05]  /*1f40*/  MOV R23, UR18 ;  /* 0x0000001200177c02 */ /* 0x000fca0008000f00 */
[----:B------:R-:W-:Y:S01]  /*1f50*/  IMAD R23, R23, UR5, R20 ;  /* 0x0000000517177c24 */ /* 0x000fe2000f8e0214 */
[----:B------:R-:W3:Y:S01]  /*1f60*/  LDC.64 R2, c[0x0][0x3e0] ;  /* 0x0000f800ff027b82 */ /* 0x000ee20000000a00 */
[----:B------:R-:W-:-:S04]  /*1f70*/  IADD3 R20, PT, PT, -R20, UR18, RZ ;  /* 0x0000001214147c10 */ /* 0x000fc8000fffe1ff */
[----:B------:R-:W-:Y:S01]  /*1f80*/  ISETP.GT.U32.AND P1, PT, R20, 0x3, PT ;  /* 0x000000031400780c */ /* 0x000fe20003f24070 */
[----:B--2---:R-:W-:-:S06]  /*1f90*/  ULEA UR4, UR6, UR4, 0x18 ;  /* 0x0000000406047291 */ /* 0x004fcc000f8ec0ff */
[----:B------:R-:W-:Y:S01]  /*1fa0*/  LEA R31, R31, UR4, 0x4 ;  /* 0x000000041f1f7c11 */ /* 0x000fe2000f8e20ff */
[----:B---3--:R-:W-:-:S04]  /*1fb0*/  IMAD.WIDE.U32 R2, R23, 0x4, R2 ;  /* 0x0000000417027825 */ /* 0x008fc800078e0002 */
[----:B-----5:R-:W2:Y:S01]  /*1fc0*/  LDS.128 R12, [R31+0x210] ;  /* 0x000210001f0c7984 */ /* 0x020ea20000000c00 */
[----:B------:R-:W-:-:S03]  /*1fd0*/  LOP3.LUT P0, RZ, R2, 0xf, RZ, 0xc0, !PT ;  /* 0x0000000f02ff7812 */ /* 0x000fc6000780c0ff */
[----:B------:R-:W3:Y:S04]  /*1fe0*/  LDS.128 R4, [R31+0x420] ;  /* 0x000420001f047984 */ /* 0x000ee80000000c00 */
[----:B-1----:R-:W1:Y:S01]  /*1ff0*/  LDS.128 R16, [R31+0x630] ;  /* 0x000630001f107984 */ /* 0x002e620000000c00 */
[----:B--2---:R-:W-:Y:S01]  /*2000*/  FADD R21, R12, R8 ;  /* 0x000000080c157221 */ /* 0x004fe20000000000 */
[----:B0-----:R-:W-:Y:S01]  /*2010*/  FADD R0, R13, R9 ;  /* 0x000000090d007221 */ /* 0x001fe20000000000 */
[----:B------:R-:W-:Y:S01]  /*2020*/  FADD R9, R14, R10 ;  /* 0x0000000a0e097221 */ /* 0x000fe20000000000 */
[----:B------:R-:W-:Y:S01]  /*2030*/  FADD R8, R15, R11 ;  /* 0x0000000b0f087221 */ /* 0x000fe20000000000 */
[----:B---3--:R-:W-:Y:S01]  /*2040*/  FADD R21, R21, R4 ;  /* 0x0000000415157221 */ /* 0x008fe20000000000 */
[----:B------:R-:W-:Y:S01]  /*2050*/  FADD R0, R0, R5 ;  /* 0x0000000500007221 */ /* 0x000fe20000000000 */
[----:B------:R-:W-:Y:S01]  /*2060*/  FADD R9, R9, R6 ;  /* 0x0000000609097221 */ /* 0x000fe20000000000 */
[----:B------:R-:W-:Y:S01]  /*2070*/  FADD R8, R8, R7 ;  /* 0x0000000708087221 */ /* 0x000fe20000000000 */
[----:B-1----:R-:W-:Y:S01]  /*2080*/  FADD R16, R21, R16 ;  /* 0x0000001015107221 */ /* 0x002fe20000000000 */
[----:B------:R-:W-:Y:S01]  /*2090*/  FADD R17, R0, R17 ;  /* 0x0000001100117221 */ /* 0x000fe20000000000 */
[----:B------:R-:W-:Y:S01]  /*20a0*/  FADD R18, R9, R18 ;  /* 0x0000001209127221 */ /* 0x000fe20000000000 */
[----:B------:R-:W-:Y:S01]  /*20b0*/  FADD R19, R8, R19 ;  /* 0x0000001308137221 */ /* 0x000fe20000000000 */
[----:B------:R-:W-:Y:S06]  /*20c0*/  @!P0 BRA P1, `(.L_x_2179) ;  /* 0x0000000000288947 */ /* 0x000fec0000800000 */
        /* <DEDUP_REMOVED lines=10> */
.L_x_2179:
[----:B------:R-:W-:Y:S01]  /*2170*/  STG.E.128 desc[UR16][R2.64], R16 ;  /* 0x0000001002007986 */ /* 0x000fe2000c101d10 */
[----:B------:R-:W-:Y:S05]  /*2180*/  EXIT ;  /* 0x000000000000794d */ /* 0x000fea0003800000 */
        .weak           $__internal_21_$__cuda_sm20_rcp_rn_f32_slowpath
        .type           $__internal_21_$__cuda_sm20_rcp_rn_f32_slowpath,@function
        .size           $__internal_21_$__cuda_sm20_rcp_rn_f32_slowpath,(.L_x_5074 - $__internal_21_$__cuda_sm20_rcp_rn_f32_slowpath)
$__internal_21_$__cuda_sm20_rcp_rn_f32_slowpath:
        /* <DEDUP_REMOVED lines=15> */
.L_x_2180:
[----:B------:R-:W-:-:S05]  /*2280*/  VIADD R5, R3, 0xffffff03 ;  /* 0xffffff0303057836 */ /* 0x000fca0000000000 */
[----:B------:R-:W-:-:S13]  /*2290*/  ISETP.GT.U32.AND P0, PT, R5, 0x1, PT ;  /* 0x000000010500780c */ /* 0x000fda0003f04070 */
[----:B------:R-:W-:Y:S05]  /*22a0*/  @P0 BRA `(.L_x_2182) ;  /* 0x0000000000780947 */ /* 0x000fea0003800000 */
[----:B------:R-:W-:Y:S01]  /*22b0*/  LOP3.LUT R6, R0, 0x7fffff, RZ, 0xc0, !PT ;  /* 0x007fffff00067812 */ /* 0x000fe200078ec0ff */
[----:B------:R-:W-:Y:S02]  /*22c0*/  HFMA2 R18, -RZ, RZ, 0, 1.78813934326171875e-07 ;  /* 0x00000003ff127431 */ /* 0x000fe400000001ff */
[----:B------:R-:W-:Y:S01]  /*22d0*/  VIADD R3, R3, 0xffffff04 ;  /* 0xffffff0403037836 */ /* 0x000fe20000000000 */
        /* <DEDUP_REMOVED lines=23> */
[----:B------:R-:W-:-:S05]  /*2450*/  @!P0 IADD3 R3, PT, PT, R3, 0x1, RZ ;  /* 0x0000000103038810 */ /* 0x000fca0007ffe0ff */
[----:B------:R-:W-:-:S05]  /*2460*/  @!P1 IMAD.SHL.U32 R3, R3, 0x2, RZ ;  /* 0x0000000203039824 */ /* 0x000fca00078e00ff */
[----:B------:R-:W-:Y:S01]  /*2470*/  LOP3.LUT R3, R3, 0x80000000, R0, 0xf8, !PT ;  /* 0x8000000003037812 */ /* 0x000fe200078ef800 */
[----:B------:R-:W-:Y:S06]  /*2480*/  BRA `(.L_x_2181) ;  /* 0x0000000000047947 */ /* 0x000fec0003800000 */
.L_x_2182:
[----:B------:R0:W1:Y:S02]  /*2490*/  MUFU.RCP R3, R0 ;  /* 0x0000000000037308 */ /* 0x0000640000001000 */
.L_x_2181:
[----:B------:R-:W-:-:S04]  /*24a0*/  MOV R5, 0x0 ;  /* 0x0000000000057802 */ /* 0x000fc80000000f00 */
[----:B0123--:R-:W-:Y:S05]  /*24b0*/  RET.REL.NODEC R4 `(_ZN18transformer_engine13normalization26rmsnorm_bwd_general_kernelINS0_13Kernel_traitsI13__nv_bfloat16S3_S3_fjLj128ELj1ELj4ELj1ELj8ENS0_18Kernel_traits_baseILj128ES3_S3_S3_fjLj128EEEEELb1EEEvNS0_20BackwardKernelParamsE) ;  /* 0xffffffd804d07950 */ /* 0x00ffea0003c3ffff */
.L_x_2183:
        /* <DEDUP_REMOVED lines=12> */
.L_x_5074:


//--------------------- .text._ZN18transformer_engine13normalization26rmsnorm_bwd_general_kernelINS0_13Kernel_traitsI6__halffS3_fjLj128ELj1ELj4ELj1ELj8ENS0_18Kernel_traits_baseILj128ES3_fS3_fjLj128EEEEELb1EEEvNS0_20BackwardKernelParamsE --------------------------
	.section	.text._ZN18transformer_engine13normalization26rmsnorm_bwd_general_kernelINS0_13Kernel_traitsI6__halffS3_fjLj128ELj1ELj4ELj1ELj8ENS0_18Kernel_traits_baseILj128ES3_fS3_fjLj128EEEEELb1EEEvNS0_20BackwardKernelParamsE,"ax",@progbits
	.align	128
        .global         _ZN18transformer_engine13normalization26rmsnorm_bwd_general_kernelINS0_13Kernel_traitsI6__halffS3_fjLj128ELj1ELj4ELj1ELj8ENS0_18Kernel_traits_baseILj128ES3_fS3_fjLj128EEEEELb1EEEvNS0_20BackwardKernelParamsE
        .type           _ZN18transformer_engine13normalization26rmsnorm_bwd_general_kernelINS0_13Kernel_traitsI6__halffS3_fjLj128ELj1ELj4ELj1ELj8ENS0_18Kernel_traits_baseILj128ES3_fS3_fjLj128EEEEELb1EEEvNS0_20BackwardKernelParamsE,@function
        .size           _ZN18transformer_engine13normalization26rmsnorm_bwd_general_kernelINS0_13Kernel_traitsI6__halffS3_fjLj128ELj1ELj4ELj1ELj8ENS0_18Kernel_traits_baseILj128ES3_fS3_fjLj128EEEEELb1EEEvNS0_20BackwardKernelParamsE,(.L_x_5075 - _ZN18transformer_engine13normalization26rmsnorm_bwd_general_kernelINS0_13Kernel_traitsI6__halffS3_fjLj128ELj1ELj4ELj1ELj8ENS0_18Kernel_traits_baseILj128ES3_fS3_fjLj128EEEEELb1EEEvNS0_20BackwardKernelParamsE)
        .other          _ZN18transformer_engine13normalization26rmsnorm_bwd_general_kernelINS0_13Kernel_traitsI6__halffS3_fjLj128ELj1ELj4ELj1ELj8ENS0_18Kernel_traits_baseILj128ES3_fS3_fjLj128EEEEELb1EEEvNS0_20BackwardKernelParamsE,@"STO_CUDA_ENTRY STV_DEFAULT"
_ZN18transformer_engine13normalization26rmsnorm_bwd_general_kernelINS0_13Kernel_traitsI6__halffS3_fjLj128ELj1ELj4ELj1ELj8ENS0_18Kernel_traits_baseILj128ES3_fS3_fjLj128EEEEELb1EEEvNS0_20BackwardKernelParamsE:
.text._ZN18transformer_engine13normalization26rmsnorm_bwd_general_kernelINS0_13Kernel_traitsI6__halffS3_fjLj128ELj1ELj4ELj1ELj8ENS0_18Kernel_traits_baseILj128ES3_fS3_fjLj128EEEEELb1EEEvNS0_20BackwardKernelParamsE:
        /* <DEDUP_REMOVED lines=49> */
.L_x_2187:
[C---:B------:R-:W-:Y:S02]  /*0310*/  ISETP.GT.U32.AND P1, PT, R0.reuse, 0x1, PT ;  /* 0x000000010000780c */ /* 0x040fe40003f24070 */
[----:B------:R-:W-:-:S11]  /*0320*/  ISETP.NE.AND P0, PT, R0, RZ, PT ;  /* 0x000000ff0000720c */ /* 0x000fd60003f05270 */
[----:B------:R-:W-:Y:S02]  /*0330*/  @!P1 PRMT R12, RZ, 0x7610, R12 ;  /* 0x00007610ff0c9816 */ /* 0x000fe4000000000c */
[----:B------:R0:W5:Y:S04]  /*0340*/  @P0 LDG.E.U16 R0, desc[UR16][R8.64] ;  /* 0x0000001008000981 */ /* 0x000168000c1e1500 */
[----:B------:R0:W5:Y:S02]  /*0350*/  @P1 LDG.E.U16 R12, desc[UR16][R8.64+0x2] ;  /* 0x00000210080c1981 */ /* 0x000164000c1e1500 */
[----:B0-----:R-:W-:-:S07]  /*0360*/  @!P0 PRMT R0, RZ, 0x7610, R0 ;  /* 0x00007610ff008816 */ /* 0x001fce0000000000 */
.L_x_2188:
[----:B------:R-:W-:Y:S05]  /*0370*/  BSYNC.RECONVERGENT B1 ;  /* 0x0000000000017941 */ /* 0x000fea0003800200 */
.L_x_2186:
[----:B------:R-:W-:Y:S02]  /*0380*/  IMAD.U32 R8, RZ, RZ, UR15 ;  /* 0x0000000fff087e24 */ /* 0x000fe4000f8e00ff */
[----:B-----5:R-:W-:Y:S02]  /*0390*/  HADD2.F32 R19, -RZ, R0.H0_H0 ;  /* 0x20000000ff137230 */ /* 0x020fe40000004100 */
[----:B------:R-:W-:Y:S01]  /*03a0*/  HADD2.F32 R15, -RZ, R12.H0_H0 ;  /* 0x2000000cff0f7230 */ /* 0x000fe20000004100 */
[----:B------:R-:W-:-:S04]  /*03b0*/  LEA R13, R8, R3, 0x6 ;  /* 0x00000003080d7211 */ /* 0x000fc800078e30ff */
        /* <DEDUP_REMOVED lines=12> */
.L_x_2190:
[C---:B------:R-:W-:Y:S02]  /*0480*/  ISETP.NE.AND P0, PT, R13.reuse, RZ, PT ;  /* 0x000000ff0d00720c */ /* 0x040fe40003f05270 */
[----:B------:R-:W-:-:S11]  /*0490*/  ISETP.GT.U32.AND P1, PT, R13, 0x1, PT ;  /* 0x000000010d00780c */ /* 0x000fd60003f24070 */
[----:B------:R-:W-:Y:S02]  /*04a0*/  @!P0 PRMT R0, RZ, 0x7610, R0 ;  /* 0x00007610ff008816 */ /* 0x000fe40000000000 */
[----:B------:R-:W-:-:S04]  /*04b0*/  @!P1 PRMT R10, RZ, 0x7610, R10 ;  /* 0x00007610ff0a9816 */ /* 0x000fc8000000000a */
[----:B------:R0:W5:Y:S04]  /*04c0*/  @P0 LDG.E.U16 R0, desc[UR16][R8.64] ;  /* 0x0000001008000981 */ /* 0x000168000c1e1500 */
[----:B------:R0:W5:Y:S02]  /*04d0*/  @P1 LDG.E.U16 R10, desc[UR16][R8.64+0x2] ;  /* 0x00000210080a1981 */ /* 0x000164000c1e1500 */
.L_x_2191:
[----:B------:R-:W-:Y:S05]  /*04e0*/  BSYNC.RECONVERGENT B1 ;  /* 0x0000000000017941 */ /* 0x000fea0003800200 */
.L_x_2189:
[----:B-----5:R-:W-:Y:S02]  /*04f0*/  HADD2.F32 R17, -RZ, R0.H0_H0 ;  /* 0x20000000ff117230 */ /* 0x020fe40000004100 */
[----:B------:R-:W-:-:S07]  /*0500*/  HADD2.F32 R13, -RZ, R10.H0_H0 ;  /* 0x2000000aff0d7230 */ /* 0x000fce0000004100 */
.L_x_2185:
[----:B------:R-:W-:Y:S05]  /*0510*/  BSYNC.RECONVERGENT B0 ;  /* 0x0000000000007941 */ /* 0x000fea0003800200 */
.L_x_2184:
[----:B------:R-:W1:Y:S01]  /*0520*/  LDCU UR4, c[0x0][0x388] ;  /* 0x00007100ff0477ac */ /* 0x000e620008000800 */
[----:B------:R-:W-:Y:S02]  /*0530*/  CS2R R10, SRZ ;  /* 0x00000000000a7805 */ /* 0x000fe4000001ff00 */
[----:B0-----:R-:W-:Y:S01]  /*0540*/  CS2R R8, SRZ ;  /* 0x0000000000087805 */ /* 0x001fe2000001ff00 */
[----:B-1----:R-:W-:-:S09]  /*0550*/  UISETP.GE.AND UP0, UPT, UR14, UR4, UPT ;  /* 0x000000040e00728c */ /* 0x002fd2000bf06270 */
[----:B------:R-:W-:Y:S05]  /*0560*/  BRA.U UP0, `(.L_x_2192) ;  /* 0x0000001900cc7547 */ /* 0x000fea000b800000 */
[----:B------:R-:W0:Y:S01]  /*0570*/  LDCU.U8 UR4, c[0x0][0x3c0] ;  /* 0x00007800ff0477ac */ /* 0x000e220008000000 */
[----:B------:R-:W-:Y:S01]  /*0580*/  I2FP.F32.S32 R0, UR18 ;  /* 0x0000001200007c45 */ /* 0x000fe20008201400 */
[----:B------:R-:W-:Y:S01]  /*0590*/  IMAD.U32 R6, RZ, RZ, UR15 ;  /* 0x0000000fff067e24 */ /* 0x000fe2000f8e00ff */
        /* <DEDUP_REMOVED lines=26> */
[----:B------:R-:W-:Y:S05]  /*0740*/  CALL.REL.NOINC `($__internal_22_$__cuda_sm20_rcp_rn_f32_slowpath) ;  /* 0x0000001c00987944 */ /* 0x000fea0003c00000 */
[----:B------:R-:W-:Y:S01]  /*0750*/  IMAD.MOV.U32 R8, RZ, RZ, R3 ;  /* 0x000000ffff087224 */ /* 0x000fe200078e0003 */
[----:B------:R-:W-:Y:S06]  /*0760*/  BRA `(.L_x_2194) ;  /* 0x0000000000107947 */ /* 0x000fec0003800000 */
.L_x_2193:
[----:B------:R-:W0:Y:S02]  /*0770*/  MUFU.RCP R3, R0 ;  /* 0x0000000000037308 */ /* 0x000e240000001000 */
[----:B0-----:R-:W-:-:S04]  /*0780*/  FFMA R4, R0, R3, -1 ;  /* 0xbf80000000047423 */ /* 0x001fc80000000003 */
[----:B------:R-:W-:-:S04]  /*0790*/  FADD.FTZ R4, -R4, -RZ ;  /* 0x800000ff04047221 */ /* 0x000fc80000010100 */
[----:B------:R-:W-:-:S07]  /*07a0*/  FFMA R8, R3, R4, R3 ;  /* 0x0000000403087223 */ /* 0x000fce0000000003 */
.L_x_2194:
[----:B------:R-:W0:Y:S01]  /*07b0*/  LDCU UR4, c[0x0][0x384] ;  /* 0x00007080ff0477ac */ /* 0x000e220008000800 */
[----:B------:R-:W-:Y:S02]  /*07c0*/  IADD3 R2, PT, PT, R2, UR14, RZ ;  /* 0x0000000e02027c10 */ /* 0x000fe4000fffe0ff */
[----:B------:R-:W-:Y:S02]  /*07d0*/  CS2R R6, SRZ ;  /* 0x0000000000067805 */ /* 0x000fe4000001ff00 */
[----:B------:R-:W-:Y:S02]  /*07e0*/  ISETP.GE.U32.AND P2, PT, R22, 0x7, PT ;  /* 0x000000071600780c */ /* 0x000fe40003f46070 */
[----:B------:R-:W-:Y:S02]  /*07f0*/  CS2R R4, SRZ ;  /* 0x0000000000047805 */ /* 0x000fe4000001ff00 */
[----:B------:R-:W-:Y:S01]  /*0800*/  ISETP.GE.U32.AND P3, PT, R23, 0x3, PT ;  /* 0x000000031700780c */ /* 0x000fe20003f66070 */
[----:B0-----:R-:W-:-:S02]  /*0810*/  UIMAD UR7, UR7, UR4, URZ ;  /* 0x00000004070772a4 */ /* 0x001fc4000f8e02ff */
[----:B------:R-:W-:Y:S01]  /*0820*/  IMAD R3, R2, UR4, RZ ;  /* 0x0000000402037c24 */ /* 0x000fe2000f8e02ff */
[----:B------:R-:W-:-:S09]  /*0830*/  UMOV UR4, URZ ;  /* 0x000000ff00047c82 */ /* 0x000fd20008000000 */
.L_x_2235:
[----:B--23--:R-:W0:Y:S01]  /*0840*/  S2R R20, SR_TID.X ;  /* 0x0000000000147919 */ /* 0x00ce220000002100 */
[----:B-1----:R-:W1:Y:S01]  /*0850*/  LDCU UR8, c[0x0][0x388] ;  /* 0x00007100ff0877ac */ /* 0x002e620008000800 */
[----:B-----5:R-:W-:Y:S01]  /*0860*/  IMAD.MOV.U32 R31, RZ, RZ, RZ ;  /* 0x000000ffff1f7224 */ /* 0x020fe200078e00ff */
[----:B------:R-:W2:Y:S01]  /*0870*/  LDCU UR18, c[0x0][0x38c] ;  /* 0x00007180ff1277ac */ /* 0x000ea20008000800 */
[----:B0-----:R-:W-:-:S05]  /*0880*/  SHF.R.U32.HI R20, RZ, 0x5, R20 ;  /* 0x00000005ff147819 */ /* 0x001fca0000011614 */
[----:B------:R-:W-:-:S05]  /*0890*/  VIADD R32, R20, UR14 ;  /* 0x0000000e14207c36 */ /* 0x000fca0008000000 */
[----:B-1----:R-:W-:-:S13]  /*08a0*/  ISETP.GE.AND P0, PT, R32, UR8, PT ;  /* 0x0000000820007c0c */ /* 0x002fda000bf06270 */
[----:B------:R-:W0:Y:S01]  /*08b0*/  @!P0 LDC.64 R20, c[0x0][0x3a0] ;  /* 0x0000e800ff148b82 */ /* 0x000e220000000a00 */
[----:B------:R-:W-:-:S05]  /*08c0*/  MOV R22, UR6 ;  /* 0x0000000600167c02 */ /* 0x000fca0008000f00 */
[----:B------:R-:W-:-:S04]  /*08d0*/  IMAD R22, R22, 0x20, R29 ;  /* 0x0000002016167824 */ /* 0x000fc800078e021d */
        /* <DEDUP_REMOVED lines=18> */
[----:B------:R-:W-:Y:S01]  /*0a00*/  HFMA2 R20, -RZ, RZ, 0, 0 ;  /* 0x00000000ff147431 */ /* 0x000fe200000001ff */
[----:B------:R-:W-:-:S10]  /*0a10*/  ISETP.GE.U32.AND P4, PT, R14, 0x2, PT ;  /* 0x000000020e00780c */ /* 0x000fd40003f86070 */
[----:B------:R-:W-:Y:S05]  /*0a20*/  @!P5 BRA `(.L_x_2200) ;  /* 0x000000000004d947 */ /* 0x000fea0003800000 */
[----:B------:R0:W5:Y:S02]  /*0a30*/  LDG.E R20, desc[UR16][R22.64] ;  /* 0x0000001016147981 */ /* 0x000164000c1e1900 */
.L_x_2200:
[----:B------:R-:W-:Y:S05]  /*0a40*/  BSYNC.RECONVERGENT B2 ;  /* 0x0000000000027941 */ /* 0x000fea0003800200 */
.L_x_2199:
[----:B------:R-:W-:Y:S01]  /*0a50*/  IMAD.MOV.U32 R21, RZ, RZ, RZ ;  /* 0x000000ffff157224 */ /* 0x000fe200078e00ff */
[----:B------:R-:W-:Y:S06]  /*0a60*/  @!P4 BRA `(.L_x_2201) ;  /* 0x00000000000cc947 */ /* 0x000fec0003800000 */
[----:B------:R1:W5:Y:S01]  /*0a70*/  LDG.E R21, desc[UR16][R22.64+0x4] ;  /* 0x0000041016157981 */ /* 0x000362000c1e1900 */
[----:B------:R-:W-:Y:S05]  /*0a80*/  BRA `(.L_x_2201) ;  /* 0x0000000000047947 */ /* 0x000fea0003800000 */
.L_x_2198:
[----:B------:R0:W5:Y:S02]  /*0a90*/  LDG.E.64 R20, desc[UR16][R22.64] ;  /* 0x0000001016147981 */ /* 0x000164000c1e1b00 */
.L_x_2201:
[----:B------:R-:W-:Y:S05]  /*0aa0*/  BSYNC.RECONVERGENT B1 ;  /* 0x0000000000017941 */ /* 0x000fea0003800200 */
.L_x_2197:
        /* <DEDUP_REMOVED lines=12> */
.L_x_2203:
[----:B------:R-:W2:Y:S02]  /*0b70*/  LDG.E R26, desc[UR16][R26.64] ;  /* 0x000000101a1a7981 */ /* 0x000ea4000c1e1900 */
[C---:B--2---:R-:W-:Y:S02]  /*0b80*/  PRMT R0, R26.reuse, 0x7610, R0 ;  /* 0x000076101a007816 */ /* 0x044fe40000000000 */
[----:B------:R-:W-:-:S07]  /*0b90*/  PRMT R33, R26, 0x7632, R33 ;  /* 0x000076321a217816 */ /* 0x000fce0000000021 */
.L_x_2204:
[----:B------:R-:W-:Y:S05]  /*0ba0*/  BSYNC.RECONVERGENT B1 ;  /* 0x0000000000017941 */ /* 0x000fea0003800200 */
.L_x_2202:
[----:B------:R-:W-:Y:S01]  /*0bb0*/  ISETP.GE.AND P1, PT, R15, UR18, PT ;  /* 0x000000120f007c0c */ /* 0x000fe2000bf26270 */
[----:B-----5:R-:W-:Y:S02]  /*0bc0*/  HADD2.F32 R27, -RZ, R0.H0_H0 ;  /* 0x20000000ff1b7230 */ /* 0x020fe40000004100 */
[-C--:B------:R-:W-:Y:S01]  /*0bd0*/  FMUL R0, R20, R31.reuse ;  /* 0x0000001f14007220 */ /* 0x080fe20000400000 */
[----:B------:R-:W-:Y:S02]  /*0be0*/  HADD2.F32 R41, -RZ, R33.H0_H0 ;  /* 0x20000021ff297230 */ /* 0x000fe40000004100 */
        /* <DEDUP_REMOVED lines=19> */
.L_x_2206:
[----:B------:R-:W-:Y:S02]  /*0d20*/  ISETP.NE.AND P1, PT, R13, RZ, PT ;  /* 0x000000ff0d00720c */ /* 0x000fe40003f25270 */
[----:B------:R-:W-:-:S06]  /*0d30*/  CS2R R20, SRZ ;  /* 0x0000000000147805 */ /* 0x000fcc000001ff00 */
[----:B------:R1:W5:Y:S05]  /*0d40*/  @P4 LDG.E R21, desc[UR16][R24.64+0x4] ;  /* 0x0000041018154981 */ /* 0x00036a000c1e1900 */
[----:B------:R1:W5:Y:S02]  /*0d50*/  @P1 LDG.E R20, desc[UR16][R24.64] ;  /* 0x0000001018141981 */ /* 0x000364000c1e1900 */
.L_x_2207:
[----:B------:R-:W-:Y:S05]  /*0d60*/  BSYNC.RECONVERGENT B1 ;  /* 0x0000000000017941 */ /* 0x000fea0003800200 */
.L_x_2205:
        /* <DEDUP_REMOVED lines=9> */
.L_x_2209:
[C---:B------:R-:W-:Y:S02]  /*0e00*/  ISETP.NE.AND P1, PT, R13.reuse, RZ, PT ;  /* 0x000000ff0d00720c */ /* 0x040fe40003f25270 */
[----:B------:R-:W-:-:S11]  /*0e10*/  ISETP.GT.U32.AND P4, PT, R13, 0x1, PT ;  /* 0x000000010d00780c */ /* 0x000fd60003f84070 */
[----:B------:R-:W-:Y:S02]  /*0e20*/  @!P1 PRMT R2, RZ, 0x7610, R2 ;  /* 0x00007610ff029816 */ /* 0x000fe40000000002 */
[----:B01----:R-:W-:-:S04]  /*0e30*/  @!P4 PRMT R24, RZ, 0x7610, R24 ;  /* 0x00007610ff18c816 */ /* 0x003fc80000000018 */
[----:B------:R0:W5:Y:S04]  /*0e40*/  @P1 LDG.E.U16 R2, desc[UR16][R22.64] ;  /* 0x0000001016021981 */ /* 0x000168000c1e1500 */
[----:B------:R0:W5:Y:S02]  /*0e50*/  @P4 LDG.E.U16 R24, desc[UR16][R22.64+0x2] ;  /* 0x0000021016184981 */ /* 0x000164000c1e1500 */
.L_x_2210:
[----:B------:R-:W-:Y:S05]  /*0e60*/  BSYNC.RECONVERGENT B1 ;  /* 0x0000000000017941 */ /* 0x000fea0003800200 */
.L_x_2208:
[----:B0----5:R-:W-:Y:S02]  /*0e70*/  HADD2.F32 R23, -RZ, R2.H0_H0 ;  /* 0x20000002ff177230 */ /* 0x021fe40000004100 */
[-C--:B------:R-:W-:Y:S01]  /*0e80*/  FMUL R35, R20, R31.reuse ;  /* 0x0000001f14237220 */ /* 0x080fe20000400000 */
[----:B------:R-:W-:Y:S02]  /*0e90*/  HADD2.F32 R25, -RZ, R24.H0_H0 ;  /* 0x20000018ff197230 */ /* 0x000fe40000004100 */
[----:B------:R-:W-:Y:S01]  /*0ea0*/  FMUL R36, R21, R31 ;  /* 0x0000001f15247220 */ /* 0x000fe20000400000 */
[-C--:B------:R-:W-:Y:S01]  /*0eb0*/  FMUL R2, R17, R23.reuse ;  /* 0x0000001711027220 */ /* 0x080fe20000400000 */
[----:B------:R-:W-:Y:S01]  /*0ec0*/  FFMA R6, R35, R23, R6 ;  /* 0x0000001723067223 */ /* 0x000fe20000000006 */
[-C--:B------:R-:W-:Y:S01]  /*0ed0*/  FMUL R39, R16, R25.reuse ;  /* 0x0000001910277220 */ /* 0x080fe20000400000 */
[----:B------:R-:W-:Y:S01]  /*0ee0*/  FFMA R7, R36, R25, R7 ;  /* 0x0000001924077223 */ /* 0x000fe20000000007 */
[----:B------:R-:W-:Y:S01]  /*0ef0*/  FADD R20, R27, R2 ;  /* 0x000000021b147221 */ /* 0x000fe20000000000 */
[----:B------:R-:W-:-:S03]  /*0f00*/  FFMA R26, R35, R2, R26 ;  /* 0x00000002231a7223 */ /* 0x000fc6000000001a */
[----:B------:R-:W-:Y:S01]  /*0f10*/  FADD R27, R20, R39 ;  /* 0x00000027141b7221 */ /* 0x000fe20000000000 */
[----:B------:R-:W-:-:S07]  /*0f20*/  FFMA R26, R36, R39, R26 ;  /* 0x00000027241a7223 */ /* 0x000fce000000001a */
.L_x_2196:
[----:B------:R-:W-:Y:S05]  /*0f30*/  BSYNC.RECONVERGENT B0 ;  /* 0x0000000000007941 */ /* 0x000fea0003800200 */
.L_x_2195:
        /* <DEDUP_REMOVED lines=14> */
.L_x_2211:
        /* <DEDUP_REMOVED lines=57> */
.L_x_2214:
[----:B------:R-:W2:Y:S04]  /*13b0*/  LDG.E.STRONG.GPU R24, desc[UR16][R20.64] ;  /* 0x0000001014187981 */ /* 0x000ea8000c1ef900 */
[----:B--2---:R-:W-:Y:S01]  /*13c0*/  CCTL.IVALL ;  /* 0x00000000ff00798f */ /* 0x004fe20002000000 */
[----:B------:R-:W-:Y:S05]  /*13d0*/  YIELD ;  /* 0x0000000000007946 */ /* 0x000fea0003800000 */
[----:B------:R-:W-:-:S13]  /*13e0*/  ISETP.NE.AND P1, PT, R24, R25, PT ;  /* 0x000000191800720c */ /* 0x000fda0003f25270 */
[----:B------:R-:W-:Y:S05]  /*13f0*/  @P1 BRA `(.L_x_2214) ;  /* 0xfffffffc00ec1947 */ /* 0x000fea000383ffff */
.L_x_2213:
        /* <DEDUP_REMOVED lines=15> */
.L_x_2219:
        /* <DEDUP_REMOVED lines=37> */
.L_x_2218:
[----:B------:R-:W-:Y:S05]  /*1740*/  BSYNC.RECONVERGENT B1 ;  /* 0x0000000000017941 */ /* 0x000fea0003800200 */
.L_x_2217:
        /* <DEDUP_REMOVED lines=22> */
.L_x_2221:
[----:B------:R-:W-:Y:S05]  /*18b0*/  BSYNC.RECONVERGENT B1 ;  /* 0x0000000000017941 */ /* 0x000fea0003800200 */
.L_x_2220:
        /* <DEDUP_REMOVED lines=14> */
.L_x_2223:
[----:B------:R-:W-:Y:S05]  /*19a0*/  BSYNC.RECONVERGENT B1 ;  /* 0x0000000000017941 */ /* 0x000fea0003800200 */
.L_x_2222:
        /* <DEDUP_REMOVED lines=11> */
.L_x_2216:
[----:B------:R-:W-:Y:S05]  /*1a60*/  BSYNC.RECONVERGENT B0 ;  /* 0x0000000000007941 */ /* 0x000fea0003800200 */
.L_x_2215:
        /* <DEDUP_REMOVED lines=12> */
.L_x_2212:
        /* <DEDUP_REMOVED lines=21> */
.L_x_2227:
[----:B------:R0:W5:Y:S02]  /*1c80*/  LDG.E R26, desc[UR16][R22.64] ;  /* 0x00000010161a7981 */ /* 0x000164000c1e1900 */
.L_x_2228:
[----:B------:R-:W-:Y:S05]  /*1c90*/  BSYNC.RECONVERGENT B1 ;  /* 0x0000000000017941 */ /* 0x000fea0003800200 */
.L_x_2226:
[----:B0-----:R-:W0:Y:S01]  /*1ca0*/  LDC.64 R22, c[0x0][0x3e8] ;  /* 0x0000fa00ff167b82 */ /* 0x001e220000000a00 */
[----:B------:R-:W-:Y:S01]  /*1cb0*/  ISETP.GT.U32.AND P1, PT, R14, 0x1, PT ;  /* 0x000000010e00780c */ /* 0x000fe20003f24070 */
[----:B-----5:R-:W-:Y:S02]  /*1cc0*/  HADD2.F32 R41, -RZ, R26.H1_H1 ;  /* 0x3000001aff297230 */ /* 0x020fe40000004100 */
[----:B------:R-:W-:Y:S01]  /*1cd0*/  FFMA R40, R34, -R38, R37 ;  /* 0x8000002622287223 */ /* 0x000fe20000000025 */
[----:B------:R-:W-:Y:S01]  /*1ce0*/  BSSY.RECONVERGENT B1, `(.L_x_2229) ;  /* 0x000000f000017945 */ /* 0x000fe20003800200 */
[----:B0-----:R-:W-:-:S04]  /*1cf0*/  IMAD.WIDE R24, R27, 0x4, R22 ;  /* 0x000000041b187825 */ /* 0x001fc800078e0216 */
[----:B------:R-:W-:Y:S01]  /*1d00*/  HADD2.F32 R27, -RZ, R26.H0_H0 ;  /* 0x2000001aff1b7230 */ /* 0x000fe20000004100 */
[----:B------:R-:W-:Y:S01]  /*1d10*/  LOP3.LUT P0, RZ, R24, 0x7, RZ, 0xc0, !PT ;  /* 0x0000000718ff7812 */ /* 0x000fe2000780c0ff */
[----:B------:R-:W-:-:S04]  /*1d20*/  FFMA R26, R0, -R38, R33 ;  /* 0x80000026001a7223 */ /* 0x000fc80000000021 */
[-C--:B------:R-:W-:Y:S01]  /*1d30*/  FFMA R26, R26, R31.reuse, R27 ;  /* 0x0000001f1a1a7223 */ /* 0x080fe2000000001b */
[----:B------:R-:W-:-:S07]  /*1d40*/  FFMA R27, R40, R31, R41 ;  /* 0x0000001f281b7223 */ /* 0x000fce0000000029 */
[----:B------:R-:W-:Y:S05]  /*1d50*/  @!P0 BRA P1, `(.L_x_2230) ;  /* 0x0000000000188947 */ /* 0x000fea0000800000 */
[----:B------:R-:W-:-:S13]  /*1d60*/  ISETP.NE.AND P0, PT, R14, RZ, PT ;  /* 0x000000ff0e00720c */ /* 0x000fda0003f05270 */
[----:B------:R1:W-:Y:S01]  /*1d70*/  @P0 STG.E desc[UR16][R24.64], R26 ;  /* 0x0000001a18000986 */ /* 0x0003e2000c101910 */
[----:B------:R-:W-:-:S13]  /*1d80*/  ISETP.GE.U32.AND P0, PT, R14, 0x2, PT ;  /* 0x000000020e00780c */ /* 0x000fda0003f06070 */
[----:B-1----:R-:W-:Y:S05]  /*1d90*/  @!P0 BRA `(.L_x_2231) ;  /* 0x00000000000c8947 */ /* 0x002fea0003800000 */
[----:B------:R1:W-:Y:S01]  /*1da0*/  STG.E desc[UR16][R24.64+0x4], R27 ;  /* 0x0000041b18007986 */ /* 0x0003e2000c101910 */
[----:B------:R-:W-:Y:S05]  /*1db0*/  BRA `(.L_x_2231) ;  /* 0x0000000000047947 */ /* 0x000fea0003800000 */
.L_x_2230:
[----:B------:R0:W-:Y:S02]  /*1dc0*/  STG.E.64 desc[UR16][R24.64], R26 ;  /* 0x0000001a18007986 */ /* 0x0001e4000c101b10 */
.L_x_2231:
[----:B------:R-:W-:Y:S05]  /*1dd0*/  BSYNC.RECONVERGENT B1 ;  /* 0x0000000000017941 */ /* 0x000fea0003800200 */
.L_x_2229:
        /* <DEDUP_REMOVED lines=11> */
.L_x_2233:
[C---:B------:R-:W-:Y:S02]  /*1e90*/  ISETP.NE.AND P0, PT, R13.reuse, RZ, PT ;  /* 0x000000ff0d00720c */ /* 0x040fe40003f05270 */
[----:B------:R-:W-:-:S11]  /*1ea0*/  ISETP.GT.U32.AND P4, PT, R13, 0x1, PT ;  /* 0x000000010d00780c */ /* 0x000fd60003f84070 */
[----:B------:R-:W-:Y:S02]  /*1eb0*/  @!P0 PRMT R24, RZ, 0x7610, R24 ;  /* 0x00007610ff188816 */ /* 0x000fe40000000018 */
[----:B------:R-:W-:-:S04]  /*1ec0*/  @!P4 PRMT R25, RZ, 0x7610, R25 ;  /* 0x00007610ff19c816 */ /* 0x000fc80000000019 */
[----:B------:R-:W2:Y:S04]  /*1ed0*/  @P0 LDG.E.U16 R24, desc[UR16][R20.64] ;  /* 0x0000001014180981 */ /* 0x000ea8000c1e1500 */
[----:B------:R-:W2:Y:S02]  /*1ee0*/  @P4 LDG.E.U16 R25, desc[UR16][R20.64+0x2] ;  /* 0x0000021014194981 */ /* 0x000ea4000c1e1500 */
[----:B--2---:R-:W-:-:S07]  /*1ef0*/  PRMT R20, R24, 0x5410, R25 ;  /* 0x0000541018147816 */ /* 0x004fce0000000019 */
.L_x_2234:
[----:B------:R-:W-:Y:S05]  /*1f00*/  BSYNC.RECONVERGENT B1 ;  /* 0x0000000000017941 */ /* 0x000fea0003800200 */
.L_x_2232:
[----:B------:R-:W-:-:S04]  /*1f10*/  IMAD.WIDE R22, R27, 0x4, R22 ;  /* 0x000000041b167825 */ /* 0x000fc800078e0216 */
[--C-:B0----5:R-:W-:Y:S01]  /*1f20*/  HADD2.F32 R21, -RZ, R20.reuse.H0_H0 ;  /* 0x20000014ff157230 */ /* 0x121fe20000004100 */
[----:B------:R-:W-:Y:S01]  /*1f30*/  LOP3.LUT P0, RZ, R22, 0x7, RZ, 0xc0, !PT ;  /* 0x0000000716ff7812 */ /* 0x000fe2000780c0ff */
[----:B------:R-:W-:Y:S02]  /*1f40*/  HADD2.F32 R25, -RZ, R20.H1_H1 ;  /* 0x30000014ff197230 */ /* 0x000fe40000004100 */
[-C--:B------:R-:W-:Y:S01]  /*1f50*/  FFMA R20, R35, -R38.reuse, R2 ;  /* 0x8000002623147223 */ /* 0x080fe20000000002 */
[----:B------:R-:W-:Y:S01]  /*1f60*/  FFMA R38, R36, -R38, R39 ;  /* 0x8000002624267223 */ /* 0x000fe20000000027 */
[----:B------:R-:W-:Y:S02]  /*1f70*/  ISETP.LT.U32.OR P0, PT, R13, 0x2, P0 ;  /* 0x000000020d00780c */ /* 0x000fe40000701470 */
[-C--:B------:R-:W-:Y:S01]  /*1f80*/  FFMA R20, R20, R31.reuse, R21 ;  /* 0x0000001f14147223 */ /* 0x080fe20000000015 */
[----:B------:R-:W-:-:S10]  /*1f90*/  FFMA R21, R38, R31, R25 ;  /* 0x0000001f26157223 */ /* 0x000fd40000000019 */
[----:B------:R2:W-:Y:S01]  /*1fa0*/  @!P0 STG.E.64 desc[UR16][R22.64], R20 ;  /* 0x0000001416008986 */ /* 0x0005e2000c101b10 */
[----:B------:R-:W-:Y:S05]  /*1fb0*/  @!P0 BRA `(.L_x_2225) ;  /* 0x00000000000c8947 */ /* 0x000fea0003800000 */
[----:B------:R-:W-:Y:S01]  /*1fc0*/  ISETP.NE.AND P0, PT, R13, RZ, PT ;  /* 0x000000ff0d00720c */ /* 0x000fe20003f05270 */
[----:B------:R3:W-:-:S12]  /*1fd0*/  @P1 STG.E desc[UR16][R22.64+0x4], R21 ;  /* 0x0000041516001986 */ /* 0x0007d8000c101910 */
[----:B------:R3:W-:Y:S02]  /*1fe0*/  @P0 STG.E desc[UR16][R22.64], R20 ;  /* 0x0000001416000986 */ /* 0x0007e4000c101910 */
.L_x_2225:
[----:B------:R-:W-:Y:S05]  /*1ff0*/  BSYNC.RECONVERGENT B0 ;  /* 0x0000000000007941 */ /* 0x000fea0003800200 */
.L_x_2224:
[----:B------:R-:W4:Y:S01]  /*2000*/  LDCU UR8, c[0x0][0x380] ;  /* 0x00007000ff0877ac */ /* 0x000f220008000800 */
[----:B------:R-:W0:Y:S01]  /*2010*/  LDCU UR9, c[0x0][0x388] ;  /* 0x00007100ff0977ac */ /* 0x000e220008000800 */
[----:B----4-:R-:W-:-:S04]  /*2020*/  USHF.L.U32 UR8, UR8, 0x2, URZ ;  /* 0x0000000208087899 */ /* 0x010fc800080006ff */
[----:B------:R-:W-:-:S04]  /*2030*/  UIADD3 UR14, UPT, UPT, UR14, UR8, URZ ;  /* 0x000000080e0e7290 */ /* 0x000fc8000fffe0ff */
[----:B0-----:R-:W-:-:S09]  /*2040*/  UISETP.GE.AND UP0, UPT, UR14, UR9, UPT ;  /* 0x000000090e00728c */ /* 0x001fd2000bf06270 */
[----:B------:R-:W-:Y:S05]  /*2050*/  BRA.U !UP0, `(.L_x_2235) ;  /* 0xffffffe508f87547 */ /* 0x000fea000b83ffff */
[----:B------:R-:W-:Y:S01]  /*2060*/  IMAD.MOV.U32 R8, RZ, RZ, R4 ;  /* 0x000000ffff087224 */ /* 0x000fe200078e0004 */
[----:B------:R-:W-:Y:S01]  /*2070*/  MOV R9, R5 ;  /* 0x0000000500097202 */ /* 0x000fe20000000f00 */
[----:B------:R-:W-:Y:S02]  /*2080*/  IMAD.MOV.U32 R10, RZ, RZ, R6 ;  /* 0x000000ffff0a7224 */ /* 0x000fe400078e0006 */
[----:B------:R-:W-:-:S07]  /*2090*/  IMAD.MOV.U32 R11, RZ, RZ, R7 ;  /* 0x000000ffff0b7224 */ /* 0x000fce00078e0007 */
.L_x_2192:
[----:B------:R-:W0:Y:S01]  /*20a0*/  S2R R3, SR_CgaCtaId ;  /* 0x0000000000037919 */ /* 0x000e220000008800 */
[----:B------:R-:W-:Y:S01]  /*20b0*/  MOV R2, UR6 ;  /* 0x0000000600027c02 */ /* 0x000fe20008000f00 */
[----:B------:R-:W-:Y:S01]  /*20c0*/  BSSY.RECONVERGENT B0, `(.L_x_2236) ;  /* 0x0000018000007945 */ /* 0x000fe20003800200 */
[----:B------:R-:W-:Y:S01]  /*20d0*/  LOP3.LUT R0, R30, 0x3e0, RZ, 0xc0, !PT ;  /* 0x000003e01e007812 */ /* 0x000fe200078ec0ff */
[----:B------:R-:W4:Y:S02]  /*20e0*/  S2R R12, SR_TID.X ;  /* 0x00000000000c7919 */ /* 0x000f240000002100 */
[----:B------:R-:W-:Y:S01]  /*20f0*/  IMAD R13, R2, 0x20, R29 ;  /* 0x00000020020d7824 */ /* 0x000fe200078e021d */
[----:B------:R-:W-:Y:S01]  /*2100*/  MOV R2, 0x400 ;  /* 0x0000040000027802 */ /* 0x000fe20000000f00 */
[----:B------:R-:W-:Y:S02]  /*2110*/  BAR.SYNC.DEFER_BLOCKING 0x0 ;  /* 0x0000000000007b1d */ /* 0x000fe40000010000 */
[----:B------:R-:W-:Y:S01]  /*2120*/  IMAD R0, R0, UR15, R13 ;  /* 0x0000000f00007c24 */ /* 0x000fe2000f8e020d */
[----:B------:R-:W-:-:S03]  /*2130*/  SHF.L.U32 R13, R13, 0x1, RZ ;  /* 0x000000010d0d7819 */ /* 0x000fc600000006ff */
[----:B------:R-:W-:Y:S01]  /*2140*/  IMAD.SHL.U32 R0, R0, 0x2, RZ ;  /* 0x0000000200007824 */ /* 0x000fe200078e00ff */
[----:B------:R-:W-:-:S04]  /*2150*/  ISETP.GE.AND P2, PT, R13, UR18, PT ;  /* 0x000000120d007c0c */ /* 0x000fc8000bf46270 */
        /* <DEDUP_REMOVED lines=8> */
[----:B------:R-:W-:Y:S01]  /*21e0*/  ISETP.GE.U32.AND P2, PT, R30, 0x20, PT ;  /* 0x000000201e00780c */ /* 0x000fe20003f46070 */
[----:B------:R-:W-:-:S05]  /*21f0*/  IMAD R3, R12, 0x40, R13 ;  /* 0x000000400c037824 */ /* 0x000fca00078e020d */
[----:B------:R-:W-:Y:S02]  /*2200*/  ISETP.GE.OR P0, PT, R3, UR18, !P0 ;  /* 0x0000001203007c0c */ /* 0x000fe4000c706670 */
[----:B------:R-:W-:-:S05]  /*2210*/  LEA R3, R29, R2, 0x3 ;  /* 0x000000021d037211 */ /* 0x000fca00078e18ff */
[----:B------:R0:W-:Y:S06]  /*2220*/  @P2 STS.64 [R3], R8 ;  /* 0x0000000803002388 */ /* 0x0001ec0000000a00 */
[----:B------:R0:W-:Y:S02]  /*2230*/  @!P0 STS.64 [R3+0x420], R10 ;  /* 0x0004200a03008388 */ /* 0x0001e40000000a00 */
.L_x_2237:
[----:B------:R-:W-:Y:S05]  /*2240*/  BSYNC.RECONVERGENT B0 ;  /* 0x0000000000007941 */ /* 0x000fea0003800200 */
.L_x_2236:
[----:B------:R-:W-:Y:S06]  /*2250*/  BAR.SYNC.DEFER_BLOCKING 0x0 ;  /* 0x0000000000007b1d */ /* 0x000fec0000010000 */
[----:B------:R-:W-:Y:S05]  /*2260*/  @P1 EXIT ;  /* 0x000000000000194d */ /* 0x000fea0003800000 */
[----:B------:R-:W-:Y:S01]  /*2270*/  ISETP.GE.U32.AND P0, PT, R30, 0x20, PT ;  /* 0x000000201e00780c */ /* 0x000fe20003f06070 */
[C---:B------:R-:W-:Y:S01]  /*2280*/  IMAD R2, R15.reuse, 0x318, R2 ;  /* 0x000003180f027824 */ /* 0x040fe200078e0202 */
[C---:B------:R-:W-:Y:S01]  /*2290*/  ISETP.NE.AND P1, PT, R15.reuse, 0x1, PT ;  /* 0x000000010f00780c */ /* 0x040fe20003f25270 */
[----:B------:R-:W-:Y:S01]  /*22a0*/  IMAD.SHL.U32 R14, R15, 0x8, RZ ;  /* 0x000000080f0e7824 */ /* 0x000fe200078e00ff */
[----:B------:R-:W4:Y:S01]  /*22b0*/  LDC.64 R12, c[0x0][0x3e0] ;  /* 0x0000f800ff0c7b82 */ /* 0x000f220000000a00 */
        /* <DEDUP_REMOVED lines=9> */
[----:B------:R-:W-:Y:S02]  /*2350*/  @P3 MOV R8, R5 ;  /* 0x0000000500083202 */ /* 0x000fe40000000f00 */
[----:B------:R-:W-:Y:S02]  /*2360*/  @P4 IMAD.MOV.U32 R8, RZ, RZ, R7 ;  /* 0x000000ffff084224 */ /* 0x000fe400078e0007 */
[----:B------:R-:W-:Y:S01]  /*2370*/  @P2 IMAD.MOV.U32 R15, RZ, RZ, R4 ;  /* 0x000000ffff0f2224 */ /* 0x000fe200078e0004 */
[----:B------:R-:W-:Y:S01]  /*2380*/  ISETP.EQ.AND P2, PT, R14, 0x8, P1 ;  /* 0x000000080e00780c */ /* 0x000fe20000f42270 */
[----:B0-----:R-:W-:Y:S02]  /*2390*/  @P0 FADD R17, R17, R8 ;  /* 0x0000000811110221 */ /* 0x001fe40000000000 */
[----:B------:R-:W0:Y:S02]  /*23a0*/  LDS.64 R8, [R29+0x318] ;  /* 0x000318001d087984 */ /* 0x000e240000000a00 */
[----:B------:R-:W-:Y:S01]  /*23b0*/  @P3 IMAD.MOV.U32 R5, RZ, RZ, R17 ;  /* 0x000000ffff053224 */ /* 0x000fe200078e0011 */
[----:B------:R-:W-:-:S02]  /*23c0*/  @P4 MOV R7, R17 ;  /* 0x0000001100074202 */ /* 0x000fc40000000f00 */
[C---:B------:R-:W-:Y:S01]  /*23d0*/  ISETP.EQ.AND P4, PT, R14.reuse, 0x8, PT ;  /* 0x000000080e00780c */ /* 0x040fe20003f82270 */
[----:B------:R-:W-:Y:S01]  /*23e0*/  @P5 IMAD.MOV.U32 R4, RZ, RZ, R5 ;  /* 0x000000ffff045224 */ /* 0x000fe200078e0005 */
[----:B------:R-:W-:Y:S01]  /*23f0*/  MOV R17, UR18 ;  /* 0x0000001200117c02 */ /* 0x000fe20008000f00 */
[----:B------:R-:W-:Y:S02]  /*2400*/  @P6 IMAD.MOV.U32 R5, RZ, RZ, R7 ;  /* 0x000000ffff056224 */ /* 0x000fe400078e0007 */
[----:B------:R-:W-:Y:S02]  /*2410*/  @P2 MOV R4, R7 ;  /* 0x0000000700042202 */ /* 0x000fe40000000f00 */
[----:B------:R-:W-:Y:S01]  /*2420*/  ISETP.EQ.AND P3, PT, R14, RZ, !P1 ;  /* 0x000000ff0e00720c */ /* 0x000fe20004f62270 */
[----:B------:R-:W-:Y:S01]  /*2430*/  IMAD R7, R17, UR5, R0 ;  /* 0x0000000511077c24 */ /* 0x000fe2000f8e0200 */
[----:B------:R-:W-:Y:S02]  /*2440*/  @P1 MOV R14, R4 ;  /* 0x00000004000e1202 */ /* 0x000fe40000000f00 */
[----:B------:R-:W-:-:S02]  /*2450*/  IADD3 R0, PT, PT, -R0, UR18, RZ ;  /* 0x0000001200007c10 */ /* 0x000fc4000fffe1ff */
[----:B------:R-:W-:Y:S01]  /*2460*/  @P4 MOV R15, R6 ;  /* 0x00000006000f4202 */ /* 0x000fe20000000f00 */
[----:B------:R-:W-:Y:S02]  /*2470*/  @!P1 IMAD.MOV.U32 R6, RZ, RZ, R5 ;  /* 0x000000ffff069224 */ /* 0x000fe400078e0005 */
[----:B-1----:R-:W-:Y:S01]  /*2480*/  @P1 FADD R6, R3, R14 ;  /* 0x0000000e03061221 */ /* 0x002fe20000000000 */
[----:B----4-:R-:W-:-:S04]  /*2490*/  IMAD.WIDE.U32 R4, R7, 0x4, R12 ;  /* 0x0000000407047825 */ /* 0x010fc800078e000c */
[----:B------:R-:W-:Y:S01]  /*24a0*/  @P0 FADD R15, R15, R16 ;  /* 0x000000100f0f0221 */ /* 0x000fe20000000000 */
[----:B------:R-:W-:Y:S01]  /*24b0*/  FADD R6, R11, R6 ;  /* 0x000000060b067221 */ /* 0x000fe20000000000 */
[----:B------:R-:W-:Y:S02]  /*24c0*/  LOP3.LUT P0, RZ, R4, 0x7, RZ, 0xc0, !PT ;  /* 0x0000000704ff7812 */ /* 0x000fe4000780c0ff */
[----:B------:R-:W-:Y:S01]  /*24d0*/  @P1 FADD R15, R15, R2 ;  /* 0x000000020f0f1221 */ /* 0x000fe20000000000 */
[----:B------:R-:W-:-:S03]  /*24e0*/  ISETP.GT.U32.AND P1, PT, R0, 0x1, PT ;  /* 0x000000010000780c */ /* 0x000fc60003f24070 */
[----:B------:R-:W-:-:S04]  /*24f0*/  FADD R15, R10, R15 ;  /* 0x0000000f0a0f7221 */ /* 0x000fc80000000000 */
[----:B0-----:R-:W-:Y:S01]  /*2500*/  FADD R8, R15, R8 ;  /* 0x000000080f087221 */ /* 0x001fe20000000000 */
[----:B------:R-:W-:-:S05]  /*2510*/  FADD R9, R6, R9 ;  /* 0x0000000906097221 */ /* 0x000fca0000000000 */
[----:B------:R-:W-:Y:S05]  /*2520*/  @!P0 BRA P1, `(.L_x_2238) ;  /* 0x0000000000188947 */ /* 0x000fea0000800000 */
[----:B------:R-:W-:-:S13]  /*2530*/  ISETP.NE.AND P0, PT, R0, RZ, PT ;  /* 0x000000ff0000720c */ /* 0x000fda0003f05270 */
[----:B------:R0:W-:Y:S01]  /*2540*/  @P0 STG.E desc[UR16][R4.64], R8 ;  /* 0x0000000804000986 */ /* 0x0001e2000c101910 */
[----:B------:R-:W-:-:S13]  /*2550*/  ISETP.GE.U32.AND P0, PT, R0, 0x2, PT ;  /* 0x000000020000780c */ /* 0x000fda0003f06070 */
[----:B0-----:R-:W-:Y:S05]  /*2560*/  @!P0 EXIT ;  /* 0x000000000000894d */ /* 0x001fea0003800000 */
[----:B------:R-:W-:Y:S01]  /*2570*/  STG.E desc[UR16][R4.64+0x4], R9 ;  /* 0x0000040904007986 */ /* 0x000fe2000c101910 */
[----:B------:R-:W-:Y:S05]  /*2580*/  EXIT ;  /* 0x000000000000794d */ /* 0x000fea0003800000 */
.L_x_2238:
[----:B------:R-:W-:Y:S01]  /*2590*/  STG.E.64 desc[UR16][R4.64], R8 ;  /* 0x0000000804007986 */ /* 0x000fe2000c101b10 */
[----:B------:R-:W-:Y:S05]  /*25a0*/  EXIT ;  /* 0x000000000000794d */ /* 0x000fea0003800000 */
        .weak           $__internal_22_$__cuda_sm20_rcp_rn_f32_slowpath
        .type           $__internal_22_$__cuda_sm20_rcp_rn_f32_slowpath,@function
        .size           $__internal_22_$__cuda_sm20_rcp_rn_f32_slowpath,(.L_x_5075 - $__internal_22_$__cuda_sm20_rcp_rn_f32_slowpath)
$__internal_22_$__cuda_sm20_rcp_rn_f32_slowpath:
        /* <DEDUP_REMOVED lines=15> */
.L_x_2239:
        /* <DEDUP_REMOVED lines=33> */
.L_x_2241:
[----:B------:R0:W1:Y:S02]  /*28b0*/  MUFU.RCP R3, R0 ;  /* 0x0000000000037308 */ /* 0x0000640000001000 */
.L_x_2240:
[----:B------:R-:W-:-:S04]  /*28c0*/  MOV R5, 0x0 ;  /* 0x0000000000057802 */ /* 0x000fc80000000f00 */
[----:B0123--:R-:W-:Y:S05]  /*28d0*/  RET.REL.NODEC R4 `(_ZN18transformer_engine13normalization26rmsnorm_bwd_general_kernelINS0_13Kernel_traitsI6__halffS3_fjLj128ELj1ELj4ELj1ELj8ENS0_18Kernel_traits_baseILj128ES3_fS3_fjLj128EEEEELb1EEEvNS0_20BackwardKernelParamsE) ;  /* 0xffffffd404c87950 */ /* 0x00ffea0003c3ffff */
.L_x_2242:
        /* <DEDUP_REMOVED lines=10> */
.L_x_5075:


//--------------------- .text._ZN18transformer_engine13normalization26rmsnorm_bwd_general_kernelINS0_13Kernel_traitsI6__halfS3_S3_fjLj128ELj1ELj4ELj1ELj8ENS0_18Kernel_traits_baseILj128ES3_S3_S3_fjLj128EEEEELb1EEEvNS0_20BackwardKernelParamsE --------------------------
	.section	.text._ZN18transformer_engine13normalization26rmsnorm_bwd_general_kernelINS0_13Kernel_traitsI6__halfS3_S3_fjLj128ELj1ELj4ELj1ELj8ENS0_18Kernel_traits_baseILj128ES3_S3_S3_fjLj128EEEEELb1EEEvNS0_20BackwardKernelParamsE,"ax",@progbits
	.align	128
        .global         _ZN18transformer_engine13normalization26rmsnorm_bwd_general_kernelINS0_13Kernel_traitsI6__halfS3_S3_fjLj128ELj1ELj4ELj1ELj8ENS0_18Kernel_traits_baseILj128ES3_S3_S3_fjLj128EEEEELb1EEEvNS0_20BackwardKernelParamsE
        .type           _ZN18transformer_engine13normalization26rmsnorm_bwd_general_kernelINS0_13Kernel_traitsI6__halfS3_S3_fjLj128ELj1ELj4ELj1ELj8ENS0_18Kernel_traits_baseILj128ES3_S3_S3_fjLj128EEEEELb1EEEvNS0_20BackwardKernelParamsE,@function
        .size           _ZN18transformer_engine13normalization26rmsnorm_bwd_general_kernelINS0_13Kernel_traitsI6__halfS3_S3_fjLj128ELj1ELj4ELj1ELj8ENS0_18Kernel_traits_baseILj128ES3_S3_S3_fjLj128EEEEELb1EEEvNS0_20BackwardKernelParamsE,(.L_x_5076 - _ZN18transformer_engine13normalization26rmsnorm_bwd_general_kernelINS0_13Kernel_traitsI6__halfS3_S3_fjLj128ELj1ELj4ELj1ELj8ENS0_18Kernel_traits_baseILj128ES3_S3_S3_fjLj128EEEEELb1EEEvNS0_20BackwardKernelParamsE)
        .other          _ZN18transformer_engine13normalization26rmsnorm_bwd_general_kernelINS0_13Kernel_traitsI6__halfS3_S3_fjLj128ELj1ELj4ELj1ELj8ENS0_18Kernel_traits_baseILj128ES3_S3_S3_fjLj128EEEEELb1EEEvNS0_20BackwardKernelParamsE,@"STO_CUDA_ENTRY STV_DEFAULT"
_ZN18transformer_engine13normalization26rmsnorm_bwd_general_kernelINS0_13Kernel_traitsI6__halfS3_S3_fjLj128ELj1ELj4ELj1ELj8ENS0_18Kernel_traits_baseILj128ES3_S3_S3_fjLj128EEEEELb1EEEvNS0_20BackwardKernelParamsE:
.text._ZN18transformer_engine13normalization26rmsnorm_bwd_general_kernelINS0_13Kernel_traitsI6__halfS3_S3_fjLj128ELj1ELj4ELj1ELj8ENS0_18Kernel_traits_baseILj128ES3_S3_S3_fjLj128EEEEELb1EEEvNS0_20BackwardKernelParamsE:
        /* <DEDUP_REMOVED lines=56> */
.L_x_2246:
[----:B------:R-:W2:Y:S02]  /*0380*/  LDG.E.64 R4, desc[UR16][R4.64] ;  /* 0x0000001004047981 */ /* 0x000ea4000c1e1b00 */
[C-C-:B--2---:R-:W-:Y:S02]  /*0390*/  SHF.R.U64 R3, R4.reuse, 0x10, R5.reuse ;  /* 0x0000001004037819 */ /* 0x144fe40000001205 */
[----:B------:R-:W-:Y:S02]  /*03a0*/  SHF.R.U32.HI R7, RZ, 0x10, R5 ;  /* 0x00000010ff077819 */ /* 0x000fe40000011605 */
[----:B------:R-:W-:Y:S02]  /*03b0*/  PRMT R0, R4, 0x7610, R0 ;  /* 0x0000761004007816 */ /* 0x000fe40000000000 */
[----:B------:R-:W-:-:S07]  /*03c0*/  PRMT R6, R5, 0x7610, R6 ;  /* 0x0000761005067816 */ /* 0x000fce0000000006 */
.L_x_2247:
[----:B------:R-:W-:Y:S05]  /*03d0*/  BSYNC.RECONVERGENT B1 ;  /* 0x0000000000017941 */ /* 0x000fea0003800200 */
.L_x_2245:
[----:B-----5:R-:W-:Y:S02]  /*03e0*/  HADD2.F32 R29, -RZ, R0.H0_H0 ;  /* 0x20000000ff1d7230 */ /* 0x020fe40000004100 */
[----:B------:R-:W-:Y:S02]  /*03f0*/  HADD2.F32 R5, -RZ, R3.H0_H0 ;  /* 0x20000003ff057230 */ /* 0x000fe40000004100 */
[----:B------:R-:W-:Y:S02]  /*0400*/  HADD2.F32 R27, -RZ, R6.H0_H0 ;  /* 0x20000006ff1b7230 */ /* 0x000fe40000004100 */
[----:B------:R-:W-:-:S07]  /*0410*/  HADD2.F32 R7, -RZ, R7.H0_H0 ;  /* 0x20000007ff077230 */ /* 0x000fce0000004100 */
.L_x_2244:
[----:B------:R-:W-:Y:S05]  /*0420*/  BSYNC.RECONVERGENT B0 ;  /* 0x0000000000007941 */ /* 0x000fea0003800200 */
.L_x_2243:
        /* <DEDUP_REMOVED lines=19> */
[----:B------:R-:W-:Y:S01]  /*0560*/  VIADD R8, R24, 0xffffffff ;  /* 0xffffffff18087836 */ /* 0x000fe20000000000 */
[----:B------:R-:W-:Y:S02]  /*0570*/  ISETP.GT.U32.AND P0, PT, R3, 0x1ffffff, PT ;  /* 0x01ffffff0300780c */ /* 0x000fe40003f04070 */
[----:B------:R-:W-:Y:S01]  /*0580*/  LOP3.LUT R16, R16, 0x3, RZ, 0xc0, !PT ;  /* 0x0000000310107812 */ /* 0x000fe200078ec0ff */
[C---:B------:R-:W-:Y:S01]  /*0590*/  FADD R29, R26.reuse, R29 ;  /* 0x0000001d1a1d7221 */ /* 0x040fe20000000000 */
[C---:B------:R-:W-:Y:S01]  /*05a0*/  FADD R28, R26.reuse, R5 ;  /* 0x000000051a1c7221 */ /* 0x040fe20000000000 */
[C---:B------:R-:W-:Y:S01]  /*05b0*/  FADD R27, R26.reuse, R27 ;  /* 0x0000001b1a1b7221 */ /* 0x040fe20000000000 */
[----:B------:R-:W-:Y:S01]  /*05c0*/  FADD R26, R26, R7 ;  /* 0x000000071a1a7221 */ /* 0x000fe20000000000 */
[----:B------:R-:W-:-:S06]  /*05d0*/  IADD3 R7, PT, PT, R25, -0x1, RZ ;  /* 0xffffffff19077810 */ /* 0x000fcc0007ffe0ff */
[----:B------:R-:W-:Y:S05]  /*05e0*/  @P0 BRA `(.L_x_2249) ;  /* 0x0000000000100947 */ /* 0x000fea0003800000 */
[----:B------:R-:W-:-:S07]  /*05f0*/  MOV R4, 0x610 ;  /* 0x0000061000047802 */ /* 0x000fce0000000f00 */
[----:B------:R-:W-:Y:S05]  /*0600*/  CALL.REL.NOINC `($__internal_23_$__cuda_sm20_rcp_rn_f32_slowpath) ;  /* 0x0000001800e07944 */ /* 0x000fea0003c00000 */
[----:B------:R-:W-:Y:S01]  /*0610*/  MOV R15, R3 ;  /* 0x00000003000f7202 */ /* 0x000fe20000000f00 */
[----:B------:R-:W-:Y:S06]  /*0620*/  BRA `(.L_x_2250) ;  /* 0x0000000000107947 */ /* 0x000fec0003800000 */
.L_x_2249:
[----:B------:R-:W0:Y:S02]  /*0630*/  MUFU.RCP R15, R0 ;  /* 0x00000000000f7308 */ /* 0x000e240000001000 */
[----:B0-----:R-:W-:-:S04]  /*0640*/  FFMA R3, R0, R15, -1 ;  /* 0xbf80000000037423 */ /* 0x001fc8000000000f */
[----:B------:R-:W-:-:S04]  /*0650*/  FADD.FTZ R4, -R3, -RZ ;  /* 0x800000ff03047221 */ /* 0x000fc80000010100 */
[----:B------:R-:W-:-:S07]  /*0660*/  FFMA R15, R15, R4, R15 ;  /* 0x000000040f0f7223 */ /* 0x000fce000000000f */
.L_x_2250:
        /* <DEDUP_REMOVED lines=8> */
.L_x_2278:
[----:B0-----:R-:W0:Y:S01]  /*06f0*/  LDCU UR8, c[0x0][0x388] ;  /* 0x00007100ff0877ac */ /* 0x001e220008000800 */
[----:B------:R-:W-:Y:S02]  /*0700*/  SHF.R.U32.HI R21, RZ, 0x5, R32 ;  /* 0x00000005ff157819 */ /* 0x000fe40000011620 */
[----:B-----5:R-:W-:Y:S01]  /*0710*/  MOV R12, RZ ;  /* 0x000000ff000c7202 */ /* 0x020fe20000000f00 */
[----:B-1----:R-:W1:Y:S02]  /*0720*/  LDCU UR18, c[0x0][0x38c] ;  /* 0x00007180ff1277ac */ /* 0x002e640008000800 */
[----:B------:R-:W-:-:S05]  /*0730*/  VIADD R21, R21, UR14 ;  /* 0x0000000e15157c36 */ /* 0x000fca0008000000 */
[----:B0-----:R-:W-:-:S13]  /*0740*/  ISETP.GE.AND P0, PT, R21, UR8, PT ;  /* 0x0000000815007c0c */ /* 0x001fda000bf06270 */
[----:B------:R-:W0:Y:S01]  /*0750*/  @!P0 LDC.64 R18, c[0x0][0x3a0] ;  /* 0x0000e800ff128b82 */ /* 0x000e220000000a00 */
[----:B------:R-:W-:-:S05]  /*0760*/  IMAD.U32 R20, RZ, RZ, UR6 ;  /* 0x00000006ff147e24 */ /* 0x000fca000f8e00ff */
[----:B------:R-:W-:-:S05]  /*0770*/  LEA R20, R20, R31, 0x5 ;  /* 0x0000001f14147211 */ /* 0x000fca00078e28ff */
        /* <DEDUP_REMOVED lines=29> */
.L_x_2254:
[----:B------:R-:W2:Y:S02]  /*0950*/  LDG.E.64 R2, desc[UR16][R2.64] ;  /* 0x0000001002027981 */ /* 0x000ea4000c1e1b00 */
[C-C-:B--2---:R-:W-:Y:S02]  /*0960*/  SHF.R.U64 R6, R2.reuse, 0x10, R3.reuse ;  /* 0x0000001002067819 */ /* 0x144fe40000001203 */
[----:B------:R-:W-:Y:S02]  /*0970*/  SHF.R.U32.HI R0, RZ, 0x10, R3 ;  /* 0x00000010ff007819 */ /* 0x000fe40000011603 */
[----:B------:R-:W-:Y:S02]  /*0980*/  PRMT R7, R2, 0x7610, R7 ;  /* 0x0000761002077816 */ /* 0x000fe40000000007 */
[----:B------:R-:W-:-:S07]  /*0990*/  PRMT R4, R3, 0x7610, R4 ;  /* 0x0000761003047816 */ /* 0x000fce0000000004 */
.L_x_2255:
[----:B------:R-:W-:Y:S05]  /*09a0*/  BSYNC.RECONVERGENT B1 ;  /* 0x0000000000017941 */ /* 0x000fea0003800200 */
.L_x_2253:
        /* <DEDUP_REMOVED lines=18> */
.L_x_2257:
[----:B------:R-:W2:Y:S02]  /*0ad0*/  LDG.E.64 R2, desc[UR16][R2.64] ;  /* 0x0000001002027981 */ /* 0x000ea4000c1e1b00 */
[C-C-:B--2---:R-:W-:Y:S02]  /*0ae0*/  SHF.R.U64 R18, R2.reuse, 0x10, R3.reuse ;  /* 0x0000001002127819 */ /* 0x144fe40000001203 */
[----:B------:R-:W-:Y:S02]  /*0af0*/  SHF.R.U32.HI R5, RZ, 0x10, R3 ;  /* 0x00000010ff057819 */ /* 0x000fe40000011603 */
[----:B------:R-:W-:Y:S02]  /*0b00*/  PRMT R13, R2, 0x7610, R13 ;  /* 0x00007610020d7816 */ /* 0x000fe4000000000d */
[----:B------:R-:W-:-:S07]  /*0b10*/  PRMT R19, R3, 0x7610, R19 ;  /* 0x0000761003137816 */ /* 0x000fce0000000013 */
.L_x_2258:
[----:B------:R-:W-:Y:S05]  /*0b20*/  BSYNC.RECONVERGENT B1 ;  /* 0x0000000000017941 */ /* 0x000fea0003800200 */
.L_x_2256:
[----:B-----5:R-:W-:Y:S02]  /*0b30*/  HADD2.F32 R3, -RZ, R7.H0_H0 ;  /* 0x20000007ff037230 */ /* 0x020fe40000004100 */
[----:B------:R-:W-:Y:S02]  /*0b40*/  HADD2.F32 R2, -RZ, R13.H0_H0 ;  /* 0x2000000dff027230 */ /* 0x000fe40000004100 */
[----:B------:R-:W-:Y:S02]  /*0b50*/  HADD2.F32 R13, -RZ, R6.H0_H0 ;  /* 0x20000006ff0d7230 */ /* 0x000fe40000004100 */
[----:B------:R-:W-:Y:S01]  /*0b60*/  FMUL R3, R3, R12 ;  /* 0x0000000c03037220 */ /* 0x000fe20000400000 */
[----:B------:R-:W-:Y:S02]  /*0b70*/  HADD2.F32 R18, -RZ, R18.H0_H0 ;  /* 0x20000012ff127230 */ /* 0x000fe40000004100 */
[----:B------:R-:W-:Y:S01]  /*0b80*/  FMUL R6, R29, R2 ;  /* 0x000000021d067220 */ /* 0x000fe20000400000 */
[----:B------:R-:W-:-:S02]  /*0b90*/  HADD2.F32 R7, -RZ, R4.H0_H0 ;  /* 0x20000004ff077230 */ /* 0x000fc40000004100 */
[----:B------:R-:W-:Y:S01]  /*0ba0*/  FMUL R13, R13, R12 ;  /* 0x0000000c0d0d7220 */ /* 0x000fe20000400000 */
[----:B------:R-:W-:Y:S02]  /*0bb0*/  HADD2.F32 R19, -RZ, R19.H0_H0 ;  /* 0x20000013ff137230 */ /* 0x000fe40000004100 */
[----:B------:R-:W-:Y:S01]  /*0bc0*/  FMUL R4, R28, R18 ;  /* 0x000000121c047220 */ /* 0x000fe20000400000 */
[----:B------:R-:W-:Y:S02]  /*0bd0*/  HADD2.F32 R23, -RZ, R0.H0_H0 ;  /* 0x20000000ff177230 */ /* 0x000fe40000004100 */
[C---:B------:R-:W-:Y:S01]  /*0be0*/  FFMA R0, R3.reuse, R6, RZ ;  /* 0x0000000603007223 */ /* 0x040fe200000000ff */
[----:B------:R-:W-:Y:S02]  /*0bf0*/  HADD2.F32 R20, -RZ, R5.H0_H0 ;  /* 0x20000005ff147230 */ /* 0x000fe40000004100 */
[----:B------:R-:W-:Y:S01]  /*0c00*/  FADD R5, RZ, R6 ;  /* 0x00000006ff057221 */ /* 0x000fe20000000000 */
        /* <DEDUP_REMOVED lines=14> */
.L_x_2252:
[----:B------:R-:W-:Y:S05]  /*0cf0*/  BSYNC.RECONVERGENT B0 ;  /* 0x0000000000007941 */ /* 0x000fea0003800200 */
.L_x_2251:
        /* <DEDUP_REMOVED lines=14> */
.L_x_2259:
        /* <DEDUP_REMOVED lines=22> */
[----:B------:R-:W-:Y:S02]  /*0f40*/  IADD3.X R34, PT, PT, RZ, RZ, RZ, P4, !PT ;  /* 0x000000ffff227210 */ /* 0x000fe400027fe4ff */
[----:B-1----:R-:W-:Y:S01]  /*0f50*/  LEA R18, P4, R19, UR10, 0x3 ;  /* 0x0000000a13127c11 */ /* 0x002fe2000f8818ff */
[----:B--2---:R-:W-:Y:S01]  /*0f60*/  FADD R35, R33, R20 ;  /* 0x0000001421237221 */ /* 0x004fe20000000000 */
[----:B------:R-:W0:Y:S01]  /*0f70*/  SHFL.DOWN PT, R22, R23, 0x1, 0x1f ;  /* 0x08201f0017167f89 */ /* 0x000e2200000e0000 */
[----:B------:R-:W-:Y:S01]  /*0f80*/  IMAD.U32 R33, RZ, RZ, UR6 ;  /* 0x00000006ff217e24 */ /* 0x000fe2000f8e00ff */
[----:B------:R-:W-:-:S02]  /*0f90*/  LEA.HI.X R19, R19, UR11, R34, 0x3, P4 ;  /* 0x0000000b13137c11 */ /* 0x000fc4000a0f1c22 */
[----:B------:R-:W1:Y:S01]  /*0fa0*/  SHFL.DOWN PT, R20, R35, 0x1, 0x1f ;  /* 0x08201f0023147f89 */ /* 0x000e6200000e0000 */
[----:B------:R-:W-:Y:S01]  /*0fb0*/  ISETP.NE.AND P4, PT, R32, RZ, PT ;  /* 0x000000ff2000720c */ /* 0x000fe20003f85270 */
[----:B0-----:R-:W-:Y:S01]  /*0fc0*/  FADD R21, R23, R22 ;  /* 0x0000001617157221 */ /* 0x001fe20000000000 */
[----:B------:R-:W-:-:S04]  /*0fd0*/  @!P3 IMAD.WIDE.U32 R22, R33, 0x8, R18 ;  /* 0x000000082116b825 */ /* 0x000fc800078e0012 */
[----:B-1----:R-:W-:-:S05]  /*0fe0*/  FADD R20, R35, R20 ;  /* 0x0000001423147221 */ /* 0x002fca0000000000 */
[----:B------:R0:W-:Y:S02]  /*0ff0*/  @!P3 STG.E.64 desc[UR16][R22.64], R20 ;  /* 0x000000141600b986 */ /* 0x0001e4000c101b10 */
        /* <DEDUP_REMOVED lines=12> */
[----:B0-----:R-:W-:-:S02]  /*10c0*/  MOV R20, UR9 ;  /* 0x0000000900147c02 */ /* 0x001fc40008000f00 */
[----:B------:R-:W-:Y:S02]  /*10d0*/  MOV R33, UR8 ;  /* 0x0000000800217c02 */ /* 0x000fe40008000f00 */
[----:B------:R-:W-:Y:S01]  /*10e0*/  PLOP3.LUT P3, PT, PT, PT, UP1, 0x80, 0x8 ;  /* 0x000000000008781c */ /* 0x000fe20003f6f018 */
[----:B------:R-:W-:-:S03]  /*10f0*/  IMAD.U32 R21, RZ, RZ, UR10 ;  /* 0x0000000aff157e24 */ /* 0x000fc6000f8e00ff */
[----:B------:R-:W-:Y:S01]  /*1100*/  SEL R23, RZ, UR15, P3 ;  /* 0x0000000fff177c07 */ /* 0x000fe20009800000 */
[----:B------:R-:W-:Y:S06]  /*1110*/  MEMBAR.ALL.GPU ;  /* 0x0000000000007992 */ /* 0x000fec000000a000 */
[----:B------:R-:W-:-:S00]  /*1120*/  ERRBAR ;  /* 0x00000000000079ab */ /* 0x000fc00000000000 */
[----:B------:R-:W-:Y:S06]  /*1130*/  CGAERRBAR ;  /* 0x00000000000075ab */ /* 0x000fec0000000000 */
[----:B------:R1:W-:Y:S01]  /*1140*/  REDG.E.ADD.S32.STRONG.GPU desc[UR16][R20.64], R33 ;  /* 0x000000211400798e */ /* 0x0003e2000c12e310 */
[----:B------:R-:W-:-:S13]  /*1150*/  ISETP.NE.AND P3, PT, R23, -0x1, PT ;  /* 0xffffffff1700780c */ /* 0x000fda0003f65270 */
[----:B-1----:R-:W-:Y:S05]  /*1160*/  @!P3 BRA `(.L_x_2261) ;  /* 0x000000000014b947 */ /* 0x002fea0003800000 */
.L_x_2262:
[----:B------:R-:W2:Y:S04]  /*1170*/  LDG.E.STRONG.GPU R22, desc[UR16][R20.64] ;  /* 0x0000001014167981 */ /* 0x000ea8000c1ef900 */
[----:B--2---:R-:W-:Y:S01]  /*1180*/  CCTL.IVALL ;  /* 0x00000000ff00798f */ /* 0x004fe20002000000 */
[----:B------:R-:W-:Y:S05]  /*1190*/  YIELD ;  /* 0x0000000000007946 */ /* 0x000fea0003800000 */
[----:B------:R-:W-:-:S13]  /*11a0*/  ISETP.NE.AND P3, PT, R22, R23, PT ;  /* 0x000000171600720c */ /* 0x000fda0003f65270 */
[----:B------:R-:W-:Y:S05]  /*11b0*/  @P3 BRA `(.L_x_2262) ;  /* 0xfffffffc00ec3947 */ /* 0x000fea000383ffff */
.L_x_2261:
        /* <DEDUP_REMOVED lines=8> */
[----:B------:R-:W-:Y:S01]  /*1240*/  HFMA2 R22, -RZ, RZ, 0, 0 ;  /* 0x00000000ff167431 */ /* 0x000fe200000001ff */
[----:B------:R-:W-:Y:S01]  /*1250*/  ISETP.NE.AND P4, PT, R25, RZ, PT ;  /* 0x000000ff1900720c */ /* 0x000fe20003f85270 */
[----:B------:R-:W-:-:S09]  /*1260*/  IMAD.MOV.U32 R23, RZ, RZ, R31 ;  /* 0x000000ffff177224 */ /* 0x000fd200078e001f */
[----:B------:R-:W-:Y:S05]  /*1270*/  @!P3 BRA `(.L_x_2266) ;  /* 0x0000000000a8b947 */ /* 0x000fea0003800000 */
[----:B------:R-:W-:Y:S01]  /*1280*/  LEA.HI R20, R30, 0x1, RZ, 0x1b ;  /* 0x000000011e147811 */ /* 0x000fe200078fd8ff */
[----:B------:R-:W-:Y:S01]  /*1290*/  IMAD.MOV.U32 R23, RZ, RZ, R31 ;  /* 0x000000ffff177224 */ /* 0x000fe200078e001f */
[----:B------:R-:W-:Y:S02]  /*12a0*/  MOV R22, RZ ;  /* 0x000000ff00167202 */ /* 0x000fe40000000f00 */
[----:B------:R-:W-:-:S04]  /*12b0*/  LOP3.LUT R20, R20, 0xffffff0, RZ, 0xc0, !PT ;  /* 0x0ffffff014147812 */ /* 0x000fc800078ec0ff */
[----:B------:R-:W-:-:S07]  /*12c0*/  IADD3 R33, PT, PT, -R20, RZ, RZ ;  /* 0x000000ff14217210 */ /* 0x000fce0007ffe1ff */
.L_x_2267:
        /* <DEDUP_REMOVED lines=31> */
[----:B------:R-:W-:-:S05]  /*14c0*/  VIADD R33, R33, 0x10 ;  /* 0x0000001021217836 */ /* 0x000fca0000000000 */
[----:B------:R-:W-:Y:S02]  /*14d0*/  ISETP.NE.AND P3, PT, R33, RZ, PT ;  /* 0x000000ff2100720c */ /* 0x000fe40003f65270 */
[----:B------:R-:W-:Y:S01]  /*14e0*/  IADD3 R23, PT, PT, R23, 0x200, RZ ;  /* 0x0000020017177810 */ /* 0x000fe20007ffe0ff */
[----:B--2---:R-:W-:-:S04]  /*14f0*/  FADD R22, R22, R35 ;  /* 0x0000002316167221 */ /* 0x004fc80000000000 */
[----:B----4-:R-:W-:-:S06]  /*1500*/  FADD R22, R22, R37 ;  /* 0x0000002516167221 */ /* 0x010fcc0000000000 */
[----:B------:R-:W-:Y:S05]  /*1510*/  @P3 BRA `(.L_x_2267) ;  /* 0xfffffffc006c3947 */ /* 0x000fea000383ffff */
.L_x_2266:
[----:B------:R-:W-:Y:S05]  /*1520*/  BSYNC.RECONVERGENT B1 ;  /* 0x0000000000017941 */ /* 0x000fea0003800200 */
.L_x_2265:
        /* <DEDUP_REMOVED lines=22> */
.L_x_2269:
[----:B------:R-:W-:Y:S05]  /*1690*/  BSYNC.RECONVERGENT B1 ;  /* 0x0000000000017941 */ /* 0x000fea0003800200 */
.L_x_2268:
        /* <DEDUP_REMOVED lines=14> */
.L_x_2271:
[----:B------:R-:W-:Y:S05]  /*1780*/  BSYNC.RECONVERGENT B1 ;  /* 0x0000000000017941 */ /* 0x000fea0003800200 */
.L_x_2270:
        /* <DEDUP_REMOVED lines=11> */
.L_x_2264:
[----:B------:R-:W-:Y:S05]  /*1840*/  BSYNC.RECONVERGENT B0 ;  /* 0x0000000000007941 */ /* 0x000fea0003800200 */
.L_x_2263:
        /* <DEDUP_REMOVED lines=12> */
.L_x_2260:
[----:B------:R-:W-:Y:S04]  /*1910*/  BSSY.RECONVERGENT B0, `(.L_x_2272) ;  /* 0x0000046000007945 */ /* 0x000fe80003800200 */
[----:B------:R-:W-:Y:S05]  /*1920*/  @!P0 BRA `(.L_x_2273) ;  /* 0x0000000400108947 */ /* 0x000fea0003800000 */
[----:B------:R-:W0:Y:S01]  /*1930*/  LDC.64 R18, c[0x0][0x3d0] ;  /* 0x0000f400ff127b82 */ /* 0x000e220000000a00 */
[----:B------:R-:W-:Y:S01]  /*1940*/  IMAD.U32 R34, RZ, RZ, UR6 ;  /* 0x00000006ff227e24 */ /* 0x000fe2000f8e00ff */
[----:B------:R-:W-:Y:S01]  /*1950*/  SHF.R.U32.HI R20, RZ, 0x5, R32 ;  /* 0x00000005ff147819 */ /* 0x000fe20000011620 */
[----:B------:R-:W-:Y:S01]  /*1960*/  BSSY.RECONVERGENT B1, `(.L_x_2274) ;  /* 0x000001b000017945 */ /* 0x000fe20003800200 */
[C---:B------:R-:W-:Y:S02]  /*1970*/  ISETP.GT.U32.AND P4, PT, R17.reuse, 0x3, PT ;  /* 0x000000031100780c */ /* 0x040fe40003f84070 */
[----:B------:R-:W-:Y:S01]  /*1980*/  LEA R21, R34, R31, 0x5 ;  /* 0x0000001f22157211 */ /* 0x000fe200078e28ff */
[----:B------:R-:W-:Y:S01]  /*1990*/  VIADD R20, R20, UR14 ;  /* 0x0000000e14147c36 */ /* 0x000fe20008000000 */
[----:B------:R-:W-:Y:S02]  /*19a0*/  ISETP.GT.U32.AND P0, PT, R17, 0x3, PT ;  /* 0x000000031100780c */ /* 0x000fe40003f04070 */
[----:B------:R-:W-:-:S05]  /*19b0*/  SHF.L.U32 R21, R21, 0x2, RZ ;  /* 0x0000000215157819 */ /* 0x000fca00000006ff */
        /* <DEDUP_REMOVED lines=16> */
.L_x_2275:
[----:B------:R-:W2:Y:S02]  /*1ac0*/  LDG.E.64 R18, desc[UR16][R18.64] ;  /* 0x0000001012127981 */ /* 0x000ea4000c1e1b00 */
[C-C-:B--2---:R-:W-:Y:S02]  /*1ad0*/  SHF.R.U64 R33, R18.reuse, 0x10, R19.reuse ;  /* 0x0000001012217819 */ /* 0x144fe40000001213 */
[----:B------:R-:W-:Y:S02]  /*1ae0*/  SHF.R.U32.HI R20, RZ, 0x10, R19 ;  /* 0x00000010ff147819 */ /* 0x000fe40000011613 */
[----:B------:R-:W-:Y:S02]  /*1af0*/  PRMT R34, R18, 0x7610, R34 ;  /* 0x0000761012227816 */ /* 0x000fe40000000022 */
[----:B------:R-:W-:-:S07]  /*1b00*/  PRMT R23, R19, 0x7610, R23 ;  /* 0x0000761013177816 */ /* 0x000fce0000000017 */
.L_x_2276:
[----:B------:R-:W-:Y:S05]  /*1b10*/  BSYNC.RECONVERGENT B1 ;  /* 0x0000000000017941 */ /* 0x000fea0003800200 */
.L_x_2274:
[----:B------:R-:W-:Y:S01]  /*1b20*/  FMUL R22, R22, R15 ;  /* 0x0000000f16167220 */ /* 0x000fe20000400000 */
[----:B-----5:R-:W-:Y:S01]  /*1b30*/  HADD2.F32 R18, -RZ, R33.H0_H0 ;  /* 0x20000021ff127230 */ /* 0x020fe20000004100 */
[----:B------:R-:W-:Y:S01]  /*1b40*/  ISETP.GT.U32.AND P3, PT, R17, 0x3, PT ;  /* 0x000000031100780c */ /* 0x000fe20003f64070 */
[----:B------:R-:W-:Y:S02]  /*1b50*/  HADD2.F32 R34, -RZ, R34.H0_H0 ;  /* 0x20000022ff227230 */ /* 0x000fe40000004100 */
[-C--:B------:R-:W-:Y:S01]  /*1b60*/  FFMA R33, R13, -R22.reuse, R4 ;  /* 0x800000160d217223 */ /* 0x080fe20000000004 */
[-C--:B------:R-:W-:Y:S01]  /*1b70*/  FFMA R19, R3, -R22.reuse, R6 ;  /* 0x8000001603137223 */ /* 0x080fe20000000006 */
[----:B------:R-:W-:Y:S01]  /*1b80*/  FFMA R35, R7, -R22, R2 ;  /* 0x8000001607237223 */ /* 0x000fe20000000002 */
[----:B------:R-:W-:Y:S02]  /*1b90*/  HADD2.F32 R20, -RZ, R20.H0_H0 ;  /* 0x20000014ff147230 */ /* 0x000fe40000004100 */
[----:B------:R-:W-:Y:S01]  /*1ba0*/  FFMA R33, R33, R12, R18 ;  /* 0x0000000c21217223 */ /* 0x000fe20000000012 */
[----:B------:R-:W-:-:S02]  /*1bb0*/  HADD2.F32 R18, -RZ, R23.H0_H0 ;  /* 0x20000017ff127230 */ /* 0x000fc40000004100 */
[----:B------:R-:W-:Y:S01]  /*1bc0*/  FFMA R34, R19, R12, R34 ;  /* 0x0000000c13227223 */ /* 0x000fe20000000022 */
[----:B------:R-:W-:Y:S02]  /*1bd0*/  FFMA R37, R5, -R22, R0 ;  /* 0x8000001605257223 */ /* 0x000fe40000000000 */
[-C--:B------:R-:W-:Y:S02]  /*1be0*/  FFMA R35, R35, R12.reuse, R18 ;  /* 0x0000000c23237223 */ /* 0x080fe40000000012 */
[----:B------:R-:W-:Y:S01]  /*1bf0*/  FFMA R20, R37, R12, R20 ;  /* 0x0000000c25147223 */ /* 0x000fe20000000014 */
[----:B------:R-:W0:Y:S01]  /*1c00*/  LDC.64 R18, c[0x0][0x3e8] ;  /* 0x0000fa00ff127b82 */ /* 0x000e220000000a00 */
[----:B------:R1:W2:Y:S08]  /*1c10*/  F2F.F16.F32 R23, R34 ;  /* 0x0000002200177304 */ /* 0x0002b00000200800 */
[----:B------:R-:W3:Y:S08]  /*1c20*/  F2F.F16.F32 R33, R33 ;  /* 0x0000002100217304 */ /* 0x000ef00000200800 */
[----:B------:R-:W4:Y:S01]  /*1c30*/  F2F.F16.F32 R35, R35 ;  /* 0x0000002300237304 */ /* 0x000f220000200800 */
[----:B0-----:R-:W-:-:S07]  /*1c40*/  IMAD.WIDE R18, R21, 0x2, R18 ;  /* 0x0000000215127825 */ /* 0x001fce00078e0212 */
[----:B------:R1:W0:Y:S01]  /*1c50*/  F2F.F16.F32 R37, R20 ;  /* 0x0000001400257304 */ /* 0x0002220000200800 */
[----:B------:R-:W-:-:S13]  /*1c60*/  LOP3.LUT P0, RZ, R18, 0x7, RZ, 0xc0, !PT ;  /* 0x0000000712ff7812 */ /* 0x000fda000780c0ff */
[----:B-1234-:R-:W-:Y:S05]  /*1c70*/  @!P0 BRA P3, `(.L_x_2277) ;  /* 0x0000000000288947 */ /* 0x01efea0001800000 */
        /* <DEDUP_REMOVED lines=8> */
[----:B0-----:R1:W-:Y:S01]  /*1d00*/  STG.E.U16 desc[UR16][R18.64+0x6], R37 ;  /* 0x0000062512007986 */ /* 0x0013e2000c101510 */
[----:B------:R-:W-:Y:S05]  /*1d10*/  BRA `(.L_x_2273) ;  /* 0x0000000000147947 */ /* 0x000fea0003800000 */
.L_x_2277:
[----:B------:R-:W-:-:S04]  /*1d20*/  IMAD.WIDE.U32 R20, R33, 0x10000, RZ ;  /* 0x0001000021147825 */ /* 0x000fc800078e00ff */
[----:B0-----:R-:W-:Y:S01]  /*1d30*/  IMAD.U32 R12, R37, 0x10000, RZ ;  /* 0x00010000250c7824 */ /* 0x001fe200078e00ff */
[----:B------:R-:W-:-:S04]  /*1d40*/  LOP3.LUT R20, R20, R23, RZ, 0xfc, !PT ;  /* 0x0000001714147212 */ /* 0x000fc800078efcff */
[----:B------:R-:W-:-:S05]  /*1d50*/  LOP3.LUT R21, R21, R12, R35, 0xfe, !PT ;  /* 0x0000000c15157212 */ /* 0x000fca00078efe23 */
[----:B------:R0:W-:Y:S02]  /*1d60*/  STG.E.64 desc[UR16][R18.64], R20 ;  /* 0x0000001412007986 */ /* 0x0001e4000c101b10 */
.L_x_2273:
[----:B------:R-:W-:Y:S05]  /*1d70*/  BSYNC.RECONVERGENT B0 ;  /* 0x0000000000007941 */ /* 0x000fea0003800200 */
.L_x_2272:
[----:B------:R-:W2:Y:S01]  /*1d80*/  LDCU UR8, c[0x0][0x380] ;  /* 0x00007000ff0877ac */ /* 0x000ea20008000800 */
[----:B------:R-:W3:Y:S01]  /*1d90*/  LDCU UR9, c[0x0][0x388] ;  /* 0x00007100ff0977ac */ /* 0x000ee20008000800 */
[----:B--2---:R-:W-:-:S04]  /*1da0*/  USHF.L.U32 UR8, UR8, 0x2, URZ ;  /* 0x0000000208087899 */ /* 0x004fc800080006ff */
[----:B------:R-:W-:-:S04]  /*1db0*/  UIADD3 UR14, UPT, UPT, UR14, UR8, URZ ;  /* 0x000000080e0e7290 */ /* 0x000fc8000fffe0ff */
[----:B---3--:R-:W-:-:S09]  /*1dc0*/  UISETP.GE.AND UP0, UPT, UR14, UR9, UPT ;  /* 0x000000090e00728c */ /* 0x008fd2000bf06270 */
[----:B------:R-:W-:Y:S05]  /*1dd0*/  BRA.U !UP0, `(.L_x_2278) ;  /* 0xffffffe908447547 */ /* 0x000fea000b83ffff */
.L_x_2248:
[----:B------:R-:W-:Y:S01]  /*1de0*/  MOV R0, UR6 ;  /* 0x0000000600007c02 */ /* 0x000fe20008000f00 */
[----:B------:R-:W-:Y:S01]  /*1df0*/  BAR.SYNC.DEFER_BLOCKING 0x0 ;  /* 0x0000000000007b1d */ /* 0x000fe20000010000 */
[C---:B------:R-:W-:Y:S02]  /*1e00*/  ISETP.GE.U32.AND P0, PT, R32.reuse, 0x20, PT ;  /* 0x000000202000780c */ /* 0x040fe40003f06070 */
[----:B------:R-:W-:Y:S01]  /*1e10*/  LOP3.LUT R2, R32, 0x3e0, RZ, 0xc0, !PT ;  /* 0x000003e020027812 */ /* 0x000fe200078ec0ff */
[----:B------:R-:W-:-:S04]  /*1e20*/  IMAD R5, R0, 0x20, R31 ;  /* 0x0000002000057824 */ /* 0x000fc800078e021f */
[----:B------:R-:W-:Y:S01]  /*1e30*/  IMAD R2, R2, UR15, R5 ;  /* 0x0000000f02027c24 */ /* 0x000fe2000f8e0205 */
[----:B------:R-:W-:Y:S02]  /*1e40*/  SHF.L.U32 R0, R5, 0x2, RZ ;  /* 0x0000000205007819 */ /* 0x000fe400000006ff */
[----:B------:R-:W-:Y:S01]  /*1e50*/  SHF.R.U32.HI R5, RZ, 0x5, R32 ;  /* 0x00000005ff057819 */ /* 0x000fe20000011620 */
[----:B0-----:R-:W-:Y:S01]  /*1e60*/  IMAD.SHL.U32 R20, R2, 0x4, RZ ;  /* 0x0000000402147824 */ /* 0x001fe200078e00ff */
[----:B------:R-:W-:-:S04]  /*1e70*/  ISETP.GE.OR P0, PT, R0, UR18, !P0 ;  /* 0x0000001200007c0c */ /* 0x000fc8000c706670 */
[----:B------:R-:W-:-:S04]  /*1e80*/  ISETP.GE.AND P1, PT, R20, UR18, PT ;  /* 0x0000001214007c0c */ /* 0x000fc8000bf26270 */
[----:B------:R-:W-:-:S05]  /*1e90*/  ISETP.GT.U32.OR P1, PT, R32, 0x1f, P1 ;  /* 0x0000001f2000780c */ /* 0x000fca0000f24470 */
[----:B------:R-:W0:Y:S01]  /*1ea0*/  @!P0 S2R R3, SR_CgaCtaId ;  /* 0x0000000000038919 */ /* 0x000e220000008800 */
[----:B------:R-:W-:-:S04]  /*1eb0*/  @!P0 MOV R0, 0x400 ;  /* 0x0000040000008802 */ /* 0x000fc80000000f00 */
[----:B0-----:R-:W-:-:S05]  /*1ec0*/  @!P0 LEA R0, R3, R0, 0x18 ;  /* 0x0000000003008211 */ /* 0x001fca00078ec0ff */
[----:B------:R-:W-:-:S05]  /*1ed0*/  @!P0 IMAD R0, R5, 0x210, R0 ;  /* 0x0000021005008824 */ /* 0x000fca00078e0200 */
[----:B------:R-:W-:-:S05]  /*1ee0*/  @!P0 LEA R0, R31, R0, 0x4 ;  /* 0x000000001f008211 */ /* 0x000fca00078e20ff */
[----:B------:R0:W-:Y:S01]  /*1ef0*/  @!P0 STS.128 [R0], R8 ;  /* 0x0000000800008388 */ /* 0x0001e20000000c00 */
[----:B------:R-:W-:Y:S06]  /*1f00*/  BAR.SYNC.DEFER_BLOCKING 0x0 ;  /* 0x0000000000007b1d */ /* 0x000fec0000010000 */
[----:B------:R-:W-:Y:S05]  /*1f10*/  @P1 EXIT ;  /* 0x000000000000194d */ /* 0x000fea0003800000 */
[----:B------:R-:W2:Y:S01]  /*1f20*/  S2UR UR6, SR_CgaCtaId ;  /* 0x00000000000679c3 */ /* 0x000ea20000008800 */
[----:B------:R-:W-:Y:S01]  /*1f30*/  UMOV UR4, 0x400 ;  /* 0x0000040000047882 */ /* 0x000fe20000000000 */
[----:B------:R-:W-:-:S04]  /*1f40*/  IMAD.U32 R23, RZ, RZ, UR18 ;  /* 0x00000012ff177e24 */ /* 0x000fc8000f8e00ff */
[----:B------:R-:W-:Y:S01]  /*1f50*/  IMAD R23, R23, UR5, R20 ;  /* 0x0000000517177c24 */ /* 0x000fe2000f8e0214 */
[----:B------:R-:W-:Y:S01]  /*1f60*/  IADD3 R20, PT, PT, -R20, UR18, RZ ;  /* 0x0000001214147c10 */ /* 0x000fe2000fffe1ff */
[----:B------:R-:W3:Y:S03]  /*1f70*/  LDC.64 R2, c[0x0][0x3e0] ;  /* 0x0000f800ff027b82 */ /* 0x000ee60000000a00 */
        /* <DEDUP_REMOVED lines=31> */
.L_x_2279:
[----:B------:R-:W-:Y:S01]  /*2170*/  STG.E.128 desc[UR16][R2.64], R16 ;  /* 0x0000001002007986 */ /* 0x000fe2000c101d10 */
[----:B------:R-:W-:Y:S05]  /*2180*/  EXIT ;  /* 0x000000000000794d */ /* 0x000fea0003800000 */
        .weak           $__internal_23_$__cuda_sm20_rcp_rn_f32_slowpath
        .type           $__internal_23_$__cuda_sm20_rcp_rn_f32_slowpath,@function
        .size           $__internal_23_$__cuda_sm20_rcp_rn_f32_slowpath,(.L_x_5076 - $__internal_23_$__cuda_sm20_rcp_rn_f32_slowpath)
$__internal_23_$__cuda_sm20_rcp_rn_f32_slowpath:
[----:B------:R-:W-:-:S04]  /*2190*/  SHF.L.U32 R3, R0, 0x1, RZ ;  /* 0x0000000100037819 */ /* 0x000fc800000006ff */
        /* <DEDUP_REMOVED lines=14> */
.L_x_2280:
[----:B------:R-:W-:-:S04]  /*2280*/  IADD3 R5, PT, PT, R3, -0xfd, RZ ;  /* 0xffffff0303057810 */ /* 0x000fc80007ffe0ff */
[----:B------:R-:W-:-:S13]  /*2290*/  ISETP.GT.U32.AND P0, PT, R5, 0x1, PT ;  /* 0x000000010500780c */ /* 0x000fda0003f04070 */
[----:B------:R-:W-:Y:S05]  /*22a0*/  @P0 BRA `(.L_x_2282) ;  /* 0x0000000000780947 */ /* 0x000fea0003800000 */
[----:B------:R-:W-:Y:S01]  /*22b0*/  LOP3.LUT R6, R0, 0x7fffff, RZ, 0xc0, !PT ;  /* 0x007fffff00067812 */ /* 0x000fe200078ec0ff */
[----:B------:R-:W-:Y:S01]  /*22c0*/  IMAD.MOV.U32 R18, RZ, RZ, 0x3 ;  /* 0x00000003ff127424 */ /* 0x000fe200078e00ff */
[----:B------:R-:W-:Y:S02]  /*22d0*/  IADD3 R3, PT, PT, R3, -0xfc, RZ ;  /* 0xffffff0403037810 */ /* 0x000fe40007ffe0ff */
        /* <DEDUP_REMOVED lines=14> */
[--C-:B------:R-:W-:Y:S02]  /*23c0*/  LOP3.LUT P1, RZ, R13, R5, R12.reuse, 0xf8, !PT ;  /* 0x000000050dff7212 */ /* 0x100fe4000782f80c */
[C---:B------:R-:W-:Y:S02]  /*23d0*/  LOP3.LUT P0, RZ, R6.reuse, 0x1, RZ, 0xc0, !PT ;  /* 0x0000000106ff7812 */ /* 0x040fe4000780c0ff */
[----:B------:R-:W-:Y:S02]  /*23e0*/  LOP3.LUT P2, RZ, R6, 0x2, RZ, 0xc0, !PT ;  /* 0x0000000206ff7812 */ /* 0x000fe4000784c0ff */
[----:B------:R-:W-:Y:S02]  /*23f0*/  SHF.R.U32.HI R3, RZ, R3, R12 ;  /* 0x00000003ff037219 */ /* 0x000fe4000001160c */
[----:B------:R-:W-:-:S02]  /*2400*/  PLOP3.LUT P0, PT, P0, P1, P2, 0xe0, 0x0 ;  /* 0x000000000000781c */ /* 0x000fc40000703c20 */
[----:B------:R-:W-:Y:S02]  /*2410*/  LOP3.LUT P1, RZ, R0, 0x7fffff, RZ, 0xc0, !PT ;  /* 0x007fffff00ff7812 */ /* 0x000fe4000782c0ff */
[----:B------:R-:W-:-:S05]  /*2420*/  SEL R5, RZ, 0x1, !P0 ;  /* 0x00000001ff057807 */ /* 0x000fca0004000000 */
[----:B------:R-:W-:-:S05]  /*2430*/  IMAD.MOV R5, RZ, RZ, -R5 ;  /* 0x000000ffff057224 */ /* 0x000fca00078e0a05 */
[----:B------:R-:W-:-:S13]  /*2440*/  ISETP.GE.AND P0, PT, R5, RZ, PT ;  /* 0x000000ff0500720c */ /* 0x000fda0003f06270 */
[----:B------:R-:W-:-:S05]  /*2450*/  @!P0 VIADD R3, R3, 0x1 ;  /* 0x0000000103038836 */ /* 0x000fca0000000000 */
[----:B------:R-:W-:-:S04]  /*2460*/  @!P1 SHF.L.U32 R3, R3, 0x1, RZ ;  /* 0x0000000103039819 */ /* 0x000fc800000006ff */
[----:B------:R-:W-:Y:S01]  /*2470*/  LOP3.LUT R3, R3, 0x80000000, R0, 0xf8, !PT ;  /* 0x8000000003037812 */ /* 0x000fe200078ef800 */
[----:B------:R-:W-:Y:S06]  /*2480*/  BRA `(.L_x_2281) ;  /* 0x0000000000047947 */ /* 0x000fec0003800000 */
.L_x_2282:
[----:B------:R0:W1:Y:S02]  /*2490*/  MUFU.RCP R3, R0 ;  /* 0x0000000000037308 */ /* 0x0000640000001000 */
.L_x_2281:
[----:B------:R-:W-:-:S04]  /*24a0*/  IMAD.MOV.U32 R5, RZ, RZ, 0x0 ;  /* 0x00000000ff057424 */ /* 0x000fc800078e00ff */
[----:B0123--:R-:W-:Y:S05]  /*24b0*/  RET.REL.NODEC R4 `(_ZN18transformer_engine13normalization26rmsnorm_bwd_general_kernelINS0_13Kernel_traitsI6__halfS3_S3_fjLj128ELj1ELj4ELj1ELj8ENS0_18Kernel_traits_baseILj128ES3_S3_S3_fjLj128EEEEELb1EEEvNS0_20BackwardKernelParamsE) ;  /* 0xffffffd804d07950 */ /* 0x00ffea0003c3ffff */
.L_x_2283:
        /* <DEDUP_REMOVED lines=12> */
.L_x_5076:


//--------------------- .text._ZN18transformer_engine13normalization26rmsnorm_bwd_general_kernelINS0_13Kernel_traitsIffffjLj128ELj1ELj4ELj1ELj16ENS0_18Kernel_traits_baseILj128EffffjLj128EEEEELb1EEEvNS0_20BackwardKernelParamsE --------------------------
	.section	.text._ZN18transformer_engine13normalization26rmsnorm_bwd_general_kernelINS0_13Kernel_traitsIffffjLj128ELj1ELj4ELj1ELj16ENS0_18Kernel_traits_baseILj128EffffjLj128EEEEELb1EEEvNS0_20BackwardKernelParamsE,"ax",@progbits
	.align	128
        .global         _ZN18transformer_engine13normalization26rmsnorm_bwd_general_kernelINS0_13Kernel_traitsIffffjLj128ELj1ELj4ELj1ELj16ENS0_18Kernel_traits_baseILj128EffffjLj128EEEEELb1EEEvNS0_20BackwardKernelParamsE
        .type           _ZN18transformer_engine13normalization26rmsnorm_bwd_general_kernelINS0_13Kernel_traitsIffffjLj128ELj1ELj4ELj1ELj16ENS0_18Kernel_traits_baseILj128EffffjLj128EEEEELb1EEEvNS0_20BackwardKernelParamsE,@function
        .size           _ZN18transformer_engine13normalization26rmsnorm_bwd_general_kernelINS0_13Kernel_traitsIffffjLj128ELj1ELj4ELj1ELj16ENS0_18Kernel_traits_baseILj128EffffjLj128EEEEELb1EEEvNS0_20BackwardKernelParamsE,(.L_x_5077 - _ZN18transformer_engine13normalization26rmsnorm_bwd_general_kernelINS0_13Kernel_traitsIffffjLj128ELj1ELj4ELj1ELj16ENS0_18Kernel_traits_baseILj128EffffjLj128EEEEELb1EEEvNS0_20BackwardKernelParamsE)
        .other          _ZN18transformer_engine13normalization26rmsnorm_bwd_general_kernelINS0_13Kernel_traitsIffffjLj128ELj1ELj4ELj1ELj16ENS0_18Kernel_traits_baseILj128EffffjLj128EEEEELb1EEEvNS0_20BackwardKernelParamsE,@"STO_CUDA_ENTRY STV_DEFAULT"
_ZN18transformer_engine13normalization26rmsnorm_bwd_general_kernelINS0_13Kernel_traitsIffffjLj128ELj1ELj4ELj1ELj16ENS0_18Kernel_traits_baseILj128EffffjLj128EEEEELb1EEEvNS0_20BackwardKernelParamsE:
.text._ZN18transformer_engine13normalization26rmsnorm_bwd_general_kernelINS0_13Kernel_traitsIffffjLj128ELj1ELj4ELj1ELj16ENS0_18Kernel_traits_baseILj128EffffjLj128EEEEELb1EEEvNS0_20BackwardKernelParamsE:
        /* <DEDUP_REMOVED lines=10> */
[----:B--2---:R-:W-:Y:S02]  /*00a0*/  LOP3.LUT R25, R26, 0x1f, RZ, 0xc0, !PT ;  /* 0x0000001f1a197812 */ /* 0x004fe400078ec0ff */
[----:B------:R-:W-:Y:S02]  /*00b0*/  SHF.R.U32.HI R3, RZ, 0x5, R26 ;  /* 0x00000005ff037819 */ /* 0x000fe4000001161a */
[----:B0-----:R-:W-:-:S06]  /*00c0*/  IADD3 R2, PT, PT, R0, 0xffffffe, RZ ;  /* 0x0ffffffe00027810 */ /* 0x001fcc0007ffe0ff */
        /* <DEDUP_REMOVED lines=25> */
[----:B0-----:R-:W-:-:S03]  /*0260*/  IMAD.WIDE R8, R13, 0x4, R8 ;  /* 0x000000040d087825 */ /* 0x001fc600078e0208 */
[----:B------:R-:W-:-:S04]  /*0270*/  LOP3.LUT P0, RZ, R8, 0xf, RZ, 0xc0, !PT ;  /* 0x0000000f08ff7812 */ /* 0x000fc8000780c0ff */
[----:B------:R-:W-:-:S13]  /*0280*/  ISETP.GT.U32.AND P0, PT, R0, 0x3, !P0 ;  /* 0x000000030000780c */ /* 0x000fda0004704070 */
[----:B------:R-:W-:Y:S05]  /*0290*/  @!P0 BRA `(.L_x_2286) ;  /* 0x0000000000088947 */ /* 0x000fea0003800000 */
[----:B------:R0:W5:Y:S01]  /*02a0*/  LDG.E.128 R4, desc[UR16][R8.64] ;  /* 0x0000001008047981 */ /* 0x000162000c1e1d00 */
[----:B------:R-:W-:Y:S05]  /*02b0*/  BRA `(.L_x_2285) ;  /* 0x0000000000287947 */ /* 0x000fea0003800000 */
.L_x_2286:
        /* <DEDUP_REMOVED lines=10> */
.L_x_2285:
[----:B------:R-:W-:Y:S05]  /*0360*/  BSYNC.RECONVERGENT B0 ;  /* 0x0000000000007941 */ /* 0x000fea0003800200 */
.L_x_2284:
[----:B------:R-:W2:Y:S01]  /*0370*/  LDCU UR4, c[0x0][0x388] ;  /* 0x00007100ff0477ac */ /* 0x000ea20008000800 */
[----:B01----:R-:W-:Y:S02]  /*0380*/  CS2R R8, SRZ ;  /* 0x0000000000087805 */ /* 0x003fe4000001ff00 */
[----:B------:R-:W-:Y:S01]  /*0390*/  CS2R R10, SRZ ;  /* 0x00000000000a7805 */ /* 0x000fe2000001ff00 */
[----:B--2---:R-:W-:-:S09]  /*03a0*/  UISETP.GE.AND UP0, UPT, UR14, UR4, UPT ;  /* 0x000000040e00728c */ /* 0x004fd2000bf06270 */
[----:B------:R-:W-:Y:S05]  /*03b0*/  BRA.U UP0, `(.L_x_2287) ;  /* 0x0000001500d07547 */ /* 0x000fea000b800000 */
[----:B------:R-:W0:Y:S01]  /*03c0*/  LDCU.U8 UR4, c[0x0][0x3c0] ;  /* 0x00007800ff0477ac */ /* 0x000e220008000000 */
[----:B------:R-:W-:Y:S02]  /*03d0*/  I2FP.F32.S32 R12, UR18 ;  /* 0x00000012000c7c45 */ /* 0x000fe40008201400 */
[----:B------:R-:W-:Y:S01]  /*03e0*/  LOP3.LUT R24, RZ, R25, RZ, 0x33, !PT ;  /* 0x00000019ff187212 */ /* 0x000fe200078e33ff */
[----:B------:R-:W1:Y:S02]  /*03f0*/  LDCU UR7, c[0x0][0x380] ;  /* 0x00007000ff0777ac */ /* 0x000e640008000800 */
[----:B------:R-:W-:Y:S01]  /*0400*/  VIADD R0, R12, 0x1800000 ;  /* 0x018000000c007836 */ /* 0x000fe20000000000 */
[----:B------:R-:W-:-:S04]  /*0410*/  IADD3 R24, PT, PT, R24, UR15, RZ ;  /* 0x0000000f18187c10 */ /* 0x000fc8000fffe0ff */
[----:B------:R-:W-:Y:S02]  /*0420*/  LOP3.LUT R2, R0, 0x7f800000, RZ, 0xc0, !PT ;  /* 0x7f80000000027812 */ /* 0x000fe400078ec0ff */
[----:B------:R-:W-:Y:S02]  /*0430*/  LEA.HI R0, R24, 0x1, RZ, 0x1b ;  /* 0x0000000118007811 */ /* 0x000fe400078fd8ff */
[----:B0-----:R-:W-:-:S04]  /*0440*/  ISETP.NE.AND P0, PT, RZ, UR4, PT ;  /* 0x00000004ff007c0c */ /* 0x001fc8000bf05270 */
[----:B------:R-:W-:Y:S01]  /*0450*/  FSEL R20, RZ, 1, !P0 ;  /* 0x3f800000ff147808 */ /* 0x000fe20004000000 */
[----:B-1----:R-:W-:Y:S01]  /*0460*/  USHF.L.U32 UR7, UR7, 0x2, URZ ;  /* 0x0000000207077899 */ /* 0x002fe200080006ff */
[----:B------:R-:W-:-:S03]  /*0470*/  ISETP.GT.U32.AND P0, PT, R2, 0x1ffffff, PT ;  /* 0x01ffffff0200780c */ /* 0x000fc60003f04070 */
[C---:B-----5:R-:W-:Y:S01]  /*0480*/  FADD R23, R20.reuse, R4 ;  /* 0x0000000414177221 */ /* 0x060fe20000000000 */
[C---:B------:R-:W-:Y:S01]  /*0490*/  FADD R22, R20.reuse, R5 ;  /* 0x0000000514167221 */ /* 0x040fe20000000000 */
[C---:B------:R-:W-:Y:S01]  /*04a0*/  FADD R21, R20.reuse, R6 ;  /* 0x0000000614157221 */ /* 0x040fe20000000000 */
[----:B------:R-:W-:Y:S01]  /*04b0*/  FADD R20, R20, R7 ;  /* 0x0000000714147221 */ /* 0x000fe20000000000 */
[C---:B------:R-:W-:Y:S02]  /*04c0*/  LOP3.LUT R6, R0.reuse, 0x7, RZ, 0xc0, !PT ;  /* 0x0000000700067812 */ /* 0x040fe400078ec0ff */
[----:B------:R-:W-:Y:S02]  /*04d0*/  LOP3.LUT R7, R0, 0xf, RZ, 0xc0, !PT ;  /* 0x0000000f00077812 */ /* 0x000fe400078ec0ff */
[----:B------:R-:W-:Y:S01]  /*04e0*/  IADD3 R5, PT, PT, -R13, UR18, RZ ;  /* 0x000000120d057c10 */ /* 0x000fe2000fffe1ff */
[----:B------:R-:W-:Y:S01]  /*04f0*/  VIADD R15, R6, 0xffffffff ;  /* 0xffffffff060f7836 */ /* 0x000fe20000000000 */
[----:B------:R-:W-:-:S02]  /*0500*/  LOP3.LUT R4, R0, 0x3, RZ, 0xc0, !PT ;  /* 0x0000000300047812 */ /* 0x000fc400078ec0ff */
[----:B------:R-:W-:Y:S01]  /*0510*/  IADD3 R14, PT, PT, R7, -0x1, RZ ;  /* 0xffffffff070e7810 */ /* 0x000fe20007ffe0ff */
[----:B------:R-:W-:Y:S06]  /*0520*/  @P0 BRA `(.L_x_2288) ;  /* 0x0000000000100947 */ /* 0x000fec0003800000 */
[----:B------:R-:W-:-:S07]  /*0530*/  MOV R2, 0x550 ;  /* 0x0000055000027802 */ /* 0x000fce0000000f00 */
[----:B------:R-:W-:Y:S05]  /*0540*/  CALL.REL.NOINC `($__internal_24_$__cuda_sm20_rcp_rn_f32_slowpath) ;  /* 0x0000001800587944 */ /* 0x000fea0003c00000 */
[----:B------:R-:W-:Y:S01]  /*0550*/  MOV R2, R8 ;  /* 0x0000000800027202 */ /* 0x000fe20000000f00 */
[----:B------:R-:W-:Y:S06]  /*0560*/  BRA `(.L_x_2289) ;  /* 0x0000000000107947 */ /* 0x000fec0003800000 */
.L_x_2288:
[----:B------:R-:W0:Y:S02]  /*0570*/  MUFU.RCP R13, R12 ;  /* 0x0000000c000d7308 */ /* 0x000e240000001000 */
[----:B0-----:R-:W-:-:S04]  /*0580*/  FFMA R0, R12, R13, -1 ;  /* 0xbf8000000c007423 */ /* 0x001fc8000000000d */
[----:B------:R-:W-:-:S04]  /*0590*/  FADD.FTZ R0, -R0, -RZ ;  /* 0x800000ff00007221 */ /* 0x000fc80000010100 */
[----:B------:R-:W-:-:S07]  /*05a0*/  FFMA R2, R13, R0, R13 ;  /* 0x000000000d027223 */ /* 0x000fce000000000d */
.L_x_2289:
[----:B------:R-:W0:Y:S01]  /*05b0*/  LDCU UR4, c[0x0][0x384] ;  /* 0x00007080ff0477ac */ /* 0x000e220008000800 */
[----:B------:R-:W-:Y:S02]  /*05c0*/  VIADD R0, R3, UR14 ;  /* 0x0000000e03007c36 */ /* 0x000fe40008000000 */
[----:B------:R-:W-:Y:S01]  /*05d0*/  HFMA2 R8, -RZ, RZ, 0, 0 ;  /* 0x00000000ff087431 */ /* 0x000fe200000001ff */
[----:B------:R-:W-:Y:S02]  /*05e0*/  ISETP.GE.U32.AND P1, PT, R14, 0x7, PT ;  /* 0x000000070e00780c */ /* 0x000fe40003f26070 */
[----:B------:R-:W-:Y:S01]  /*05f0*/  ISETP.GE.U32.AND P2, PT, R15, 0x3, PT ;  /* 0x000000030f00780c */ /* 0x000fe20003f46070 */
[----:B0-----:R-:W-:Y:S02]  /*0600*/  UIMAD UR7, UR7, UR4, URZ ;  /* 0x00000004070772a4 */ /* 0x001fe4000f8e02ff */
[----:B------:R-:W-:Y:S01]  /*0610*/  IMAD R0, R0, UR4, RZ ;  /* 0x0000000400007c24 */ /* 0x000fe2000f8e02ff */
[----:B------:R-:W-:-:S09]  /*0620*/  UMOV UR4, URZ ;  /* 0x000000ff00047c82 */ /* 0x000fd20008000000 */
.L_x_2317:
[----:B0-----:R-:W0:Y:S01]  /*0630*/  LDCU UR8, c[0x0][0x388] ;  /* 0x00007100ff0877ac */ /* 0x001e220008000800 */
[----:B-1----:R-:W-:Y:S02]  /*0640*/  SHF.R.U32.HI R15, RZ, 0x5, R26 ;  /* 0x00000005ff0f7819 */ /* 0x002fe4000001161a */
[----:B-----5:R-:W-:Y:S01]  /*0650*/  MOV R27, RZ ;  /* 0x000000ff001b7202 */ /* 0x020fe20000000f00 */
[----:B------:R-:W1:Y:S02]  /*0660*/  LDCU UR18, c[0x0][0x38c] ;  /* 0x00007180ff1277ac */ /* 0x000e640008000800 */
        /* <DEDUP_REMOVED lines=33> */
.L_x_2293:
[----:B------:R0:W5:Y:S02]  /*0880*/  LDG.E.128 R12, desc[UR16][R16.64] ;  /* 0x00000010100c7981 */ /* 0x000164000c1e1d00 */
.L_x_2294:
[----:B------:R-:W-:Y:S05]  /*0890*/  BSYNC.RECONVERGENT B1 ;  /* 0x0000000000017941 */ /* 0x000fea0003800200 */
.L_x_2292:
        /* <DEDUP_REMOVED lines=18> */
.L_x_2296:
[----:B01----:R1:W5:Y:S02]  /*09c0*/  LDG.E.128 R16, desc[UR16][R28.64] ;  /* 0x000000101c107981 */ /* 0x003364000c1e1d00 */
.L_x_2297:
[----:B------:R-:W-:Y:S05]  /*09d0*/  BSYNC.RECONVERGENT B1 ;  /* 0x0000000000017941 */ /* 0x000fea0003800200 */
.L_x_2295:
[----:B01---5:R-:W-:Y:S01]  /*09e0*/  FMUL R28, R23, R16 ;  /* 0x00000010171c7220 */ /* 0x023fe20000400000 */
[-C--:B------:R-:W-:Y:S01]  /*09f0*/  FMUL R3, R12, R27.reuse ;  /* 0x0000001b0c037220 */ /* 0x080fe20000400000 */
[----:B------:R-:W-:Y:S01]  /*0a00*/  FMUL R30, R13, R27 ;  /* 0x0000001b0d1e7220 */ /* 0x000fe20000400000 */
[----:B------:R-:W-:Y:S01]  /*0a10*/  FMUL R31, R22, R17 ;  /* 0x00000011161f7220 */ /* 0x000fe20000400000 */
[----:B------:R-:W-:Y:S01]  /*0a20*/  FADD R12, RZ, R28 ;  /* 0x0000001cff0c7221 */ /* 0x000fe20000000000 */
[----:B------:R-:W-:Y:S01]  /*0a30*/  FFMA R13, R3, R28, RZ ;  /* 0x0000001c030d7223 */ /* 0x000fe200000000ff */
[-C--:B------:R-:W-:Y:S01]  /*0a40*/  FMUL R32, R15, R27.reuse ;  /* 0x0000001b0f207220 */ /* 0x080fe20000400000 */
[----:B------:R-:W-:Y:S01]  /*0a50*/  FFMA R8, R3, R16, R8 ;  /* 0x0000001003087223 */ /* 0x000fe20000000008 */
[----:B------:R-:W-:Y:S01]  /*0a60*/  FADD R15, R12, R31 ;  /* 0x0000001f0c0f7221 */ /* 0x000fe20000000000 */
[----:B------:R-:W-:Y:S01]  /*0a70*/  FMUL R29, R14, R27 ;  /* 0x0000001b0e1d7220 */ /* 0x000fe20000400000 */
[----:B------:R-:W-:Y:S01]  /*0a80*/  FMUL R16, R21, R18 ;  /* 0x0000001215107220 */ /* 0x000fe20000400000 */
[C---:B------:R-:W-:Y:S01]  /*0a90*/  FFMA R12, R30.reuse, R31, R13 ;  /* 0x0000001f1e0c7223 */ /* 0x040fe2000000000d */
[----:B------:R-:W-:Y:S01]  /*0aa0*/  FFMA R9, R30, R17, R9 ;  /* 0x000000111e097223 */ /* 0x000fe20000000009 */
[-C--:B------:R-:W-:Y:S01]  /*0ab0*/  FMUL R17, R20, R19.reuse ;  /* 0x0000001314117220 */ /* 0x080fe20000400000 */
[----:B------:R-:W-:Y:S01]  /*0ac0*/  FADD R14, R15, R16 ;  /* 0x000000100f0e7221 */ /* 0x000fe20000000000 */
[C---:B------:R-:W-:Y:S01]  /*0ad0*/  FFMA R12, R29.reuse, R16, R12 ;  /* 0x000000101d0c7223 */ /* 0x040fe2000000000c */
[----:B------:R-:W-:Y:S01]  /*0ae0*/  FFMA R10, R29, R18, R10 ;  /* 0x000000121d0a7223 */ /* 0x000fe2000000000a */
[----:B------:R-:W-:Y:S01]  /*0af0*/  FFMA R11, R32, R19, R11 ;  /* 0x00000013200b7223 */ /* 0x000fe2000000000b */
[----:B------:R-:W-:Y:S01]  /*0b00*/  FADD R14, R14, R17 ;  /* 0x000000110e0e7221 */ /* 0x000fe20000000000 */
[----:B------:R-:W-:-:S07]  /*0b10*/  FFMA R18, R32, R17, R12 ;  /* 0x0000001120127223 */ /* 0x000fce000000000c */
.L_x_2291:
[----:B------:R-:W-:Y:S05]  /*0b20*/  BSYNC.RECONVERGENT B0 ;  /* 0x0000000000007941 */ /* 0x000fea0003800200 */
.L_x_2290:
        /* <DEDUP_REMOVED lines=14> */
.L_x_2298:
        /* <DEDUP_REMOVED lines=21> */
[----:B------:R-:W-:Y:S01]  /*0d60*/  IADD3.X R15, PT, PT, RZ, RZ, RZ, P4, !PT ;  /* 0x000000ffff0f7210 */ /* 0x000fe200027fe4ff */
[----:B0-----:R-:W-:Y:S01]  /*0d70*/  FADD R18, R33, R18 ;  /* 0x0000001221127221 */ /* 0x001fe20000000000 */
[----:B--2---:R-:W-:-:S04]  /*0d80*/  FADD R35, R19, R14 ;  /* 0x0000000e13237221 */ /* 0x004fc80000000000 */
[----:B------:R-:W0:Y:S01]  /*0d90*/  SHFL.DOWN PT, R13, R18, 0x1, 0x1f ;  /* 0x08201f00120d7f89 */ /* 0x000e2200000e0000 */
[C---:B-1----:R-:W-:Y:S01]  /*0da0*/  LEA R14, P4, R12.reuse, UR10, 0x3 ;  /* 0x0000000a0c0e7c11 */ /* 0x042fe2000f8818ff */
[----:B------:R-:W-:Y:S02]  /*0db0*/  IMAD.U32 R19, RZ, RZ, UR6 ;  /* 0x00000006ff137e24 */ /* 0x000fe4000f8e00ff */
[----:B------:R-:W1:Y:S01]  /*0dc0*/  SHFL.DOWN PT, R36, R35, 0x1, 0x1f ;  /* 0x08201f0023247f89 */ /* 0x000e6200000e0000 */
[----:B------:R-:W-:Y:S02]  /*0dd0*/  LEA.HI.X R15, R12, UR11, R15, 0x3, P4 ;  /* 0x0000000b0c0f7c11 */ /* 0x000fe4000a0f1c0f */
        /* <DEDUP_REMOVED lines=28> */
.L_x_2301:
[----:B------:R-:W2:Y:S04]  /*0fa0*/  LDG.E.STRONG.GPU R18, desc[UR16][R12.64] ;  /* 0x000000100c127981 */ /* 0x000ea8000c1ef900 */
[----:B--2---:R-:W-:Y:S01]  /*0fb0*/  CCTL.IVALL ;  /* 0x00000000ff00798f */ /* 0x004fe20002000000 */
[----:B------:R-:W-:Y:S05]  /*0fc0*/  YIELD ;  /* 0x0000000000007946 */ /* 0x000fea0003800000 */
[----:B------:R-:W-:-:S13]  /*0fd0*/  ISETP.NE.AND P3, PT, R18, R19, PT ;  /* 0x000000131200720c */ /* 0x000fda0003f65270 */
[----:B------:R-:W-:Y:S05]  /*0fe0*/  @P3 BRA `(.L_x_2301) ;  /* 0xfffffffc00ec3947 */ /* 0x000fea000383ffff */
.L_x_2300:
        /* <DEDUP_REMOVED lines=17> */
.L_x_2306:
        /* <DEDUP_REMOVED lines=37> */
.L_x_2305:
[----:B------:R-:W-:Y:S05]  /*1350*/  BSYNC.RECONVERGENT B1 ;  /* 0x0000000000017941 */ /* 0x000fea0003800200 */
.L_x_2304:
        /* <DEDUP_REMOVED lines=22> */
.L_x_2308:
[----:B------:R-:W-:Y:S05]  /*14c0*/  BSYNC.RECONVERGENT B1 ;  /* 0x0000000000017941 */ /* 0x000fea0003800200 */
.L_x_2307:
        /* <DEDUP_REMOVED lines=14> */
.L_x_2310:
[----:B------:R-:W-:Y:S05]  /*15b0*/  BSYNC.RECONVERGENT B1 ;  /* 0x0000000000017941 */ /* 0x000fea0003800200 */
.L_x_2309:
        /* <DEDUP_REMOVED lines=11> */
.L_x_2303:
[----:B------:R-:W-:Y:S05]  /*1670*/  BSYNC.RECONVERGENT B0 ;  /* 0x0000000000007941 */ /* 0x000fea0003800200 */
.L_x_2302:
        /* <DEDUP_REMOVED lines=12> */
.L_x_2299:
[----:B------:R-:W-:Y:S04]  /*1740*/  BSSY.RECONVERGENT B0, `(.L_x_2311) ;  /* 0x0000035000007945 */ /* 0x000fe80003800200 */
[----:B------:R-:W-:Y:S05]  /*1750*/  @!P0 BRA `(.L_x_2312) ;  /* 0x0000000000cc8947 */ /* 0x000fea0003800000 */
[----:B------:R-:W0:Y:S01]  /*1760*/  LDC.64 R18, c[0x0][0x3d0] ;  /* 0x0000f400ff127b82 */ /* 0x000e220000000a00 */
[----:B------:R-:W-:Y:S01]  /*1770*/  IMAD.U32 R12, RZ, RZ, UR6 ;  /* 0x00000006ff0c7e24 */ /* 0x000fe2000f8e00ff */
[----:B------:R-:W-:Y:S01]  /*1780*/  SHF.R.U32.HI R13, RZ, 0x5, R26 ;  /* 0x00000005ff0d7819 */ /* 0x000fe2000001161a */
[----:B------:R-:W-:Y:S01]  /*1790*/  BSSY.RECONVERGENT B1, `(.L_x_2313) ;  /* 0x0000016000017945 */ /* 0x000fe20003800200 */
[----:B------:R-:W-:Y:S02]  /*17a0*/  ISETP.GT.U32.AND P3, PT, R5, 0x3, PT ;  /* 0x000000030500780c */ /* 0x000fe40003f64070 */
[----:B------:R-:W-:Y:S01]  /*17b0*/  LEA R12, R12, R25, 0x5 ;  /* 0x000000190c0c7211 */ /* 0x000fe200078e28ff */
[----:B------:R-:W-:-:S03]  /*17c0*/  VIADD R13, R13, UR14 ;  /* 0x0000000e0d0d7c36 */ /* 0x000fc60008000000 */
[----:B------:R-:W-:-:S05]  /*17d0*/  SHF.L.U32 R12, R12, 0x2, RZ ;  /* 0x000000020c0c7819 */ /* 0x000fca00000006ff */
[----:B------:R-:W-:-:S04]  /*17e0*/  IMAD R35, R13, UR18, R12 ;  /* 0x000000120d237c24 */ /* 0x000fc8000f8e020c */
        /* <DEDUP_REMOVED lines=15> */
.L_x_2314:
[----:B------:R1:W5:Y:S02]  /*18e0*/  LDG.E.128 R12, desc[UR16][R18.64] ;  /* 0x00000010120c7981 */ /* 0x000364000c1e1d00 */
.L_x_2315:
[----:B------:R-:W-:Y:S05]  /*18f0*/  BSYNC.RECONVERGENT B1 ;  /* 0x0000000000017941 */ /* 0x000fea0003800200 */
.L_x_2313:
[----:B------:R-:W-:Y:S01]  /*1900*/  FMUL R33, R33, R2 ;  /* 0x0000000221217220 */ /* 0x000fe20000400000 */
[----:B------:R-:W-:-:S03]  /*1910*/  ISETP.GT.U32.AND P3, PT, R5, 0x3, PT ;  /* 0x000000030500780c */ /* 0x000fc60003f64070 */
[-C--:B01----:R-:W-:Y:S01]  /*1920*/  FFMA R19, R3, -R33.reuse, R28 ;  /* 0x8000002103137223 */ /* 0x083fe2000000001c */
[-C--:B------:R-:W-:Y:S01]  /*1930*/  FFMA R18, R30, -R33.reuse, R31 ;  /* 0x800000211e127223 */ /* 0x080fe2000000001f */
[----:B------:R-:W-:Y:S02]  /*1940*/  FFMA R34, R32, -R33, R17 ;  /* 0x8000002120227223 */ /* 0x000fe40000000011 */
[----:B-----5:R-:W-:Y:S01]  /*1950*/  FFMA R12, R19, R27, R12 ;  /* 0x0000001b130c7223 */ /* 0x020fe2000000000c */
[----:B------:R-:W-:Y:S01]  /*1960*/  FFMA R19, R29, -R33, R16 ;  /* 0x800000211d137223 */ /* 0x000fe20000000010 */
[-C--:B------:R-:W-:Y:S01]  /*1970*/  FFMA R13, R18, R27.reuse, R13 ;  /* 0x0000001b120d7223 */ /* 0x080fe2000000000d */
[-C--:B------:R-:W-:Y:S02]  /*1980*/  FFMA R15, R34, R27.reuse, R15 ;  /* 0x0000001b220f7223 */ /* 0x080fe4000000000f */
[----:B------:R-:W-:Y:S02]  /*1990*/  FFMA R14, R19, R27, R14 ;  /* 0x0000001b130e7223 */ /* 0x000fe4000000000e */
[----:B------:R-:W0:Y:S02]  /*19a0*/  LDC.64 R18, c[0x0][0x3e8] ;  /* 0x0000fa00ff127b82 */ /* 0x000e240000000a00 */
        /* <DEDUP_REMOVED lines=13> */
.L_x_2316:
[----:B------:R0:W-:Y:S02]  /*1a80*/  STG.E.128 desc[UR16][R18.64], R12 ;  /* 0x0000000c12007986 */ /* 0x0001e4000c101d10 */
.L_x_2312:
[----:B------:R-:W-:Y:S05]  /*1a90*/  BSYNC.RECONVERGENT B0 ;  /* 0x0000000000007941 */ /* 0x000fea0003800200 */
.L_x_2311:
[----:B------:R-:W2:Y:S01]  /*1aa0*/  LDCU UR8, c[0x0][0x380] ;  /* 0x00007000ff0877ac */ /* 0x000ea20008000800 */
[----:B------:R-:W3:Y:S01]  /*1ab0*/  LDCU UR9, c[0x0][0x388] ;  /* 0x00007100ff0977ac */ /* 0x000ee20008000800 */
[----:B--2---:R-:W-:-:S04]  /*1ac0*/  USHF.L.U32 UR8, UR8, 0x2, URZ ;  /* 0x0000000208087899 */ /* 0x004fc800080006ff */
[----:B------:R-:W-:-:S04]  /*1ad0*/  UIADD3 UR14, UPT, UPT, UR14, UR8, URZ ;  /* 0x000000080e0e7290 */ /* 0x000fc8000fffe0ff */
[----:B---3--:R-:W-:-:S09]  /*1ae0*/  UISETP.GE.AND UP0, UPT, UR14, UR9, UPT ;  /* 0x000000090e00728c */ /* 0x008fd2000bf06270 */
[----:B------:R-:W-:Y:S05]  /*1af0*/  BRA.U !UP0, `(.L_x_2317) ;  /* 0xffffffe908cc7547 */ /* 0x000fea000b83ffff */
.L_x_2287:
[----:B------:R-:W-:Y:S01]  /*1b00*/  IMAD.U32 R0, RZ, RZ, UR6 ;  /* 0x00000006ff007e24 */ /* 0x000fe2000f8e00ff */
[----:B------:R-:W-:Y:S01]  /*1b10*/  BAR.SYNC.DEFER_BLOCKING 0x0 ;  /* 0x0000000000007b1d */ /* 0x000fe20000010000 */
[C---:B------:R-:W-:Y:S02]  /*1b20*/  ISETP.GE.U32.AND P0, PT, R26.reuse, 0x20, PT ;  /* 0x000000201a00780c */ /* 0x040fe40003f06070 */
[----:B------:R-:W-:Y:S02]  /*1b30*/  LOP3.LUT R2, R26, 0x3e0, RZ, 0xc0, !PT ;  /* 0x000003e01a027812 */ /* 0x000fe400078ec0ff */
[----:B-----5:R-:W-:-:S05]  /*1b40*/  LEA R5, R0, R25, 0x5 ;  /* 0x0000001900057211 */ /* 0x020fca00078e28ff */
[----:B------:R-:W-:Y:S02]  /*1b50*/  IMAD.SHL.U32 R0, R5, 0x4, RZ ;  /* 0x0000000405007824 */ /* 0x000fe400078e00ff */
[----:B------:R-:W-:Y:S01]  /*1b60*/  IMAD R2, R2, UR15, R5 ;  /* 0x0000000f02027c24 */ /* 0x000fe2000f8e0205 */
[----:B------:R-:W-:Y:S02]  /*1b70*/  SHF.R.U32.HI R5, RZ, 0x5, R26 ;  /* 0x00000005ff057819 */ /* 0x000fe4000001161a */
[----:B------:R-:W-:Y:S02]  /*1b80*/  ISETP.GE.OR P0, PT, R0, UR18, !P0 ;  /* 0x0000001200007c0c */ /* 0x000fe4000c706670 */
[----:B------:R-:W-:-:S04]  /*1b90*/  SHF.L.U32 R20, R2, 0x2, RZ ;  /* 0x0000000202147819 */ /* 0x000fc800000006ff */
[----:B------:R-:W-:-:S04]  /*1ba0*/  ISETP.GE.AND P1, PT, R20, UR18, PT ;  /* 0x0000001214007c0c */ /* 0x000fc8000bf26270 */
[----:B------:R-:W-:-:S03]  /*1bb0*/  ISETP.GT.U32.OR P1, PT, R26, 0x1f, P1 ;  /* 0x0000001f1a00780c */ /* 0x000fc60000f24470 */
[----:B------:R-:W2:Y:S01]  /*1bc0*/  @!P0 S2R R3, SR_CgaCtaId ;  /* 0x0000000000038919 */ /* 0x000ea20000008800 */
[----:B------:R-:W-:-:S04]  /*1bd0*/  @!P0 MOV R0, 0x400 ;  /* 0x0000040000008802 */ /* 0x000fc80000000f00 */
[----:B--2---:R-:W-:-:S05]  /*1be0*/  @!P0 LEA R0, R3, R0, 0x18 ;  /* 0x0000000003008211 */ /* 0x004fca00078ec0ff */
[----:B------:R-:W-:-:S04]  /*1bf0*/  @!P0 IMAD R0, R5, 0x210, R0 ;  /* 0x0000021005008824 */ /* 0x000fc800078e0200 */
[----:B------:R-:W-:-:S05]  /*1c00*/  @!P0 IMAD R0, R25, 0x10, R0 ;  /* 0x0000001019008824 */ /* 0x000fca00078e0200 */
[----:B------:R2:W-:Y:S01]  /*1c10*/  @!P0 STS.128 [R0], R8 ;  /* 0x0000000800008388 */ /* 0x0005e20000000c00 */
[----:B------:R-:W-:Y:S06]  /*1c20*/  BAR.SYNC.DEFER_BLOCKING 0x0 ;  /* 0x0000000000007b1d */ /* 0x000fec0000010000 */
[----:B------:R-:W-:Y:S05]  /*1c30*/  @P1 EXIT ;  /* 0x000000000000194d */ /* 0x000fea0003800000 */
[----:B------:R-:W3:Y:S01]  /*1c40*/  S2UR UR6, SR_CgaCtaId ;  /* 0x00000000000679c3 */ /* 0x000ee20000008800 */
[----:B------:R-:W-:Y:S01]  /*1c50*/  UMOV UR4, 0x400 ;  /* 0x0000040000047882 */ /* 0x000fe20000000000 */
[----:B------:R-:W-:-:S05]  /*1c60*/  MOV R23, UR18 ;  /* 0x0000001200177c02 */ /* 0x000fca0008000f00 */
[----:B------:R-:W-:Y:S01]  /*1c70*/  IMAD R23, R23, UR5, R20 ;  /* 0x0000000517177c24 */ /* 0x000fe2000f8e0214 */
[----:B------:R-:W4:Y:S01]  /*1c80*/  LDC.64 R2, c[0x0][0x3e0] ;  /* 0x0000f800ff027b82 */ /* 0x000f220000000a00 */
[----:B------:R-:W-:-:S04]  /*1c90*/  IADD3 R20, PT, PT, -R20, UR18, RZ ;  /* 0x0000001214147c10 */ /* 0x000fc8000fffe1ff */
[----:B------:R-:W-:Y:S01]  /*1ca0*/  ISETP.GT.U32.AND P1, PT, R20, 0x3, PT ;  /* 0x000000031400780c */ /* 0x000fe20003f24070 */
[----:B---3--:R-:W-:-:S06]  /*1cb0*/  ULEA UR4, UR6, UR4, 0x18 ;  /* 0x0000000406047291 */ /* 0x008fcc000f8ec0ff */
[----:B------:R-:W-:Y:S01]  /*1cc0*/  LEA R25, R25, UR4, 0x4 ;  /* 0x0000000419197c11 */ /* 0x000fe2000f8e20ff */
[----:B----4-:R-:W-:-:S04]  /*1cd0*/  IMAD.WIDE.U32 R2, R23, 0x4, R2 ;  /* 0x0000000417027825 */ /* 0x010fc800078e0002 */
[----:B01----:R-:W0:Y:S01]  /*1ce0*/  LDS.128 R12, [R25+0x210] ;  /* 0x00021000190c7984 */ /* 0x003e220000000c00 */
[----:B------:R-:W-:-:S03]  /*1cf0*/  LOP3.LUT P0, RZ, R2, 0xf, RZ, 0xc0, !PT ;  /* 0x0000000f02ff7812 */ /* 0x000fc6000780c0ff */
[----:B------:R-:W1:Y:S04]  /*1d00*/  LDS.128 R4, [R25+0x420] ;  /* 0x0004200019047984 */ /* 0x000e680000000c00 */
[----:B------:R-:W3:Y:S01]  /*1d10*/  LDS.128 R16, [R25+0x630] ;  /* 0x0006300019107984 */ /* 0x000ee20000000c00 */
[----:B0-----:R-:W-:Y:S01]  /*1d20*/  FADD R21, R12, R8 ;  /* 0x000000080c157221 */ /* 0x001fe20000000000 */
[----:B--2---:R-:W-:Y:S01]  /*1d30*/  FADD R0, R13, R9 ;  /* 0x000000090d007221 */ /* 0x004fe20000000000 */
[----:B------:R-:W-:Y:S01]  /*1d40*/  FADD R9, R14, R10 ;  /* 0x0000000a0e097221 */ /* 0x000fe20000000000 */
[----:B------:R-:W-:Y:S01]  /*1d50*/  FADD R8, R15, R11 ;  /* 0x0000000b0f087221 */ /* 0x000fe20000000000 */
[----:B-1----:R-:W-:Y:S01]  /*1d60*/  FADD R21, R21, R4 ;  /* 0x0000000415157221 */ /* 0x002fe20000000000 */
[----:B------:R-:W-:Y:S01]  /*1d70*/  FADD R0, R0, R5 ;  /* 0x0000000500007221 */ /* 0x000fe20000000000 */
[----:B------:R-:W-:Y:S01]  /*1d80*/  FADD R9, R9, R6 ;  /* 0x0000000609097221 */ /* 0x000fe20000000000 */
[----:B------:R-:W-:Y:S01]  /*1d90*/  FADD R8, R8, R7 ;  /* 0x0000000708087221 */ /* 0x000fe20000000000 */
[----:B---3--:R-:W-:Y:S01]  /*1da0*/  FADD R16, R21, R16 ;  /* 0x0000001015107221 */ /* 0x008fe20000000000 */
        /* <DEDUP_REMOVED lines=14> */
.L_x_2318:
[----:B------:R-:W-:Y:S01]  /*1e90*/  STG.E.128 desc[UR16][R2.64], R16 ;  /* 0x0000001002007986 */ /* 0x000fe2000c101d10 */
[----:B------:R-:W-:Y:S05]  /*1ea0*/  EXIT ;  /* 0x000000000000794d */ /* 0x000fea0003800000 */
        .weak           $__internal_24_$__cuda_sm20_rcp_rn_f32_slowpath
        .type           $__internal_24_$__cuda_sm20_rcp_rn_f32_slowpath,@function
        .size           $__internal_24_$__cuda_sm20_rcp_rn_f32_slowpath,(.L_x_5077 - $__internal_24_$__cuda_sm20_rcp_rn_f32_slowpath)
$__internal_24_$__cuda_sm20_rcp_rn_f32_slowpath:
[----:B------:R-:W-:Y:S01]  /*1eb0*/  IMAD.SHL.U32 R8, R12, 0x2, RZ ;  /* 0x000000020c087824 */ /* 0x000fe200078e00ff */
[----:B------:R-:W-:-:S04]  /*1ec0*/  MOV R0, R12 ;  /* 0x0000000c00007202 */ /* 0x000fc80000000f00 */
        /* <DEDUP_REMOVED lines=14> */
.L_x_2319:
        /* <DEDUP_REMOVED lines=29> */
[----:B------:R-:W-:-:S05]  /*2180*/  @!P0 IADD3 R17, PT, PT, R17, 0x1, RZ ;  /* 0x0000000111118810 */ /* 0x000fca0007ffe0ff */
[----:B------:R-:W-:-:S05]  /*2190*/  @!P1 IMAD.SHL.U32 R17, R17, 0x2, RZ ;  /* 0x0000000211119824 */ /* 0x000fca00078e00ff */
[----:B------:R-:W-:Y:S01]  /*21a0*/  LOP3.LUT R8, R17, 0x80000000, R0, 0xf8, !PT ;  /* 0x8000000011087812 */ /* 0x000fe200078ef800 */
[----:B------:R-:W-:Y:S06]  /*21b0*/  BRA `(.L_x_2320) ;  /* 0x0000000000047947 */ /* 0x000fec0003800000 */
.L_x_2321:
[----:B------:R2:W3:Y:S02]  /*21c0*/  MUFU.RCP R8, R0 ;  /* 0x0000000000087308 */ /* 0x0004e40000001000 */
.L_x_2320:
[----:B------:R-:W-:Y:S02]  /*21d0*/  MOV R12, R2 ;  /* 0x00000002000c7202 */ /* 0x000fe40000000f00 */
[----:B------:R-:W-:-:S04]  /*21e0*/  MOV R13, 0x0 ;  /* 0x00000000000d7802 */ /* 0x000fc80000000f00 */
[----:B0123--:R-:W-:Y:S05]  /*21f0*/  RET.REL.NODEC R12 `(_ZN18transformer_engine13normalization26rmsnorm_bwd_general_kernelINS0_13Kernel_traitsIffffjLj128ELj1ELj4ELj1ELj16ENS0_18Kernel_traits_baseILj128EffffjLj128EEEEELb1EEEvNS0_20BackwardKernelParamsE) ;  /* 0xffffffdc0c807950 */ /* 0x00ffea0003c3ffff */
.L_x_2322:
        /* <DEDUP_REMOVED lines=16> */
.L_x_5077:


//--------------------- .text._ZN18transformer_engine13normalization24rmsnorm_bwd_tuned_kernelINS0_13Kernel_traitsI13__nv_bfloat16S3_S3_fjLj8192ELj1ELj1ELj4ELj16ENS0_18Kernel_traits_baseILj8192ES3_S3_S3_fjLj128EEEEELb1EEEvNS0_20BackwardKernelParamsE --------------------------
	.section	.text._ZN18transformer_engine13normalization24rmsnorm_bwd_tuned_kernelINS0_13Kernel_traitsI13__nv_bfloat16S3_S3_fjLj8192ELj1ELj1ELj4ELj16ENS0_18Kernel_traits_baseILj8192ES3_S3_S3_fjLj128EEEEELb1EEEvNS0_20BackwardKernelParamsE,"ax",@progbits
	.align	128
        .global         _ZN18transformer_engine13normalization24rmsnorm_bwd_tuned_kernelINS0_13Kernel_traitsI13__nv_bfloat16S3_S3_fjLj8192ELj1ELj1ELj4ELj16ENS0_18Kernel_traits_baseILj8192ES3_S3_S3_fjLj128EEEEELb1EEEvNS0_20BackwardKernelParamsE
        .type           _ZN18transformer_engine13normalization24rmsnorm_bwd_tuned_kernelINS0_13Kernel_traitsI13__nv_bfloat16S3_S3_fjLj8192ELj1ELj1ELj4ELj16ENS0_18Kernel_traits_baseILj8192ES3_S3_S3_fjLj128EEEEELb1EEEvNS0_20BackwardKernelParamsE,@function
        .size           _ZN18transformer_engine13normalization24rmsnorm_bwd_tuned_kernelINS0_13Kernel_traitsI13__nv_bfloat16S3_S3_fjLj8192ELj1ELj1ELj4ELj16ENS0_18Kernel_traits_baseILj8192ES3_S3_S3_fjLj128EEEEELb1EEEvNS0_20BackwardKernelParamsE,(.L_x_5128 - _ZN18transformer_engine13normalization24rmsnorm_bwd_tuned_kernelINS0_13Kernel_traitsI13__nv_bfloat16S3_S3_fjLj8192ELj1ELj1ELj4ELj16ENS0_18Kernel_traits_baseILj8192ES3_S3_S3_fjLj128EEEEELb1EEEvNS0_20BackwardKernelParamsE)
        .other          _ZN18transformer_engine13normalization24rmsnorm_bwd_tuned_kernelINS0_13Kernel_traitsI13__nv_bfloat16S3_S3_fjLj8192ELj1ELj1ELj4ELj16ENS0_18Kernel_traits_baseILj8192ES3_S3_S3_fjLj128EEEEELb1EEEvNS0_20BackwardKernelParamsE,@"STO_CUDA_ENTRY STV_DEFAULT"
_ZN18transformer_engine13normalization24rmsnorm_bwd_tuned_kernelINS0_13Kernel_traitsI13__nv_bfloat16S3_S3_fjLj8192ELj1ELj1ELj4ELj16ENS0_18Kernel_traits_baseILj8192ES3_S3_S3_fjLj128EEEEELb1EEEvNS0_20BackwardKernelParamsE:
.text._ZN18transformer_engine13normalization24rmsnorm_bwd_tuned_kernelINS0_13Kernel_traitsI13__nv_bfloat16S3_S3_fjLj8192ELj1ELj1ELj4ELj16ENS0_18Kernel_traits_baseILj8192ES3_S3_S3_fjLj128EEEEELb1EEEvNS0_20BackwardKernelParamsE:
[----:B------:R-:W0:Y:S08]  /*0000*/  LDC R1, c[0x0][0x37c] ;  /* 0x0000df00ff017b82 */ /* 0x000e300000000800 */
[----:B------:R-:W1:Y:S01]  /*0010*/  S2UR UR8, SR_CTAID.X ;  /* 0x00000000000879c3 */ /* 0x000e620000002500 */
[----:B------:R-:W1:Y:S01]  /*0020*/  LDCU UR4, c[0x0][0x388] ;  /* 0x00007100ff0477ac */ /* 0x000e620008000800 */
[----:B------:R-:W2:Y:S01]  /*0030*/  S2R R44, SR_TID.X ;  /* 0x00000000002c7919 */ /* 0x000ea20000002100 */
[----:B0-----:R-:W-:-:S02]  /*0040*/  IADD3 R1, PT, PT, R1, -0xd8, RZ ;  /* 0xffffff2801017810 */ /* 0x001fc40007ffe0ff */
        /* <DEDUP_REMOVED lines=20> */
[----:B-1----:R-:W-:Y:S01]  /*0190*/  UISETP.GE.AND UP0, UPT, UR8, UR4, UPT ;  /* 0x000000040800728c */ /* 0x002fe2000bf06270 */
        /* <DEDUP_REMOVED lines=12> */
[----:B------:R-:W0:Y:S01]  /*0260*/  LDCU.64 UR6, c[0x0][0x358] ;  /* 0x00006b00ff0677ac */ /* 0x000e220008000a00 */
[----:B--2---:R-:W-:Y:S05]  /*0270*/  BRA.U UP0, `(.L_x_2323) ;  /* 0x0000004900647547 */ /* 0x004fea000b800000 */
[----:B------:R-:W1:Y:S01]  /*0280*/  LDC.64 R2, c[0x0][0x3a8] ;  /* 0x0000ea00ff027b82 */ /* 0x000e620000000a00 */
[----:B------:R-:W2:Y:S01]  /*0290*/  LDCU.U8 UR4, c[0x0][0x3c0] ;  /* 0x00007800ff0477ac */ /* 0x000ea20008000000 */
[----:B------:R-:W-:Y:S01]  /*02a0*/  PLOP3.LUT P1, PT, PT, PT, PT, 0x8, 0x80 ;  /* 0x000000000080781c */ /* 0x000fe20003f2e170 */
[----:B------:R-:W3:Y:S01]  /*02b0*/  LDCU UR9, c[0x0][0x388] ;  /* 0x00007100ff0977ac */ /* 0x000ee20008000800 */
[----:B-1----:R-:W-:-:S05]  /*02c0*/  IMAD.WIDE.U32 R2, R44, 0x10, R2 ;  /* 0x000000102c027825 */ /* 0x002fca00078e0002 */
[----:B0-----:R-:W4:Y:S04]  /*02d0*/  LDG.E.128 R32, desc[UR6][R2.64] ;  /* 0x0000000602207981 */ /* 0x001f28000c1e1d00 */
[----:B------:R-:W5:Y:S04]  /*02e0*/  LDG.E.128 R12, desc[UR6][R2.64+0x2800] ;  /* 0x00280006020c7981 */ /* 0x000f68000c1e1d00 */
[----:B------:R-:W3:Y:S04]  /*02f0*/  LDG.E.128 R4, desc[UR6][R2.64+0x3000] ;  /* 0x0030000602047981 */ /* 0x000ee8000c1e1d00 */
[----:B------:R-:W3:Y:S04]  /*0300*/  LDG.E.128 R28, desc[UR6][R2.64+0x800] ;  /* 0x00080006021c7981 */ /* 0x000ee8000c1e1d00 */
[----:B------:R-:W3:Y:S04]  /*0310*/  LDG.E.128 R8, desc[UR6][R2.64+0x3800] ;  /* 0x0038000602087981 */ /* 0x000ee8000c1e1d00 */
[----:B------:R-:W3:Y:S04]  /*0320*/  LDG.E.128 R24, desc[UR6][R2.64+0x1000] ;  /* 0x0010000602187981 */ /* 0x000ee8000c1e1d00 */
[----:B------:R-:W3:Y:S04]  /*0330*/  LDG.E.128 R20, desc[UR6][R2.64+0x1800] ;  /* 0x0018000602147981 */ /* 0x000ee8000c1e1d00 */
[----:B------:R0:W3:Y:S01]  /*0340*/  LDG.E.128 R16, desc[UR6][R2.64+0x2000] ;  /* 0x0020000602107981 */ /* 0x0000e2000c1e1d00 */
[----:B--2---:R-:W-:-:S04]  /*0350*/  ISETP.NE.AND P0, PT, RZ, UR4, PT ;  /* 0x00000004ff007c0c */ /* 0x004fc8000bf05270 */
[----:B------:R-:W-:Y:S01]  /*0360*/  FSEL R243, RZ, 1, !P0 ;  /* 0x3f800000fff37808 */ /* 0x000fe20004000000 */
[----:B------:R-:W1:Y:S01]  /*0370*/  S2UR UR5, SR_CgaCtaId ;  /* 0x00000000000579c3 */ /* 0x000e620000008800 */
[----:B------:R-:W-:Y:S01]  /*0380*/  UMOV UR4, 0x400 ;  /* 0x0000040000047882 */ /* 0x000fe20000000000 */
[----:B------:R-:W-:Y:S02]  /*0390*/  HFMA2 R128, -RZ, RZ, 0, 0 ;  /* 0x00000000ff807431 */ /* 0x000fe400000001ff */
[----:B------:R-:W-:Y:S01]  /*03a0*/  IMAD.U32 R131, RZ, RZ, UR8 ;  /* 0x00000008ff837e24 */ /* 0x000fe2000f8e00ff */
        /* <DEDUP_REMOVED lines=8> */
[----:B------:R-:W-:Y:S01]  /*0430*/  MOV R130, RZ ;  /* 0x000000ff00827202 */ /* 0x000fe20000000f00 */
[----:B-1----:R-:W-:-:S06]  /*0440*/  ULEA UR4, UR5, UR4, 0x18 ;  /* 0x0000000405047291 */ /* 0x002fcc000f8ec0ff */
[----:B------:R-:W-:Y:S02]  /*0450*/  MOV R129, UR4 ;  /* 0x0000000400817c02 */ /* 0x000fe40008000f00 */
[C---:B----4-:R-:W-:Y:S02]  /*0460*/  PRMT R0, R32.reuse, 0x7632, R0 ;  /* 0x0000763220007816 */ /* 0x050fe40000000000 */
[----:B------:R-:W-:Y:S02]  /*0470*/  SHF.L.U32 R32, R32, 0x10, RZ ;  /* 0x0000001020207819 */ /* 0x000fe400000006ff */
[C---:B-----5:R-:W-:Y:S02]  /*0480*/  PRMT R55, R15.reuse, 0x7632, R55 ;  /* 0x000076320f377816 */ /* 0x060fe40000000037 */
[----:B------:R-:W-:Y:S02]  /*0490*/  SHF.L.U32 R72, R15, 0x10, RZ ;  /* 0x000000100f487819 */ /* 0x000fe400000006ff */
[----:B------:R-:W-:-:S02]  /*04a0*/  PRMT R36, R33, 0x7632, R36 ;  /* 0x0000763221247816 */ /* 0x000fc40000000024 */
[----:B------:R-:W-:Y:S02]  /*04b0*/  SHF.L.U32 R38, R33, 0x10, RZ ;  /* 0x0000001021267819 */ /* 0x000fe400000006ff */
[C---:B---3--:R-:W-:Y:S02]  /*04c0*/  PRMT R15, R4.reuse, 0x7632, R15 ;  /* 0x00007632040f7816 */ /* 0x048fe4000000000f */
[----:B------:R-:W-:Y:S01]  /*04d0*/  SHF.L.U32 R74, R4, 0x10, RZ ;  /* 0x00000010044a7819 */ /* 0x000fe200000006ff */
[----:B------:R-:W-:Y:S01]  /*04e0*/  FADD R4, R243, R32 ;  /* 0x00000020f3047221 */ /* 0x000fe20000000000 */
[C---:B------:R-:W-:Y:S02]  /*04f0*/  PRMT R33, R34.reuse, 0x7632, R33 ;  /* 0x0000763222217816 */ /* 0x040fe40000000021 */
[----:B------:R-:W-:Y:S02]  /*0500*/  SHF.L.U32 R34, R34, 0x10, RZ ;  /* 0x0000001022227819 */ /* 0x000fe400000006ff */
[----:B------:R-:W-:-:S02]  /*0510*/  PRMT R37, R35, 0x7632, R37 ;  /* 0x0000763223257816 */ /* 0x000fc40000000025 */
[----:B------:R-:W-:Y:S02]  /*0520*/  SHF.L.U32 R40, R35, 0x10, RZ ;  /* 0x0000001023287819 */ /* 0x000fe400000006ff */
[C---:B------:R-:W-:Y:S01]  /*0530*/  PRMT R35, R28.reuse, 0x7632, R35 ;  /* 0x000076321c237816 */ /* 0x040fe20000000023 */
[----:B------:R-:W-:Y:S01]  /*0540*/  IMAD.U32 R28, R28, 0x10000, RZ ;  /* 0x000100001c1c7824 */ /* 0x000fe200078e00ff */
[----:B------:R-:W-:Y:S01]  /*0550*/  PRMT R57, R5, 0x7632, R57 ;  /* 0x0000763205397816 */ /* 0x000fe20000000039 */
[----:B0-----:R-:W-:Y:S01]  /*0560*/  FADD R2, R243, R38 ;  /* 0x00000026f3027221 */ /* 0x001fe20000000000 */
[----:B------:R-:W-:Y:S01]  /*0570*/  SHF.L.U32 R76, R5, 0x10, RZ ;  /* 0x00000010054c7819 */ /* 0x000fe200000006ff */
[----:B------:R0:W-:Y:S01]  /*0580*/  STL [R1+0xd4], R4 ;  /* 0x0000d40401007387 */ /* 0x0001e20000100800 */
[----:B------:R-:W-:Y:S01]  /*0590*/  PRMT R5, R6, 0x7632, R5 ;  /* 0x0000763206057816 */ /* 0x000fe20000000005 */
[----:B------:R-:W-:Y:S01]  /*05a0*/  IMAD.U32 R250, R8, 0x10000, RZ ;  /* 0x0001000008fa7824 */ /* 0x000fe200078e00ff */
[----:B------:R-:W-:Y:S01]  /*05b0*/  SHF.L.U32 R78, R6, 0x10, RZ ;  /* 0x00000010064e7819 */ /* 0x000fe200000006ff */
[----:B------:R-:W-:Y:S01]  /*05c0*/  FADD R6, R243, R40 ;  /* 0x00000028f3067221 */ /* 0x000fe20000000000 */
[----:B------:R-:W-:-:S02]  /*05d0*/  PRMT R59, R7, 0x7632, R59 ;  /* 0x00007632073b7816 */ /* 0x000fc4000000003b */
[----:B------:R-:W-:Y:S02]  /*05e0*/  SHF.L.U32 R252, R7, 0x10, RZ ;  /* 0x0000001007fc7819 */ /* 0x000fe400000006ff */
[----:B------:R-:W-:Y:S01]  /*05f0*/  PRMT R7, R8, 0x7632, R7 ;  /* 0x0000763208077816 */ /* 0x000fe20000000007 */
[----:B0-----:R-:W-:Y:S01]  /*0600*/  FADD R4, R243, R34 ;  /* 0x00000022f3047221 */ /* 0x001fe20000000000 */
[----:B------:R-:W-:Y:S01]  /*0610*/  PRMT R3, R29, 0x7632, R3 ;  /* 0x000076321d037816 */ /* 0x000fe20000000003 */
[----:B------:R-:W-:Y:S01]  /*0620*/  FADD R8, R243, R28 ;  /* 0x0000001cf3087221 */ /* 0x000fe20000000000 */
[----:B------:R-:W-:Y:S01]  /*0630*/  SHF.L.U32 R42, R29, 0x10, RZ ;  /* 0x000000101d2a7819 */ /* 0x000fe200000006ff */
[----:B------:R-:W-:Y:S01]  /*0640*/  STL [R1+0xcc], R2 ;  /* 0x0000cc0201007387 */ /* 0x000fe20000100800 */
[C---:B------:R-:W-:Y:S02]  /*0650*/  PRMT R29, R30.reuse, 0x7632, R29 ;  /* 0x000076321e1d7816 */ /* 0x040fe4000000001d */
[----:B------:R-:W-:Y:S01]  /*0660*/  SHF.L.U32 R30, R30, 0x10, RZ ;  /* 0x000000101e1e7819 */ /* 0x000fe200000006ff */
[----:B------:R-:W-:Y:S01]  /*0670*/  STL [R1+0xc4], R4 ;  /* 0x0000c40401007387 */ /* 0x000fe20000100800 */
[----:B------:R-:W-:-:S02]  /*0680*/  PRMT R61, R9, 0x7632, R61 ;  /* 0x00007632093d7816 */ /* 0x000fc4000000003d */
[----:B------:R-:W-:Y:S01]  /*0690*/  SHF.L.U32 R248, R9, 0x10, RZ ;  /* 0x0000001009f87819 */ /* 0x000fe200000006ff */
[----:B------:R-:W-:Y:S01]  /*06a0*/  STL [R1+0xbc], R6 ;  /* 0x0000bc0601007387 */ /* 0x000fe20000100800 */
[C---:B------:R-:W-:Y:S02]  /*06b0*/  PRMT R9, R10.reuse, 0x7632, R9 ;  /* 0x000076320a097816 */ /* 0x040fe40000000009 */
[----:B------:R-:W-:Y:S01]  /*06c0*/  SHF.L.U32 R246, R10, 0x10, RZ ;  /* 0x000000100af67819 */ /* 0x000fe200000006ff */
[----:B------:R0:W-:Y:S01]  /*06d0*/  STL [R1+0xb4], R8 ;  /* 0x0000b40801007387 */ /* 0x0001e20000100800 */
[----:B------:R-:W-:Y:S01]  /*06e0*/  PRMT R39, R31, 0x7632, R39 ;  /* 0x000076321f277816 */ /* 0x000fe20000000027 */
[----:B------:R-:W-:Y:S01]  /*06f0*/  FADD R10, R243, R42 ;  /* 0x0000002af30a7221 */ /* 0x000fe20000000000 */
[----:B------:R-:W-:Y:S02]  /*0700*/  SHF.L.U32 R44, R31, 0x10, RZ ;  /* 0x000000101f2c7819 */ /* 0x000fe400000006ff */
[----:B------:R-:W-:-:S02]  /*0710*/  PRMT R31, R24, 0x7632, R31 ;  /* 0x00007632181f7816 */ /* 0x000fc4000000001f */
[----:B------:R-:W-:Y:S02]  /*0720*/  SHF.L.U32 R24, R24, 0x10, RZ ;  /* 0x0000001018187819 */ /* 0x000fe400000006ff */
[----:B0-----:R-:W-:Y:S01]  /*0730*/  SHF.L.U32 R8, R3, 0x10, RZ ;  /* 0x0000001003087819 */ /* 0x001fe200000006ff */
[----:B------:R-:W-:Y:S01]  /*0740*/  FADD R3, R243, R30 ;  /* 0x0000001ef3037221 */ /* 0x000fe20000000000 */
[C---:B------:R-:W-:Y:S01]  /*0750*/  PRMT R63, R11.reuse, 0x7632, R63 ;  /* 0x000076320b3f7816 */ /* 0x040fe2000000003f */
[----:B------:R-:W-:Y:S01]  /*0760*/  STL [R1+0xac], R10 ;  /* 0x0000ac0a01007387 */ /* 0x000fe20000100800 */
[----:B------:R-:W-:Y:S01]  /*0770*/  SHF.L.U32 R244, R11, 0x10, RZ ;  /* 0x000000100bf47819 */ /* 0x000fe200000006ff */
[----:B------:R-:W-:Y:S01]  /*0780*/  FADD R11, R243, R44 ;  /* 0x0000002cf30b7221 */ /* 0x000fe20000000000 */
[C---:B------:R-:W-:Y:S01]  /*0790*/  PRMT R41, R25.reuse, 0x7632, R41 ;  /* 0x0000763219297816 */ /* 0x040fe20000000029 */
[----:B------:R0:W-:Y:S01]  /*07a0*/  STL [R1+0xa4], R3 ;  /* 0x0000a40301007387 */ /* 0x0001e20000100800 */
[----:B------:R-:W-:-:S02]  /*07b0*/  SHF.L.U32 R46, R25, 0x10, RZ ;  /* 0x00000010192e7819 */ /* 0x000fc400000006ff */
[C---:B------:R-:W-:Y:S01]  /*07c0*/  PRMT R25, R26.reuse, 0x7632, R25 ;  /* 0x000076321a197816 */ /* 0x040fe20000000019 */
[----:B------:R-:W-:Y:S01]  /*07d0*/  IMAD.U32 R26, R26, 0x10000, RZ ;  /* 0x000100001a1a7824 */ /* 0x000fe200078e00ff */
[----:B------:R1:W-:Y:S01]  /*07e0*/  STL [R1+0x9c], R11 ;  /* 0x00009c0b01007387 */ /* 0x0003e20000100800 */
[----:B0-----:R-:W-:Y:S01]  /*07f0*/  FADD R3, R243, R24 ;  /* 0x00000018f3037221 */ /* 0x001fe20000000000 */
[----:B------:R-:W-:Y:S02]  /*0800*/  SHF.L.U32 R48, R27, 0x10, RZ ;  /* 0x000000101b307819 */ /* 0x000fe400000006ff */
[----:B------:R-:W-:Y:S01]  /*0810*/  SHF.L.U32 R50, R20, 0x10, RZ ;  /* 0x0000001014327819 */ /* 0x000fe200000006ff */
[----:B-1----:R-:W-:Y:S01]  /*0820*/  FADD R11, R243, R46 ;  /* 0x0000002ef30b7221 */ /* 0x002fe20000000000 */
[----:B------:R0:W-:Y:S01]  /*0830*/  STL [R1+0x94], R3 ;  /* 0x0000940301007387 */ /* 0x0001e20000100800 */
[----:B------:R-:W-:-:S03]  /*0840*/  SHF.L.U32 R52, R21, 0x10, RZ ;  /* 0x0000001015347819 */ /* 0x000fc600000006ff */
[----:B------:R1:W-:Y:S01]  /*0850*/  STL [R1+0x8c], R11 ;  /* 0x00008c0b01007387 */ /* 0x0003e20000100800 */
[C---:B0-----:R-:W-:Y:S01]  /*0860*/  FADD R3, R243.reuse, R26 ;  /* 0x0000001af3037221 */ /* 0x041fe20000000000 */
[----:B------:R-:W-:Y:S01]  /*0870*/  SHF.L.U32 R54, R22, 0x10, RZ ;  /* 0x0000001016367819 */ /* 0x000fe200000006ff */
[----:B-1----:R-:W-:-:S03]  /*0880*/  FADD R11, R243, R48 ;  /* 0x00000030f30b7221 */ /* 0x002fc60000000000 */
[----:B------:R0:W-:Y:S01]  /*0890*/  STL [R1+0x84], R3 ;  /* 0x0000840301007387 */ /* 0x0001e20000100800 */
[----:B------:R-:W-:-:S03]  /*08a0*/  SHF.L.U32 R56, R23, 0x10, RZ ;  /* 0x0000001017387819 */ /* 0x000fc600000006ff */
[----:B------:R1:W-:Y:S01]  /*08b0*/  STL [R1+0x7c], R11 ;  /* 0x00007c0b01007387 */ /* 0x0003e20000100800 */
[C---:B0-----:R-:W-:Y:S01]  /*08c0*/  FADD R3, R243.reuse, R50 ;  /* 0x00000032f3037221 */ /* 0x041fe20000000000 */
[----:B------:R-:W-:Y:S02]  /*08d0*/  IMAD.U32 R58, R16, 0x10000, RZ ;  /* 0x00010000103a7824 */ /* 0x000fe400078e00ff */
[----:B-1----:R-:W-:Y:S02]  /*08e0*/  FADD R11, R243, R52 ;  /* 0x00000034f30b7221 */ /* 0x002fe40000000000 */
        /* <DEDUP_REMOVED lines=17> */
[C---:B-1----:R-:W-:Y:S02]  /*0a00*/  FADD R11, R243.reuse, R64 ;  /* 0x00000040f30b7221 */ /* 0x042fe40000000000 */
[----:B------:R0:W-:Y:S04]  /*0a10*/  STL [R1+0x44], R3 ;  /* 0x0000440301007387 */ /* 0x0001e80000100800 */
[----:B------:R1:W-:Y:S01]  /*0a20*/  STL [R1+0x3c], R11 ;  /* 0x00003c0b01007387 */ /* 0x0003e20000100800 */
[C---:B0-----:R-:W-:Y:S01]  /*0a30*/  FADD R3, R243.reuse, R66 ;  /* 0x00000042f3037221 */ /* 0x041fe20000000000 */
[----:B-1----:R-:W-:-:S04]  /*0a40*/  FADD R11, R243, R68 ;  /* 0x00000044f30b7221 */ /* 0x002fc80000000000 */
[----:B------:R0:W-:Y:S04]  /*0a50*/  STL [R1+0x34], R3 ;  /* 0x0000340301007387 */ /* 0x0001e80000100800 */
[----:B------:R1:W-:Y:S01]  /*0a60*/  STL [R1+0x2c], R11 ;  /* 0x00002c0b01007387 */ /* 0x0003e20000100800 */
[C---:B0-----:R-:W-:Y:S01]  /*0a70*/  FADD R3, R243.reuse, R70 ;  /* 0x00000046f3037221 */ /* 0x041fe20000000000 */
[----:B-1----:R-:W-:-:S04]  /*0a80*/  FADD R11, R243, R72 ;  /* 0x00000048f30b7221 */ /* 0x002fc80000000000 */
[----:B------:R0:W-:Y:S01]  /*0a90*/  STL [R1+0x24], R3 ;  /* 0x0000240301007387 */ /* 0x0001e20000100800 */
[----:B------:R-:W-:-:S03]  /*0aa0*/  SHF.L.U32 R0, R0, 0x10, RZ ;  /* 0x0000001000007819 */ /* 0x000fc600000006ff */
[----:B------:R1:W-:Y:S01]  /*0ab0*/  STL [R1+0x1c], R11 ;  /* 0x00001c0b01007387 */ /* 0x0003e20000100800 */
[C---:B0-----:R-:W-:Y:S01]  /*0ac0*/  FADD R3, R243.reuse, R74 ;  /* 0x0000004af3037221 */ /* 0x041fe20000000000 */
[----:B------:R-:W-:Y:S01]  /*0ad0*/  SHF.L.U32 R36, R36, 0x10, RZ ;  /* 0x0000001024247819 */ /* 0x000fe200000006ff */
[----:B-1----:R-:W-:-:S03]  /*0ae0*/  FADD R11, R243, R76 ;  /* 0x0000004cf30b7221 */ /* 0x002fc60000000000 */
[----:B------:R0:W-:Y:S01]  /*0af0*/  STL [R1+0x14], R3 ;  /* 0x0000140301007387 */ /* 0x0001e20000100800 */
[----:B------:R-:W-:-:S03]  /*0b00*/  IMAD.U32 R2, R33, 0x10000, RZ ;  /* 0x0001000021027824 */ /* 0x000fc600078e00ff */
[----:B------:R-:W-:Y:S01]  /*0b10*/  STL [R1+0xc], R11 ;  /* 0x00000c0b01007387 */ /* 0x000fe20000100800 */
[----:B0-----:R-:W-:Y:S01]  /*0b20*/  FADD R3, R243, R78 ;  /* 0x0000004ef3037221 */ /* 0x001fe20000000000 */
[----:B------:R-:W-:Y:S01]  /*0b30*/  IMAD.U32 R52, R5, 0x10000, RZ ;  /* 0x0001000005347824 */ /* 0x000fe200078e00ff */
[----:B------:R-:W-:Y:S01]  /*0b40*/  SHF.L.U32 R4, R37, 0x10, RZ ;  /* 0x0000001025047819 */ /* 0x000fe200000006ff */
[----:B------:R-:W-:Y:S02]  /*0b50*/  FADD R5, R243, R36 ;  /* 0x00000024f3057221 */ /* 0x000fe40000000000 */
[----:B------:R0:W-:Y:S01]  /*0b60*/  STL [R1+0x4], R3 ;  /* 0x0000040301007387 */ /* 0x0001e20000100800 */
[----:B------:R-:W-:Y:S02]  /*0b70*/  SHF.L.U32 R6, R35, 0x10, RZ ;  /* 0x0000001023067819 */ /* 0x000fe400000006ff */
[----:B------:R-:W-:Y:S01]  /*0b80*/  PRMT R51, R19, 0x7632, R51 ;  /* 0x0000763213337816 */ /* 0x000fe20000000033 */
[C---:B0-----:R-:W-:Y:S01]  /*0b90*/  FADD R3, R243.reuse, R0 ;  /* 0x00000000f3037221 */ /* 0x041fe20000000000 */
[C---:B------:R-:W-:Y:S01]  /*0ba0*/  FADD R0, R243.reuse, R2 ;  /* 0x00000002f3007221 */ /* 0x040fe20000000000 */
[----:B------:R-:W-:Y:S01]  /*0bb0*/  PRMT R19, R12, 0x7632, R19 ;  /* 0x000076320c137816 */ /* 0x000fe20000000013 */
[----:B------:R-:W-:-:S02]  /*0bc0*/  FADD R2, R243, R6 ;  /* 0x00000006f3027221 */ /* 0x000fc40000000000 */
[----:B------:R0:W-:Y:S01]  /*0bd0*/  STL [R1+0xd0], R3 ;  /* 0x0000d00301007387 */ /* 0x0001e20000100800 */
[----:B------:R-:W-:-:S03]  /*0be0*/  SHF.L.U32 R10, R29, 0x10, RZ ;  /* 0x000000101d0a7819 */ /* 0x000fc600000006ff */
[----:B------:R-:W-:Y:S01]  /*0bf0*/  STL [R1+0xc8], R5 ;  /* 0x0000c80501007387 */ /* 0x000fe20000100800 */
[----:B------:R-:W-:Y:S02]  /*0c00*/  PRMT R53, R13, 0x7632, R53 ;  /* 0x000076320d357816 */ /* 0x000fe40000000035 */
[----:B------:R-:W-:Y:S01]  /*0c10*/  SHF.L.U32 R12, R39, 0x10, RZ ;  /* 0x00000010270c7819 */ /* 0x000fe200000006ff */
[----:B------:R1:W-:Y:S01]  /*0c20*/  STL [R1+0xc0], R0 ;  /* 0x0000c00001007387 */ /* 0x0003e20000100800 */
[----:B0-----:R-:W-:Y:S01]  /*0c30*/  FADD R3, R243, R4 ;  /* 0x00000004f3037221 */ /* 0x001fe20000000000 */
[----:B------:R-:W-:Y:S01]  /*0c40*/  PRMT R13, R14, 0x7632, R13 ;  /* 0x000076320e0d7816 */ /* 0x000fe2000000000d */
[----:B------:R-:W-:Y:S01]  /*0c50*/  IMAD.U32 R14, R31, 0x10000, RZ ;  /* 0x000100001f0e7824 */ /* 0x000fe200078e00ff */
[----:B------:R-:W-:Y:S02]  /*0c60*/  PRMT R43, R27, 0x7632, R43 ;  /* 0x000076321b2b7816 */ /* 0x000fe4000000002b */
[----:B------:R-:W-:Y:S01]  /*0c70*/  PRMT R47, R23, 0x7632, R47 ;  /* 0x00007632172f7816 */ /* 0x000fe2000000002f */
[----:B-1----:R-:W-:Y:S01]  /*0c80*/  FADD R0, R243, R8 ;  /* 0x00000008f3007221 */ /* 0x002fe20000000000 */
[----:B------:R0:W-:Y:S01]  /*0c90*/  STL [R1+0xb8], R3 ;  /* 0x0000b80301007387 */ /* 0x0001e20000100800 */
[----:B------:R-:W-:-:S02]  /*0ca0*/  PRMT R23, R16, 0x7632, R23 ;  /* 0x0000763210177816 */ /* 0x000fc40000000017 */
[----:B------:R-:W-:Y:S01]  /*0cb0*/  PRMT R49, R17, 0x7632, R49 ;  /* 0x0000763211317816 */ /* 0x000fe20000000031 */
[----:B------:R1:W-:Y:S01]  /*0cc0*/  STL [R1+0xb0], R2 ;  /* 0x0000b00201007387 */ /* 0x0003e20000100800 */
[----:B------:R-:W-:Y:S02]  /*0cd0*/  PRMT R17, R18, 0x7632, R17 ;  /* 0x0000763212117816 */ /* 0x000fe40000000011 */
[----:B------:R-:W-:Y:S01]  /*0ce0*/  SHF.L.U32 R16, R41, 0x10, RZ ;  /* 0x0000001029107819 */ /* 0x000fe200000006ff */
[----:B------:R2:W-:Y:S01]  /*0cf0*/  STL [R1+0xa8], R0 ;  /* 0x0000a80001007387 */ /* 0x0005e20000100800 */
[----:B0-----:R-:W-:Y:S01]  /*0d00*/  FADD R3, R243, R10 ;  /* 0x0000000af3037221 */ /* 0x001fe20000000000 */
[----:B------:R-:W-:Y:S02]  /*0d10*/  PRMT R27, R20, 0x7632, R27 ;  /* 0x00007632141b7816 */ /* 0x000fe4000000001b */
[----:B------:R-:W-:Y:S01]  /*0d20*/  SHF.L.U32 R18, R25, 0x10, RZ ;  /* 0x0000001019127819 */ /* 0x000fe200000006ff */
[----:B-1----:R-:W-:Y:S01]  /*0d30*/  FADD R2, R243, R12 ;  /* 0x0000000cf3027221 */ /* 0x002fe20000000000 */
[----:B------:R-:W-:Y:S01]  /*0d40*/  SHF.L.U32 R20, R43, 0x10, RZ ;  /* 0x000000102b147819 */ /* 0x000fe200000006ff */
[----:B--2---:R-:W-:Y:S01]  /*0d50*/  FADD R0, R243, R14 ;  /* 0x0000000ef3007221 */ /* 0x004fe20000000000 */
[----:B------:R-:W-:Y:S01]  /*0d60*/  PRMT R45, R21, 0x7632, R45 ;  /* 0x00007632152d7816 */ /* 0x000fe2000000002d */
[----:B------:R0:W-:Y:S01]  /*0d70*/  STL [R1+0xa0], R3 ;  /* 0x0000a00301007387 */ /* 0x0001e20000100800 */
[----:B------:R-:W-:-:S02]  /*0d80*/  PRMT R21, R22, 0x7632, R21 ;  /* 0x0000763216157816 */ /* 0x000fc40000000015 */
[----:B------:R-:W-:Y:S01]  /*0d90*/  SHF.L.U32 R22, R27, 0x10, RZ ;  /* 0x000000101b167819 */ /* 0x000fe200000006ff */
[----:B------:R1:W-:Y:S01]  /*0da0*/  STL [R1+0x98], R2 ;  /* 0x0000980201007387 */ /* 0x0003e20000100800 */
[----:B------:R-:W-:-:S03]  /*0db0*/  SHF.L.U32 R24, R45, 0x10, RZ ;  /* 0x000000102d187819 */ /* 0x000fc600000006ff */
[----:B------:R2:W-:Y:S01]  /*0dc0*/  STL [R1+0x90], R0 ;  /* 0x0000900001007387 */ /* 0x0005e20000100800 */
[----:B0-----:R-:W-:Y:S01]  /*0dd0*/  FADD R3, R243, R16 ;  /* 0x00000010f3037221 */ /* 0x001fe20000000000 */
[----:B------:R-:W-:Y:S02]  /*0de0*/  IMAD.U32 R26, R21, 0x10000, RZ ;  /* 0x00010000151a7824 */ /* 0x000fe400078e00ff */
[C---:B-1----:R-:W-:Y:S02]  /*0df0*/  FADD R2, R243.reuse, R18 ;  /* 0x00000012f3027221 */ /* 0x042fe40000000000 */
[----:B------:R0:W-:Y:S01]  /*0e00*/  STL [R1+0x88], R3 ;  /* 0x0000880301007387 */ /* 0x0001e20000100800 */
[----:B--2---:R-:W-:-:S03]  /*0e10*/  FADD R0, R243, R20 ;  /* 0x00000014f3007221 */ /* 0x004fc60000000000 */
[----:B------:R1:W-:Y:S01]  /*0e20*/  STL [R1+0x80], R2 ;  /* 0x0000800201007387 */ /* 0x0003e20000100800 */
[----:B------:R-:W-:Y:S02]  /*0e30*/  SHF.L.U32 R28, R47, 0x10, RZ ;  /* 0x000000102f1c7819 */ /* 0x000fe400000006ff */
[----:B------:R-:W-:Y:S01]  /*0e40*/  SHF.L.U32 R30, R23, 0x10, RZ ;  /* 0x00000010171e7819 */ /* 0x000fe200000006ff */
[----:B------:R2:W-:Y:S01]  /*0e50*/  STL [R1+0x78], R0 ;  /* 0x0000780001007387 */ /* 0x0005e20000100800 */
[----:B0-----:R-:W-:Y:S01]  /*0e60*/  FADD R3, R243, R22 ;  /* 0x00000016f3037221 */ /* 0x001fe20000000000 */
[----:B------:R-:W-:Y:S01]  /*0e70*/  SHF.L.U32 R32, R49, 0x10, RZ ;  /* 0x0000001031207819 */ /* 0x000fe200000006ff */
[----:B-1----:R-:W-:-:S03]  /*0e80*/  FADD R2, R243, R24 ;  /* 0x00000018f3027221 */ /* 0x002fc60000000000 */
[----:B------:R0:W-:Y:S01]  /*0e90*/  STL [R1+0x70], R3 ;  /* 0x0000700301007387 */ /* 0x0001e20000100800 */
[----:B--2---:R-:W-:-:S03]  /*0ea0*/  FADD R0, R243, R26 ;  /* 0x0000001af3007221 */ /* 0x004fc60000000000 */
[----:B------:R1:W-:Y:S01]  /*0eb0*/  STL [R1+0x68], R2 ;  /* 0x0000680201007387 */ /* 0x0003e20000100800 */
[----:B------:R-:W-:Y:S02]  /*0ec0*/  SHF.L.U32 R34, R17, 0x10, RZ ;  /* 0x0000001011227819 */ /* 0x000fe400000006ff */
[----:B------:R-:W-:Y:S01]  /*0ed0*/  SHF.L.U32 R38, R51, 0x10, RZ ;  /* 0x0000001033267819 */ /* 0x000fe200000006ff */
        /* <DEDUP_REMOVED lines=19> */
[C---:B0-----:R-:W-:Y:S01]  /*1010*/  FADD R3, R243.reuse, R42 ;  /* 0x0000002af3037221 */ /* 0x041fe20000000000 */
[----:B-1----:R-:W-:-:S04]  /*1020*/  FADD R2, R243, R44 ;  /* 0x0000002cf3027221 */ /* 0x002fc80000000000 */
[----:B------:R0:W-:Y:S01]  /*1030*/  STL [R1+0x28], R3 ;  /* 0x0000280301007387 */ /* 0x0001e20000100800 */
[----:B--2---:R-:W-:-:S03]  /*1040*/  FADD R0, R243, R46 ;  /* 0x0000002ef3007221 */ /* 0x004fc60000000000 */
[----:B------:R1:W-:Y:S04]  /*1050*/  STL [R1+0x20], R2 ;  /* 0x0000200201007387 */ /* 0x0003e80000100800 */
[----:B------:R2:W-:Y:S01]  /*1060*/  STL [R1+0x18], R0 ;  /* 0x0000180001007387 */ /* 0x0005e20000100800 */
[C---:B0-----:R-:W-:Y:S01]  /*1070*/  FADD R3, R243.reuse, R48 ;  /* 0x00000030f3037221 */ /* 0x041fe20000000000 */
[----:B-1----:R-:W-:-:S04]  /*1080*/  FADD R2, R243, R50 ;  /* 0x00000032f3027221 */ /* 0x002fc80000000000 */
[----:B------:R-:W-:Y:S01]  /*1090*/  STL [R1+0x10], R3 ;  /* 0x0000100301007387 */ /* 0x000fe20000100800 */
[----:B--2---:R-:W-:-:S03]  /*10a0*/  FADD R0, R243, R52 ;  /* 0x00000034f3007221 */ /* 0x004fc60000000000 */
[----:B------:R0:W-:Y:S04]  /*10b0*/  STL [R1+0x8], R2 ;  /* 0x0000080201007387 */ /* 0x0001e80000100800 */
[----:B------:R1:W-:Y:S01]  /*10c0*/  STL [R1], R0 ;  /* 0x0000000001007387 */ /* 0x0003e20000100800 */
[----:B------:R-:W-:Y:S02]  /*10d0*/  SHF.L.U32 R54, R59, 0x10, RZ ;  /* 0x000000103b367819 */ /* 0x000fe400000006ff */
[----:B------:R-:W-:Y:S02]  /*10e0*/  SHF.L.U32 R56, R7, 0x10, RZ ;  /* 0x0000001007387819 */ /* 0x000fe400000006ff */
[----:B------:R-:W-:Y:S02]  /*10f0*/  SHF.L.U32 R58, R61, 0x10, RZ ;  /* 0x000000103d3a7819 */ /* 0x000fe400000006ff */
[----:B------:R-:W-:-:S02]  /*1100*/  SHF.L.U32 R60, R9, 0x10, RZ ;  /* 0x00000010093c7819 */ /* 0x000fc400000006ff */
[----:B------:R-:W-:Y:S01]  /*1110*/  SHF.L.U32 R62, R63, 0x10, RZ ;  /* 0x000000103f3e7819 */ /* 0x000fe200000006ff */
        /* <DEDUP_REMOVED lines=10> */
[----:B------:R-:W-:-:S02]  /*11c0*/  CS2R R44, SRZ ;  /* 0x00000000002c7805 */ /* 0x000fc4000001ff00 */
[----:B------:R-:W-:Y:S02]  /*11d0*/  CS2R R46, SRZ ;  /* 0x00000000002e7805 */ /* 0x000fe4000001ff00 */
[----:B------:R-:W-:Y:S02]  /*11e0*/  CS2R R42, SRZ ;  /* 0x00000000002a7805 */ /* 0x000fe4000001ff00 */
[----:B0-----:R-:W-:Y:S02]  /*11f0*/  CS2R R2, SRZ ;  /* 0x0000000000027805 */ /* 0x001fe4000001ff00 */
        /* <DEDUP_REMOVED lines=18> */
[----:B-1----:R-:W-:-:S07]  /*1320*/  CS2R R40, SRZ ;  /* 0x0000000000287805 */ /* 0x002fce000001ff00 */
.L_x_2324:
[----:B0-----:R-:W0:Y:S01]  /*1330*/  S2R R0, SR_TID.X ;  /* 0x0000000000007919 */ /* 0x001e220000002100 */
[----:B------:R-:W1:Y:S01]  /*1340*/  LDC.64 R136, c[0x0][0x390] ;  /* 0x0000e400ff887b82 */ /* 0x000e620000000a00 */
[----:B------:R-:W-:Y:S01]  /*1350*/  SHF.L.U32 R133, R131, 0xa, RZ ;  /* 0x0000000a83857819 */ /* 0x000fe200000006ff */
[----:B------:R-:W2:Y:S04]  /*1360*/  LDL R208, [R1+0xd4] ;  /* 0x0000d40001d07983 */ /* 0x000ea80000100800 */
[----:B------:R-:W3:Y:S02]  /*1370*/  LDL R202, [R1+0xd0] ;  /* 0x0000d00001ca7983 */ /* 0x000ee40000100800 */
[----:B------:R-:W4:Y:S02]  /*1380*/  LDC.64 R48, c[0x0][0x3c8] ;  /* 0x0000f200ff307b82 */ /* 0x000f240000000a00 */
[----:B------:R-:W5:Y:S04]  /*1390*/  LDL R206, [R1+0xcc] ;  /* 0x0000cc0001ce7983 */ /* 0x000f680000100800 */
[----:B------:R-:W5:Y:S02]  /*13a0*/  LDL R204, [R1+0xc4] ;  /* 0x0000c40001cc7983 */ /* 0x000f640000100800 */
[----:B------:R-:W4:Y:S02]  /*13b0*/  LDC.64 R134, c[0x0][0x3a0] ;  /* 0x0000e800ff867b82 */ /* 0x000f240000000a00 */
[----:B------:R-:W5:Y:S04]  /*13c0*/  LDL R203, [R1+0xbc] ;  /* 0x0000bc0001cb7983 */ /* 0x000f680000100800 */
[----:B------:R-:W5:Y:S04]  /*13d0*/  LDL R209, [R1+0x20] ;  /* 0x0000200001d17983 */ /* 0x000f680000100800 */
[----:B------:R-:W5:Y:S01]  /*13e0*/  LDL R210, [R1+0x1c] ;  /* 0x00001c0001d27983 */ /* 0x000f620000100800 */
[----:B0-----:R-:W-:-:S03]  /*13f0*/  LOP3.LUT R133, R133, R0, RZ, 0xfc, !PT ;  /* 0x0000000085857212 */ /* 0x001fc600078efcff */
[----:B------:R-:W5:Y:S02]  /*1400*/  LDL R213, [R1+0x18] ;  /* 0x0000180001d57983 */ /* 0x000f640000100800 */
[C---:B-1----:R-:W-:Y:S02]  /*1410*/  IMAD.WIDE.U32 R136, R133.reuse, 0x10, R136 ;  /* 0x0000001085887825 */ /* 0x042fe400078e0088 */
[----:B------:R-:W5:Y:S02]  /*1420*/  LDL R214, [R1+0x14] ;  /* 0x0000140001d67983 */ /* 0x000f640000100800 */
[----:B----4-:R-:W-:Y:S02]  /*1430*/  IMAD.WIDE.U32 R48, R133, 0x10, R48 ;  /* 0x0000001085307825 */ /* 0x010fe400078e0030 */
[----:B------:R-:W4:Y:S04]  /*1440*/  LDG.E.128 R52, desc[UR6][R136.64] ;  /* 0x0000000688347981 */ /* 0x000f28000c1e1d00 */
[----:B------:R-:W2:Y:S04]  /*1450*/  LDG.E.128 R72, desc[UR6][R48.64+0x1000] ;  /* 0x0010000630487981 */ /* 0x000ea8000c1e1d00 */
[----:B------:R-:W3:Y:S04]  /*1460*/  LDG.E.128 R104, desc[UR6][R48.64+0x3000] ;  /* 0x0030000630687981 */ /* 0x000ee8000c1e1d00 */
[----:B------:R-:W5:Y:S04]  /*1470*/  LDG.E.128 R80, desc[UR6][R48.64+0x1800] ;  /* 0x0018000630507981 */ /* 0x000f68000c1e1d00 */
[----:B------:R-:W5:Y:S04]  /*1480*/  LDG.E.128 R100, desc[UR6][R136.64+0x3000] ;  /* 0x0030000688647981 */ /* 0x000f68000c1e1d00 */
[----:B------:R-:W5:Y:S04]  /*1490*/  LDG.E.128 R76, desc[UR6][R136.64+0x1800] ;  /* 0x00180006884c7981 */ /* 0x000f68000c1e1d00 */
[----:B------:R-:W5:Y:S04]  /*14a0*/  LDG.E.128 R84, desc[UR6][R136.64+0x2000] ;  /* 0x0020000688547981 */ /* 0x000f68000c1e1d00 */
[----:B------:R-:W5:Y:S01]  /*14b0*/  LDG.E.128 R108, desc[UR6][R136.64+0x3800] ;  /* 0x00380006886c7981 */ /* 0x000f62000c1e1d00 */
[----:B------:R-:W-:-:S03]  /*14c0*/  IMAD.WIDE R134, R131, 0x4, R134 ;  /* 0x0000000483867825 */ /* 0x000fc600078e0286 */
[----:B------:R-:W5:Y:S04]  /*14d0*/  LDG.E.128 R64, desc[UR6][R48.64+0x800] ;  /* 0x0008000630407981 */ /* 0x000f68000c1e1d00 */
[----:B------:R-:W5:Y:S04]  /*14e0*/  LDG.E.128 R92, desc[UR6][R136.64+0x2800] ;  /* 0x00280006885c7981 */ /* 0x000f68000c1e1d00 */
[----:B------:R-:W5:Y:S04]  /*14f0*/  LDG.E R132, desc[UR6][R134.64] ;  /* 0x0000000686847981 */ /* 0x000f68000c1e1900 */
[----:B------:R-:W5:Y:S04]  /*1500*/  LDG.E.128 R60, desc[UR6][R136.64+0x800] ;  /* 0x00080006883c7981 */ /* 0x000f68000c1e1d00 */
[----:B------:R0:W5:Y:S04]  /*1510*/  LDG.E.128 R68, desc[UR6][R136.64+0x1000] ;  /* 0x0010000688447981 */ /* 0x000168000c1e1d00 */
[----:B------:R-:W5:Y:S04]  /*1520*/  LDG.E.128 R56, desc[UR6][R48.64] ;  /* 0x0000000630387981 */ /* 0x000f68000c1e1d00 */
[----:B------:R-:W5:Y:S04]  /*1530*/  LDG.E.128 R88, desc[UR6][R48.64+0x2000] ;  /* 0x0020000630587981 */ /* 0x000f68000c1e1d00 */
[----:B------:R-:W5:Y:S04]  /*1540*/  LDG.E.128 R96, desc[UR6][R48.64+0x2800] ;  /* 0x0028000630607981 */ /* 0x000f68000c1e1d00 */
[----:B------:R-:W5:Y:S04]  /*1550*/  LDL R217, [R1+0x10] ;  /* 0x0000100001d97983 */ /* 0x000f680000100800 */
[----:B------:R-:W5:Y:S04]  /*1560*/  LDL R219, [R1+0xc] ;  /* 0x00000c0001db7983 */ /* 0x000f680000100800 */
[----:B------:R-:W5:Y:S04]  /*1570*/  LDG.E.128 R48, desc[UR6][R48.64+0x3800] ;  /* 0x0038000630307981 */ /* 0x000f68000c1e1d00 */
[----:B------:R-:W5:Y:S04]  /*1580*/  LDL R222, [R1+0x8] ;  /* 0x0000080001de7983 */ /* 0x000f680000100800 */
[----:B------:R-:W5:Y:S01]  /*1590*/  LDL R224, [R1+0x4] ;  /* 0x0000040001e07983 */ /* 0x000f620000100800 */
[----:B----4-:R-:W-:-:S02]  /*15a0*/  PRMT R165, R53, 0x7632, R165 ;  /* 0x0000763235a57816 */ /* 0x010fc400000000a5 */
[C---:B--2---:R-:W-:Y:S02]  /*15b0*/  PRMT R152, R72.reuse, 0x7632, R152 ;  /* 0x0000763248987816 */ /* 0x044fe40000000098 */
[----:B------:R-:W-:Y:S02]  /*15c0*/  SHF.L.U32 R153, R72, 0x10, RZ ;  /* 0x0000001048997819 */ /* 0x000fe400000006ff */
[C---:B---3--:R-:W-:Y:S01]  /*15d0*/  PRMT R228, R107.reuse, 0x7632, R228 ;  /* 0x000076326be47816 */ /* 0x048fe200000000e4 */
[----:B------:R-:W-:Y:S01]  /*15e0*/  IMAD.U32 R72, R107, 0x10000, RZ ;  /* 0x000100006b487824 */ /* 0x000fe200078e00ff */
[----:B------:R-:W-:Y:S02]  /*15f0*/  SHF.L.U32 R107, R165, 0x10, RZ ;  /* 0x00000010a56b7819 */ /* 0x000fe400000006ff */
[----:B------:R-:W2:Y:S01]  /*1600*/  LDL R165, [R1+0xac] ;  /* 0x0000ac0001a57983 */ /* 0x000ea20000100800 */
[----:B------:R-:W-:Y:S02]  /*1610*/  PRMT R158, R52, 0x7632, R158 ;  /* 0x00007632349e7816 */ /* 0x000fe4000000009e */
[----:B------:R-:W-:-:S02]  /*1620*/  PRMT R169, R54, 0x7632, R169 ;  /* 0x0000763236a97816 */ /* 0x000fc400000000a9 */
[----:B------:R-:W-:Y:S01]  /*1630*/  SHF.L.U32 R188, R54, 0x10, RZ ;  /* 0x0000001036bc7819 */ /* 0x000fe200000006ff */
[C---:B-----5:R-:W-:Y:S01]  /*1640*/  IMAD.U32 R54, R83.reuse, 0x10000, RZ ;  /* 0x0001000053367824 */ /* 0x060fe200078e00ff */
[----:B------:R-:W-:Y:S02]  /*1650*/  PRMT R178, R83, 0x7632, R178 ;  /* 0x0000763253b27816 */ /* 0x000fe400000000b2 */
[C---:B------:R-:W-:Y:S02]  /*1660*/  PRMT R154, R73.reuse, 0x7632, R154 ;  /* 0x00007632499a7816 */ /* 0x040fe4000000009a */
[----:B------:R-:W-:Y:S02]  /*1670*/  SHF.L.U32 R156, R73, 0x10, RZ ;  /* 0x00000010499c7819 */ /* 0x000fe400000006ff */
[C---:B------:R-:W-:Y:S02]  /*1680*/  PRMT R162, R75.reuse, 0x7632, R162 ;  /* 0x000076324ba27816 */ /* 0x040fe400000000a2 */
[----:B------:R-:W-:-:S02]  /*1690*/  SHF.L.U32 R163, R75, 0x10, RZ ;  /* 0x000000104ba37819 */ /* 0x000fc400000006ff */
[C---:B------:R-:W-:Y:S02]  /*16a0*/  PRMT R83, R103.reuse, 0x7632, R83 ;  /* 0x0000763267537816 */ /* 0x040fe40000000053 */
[----:B------:R-:W-:Y:S02]  /*16b0*/  SHF.L.U32 R225, R103, 0x10, RZ ;  /* 0x0000001067e17819 */ /* 0x000fe400000006ff */
[C---:B------:R-:W-:Y:S02]  /*16c0*/  PRMT R73, R79.reuse, 0x7632, R73 ;  /* 0x000076324f497816 */ /* 0x040fe40000000049 */
[----:B------:R-:W-:Y:S02]  /*16d0*/  SHF.L.U32 R175, R79, 0x10, RZ ;  /* 0x000000104faf7819 */ /* 0x000fe400000006ff */
[C---:B------:R-:W-:Y:S02]  /*16e0*/  PRMT R75, R85.reuse, 0x7632, R75 ;  /* 0x00007632554b7816 */ /* 0x040fe4000000004b */
[----:B------:R-:W-:-:S02]  /*16f0*/  SHF.L.U32 R183, R85, 0x10, RZ ;  /* 0x0000001055b77819 */ /* 0x000fc400000006ff */
[----:B------:R-:W-:Y:S02]  /*1700*/  SHF.L.U32 R103, R158, 0x10, RZ ;  /* 0x000000109e677819 */ /* 0x000fe400000006ff */
[C---:B------:R-:W-:Y:S01]  /*1710*/  PRMT R79, R109.reuse, 0x7632, R79 ;  /* 0x000076326d4f7816 */ /* 0x040fe2000000004f */
[----:B------:R-:W3:Y:S01]  /*1720*/  LDL R158, [R1+0xa4] ;  /* 0x0000a400019e7983 */ /* 0x000ee20000100800 */
[----:B------:R-:W-:Y:S02]  /*1730*/  SHF.L.U32 R85, R109, 0x10, RZ ;  /* 0x000000106d557819 */ /* 0x000fe400000006ff */
[C---:B------:R-:W-:Y:S02]  /*1740*/  PRMT R159, R74.reuse, 0x7632, R159 ;  /* 0x000076324a9f7816 */ /* 0x040fe4000000009f */
[----:B------:R-:W-:Y:S02]  /*1750*/  SHF.L.U32 R161, R74, 0x10, RZ ;  /* 0x000000104aa17819 */ /* 0x000fe400000006ff */
[----:B------:R-:W-:-:S02]  /*1760*/  SHF.L.U32 R109, R169, 0x10, RZ ;  /* 0x00000010a96d7819 */ /* 0x000fc400000006ff */
[C---:B------:R-:W-:Y:S01]  /*1770*/  PRMT R74, R84.reuse, 0x7632, R74 ;  /* 0x00007632544a7816 */ /* 0x040fe2000000004a */
[----:B------:R-:W4:Y:S01]  /*1780*/  LDL R169, [R1+0xb0] ;  /* 0x0000b00001a97983 */ /* 0x000f220000100800 */
[----:B------:R-:W-:Y:S02]  /*1790*/  SHF.L.U32 R179, R84, 0x10, RZ ;  /* 0x0000001054b37819 */ /* 0x000fe400000006ff */
[C---:B------:R-:W-:Y:S02]  /*17a0*/  PRMT R84, R108.reuse, 0x7632, R84 ;  /* 0x000076326c547816 */ /* 0x040fe40000000054 */
[----:B------:R-:W-:Y:S02]  /*17b0*/  SHF.L.U32 R230, R108, 0x10, RZ ;  /* 0x000000106ce67819 */ /* 0x000fe400000006ff */
[----:B------:R-:W5:Y:S01]  /*17c0*/  LDL R108, [R1+0xc8] ;  /* 0x0000c800016c7983 */ /* 0x000f620000100800 */
[----:B------:R-:W-:-:S13]  /*17d0*/  LOP3.LUT P2, RZ, R0, 0x1f, RZ, 0xc0, !PT ;  /* 0x0000001f00ff7812 */ /* 0x000fda000784c0ff */
[----:B------:R-:W1:Y:S01]  /*17e0*/  @!P2 S2R R139, SR_CgaCtaId ;  /* 0x00000000008ba919 */ /* 0x000e620000008800 */
[----:B------:R-:W-:Y:S02]  /*17f0*/  @!P2 MOV R0, 0x400 ;  /* 0x000004000000a802 */ /* 0x000fe40000000f00 */
[C---:B------:R-:W-:Y:S02]  /*1800*/  PRMT R239, R111.reuse, 0x7632, R239 ;  /* 0x000076326fef7816 */ /* 0x040fe400000000ef */
[----:B------:R-:W-:Y:S02]  /*1810*/  SHF.L.U32 R238, R111, 0x10, RZ ;  /* 0x000000106fee7819 */ /* 0x000fe400000006ff */
[----:B------:R-:W4:Y:S01]  /*1820*/  LDL R111, [R1+0xc0] ;  /* 0x0000c000016f7983 */ /* 0x000f220000100800 */
[----:B------:R-:W-:Y:S01]  /*1830*/  SHF.L.U32 R141, R67, 0x10, RZ ;  /* 0x00000010438d7819 */ /* 0x000fe200000006ff */
[----:B------:R-:W-:Y:S01]  /*1840*/  IMAD.U32 R207, R95, 0x10000, RZ ;  /* 0x000100005fcf7824 */ /* 0x000fe200078e00ff */
[----:B0-----:R-:W-:-:S02]  /*1850*/  PRMT R136, R66, 0x7632, R136 ;  /* 0x0000763242887816 */ /* 0x001fc40000000088 */
[----:B------:R-:W-:Y:S02]  /*1860*/  SHF.L.U32 R138, R66, 0x10, RZ ;  /* 0x00000010428a7819 */ /* 0x000fe400000006ff */
[----:B------:R-:W-:Y:S02]  /*1870*/  SHF.L.U32 R191, R87, 0x10, RZ ;  /* 0x0000001057bf7819 */ /* 0x000fe400000006ff */
[----:B------:R-:W-:Y:S01]  /*1880*/  PRMT R66, R95, 0x7632, R66 ;  /* 0x000076325f427816 */ /* 0x000fe20000000042 */
[----:B------:R-:W-:Y:S01]  /*1890*/  FMUL R95, R132, R188 ;  /* 0x000000bc845f7220 */ /* 0x000fe20000400000 */
[----:B------:R-:W-:Y:S01]  /*18a0*/  PRMT R237, R110, 0x7632, R237 ;  /* 0x000076326eed7816 */ /* 0x000fe200000000ed */
[----:B------:R-:W4:Y:S01]  /*18b0*/  LDL R188, [R1+0xb8] ;  /* 0x0000b80001bc7983 */ /* 0x000f220000100800 */
[----:B-1----:R-:W-:Y:S02]  /*18c0*/  @!P2 LEA R129, R139, R0, 0x18 ;  /* 0x000000008b81a211 */ /* 0x002fe400078ec0ff */
[----:B------:R-:W-:-:S02]  /*18d0*/  PRMT R139, R67, 0x7632, R139 ;  /* 0x00007632438b7816 */ /* 0x000fc4000000008b */
[----:B------:R-:W-:Y:S02]  /*18e0*/  PRMT R67, R87, 0x7632, R67 ;  /* 0x0000763257437816 */ /* 0x000fe40000000043 */
[----:B------:R-:W-:Y:S02]  /*18f0*/  SHF.L.U32 R87, R110, 0x10, RZ ;  /* 0x000000106e577819 */ /* 0x000fe400000006ff */
[----:B------:R-:W4:Y:S01]  /*1900*/  LDL R110, [R1+0xb4] ;  /* 0x0000b400016e7983 */ /* 0x000f220000100800 */
[----:B------:R-:W-:Y:S02]  /*1910*/  SHF.L.U32 R176, R63, 0x10, RZ ;  /* 0x000000103fb07819 */ /* 0x000fe400000006ff */
[C---:B------:R-:W-:Y:S02]  /*1920*/  PRMT R146, R68.reuse, 0x7632, R146 ;  /* 0x0000763244927816 */ /* 0x040fe40000000092 */
[----:B------:R-:W-:Y:S02]  /*1930*/  SHF.L.U32 R142, R68, 0x10, RZ ;  /* 0x00000010448e7819 */ /* 0x000fe400000006ff */
[----:B------:R-:W-:-:S02]  /*1940*/  SHF.L.U32 R0, R52, 0x10, RZ ;  /* 0x0000001034007819 */ /* 0x000fc400000006ff */
[C---:B------:R-:W-:Y:S02]  /*1950*/  PRMT R177, R56.reuse, 0x7632, R177 ;  /* 0x0000763238b17816 */ /* 0x040fe400000000b1 */
[----:B------:R-:W-:Y:S02]  /*1960*/  SHF.L.U32 R194, R56, 0x10, RZ ;  /* 0x0000001038c27819 */ /* 0x000fe400000006ff */
[----:B------:R-:W-:Y:S02]  /*1970*/  SHF.L.U32 R196, R61, 0x10, RZ ;  /* 0x000000103dc47819 */ /* 0x000fe400000006ff */
[C---:B------:R-:W-:Y:S02]  /*1980*/  PRMT R223, R106.reuse, 0x7632, R223 ;  /* 0x000076326adf7816 */ /* 0x040fe400000000df */
[----:B------:R-:W-:Y:S01]  /*1990*/  SHF.L.U32 R68, R106, 0x10, RZ ;  /* 0x000000106a447819 */ /* 0x000fe200000006ff */
[----:B------:R-:W-:Y:S01]  /*19a0*/  FMUL R106, R132, R176 ;  /* 0x000000b0846a7220 */ /* 0x000fe20000400000 */
[C---:B------:R-:W-:Y:S01]  /*19b0*/  PRMT R172, R55.reuse, 0x7632, R172 ;  /* 0x0000763237ac7816 */ /* 0x040fe200000000ac */
[----:B------:R-:W4:Y:S01]  /*19c0*/  LDL R176, [R1+0xa8] ;  /* 0x0000a80001b07983 */ /* 0x000f220000100800 */
[----:B------:R-:W-:-:S02]  /*19d0*/  SHF.L.U32 R197, R55, 0x10, RZ ;  /* 0x0000001037c57819 */ /* 0x000fc400000006ff */
[----:B------:R-:W-:Y:S02]  /*19e0*/  PRMT R150, R61, 0x7632, R150 ;  /* 0x000076323d967816 */ /* 0x000fe40000000096 */
[C---:B------:R-:W-:Y:S02]  /*19f0*/  PRMT R182, R88.reuse, 0x7632, R182 ;  /* 0x0000763258b67816 */ /* 0x040fe400000000b6 */
[----:B------:R-:W-:Y:S02]  /*1a00*/  SHF.L.U32 R55, R88, 0x10, RZ ;  /* 0x0000001058377819 */ /* 0x000fe400000006ff */
[C---:B------:R-:W-:Y:S02]  /*1a10*/  PRMT R145, R92.reuse, 0x7632, R145 ;  /* 0x000076325c917816 */ /* 0x040fe40000000091 */
[----:B------:R-:W-:Y:S01]  /*1a20*/  SHF.L.U32 R195, R92, 0x10, RZ ;  /* 0x000000105cc37819 */ /* 0x000fe200000006ff */
[----:B------:R-:W-:Y:S01]  /*1a30*/  IMAD.U32 R135, R65, 0x10000, RZ ;  /* 0x0001000041877824 */ /* 0x000fe200078e00ff */
[C---:B------:R-:W-:Y:S01]  /*1a40*/  PRMT R92, R97.reuse, 0x7632, R92 ;  /* 0x00007632615c7816 */ /* 0x040fe2000000005c */
[----:B------:R-:W-:Y:S01]  /*1a50*/  FMUL R0, R132, R0 ;  /* 0x0000000084007220 */ /* 0x000fe20000400000 */
[----:B------:R-:W-:Y:S01]  /*1a60*/  SHF.L.U32 R61, R97, 0x10, RZ ;  /* 0x00000010613d7819 */ /* 0x000fe200000006ff */
[----:B------:R-:W-:Y:S01]  /*1a70*/  IMAD.U32 R177, R177, 0x10000, RZ ;  /* 0x00010000b1b17824 */ /* 0x000fe200078e00ff */
[----:B------:R-:W-:Y:S01]  /*1a80*/  PRMT R88, R102, 0x7632, R88 ;  /* 0x0000763266587816 */ /* 0x000fe20000000058 */
[----:B------:R-:W-:Y:S01]  /*1a90*/  FMUL R97, R208, R194 ;  /* 0x000000c2d0617220 */ /* 0x000fe20000400000 */
[----:B------:R-:W-:Y:S01]  /*1aa0*/  SHF.L.U32 R220, R102, 0x10, RZ ;  /* 0x0000001066dc7819 */ /* 0x000fe200000006ff */
[----:B------:R-:W-:Y:S01]  /*1ab0*/  FMUL R102, R132, R196 ;  /* 0x000000c484667220 */ /* 0x000fe20000400000 */
[C---:B------:R-:W-:Y:S01]  /*1ac0*/  PRMT R151, R70.reuse, 0x7632, R151 ;  /* 0x0000763246977816 */ /* 0x040fe20000000097 */
[----:B------:R-:W-:Y:S01]  /*1ad0*/  IMAD.U32 R167, R77, 0x10000, RZ ;  /* 0x000100004da77824 */ /* 0x000fe200078e00ff */
[----:B------:R-:W-:-:S02]  /*1ae0*/  SHF.L.U32 R149, R70, 0x10, RZ ;  /* 0x0000001046957819 */ /* 0x000fc400000006ff */
[----:B------:R-:W-:Y:S02]  /*1af0*/  SHF.L.U32 R185, R62, 0x10, RZ ;  /* 0x000000103eb97819 */ /* 0x000fe400000006ff */
[C---:B------:R-:W-:Y:S02]  /*1b00*/  PRMT R143, R64.reuse, 0x7632, R143 ;  /* 0x00007632408f7816 */ /* 0x040fe4000000008f */
[----:B------:R-:W-:Y:S02]  /*1b10*/  SHF.L.U32 R140, R64, 0x10, RZ ;  /* 0x00000010408c7819 */ /* 0x000fe400000006ff */
[C---:B------:R-:W-:Y:S02]  /*1b20*/  PRMT R168, R80.reuse, 0x7632, R168 ;  /* 0x0000763250a87816 */ /* 0x040fe400000000a8 */
[----:B------:R-:W-:Y:S02]  /*1b30*/  SHF.L.U32 R241, R80, 0x10, RZ ;  /* 0x0000001050f17819 */ /* 0x000fe400000006ff */
[----:B------:R-:W-:Y:S01]  /*1b40*/  SHF.L.U32 R187, R86, 0x10, RZ ;  /* 0x0000001056bb7819 */ /* 0x000fe200000006ff */
[----:B------:R-:W-:Y:S01]  /*1b50*/  FMUL R103, R132, R103 ;  /* 0x0000006784677220 */ /* 0x000fe20000400000 */
[----:B------:R-:W-:Y:S01]  /*1b60*/  PRMT R70, R77, 0x7632, R70 ;  /* 0x000076324d467816 */ /* 0x000fe20000000046 */
[----:B------:R-:W-:Y:S01]  /*1b70*/  IMAD.U32 R80, R49, 0x10000, RZ ;  /* 0x0001000031507824 */ /* 0x000fe200078e00ff */
[----:B------:R-:W-:Y:S01]  /*1b80*/  PRMT R77, R86, 0x7632, R77 ;  /* 0x00007632564d7816 */ /* 0x000fe2000000004d */
[----:B------:R-:W-:Y:S01]  /*1b90*/  FFMA R119, R102, R135, R119 ;  /* 0x0000008766777223 */ /* 0x000fe20000000077 */
[----:B------:R-:W-:Y:S01]  /*1ba0*/  PRMT R218, R105, 0x7632, R218 ;  /* 0x0000763269da7816 */ /* 0x000fe200000000da */
[----:B------:R-:W-:Y:S01]  /*1bb0*/  IMAD.U32 R56, R89, 0x10000, RZ ;  /* 0x0001000059387824 */ /* 0x000fe200078e00ff */
[----:B------:R-:W-:Y:S01]  /*1bc0*/  SHF.L.U32 R64, R105, 0x10, RZ ;  /* 0x0000001069407819 */ /* 0x000fe200000006ff */
[----:B------:R-:W-:Y:S01]  /*1bd0*/  FMUL R105, R202, R177 ;  /* 0x000000b1ca697220 */ /* 0x000fe20000400000 */
[----:B------:R-:W-:Y:S01]  /*1be0*/  PRMT R86, R49, 0x7632, R86 ;  /* 0x0000763231567816 */ /* 0x000fe20000000056 */
[----:B------:R-:W-:Y:S01]  /*1bf0*/  FFMA R49, R0, R97, RZ ;  /* 0x0000006100317223 */ /* 0x000fe200000000ff */
[----:B------:R-:W-:-:S02]  /*1c00*/  PRMT R173, R60, 0x7632, R173 ;  /* 0x000076323cad7816 */ /* 0x000fc400000000ad */
[----:B------:R-:W-:Y:S02]  /*1c10*/  SHF.L.U32 R201, R60, 0x10, RZ ;  /* 0x000000103cc97819 */ /* 0x000fe400000006ff */
[C---:B------:R-:W-:Y:S02]  /*1c20*/  PRMT R170, R81.reuse, 0x7632, R170 ;  /* 0x0000763251aa7816 */ /* 0x040fe400000000aa */
[----:B------:R-:W-:Y:S02]  /*1c30*/  SHF.L.U32 R52, R81, 0x10, RZ ;  /* 0x0000001051347819 */ /* 0x000fe400000006ff */
[----:B------:R-:W-:Y:S02]  /*1c40*/  PRMT R186, R89, 0x7632, R186 ;  /* 0x0000763259ba7816 */ /* 0x000fe400000000ba */
[C---:B------:R-:W-:Y:S01]  /*1c50*/  PRMT R144, R104.reuse, 0x7632, R144 ;  /* 0x0000763268907816 */ /* 0x040fe20000000090 */
[----:B------:R-:W-:Y:S01]  /*1c60*/  FFMA R128, R103, R177, R128 ;  /* 0x000000b167807223 */ /* 0x000fe20000000080 */
[----:B------:R-:W-:Y:S01]  /*1c70*/  SHF.L.U32 R60, R104, 0x10, RZ ;  /* 0x00000010683c7819 */ /* 0x000fe200000006ff */
[----:B------:R-:W-:Y:S01]  /*1c80*/  FMUL R104, R132, R185 ;  /* 0x000000b984687220 */ /* 0x000fe20000400000 */
[----:B------:R-:W-:Y:S01]  /*1c90*/  PRMT R181, R57, 0x7632, R181 ;  /* 0x0000763239b57816 */ /* 0x000fe200000000b5 */
[----:B------:R-:W4:Y:S01]  /*1ca0*/  LDL R177, [R1+0x98] ;  /* 0x0000980001b17983 */ /* 0x000f220000100800 */
[----:B------:R-:W-:-:S02]  /*1cb0*/  PRMT R89, R50, 0x7632, R89 ;  /* 0x0000763232597816 */ /* 0x000fc40000000059 */
[----:B------:R-:W-:Y:S01]  /*1cc0*/  SHF.L.U32 R81, R50, 0x10, RZ ;  /* 0x0000001032517819 */ /* 0x000fe200000006ff */
[----:B------:R-:W-:Y:S01]  /*1cd0*/  FFMA R50, R103, R105, R49 ;  /* 0x0000006967327223 */ /* 0x000fe20000000031 */
[----:B------:R-:W-:Y:S01]  /*1ce0*/  SHF.L.U32 R49, R143, 0x10, RZ ;  /* 0x000000108f317819 */ /* 0x000fe200000006ff */
[----:B------:R-:W-:Y:S01]  /*1cf0*/  FFMA R117, R104, R138, R117 ;  /* 0x0000008a68757223 */ /* 0x000fe20000000075 */
[----:B------:R-:W-:Y:S01]  /*1d00*/  SHF.L.U32 R181, R181, 0x10, RZ ;  /* 0x00000010b5b57819 */ /* 0x000fe200000006ff */
[----:B------:R-:W-:Y:S01]  /*1d10*/  FMUL R107, R132, R107 ;  /* 0x0000006b846b7220 */ /* 0x000fe20000400000 */
[----:B------:R-:W-:Y:S01]  /*1d20*/  SHF.L.U32 R193, R57, 0x10, RZ ;  /* 0x0000001039c17819 */ /* 0x000fe200000006ff */
[----:B------:R-:W-:Y:S01]  /*1d30*/  IMAD.U32 R200, R53, 0x10000, RZ ;  /* 0x0001000035c87824 */ /* 0x000fe200078e00ff */
[----:B------:R-:W-:Y:S01]  /*1d40*/  PRMT R137, R63, 0x7632, R137 ;  /* 0x000076323f897816 */ /* 0x000fe20000000089 */
[----:B------:R-:W-:Y:S01]  /*1d50*/  FFMA R126, R107, R181, R126 ;  /* 0x000000b56b7e7223 */ /* 0x000fe2000000007e */
[----:B------:R-:W-:-:S02]  /*1d60*/  PRMT R134, R65, 0x7632, R134 ;  /* 0x0000763241867816 */ /* 0x000fc40000000086 */
[----:B------:R-:W-:Y:S02]  /*1d70*/  PRMT R174, R82, 0x7632, R174 ;  /* 0x0000763252ae7816 */ /* 0x000fe400000000ae */
[----:B------:R-:W-:Y:S02]  /*1d80*/  SHF.L.U32 R205, R94, 0x10, RZ ;  /* 0x000000105ecd7819 */ /* 0x000fe400000006ff */
[C---:B------:R-:W-:Y:S02]  /*1d90*/  PRMT R180, R58.reuse, 0x7632, R180 ;  /* 0x000076323ab47816 */ /* 0x040fe400000000b4 */
[----:B------:R-:W-:Y:S01]  /*1da0*/  SHF.L.U32 R192, R58, 0x10, RZ ;  /* 0x000000103ac07819 */ /* 0x000fe200000006ff */
[----:B------:R-:W-:Y:S01]  /*1db0*/  IMAD.U32 R189, R59, 0x10000, RZ ;  /* 0x000100003bbd7824 */ /* 0x000fe200078e00ff */
[C---:B------:R-:W-:Y:S02]  /*1dc0*/  PRMT R148, R69.reuse, 0x7632, R148 ;  /* 0x0000763245947816 */ /* 0x040fe40000000094 */
[----:B------:R-:W-:-:S02]  /*1dd0*/  SHF.L.U32 R147, R69, 0x10, RZ ;  /* 0x0000001045937819 */ /* 0x000fc400000006ff */
[----:B------:R-:W-:Y:S02]  /*1de0*/  PRMT R184, R59, 0x7632, R184 ;  /* 0x000076323bb87816 */ /* 0x000fe400000000b8 */
[----:B------:R-:W-:Y:S01]  /*1df0*/  SHF.L.U32 R199, R93, 0x10, RZ ;  /* 0x000000105dc77819 */ /* 0x000fe200000006ff */
[C---:B------:R-:W-:Y:S01]  /*1e00*/  IMAD.U32 R157, R71.reuse, 0x10000, RZ ;  /* 0x00010000479d7824 */ /* 0x040fe200078e00ff */
[----:B------:R-:W-:Y:S01]  /*1e10*/  PRMT R160, R71, 0x7632, R160 ;  /* 0x0000763247a07816 */ /* 0x000fe200000000a0 */
[----:B------:R-:W-:Y:S01]  /*1e20*/  FMUL R109, R132, R109 ;  /* 0x0000006d846d7220 */ /* 0x000fe20000400000 */
[----:B------:R-:W-:Y:S01]  /*1e30*/  SHF.L.U32 R171, R78, 0x10, RZ ;  /* 0x000000104eab7819 */ /* 0x000fe200000006ff */
[----:B------:R-:W-:Y:S01]  /*1e40*/  IMAD.U32 R215, R101, 0x10000, RZ ;  /* 0x0001000065d77824 */ /* 0x000fe200078e00ff */
[----:B------:R-:W-:Y:S01]  /*1e50*/  PRMT R190, R90, 0x7632, R190 ;  /* 0x000076325abe7816 */ /* 0x000fe200000000be */
[----:B------:R-:W4:Y:S01]  /*1e60*/  LDL R185, [R1+0x9c] ;  /* 0x00009c0001b97983 */ /* 0x000f220000100800 */
[----:B------:R-:W-:-:S02]  /*1e70*/  SHF.L.U32 R242, R48, 0x10, RZ ;  /* 0x0000001030f27819 */ /* 0x000fc400000006ff */
[----:B------:R-:W-:Y:S02]  /*1e80*/  PRMT R155, R62, 0x7632, R155 ;  /* 0x000076323e9b7816 */ /* 0x000fe4000000009b */
[C---:B------:R-:W-:Y:S02]  /*1e90*/  PRMT R166, R76.reuse, 0x7632, R166 ;  /* 0x000076324ca67816 */ /* 0x040fe400000000a6 */
[----:B------:R-:W-:Y:S02]  /*1ea0*/  SHF.L.U32 R164, R76, 0x10, RZ ;  /* 0x000000104ca47819 */ /* 0x000fe400000006ff */
[----:B------:R-:W-:Y:S02]  /*1eb0*/  PRMT R198, R96, 0x7632, R198 ;  /* 0x0000763260c67816 */ /* 0x000fe400000000c6 */
[----:B------:R-:W-:Y:S02]  /*1ec0*/  SHF.L.U32 R211, R100, 0x10, RZ ;  /* 0x0000001064d37819 */ /* 0x000fe400000006ff */
[----:B------:R-:W-:Y:S01]  /*1ed0*/  SHF.L.U32 R172, R172, 0x10, RZ ;  /* 0x00000010acac7819 */ /* 0x000fe200000006ff */
[----:B------:R-:W-:Y:S01]  /*1ee0*/  FMUL R142, R132, R142 ;  /* 0x0000008e848e7220 */ /* 0x000fe20000400000 */
[----:B------:R-:W-:Y:S01]  /*1ef0*/  FFMA R115, R106, R141, R115 ;  /* 0x0000008d6a737223 */ /* 0x000fe20000000073 */
[----:B------:R-:W-:Y:S01]  /*1f00*/  FMUL R149, R132, R149 ;  /* 0x0000009584957220 */ /* 0x000fe20000400000 */
[----:B------:R-:W4:Y:S01]  /*1f10*/  LDL R196, [R1+0x44] ;  /* 0x0000440001c47983 */ /* 0x000f220000100800 */
[----:B------:R-:W-:-:S03]  /*1f20*/  FFMA R130, R0, R194, R130 ;  /* 0x000000c200827223 */ /* 0x000fc60000000082 */
[----:B------:R-:W4:Y:S04]  /*1f30*/  LDL R208, [R1+0x34] ;  /* 0x0000340001d07983 */ /* 0x000f280000100800 */
[----:B------:R-:W4:Y:S01]  /*1f40*/  LDL R202, [R1+0x2c] ;  /* 0x00002c0001ca7983 */ /* 0x000f220000100800 */
[----:B--2---:R-:W-:Y:S01]  /*1f50*/  FMUL R135, R165, R135 ;  /* 0x00000087a5877220 */ /* 0x004fe20000400000 */
[----:B---3--:R-:W-:Y:S02]  /*1f60*/  FMUL R138, R158, R138 ;  /* 0x0000008a9e8a7220 */ /* 0x008fe40000400000 */
[----:B------:R-:W2:Y:S01]  /*1f70*/  LDL R165, [R1+0xa0] ;  /* 0x0000a00001a57983 */ /* 0x000ea20000100800 */
[----:B------:R-:W-:Y:S01]  /*1f80*/  SHF.L.U32 R158, R139, 0x10, RZ ;  /* 0x000000108b9e7819 */ /* 0x000fe200000006ff */
[----:B-----5:R-:W-:Y:S01]  /*1f90*/  FMUL R108, R108, R181 ;  /* 0x000000b56c6c7220 */ /* 0x020fe20000400000 */
[----:B----4-:R-:W-:Y:S01]  /*1fa0*/  FMUL R139, R169, R49 ;  /* 0x00000031a98b7220 */ /* 0x010fe20000400000 */
[----:B------:R-:W3:Y:S04]  /*1fb0*/  LDL R181, [R1+0x90] ;  /* 0x0000900001b57983 */ /* 0x000ee80000100800 */
[----:B------:R-:W4:Y:S01]  /*1fc0*/  LDL R169, [R1+0x94] ;  /* 0x0000940001a97983 */ /* 0x000f220000100800 */
[----:B------:R-:W-:-:S02]  /*1fd0*/  SHF.L.U32 R53, R82, 0x10, RZ ;  /* 0x0000001052357819 */ /* 0x000fc400000006ff */
[----:B------:R-:W-:Y:S01]  /*1fe0*/  PRMT R65, R94, 0x7632, R65 ;  /* 0x000076325e417816 */ /* 0x000fe20000000041 */
[----:B------:R-:W-:Y:S01]  /*1ff0*/  FMUL R94, R132, R200 ;  /* 0x000000c8845e7220 */ /* 0x000fe20000400000 */
[C---:B------:R-:W-:Y:S02]  /*2000*/  PRMT R82, R98.reuse, 0x7632, R82 ;  /* 0x0000763262527816 */ /* 0x040fe40000000052 */
[----:B------:R-:W-:Y:S01]  /*2010*/  SHF.L.U32 R63, R98, 0x10, RZ ;  /* 0x00000010623f7819 */ /* 0x000fe200000006ff */
[----:B------:R-:W-:Y:S01]  /*2020*/  FMUL R98, R206, R193 ;  /* 0x000000c1ce627220 */ /* 0x000fe20000400000 */
[----:B------:R-:W-:Y:S02]  /*2030*/  PRMT R69, R93, 0x7632, R69 ;  /* 0x000076325d457816 */ /* 0x000fe40000000045 */
[C---:B------:R-:W-:Y:S01]  /*2040*/  SHF.L.U32 R59, R99.reuse, 0x10, RZ ;  /* 0x00000010633b7819 */ /* 0x040fe200000006ff */
[----:B------:R-:W-:Y:S01]  /*2050*/  FFMA R50, R94, R98, R50 ;  /* 0x000000625e327223 */ /* 0x000fe20000000032 */
[----:B------:R-:W-:Y:S01]  /*2060*/  PRMT R93, R99, 0x7632, R93 ;  /* 0x00007632635d7816 */ /* 0x000fe2000000005d */
[----:B------:R-:W-:Y:S01]  /*2070*/  FMUL R99, R204, R192 ;  /* 0x000000c0cc637220 */ /* 0x000fe20000400000 */
[----:B------:R-:W-:Y:S01]  /*2080*/  SHF.L.U32 R180, R180, 0x10, RZ ;  /* 0x00000010b4b47819 */ /* 0x000fe200000006ff */
[----:B------:R-:W-:Y:S01]  /*2090*/  FFMA R50, R107, R108, R50 ;  /* 0x0000006c6b327223 */ /* 0x000fe20000000032 */
[----:B------:R-:W-:-:S02]  /*20a0*/  PRMT R71, R78, 0x7632, R71 ;  /* 0x000076324e477816 */ /* 0x000fc40000000047 */
[----:B------:R-:W-:Y:S01]  /*20b0*/  SHF.L.U32 R57, R90, 0x10, RZ ;  /* 0x000000105a397819 */ /* 0x000fe200000006ff */
[----:B------:R-:W-:Y:S01]  /*20c0*/  FMUL R111, R111, R180 ;  /* 0x000000b46f6f7220 */ /* 0x000fe20000400000 */
[----:B------:R-:W-:Y:S01]  /*20d0*/  FFMA R50, R95, R99, R50 ;  /* 0x000000635f327223 */ /* 0x000fe20000000032 */
[C---:B------:R-:W-:Y:S02]  /*20e0*/  PRMT R78, R91.reuse, 0x7632, R78 ;  /* 0x000076325b4e7816 */ /* 0x040fe4000000004e */
[----:B------:R-:W-:Y:S02]  /*20f0*/  SHF.L.U32 R58, R91, 0x10, RZ ;  /* 0x000000105b3a7819 */ /* 0x000fe400000006ff */
[----:B------:R-:W-:Y:S02]  /*2100*/  SHF.L.U32 R62, R96, 0x10, RZ ;  /* 0x00000010603e7819 */ /* 0x000fe400000006ff */
[----:B------:R-:W-:Y:S02]  /*2110*/  PRMT R76, R100, 0x7632, R76 ;  /* 0x00007632644c7816 */ /* 0x000fe4000000004c */
[----:B------:R-:W-:-:S02]  /*2120*/  SHF.L.U32 R184, R184, 0x10, RZ ;  /* 0x00000010b8b87819 */ /* 0x000fc400000006ff */
[----:B------:R-:W-:Y:S02]  /*2130*/  SHF.L.U32 R173, R173, 0x10, RZ ;  /* 0x00000010adad7819 */ /* 0x000fe400000006ff */
[----:B------:R-:W-:Y:S01]  /*2140*/  SHF.L.U32 R143, R134, 0x10, RZ ;  /* 0x00000010868f7819 */ /* 0x000fe200000006ff */
[-C--:B------:R-:W-:Y:S01]  /*2150*/  FMUL R110, R110, R140.reuse ;  /* 0x0000008c6e6e7220 */ /* 0x080fe20000400000 */
[----:B------:R-:W-:Y:S01]  /*2160*/  PRMT R90, R48, 0x7632, R90 ;  /* 0x00007632305a7816 */ /* 0x000fe2000000005a */
[----:B------:R-:W-:Y:S01]  /*2170*/  IMAD.U32 R155, R155, 0x10000, RZ ;  /* 0x000100009b9b7824 */ /* 0x000fe200078e00ff */
[----:B------:R-:W-:Y:S01]  /*2180*/  PRMT R91, R101, 0x7632, R91 ;  /* 0x00007632655b7816 */ /* 0x000fe2000000005b */
[----:B------:R-:W-:Y:S01]  /*2190*/  FMUL R101, R132, R201 ;  /* 0x000000c984657220 */ /* 0x000fe20000400000 */
[----:B------:R-:W-:Y:S01]  /*21a0*/  SHF.L.U32 R48, R150, 0x10, RZ ;  /* 0x0000001096307819 */ /* 0x000fe200000006ff */
[----:B------:R-:W-:Y:S01]  /*21b0*/  FMUL R96, R132, R197 ;  /* 0x000000c584607220 */ /* 0x000fe20000400000 */
[----:B------:R-:W-:Y:S01]  /*21c0*/  SHF.L.U32 R150, R137, 0x10, RZ ;  /* 0x0000001089967819 */ /* 0x000fe200000006ff */
[----:B------:R-:W-:Y:S01]  /*21d0*/  FMUL R100, R203, R189 ;  /* 0x000000bdcb647220 */ /* 0x000fe20000400000 */
[----:B------:R-:W-:Y:S01]  /*21e0*/  FFMA R137, R109, R111, R50 ;  /* 0x0000006f6d897223 */ /* 0x000fe20000000032 */
[----:B------:R-:W-:Y:S01]  /*21f0*/  FFMA R121, R101, R140, R121 ;  /* 0x0000008c65797223 */ /* 0x000fe20000000079 */
[----:B------:R-:W-:Y:S01]  /*2200*/  SHF.L.U32 R50, R136, 0x10, RZ ;  /* 0x0000001088327819 */ /* 0x000fe200000006ff */
[----:B------:R-:W-:Y:S01]  /*2210*/  FMUL R134, R132, R172 ;  /* 0x000000ac84867220 */ /* 0x000fe20000400000 */
[----:B------:R-:W-:Y:S01]  /*2220*/  FMUL R136, R188, R184 ;  /* 0x000000b8bc887220 */ /* 0x000fe20000400000 */
[----:B------:R-:W-:Y:S01]  /*2230*/  FFMA R140, R96, R100, R137 ;  /* 0x00000064608c7223 */ /* 0x000fe20000000089 */
[----:B------:R-:W-:Y:S01]  /*2240*/  FMUL R137, R132, R173 ;  /* 0x000000ad84897220 */ /* 0x000fe20000400000 */
[----:B------:R-:W5:Y:S02]  /*2250*/  LDL R172, [R1+0x8c] ;  /* 0x00008c0001ac7983 */ /* 0x000f640000100800 */
[----:B------:R-:W-:Y:S01]  /*2260*/  FFMA R140, R134, R136, R140 ;  /* 0x00000088868c7223 */ /* 0x000fe2000000008c */
[----:B------:R-:W-:Y:S01]  /*2270*/  FFMA R120, R137, R49, R120 ;  /* 0x0000003189787223 */ /* 0x000fe20000000078 */
[----:B------:R-:W5:Y:S02]  /*2280*/  LDL R173, [R1+0x84] ;  /* 0x0000840001ad7983 */ /* 0x000f640000100800 */
[----:B------:R-:W-:Y:S01]  /*2290*/  FFMA R49, R101, R110, R140 ;  /* 0x0000006e65317223 */ /* 0x000fe2000000008c */
[C---:B------:R-:W-:Y:S01]  /*22a0*/  FMUL R140, R132.reuse, R48 ;  /* 0x00000030848c7220 */ /* 0x040fe20000400000 */
[----:B------:R-:W-:Y:S01]  /*22b0*/  FFMA R124, R109, R180, R124 ;  /* 0x000000b46d7c7223 */ /* 0x000fe2000000007c */
[----:B------:R-:W-:Y:S01]  /*22c0*/  FMUL R150, R132, R150 ;  /* 0x0000009684967220 */ /* 0x000fe20000400000 */
[----:B------:R-:W-:Y:S01]  /*22d0*/  FFMA R49, R137, R139, R49 ;  /* 0x0000008b89317223 */ /* 0x000fe20000000031 */
[-C--:B------:R-:W-:Y:S01]  /*22e0*/  FFMA R118, R140, R143.reuse, R118 ;  /* 0x0000008f8c767223 */ /* 0x080fe20000000076 */
[----:B------:R-:W-:Y:S01]  /*22f0*/  FMUL R143, R176, R143 ;  /* 0x0000008fb08f7220 */ /* 0x000fe20000400000 */
[----:B------:R-:W-:Y:S01]  /*2300*/  IMAD.U32 R48, R146, 0x10000, RZ ;  /* 0x0001000092307824 */ /* 0x000fe200078e00ff */
[----:B------:R-:W5:Y:S01]  /*2310*/  LDL R176, [R1+0x88] ;  /* 0x0000880001b07983 */ /* 0x000f620000100800 */
[----:B------:R-:W-:Y:S01]  /*2320*/  FFMA R49, R102, R135, R49 ;  /* 0x0000008766317223 */ /* 0x000fe20000000031 */
[----:B------:R-:W-:Y:S01]  /*2330*/  FMUL R146, R132, R155 ;  /* 0x0000009b84927220 */ /* 0x000fe20000400000 */
[----:B------:R-:W-:Y:S01]  /*2340*/  SHF.L.U32 R155, R148, 0x10, RZ ;  /* 0x00000010949b7819 */ /* 0x000fe200000006ff */
[----:B------:R-:W5:Y:S01]  /*2350*/  LDL R180, [R1+0x80] ;  /* 0x0000800001b47983 */ /* 0x000f620000100800 */
[----:B------:R-:W-:Y:S01]  /*2360*/  FFMA R49, R140, R143, R49 ;  /* 0x0000008f8c317223 */ /* 0x000fe20000000031 */
[----:B------:R-:W-:Y:S01]  /*2370*/  FFMA R116, R146, R50, R116 ;  /* 0x0000003292747223 */ /* 0x000fe20000000074 */
[----:B------:R-:W-:Y:S01]  /*2380*/  FFMA R113, R142, R153, R113 ;  /* 0x000000998e717223 */ /* 0x000fe20000000071 */
[----:B------:R-:W-:Y:S01]  /*2390*/  FFMA R114, R150, R158, R114 ;  /* 0x0000009e96727223 */ /* 0x000fe20000000072 */
[----:B------:R-:W-:Y:S01]  /*23a0*/  FMUL R147, R132, R147 ;  /* 0x0000009384937220 */ /* 0x000fe20000400000 */
[----:B------:R-:W-:Y:S01]  /*23b0*/  FFMA R38, R149, R161, R38 ;  /* 0x000000a195267223 */ /* 0x000fe20000000026 */
[----:B------:R-:W-:Y:S01]  /*23c0*/  FFMA R122, R134, R184, R122 ;  /* 0x000000b8867a7223 */ /* 0x000fe2000000007a */
[----:B------:R-:W5:Y:S01]  /*23d0*/  LDL R188, [R1+0x54] ;  /* 0x0000540001bc7983 */ /* 0x000f620000100800 */
[----:B------:R-:W-:Y:S01]  /*23e0*/  FFMA R125, R95, R192, R125 ;  /* 0x000000c05f7d7223 */ /* 0x000fe2000000007d */
[----:B------:R-:W-:Y:S01]  /*23f0*/  FFMA R123, R96, R189, R123 ;  /* 0x000000bd607b7223 */ /* 0x000fe2000000007b */
[----:B------:R-:W-:Y:S01]  /*2400*/  FFMA R127, R94, R193, R127 ;  /* 0x000000c15e7f7223 */ /* 0x000fe2000000007f */
[----:B------:R-:W5:Y:S04]  /*2410*/  LDL R194, [R1+0x3c] ;  /* 0x00003c0001c27983 */ /* 0x000f680000100800 */
[----:B------:R-:W5:Y:S04]  /*2420*/  LDL R197, [R1+0x38] ;  /* 0x0000380001c57983 */ /* 0x000f680000100800 */
[----:B------:R-:W5:Y:S04]  /*2430*/  LDL R203, [R1+0x30] ;  /* 0x0000300001cb7983 */ /* 0x000f680000100800 */
[----:B------:R-:W5:Y:S04]  /*2440*/  LDL R204, [R1+0x28] ;  /* 0x0000280001cc7983 */ /* 0x000f680000100800 */
[----:B------:R-:W5:Y:S01]  /*2450*/  LDL R206, [R1+0x24] ;  /* 0x0000240001ce7983 */ /* 0x000f620000100800 */
[----:B--2---:R-:W-:Y:S01]  /*2460*/  FMUL R148, R165, R50 ;  /* 0x00000032a5947220 */ /* 0x004fe20000400000 */
[----:B------:R-:W-:Y:S01]  /*2470*/  FFMA R50, R104, R138, R49 ;  /* 0x0000008a68327223 */ /* 0x000fe20000000031 */
[----:B------:R-:W-:Y:S01]  /*2480*/  SHF.L.U32 R49, R151, 0x10, RZ ;  /* 0x0000001097317819 */ /* 0x000fe200000006ff */
[----:B------:R-:W-:Y:S01]  /*2490*/  FMUL R151, R177, R158 ;  /* 0x0000009eb1977220 */ /* 0x000fe20000400000 */
[----:B----4-:R-:W-:Y:S01]  /*24a0*/  FMUL R153, R169, R153 ;  /* 0x00000099a9997220 */ /* 0x010fe20000400000 */
[----:B------:R-:W2:Y:S01]  /*24b0*/  LDL R177, [R1+0x7c] ;  /* 0x00007c0001b17983 */ /* 0x000ea20000100800 */
[----:B------:R-:W-:Y:S01]  /*24c0*/  FFMA R165, R146, R148, R50 ;  /* 0x0000009492a57223 */ /* 0x000fe20000000032 */
[----:B------:R-:W-:-:S02]  /*24d0*/  SHF.L.U32 R50, R152, 0x10, RZ ;  /* 0x0000001098327819 */ /* 0x000fc400000006ff */
[----:B------:R-:W4:Y:S01]  /*24e0*/  LDL R169, [R1+0x78] ;  /* 0x0000780001a97983 */ /* 0x000f220000100800 */
[----:B------:R-:W-:Y:S02]  /*24f0*/  SHF.L.U32 R158, R154, 0x10, RZ ;  /* 0x000000109a9e7819 */ /* 0x000fe400000006ff */
[----:B---3--:R-:W-:Y:S01]  /*2500*/  FMUL R154, R181, R50 ;  /* 0x00000032b59a7220 */ /* 0x008fe20000400000 */
[----:B------:R-:W-:Y:S01]  /*2510*/  FMUL R141, R185, R141 ;  /* 0x0000008db98d7220 */ /* 0x000fe20000400000 */
[----:B------:R-:W3:Y:S03]  /*2520*/  LDL R181, [R1+0x74] ;  /* 0x0000740001b57983 */ /* 0x000ee60000100800 */
[----:B------:R-:W-:Y:S01]  /*2530*/  FFMA R165, R106, R141, R165 ;  /* 0x0000008d6aa57223 */ /* 0x000fe200000000a5 */
[C---:B------:R-:W-:Y:S01]  /*2540*/  FMUL R155, R132.reuse, R155 ;  /* 0x0000009b849b7220 */ /* 0x040fe20000400000 */
[----:B------:R-:W-:Y:S01]  /*2550*/  FFMA R40, R147, R156, R40 ;  /* 0x0000009c93287223 */ /* 0x000fe20000000028 */
[----:B------:R-:W-:Y:S01]  /*2560*/  FMUL R152, R132, R48 ;  /* 0x0000003084987220 */ /* 0x000fe20000400000 */
[----:B------:R-:W-:Y:S01]  /*2570*/  FFMA R165, R150, R151, R165 ;  /* 0x0000009796a57223 */ /* 0x000fe200000000a5 */
[----:B------:R-:W-:Y:S01]  /*2580*/  FFMA R39, R155, R158, R39 ;  /* 0x0000009e9b277223 */ /* 0x000fe20000000027 */
[----:B------:R-:W3:Y:S02]  /*2590*/  LDL R184, [R1+0x5c] ;  /* 0x00005c0001b87983 */ /* 0x000ee40000100800 */
[----:B------:R-:W-:Y:S01]  /*25a0*/  FFMA R165, R142, R153, R165 ;  /* 0x000000998ea57223 */ /* 0x000fe200000000a5 */
[----:B------:R-:W-:Y:S01]  /*25b0*/  SHF.L.U32 R48, R159, 0x10, RZ ;  /* 0x000000109f307819 */ /* 0x000fe200000006ff */
[----:B------:R-:W3:Y:S02]  /*25c0*/  LDL R185, [R1+0x50] ;  /* 0x0000500001b97983 */ /* 0x000ee40000100800 */
[C---:B------:R-:W-:Y:S01]  /*25d0*/  FFMA R165, R152.reuse, R154, R165 ;  /* 0x0000009a98a57223 */ /* 0x040fe200000000a5 */
[----:B------:R-:W-:Y:S01]  /*25e0*/  FFMA R41, R152, R50, R41 ;  /* 0x0000003298297223 */ /* 0x000fe20000000029 */
[----:B------:R-:W-:-:S02]  /*25f0*/  IMAD.U32 R50, R160, 0x10000, RZ ;  /* 0x00010000a0327824 */ /* 0x000fc400078e00ff */
[----:B------:R-:W-:Y:S01]  /*2600*/  FMUL R160, R132, R49 ;  /* 0x0000003184a07220 */ /* 0x000fe20000400000 */
[----:B------:R-:W-:Y:S01]  /*2610*/  SHF.L.U32 R49, R162, 0x10, RZ ;  /* 0x00000010a2317819 */ /* 0x000fe200000006ff */
[----:B------:R-:W3:Y:S04]  /*2620*/  LDL R192, [R1+0x4c] ;  /* 0x00004c0001c07983 */ /* 0x000ee80000100800 */
[----:B------:R-:W3:Y:S04]  /*2630*/  LDL R189, [R1+0x48] ;  /* 0x0000480001bd7983 */ /* 0x000ee80000100800 */
[----:B------:R-:W3:Y:S01]  /*2640*/  LDL R193, [R1+0x40] ;  /* 0x0000400001c17983 */ /* 0x000ee20000100800 */
[----:B-----5:R-:W-:-:S03]  /*2650*/  FMUL R156, R172, R156 ;  /* 0x0000009cac9c7220 */ /* 0x020fc60000400000 */
[----:B------:R-:W5:Y:S01]  /*2660*/  LDL R172, [R1+0x70] ;  /* 0x0000700001ac7983 */ /* 0x000f620000100800 */
[----:B------:R-:W-:Y:S01]  /*2670*/  FMUL R159, R173, R161 ;  /* 0x000000a1ad9f7220 */ /* 0x000fe20000400000 */
[----:B------:R-:W-:Y:S02]  /*2680*/  FFMA R165, R147, R156, R165 ;  /* 0x0000009c93a57223 */ /* 0x000fe400000000a5 */
[----:B------:R-:W5:Y:S01]  /*2690*/  LDL R173, [R1+0x68] ;  /* 0x0000680001ad7983 */ /* 0x000f620000100800 */
[----:B------:R-:W-:-:S03]  /*26a0*/  FMUL R158, R176, R158 ;  /* 0x0000009eb09e7220 */ /* 0x000fc60000400000 */
[----:B------:R-:W5:Y:S01]  /*26b0*/  LDL R176, [R1+0x6c] ;  /* 0x00006c0001b07983 */ /* 0x000f620000100800 */
[----:B------:R-:W-:Y:S01]  /*26c0*/  FMUL R161, R180, R48 ;  /* 0x00000030b4a17220 */ /* 0x000fe20000400000 */
[----:B------:R-:W-:Y:S02]  /*26d0*/  FFMA R165, R155, R158, R165 ;  /* 0x0000009e9ba57223 */ /* 0x000fe400000000a5 */
[----:B------:R-:W5:Y:S02]  /*26e0*/  LDL R180, [R1+0x64] ;  /* 0x0000640001b47983 */ /* 0x000f640000100800 */
[----:B------:R-:W-:-:S04]  /*26f0*/  FFMA R165, R149, R159, R165 ;  /* 0x0000009f95a57223 */ /* 0x000fc800000000a5 */
[----:B------:R-:W-:Y:S01]  /*2700*/  FFMA R201, R160, R161, R165 ;  /* 0x000000a1a0c97223 */ /* 0x000fe200000000a5 */
[----:B--2---:R-:W-:Y:S02]  /*2710*/  FMUL R162, R177, R163 ;  /* 0x000000a3b1a27220 */ /* 0x004fe40000400000 */
[----:B------:R-:W2:Y:S01]  /*2720*/  LDL R177, [R1+0x60] ;  /* 0x0000600001b17983 */ /* 0x000ea20000100800 */
[----:B----4-:R-:W-:Y:S01]  /*2730*/  FMUL R165, R169, R49 ;  /* 0x00000031a9a57220 */ /* 0x010fe20000400000 */
[----:B------:R-:W-:Y:S01]  /*2740*/  SHF.L.U32 R169, R166, 0x10, RZ ;  /* 0x00000010a6a97819 */ /* 0x000fe200000006ff */
[----:B---3--:R-:W-:Y:S02]  /*2750*/  FMUL R166, R181, R241 ;  /* 0x000000f1b5a67220 */ /* 0x008fe40000400000 */
[----:B------:R-:W3:Y:S01]  /*2760*/  LDL R181, [R1+0x58] ;  /* 0x0000580001b57983 */ /* 0x000ee20000100800 */
[----:B------:R-:W-:-:S04]  /*2770*/  FMUL R157, R132, R157 ;  /* 0x0000009d849d7220 */ /* 0x000fc80000400000 */
[C---:B------:R-:W-:Y:S01]  /*2780*/  FFMA R37, R157.reuse, R163, R37 ;  /* 0x000000a39d257223 */ /* 0x040fe20000000025 */
[C---:B------:R-:W-:Y:S01]  /*2790*/  FMUL R163, R132.reuse, R164 ;  /* 0x000000a484a37220 */ /* 0x040fe20000400000 */
[----:B------:R-:W-:Y:S01]  /*27a0*/  FMUL R164, R132, R50 ;  /* 0x0000003284a47220 */ /* 0x000fe20000400000 */
[----:B------:R-:W-:Y:S01]  /*27b0*/  FFMA R201, R157, R162, R201 ;  /* 0x000000a29dc97223 */ /* 0x000fe200000000c9 */
[----:B------:R-:W-:-:S03]  /*27c0*/  SHF.L.U32 R50, R168, 0x10, RZ ;  /* 0x00000010a8327819 */ /* 0x000fc600000006ff */
[----:B------:R-:W-:Y:S01]  /*27d0*/  FFMA R201, R164, R165, R201 ;  /* 0x000000a5a4c97223 */ /* 0x000fe200000000c9 */
[----:B------:R-:W-:-:S03]  /*27e0*/  FMUL R168, R132, R169 ;  /* 0x000000a984a87220 */ /* 0x000fc60000400000 */
[----:B------:R-:W-:Y:S01]  /*27f0*/  FFMA R201, R163, R166, R201 ;  /* 0x000000a6a3c97223 */ /* 0x000fe200000000c9 */
[C---:B------:R-:W-:Y:S01]  /*2800*/  FMUL R167, R132.reuse, R167 ;  /* 0x000000a784a77220 */ /* 0x040fe20000400000 */
[C---:B------:R-:W-:Y:S01]  /*2810*/  FMUL R171, R132.reuse, R171 ;  /* 0x000000ab84ab7220 */ /* 0x040fe20000400000 */
[C---:B------:R-:W-:Y:S01]  /*2820*/  FMUL R175, R132.reuse, R175 ;  /* 0x000000af84af7220 */ /* 0x040fe20000400000 */
[----:B------:R-:W-:Y:S01]  /*2830*/  FMUL R179, R132, R179 ;  /* 0x000000b384b37220 */ /* 0x000fe20000400000 */
[----:B-----5:R-:W-:Y:S01]  /*2840*/  FMUL R169, R172, R50 ;  /* 0x00000032aca97220 */ /* 0x020fe20000400000 */
[----:B------:R-:W-:Y:S02]  /*2850*/  SHF.L.U32 R172, R70, 0x10, RZ ;  /* 0x0000001046ac7819 */ /* 0x000fe400000006ff */
[----:B------:R-:W-:Y:S01]  /*2860*/  SHF.L.U32 R70, R170, 0x10, RZ ;  /* 0x00000010aa467819 */ /* 0x000fe200000006ff */
[----:B------:R-:W-:Y:S02]  /*2870*/  FFMA R201, R168, R169, R201 ;  /* 0x000000a9a8c97223 */ /* 0x000fe400000000c9 */
[----:B------:R-:W-:-:S02]  /*2880*/  FMUL R172, R132, R172 ;  /* 0x000000ac84ac7220 */ /* 0x000fc40000400000 */
[----:B------:R-:W-:Y:S01]  /*2890*/  FMUL R173, R173, R70 ;  /* 0x00000046adad7220 */ /* 0x000fe20000400000 */
[----:B------:R-:W-:Y:S01]  /*28a0*/  FMUL R170, R176, R52 ;  /* 0x00000034b0aa7220 */ /* 0x000fe20000400000 */
[----:B------:R-:W-:-:S03]  /*28b0*/  IMAD.U32 R176, R71, 0x10000, RZ ;  /* 0x0001000047b07824 */ /* 0x000fc600078e00ff */
[----:B------:R-:W-:Y:S01]  /*28c0*/  FFMA R201, R167, R170, R201 ;  /* 0x000000aaa7c97223 */ /* 0x000fe200000000c9 */
[----:B------:R-:W-:Y:S01]  /*28d0*/  SHF.L.U32 R71, R174, 0x10, RZ ;  /* 0x00000010ae477819 */ /* 0x000fe200000006ff */
[----:B------:R-:W-:Y:S02]  /*28e0*/  FMUL R174, R180, R53 ;  /* 0x00000035b4ae7220 */ /* 0x000fe40000400000 */
[----:B------:R-:W-:Y:S01]  /*28f0*/  FFMA R201, R172, R173, R201 ;  /* 0x000000adacc97223 */ /* 0x000fe200000000c9 */
[----:B------:R-:W-:Y:S01]  /*2900*/  FMUL R176, R132, R176 ;  /* 0x000000b084b07220 */ /* 0x000fe20000400000 */
[----:B------:R-:W-:Y:S02]  /*2910*/  SHF.L.U32 R180, R73, 0x10, RZ ;  /* 0x0000001049b47819 */ /* 0x000fe400000006ff */
[----:B------:R-:W-:Y:S01]  /*2920*/  FFMA R201, R171, R174, R201 ;  /* 0x000000aeabc97223 */ /* 0x000fe200000000c9 */
[----:B------:R-:W-:Y:S01]  /*2930*/  SHF.L.U32 R73, R178, 0x10, RZ ;  /* 0x00000010b2497819 */ /* 0x000fe200000006ff */
[----:B------:R-:W-:Y:S01]  /*2940*/  FMUL R178, R184, R54 ;  /* 0x00000036b8b27220 */ /* 0x000fe20000400000 */
[----:B------:R-:W-:Y:S01]  /*2950*/  FMUL R180, R132, R180 ;  /* 0x000000b484b47220 */ /* 0x000fe20000400000 */
[----:B------:R-:W-:-:S02]  /*2960*/  SHF.L.U32 R184, R74, 0x10, RZ ;  /* 0x000000104ab87819 */ /* 0x000fc400000006ff */
[----:B------:R-:W-:Y:S01]  /*2970*/  SHF.L.U32 R74, R182, 0x10, RZ ;  /* 0x00000010b64a7819 */ /* 0x000fe200000006ff */
[----:B------:R-:W-:Y:S02]  /*2980*/  FMUL R182, R188, R55 ;  /* 0x00000037bcb67220 */ /* 0x000fe40000400000 */
[----:B------:R-:W-:Y:S02]  /*2990*/  FMUL R184, R132, R184 ;  /* 0x000000b884b87220 */ /* 0x000fe40000400000 */
[----:B------:R-:W-:Y:S01]  /*29a0*/  FMUL R185, R185, R74 ;  /* 0x0000004ab9b97220 */ /* 0x000fe20000400000 */
[----:B------:R-:W-:Y:S01]  /*29b0*/  IMAD.U32 R188, R75, 0x10000, RZ ;  /* 0x000100004bbc7824 */ /* 0x000fe200078e00ff */
[----:B------:R-:W-:Y:S01]  /*29c0*/  SHF.L.U32 R75, R186, 0x10, RZ ;  /* 0x00000010ba4b7819 */ /* 0x000fe200000006ff */
[----:B------:R-:W-:Y:S01]  /*29d0*/  FMUL R183, R132, R183 ;  /* 0x000000b784b77220 */ /* 0x000fe20000400000 */
[----:B------:R-:W-:Y:S01]  /*29e0*/  FMUL R186, R192, R56 ;  /* 0x00000038c0ba7220 */ /* 0x000fe20000400000 */
[----:B------:R-:W-:-:S02]  /*29f0*/  FMUL R188, R132, R188 ;  /* 0x000000bc84bc7220 */ /* 0x000fc40000400000 */
[----:B------:R-:W-:Y:S01]  /*2a00*/  FMUL R189, R189, R75 ;  /* 0x0000004bbdbd7220 */ /* 0x000fe20000400000 */
[----:B------:R-:W-:Y:S01]  /*2a10*/  SHF.L.U32 R192, R77, 0x10, RZ ;  /* 0x000000104dc07819 */ /* 0x000fe200000006ff */
[----:B------:R-:W-:Y:S01]  /*2a20*/  FMUL R187, R132, R187 ;  /* 0x000000bb84bb7220 */ /* 0x000fe20000400000 */
[----:B------:R-:W-:Y:S01]  /*2a30*/  SHF.L.U32 R77, R190, 0x10, RZ ;  /* 0x00000010be4d7819 */ /* 0x000fe200000006ff */
[----:B------:R-:W-:Y:S02]  /*2a40*/  FMUL R190, R196, R57 ;  /* 0x00000039c4be7220 */ /* 0x000fe40000400000 */
[C---:B------:R-:W-:Y:S02]  /*2a50*/  FMUL R192, R132.reuse, R192 ;  /* 0x000000c084c07220 */ /* 0x040fe40000400000 */
[----:B------:R-:W-:Y:S01]  /*2a60*/  FMUL R193, R193, R77 ;  /* 0x0000004dc1c17220 */ /* 0x000fe20000400000 */
[----:B------:R-:W-:Y:S01]  /*2a70*/  SHF.L.U32 R67, R67, 0x10, RZ ;  /* 0x0000001043437819 */ /* 0x000fe200000006ff */
[----:B------:R-:W-:Y:S01]  /*2a80*/  FMUL R191, R132, R191 ;  /* 0x000000bf84bf7220 */ /* 0x000fe20000400000 */
[----:B------:R-:W-:Y:S01]  /*2a90*/  SHF.L.U32 R78, R78, 0x10, RZ ;  /* 0x000000104e4e7819 */ /* 0x000fe200000006ff */
[----:B------:R-:W-:-:S02]  /*2aa0*/  FMUL R194, R194, R58 ;  /* 0x0000003ac2c27220 */ /* 0x000fc40000400000 */
[----:B------:R-:W-:Y:S02]  /*2ab0*/  FMUL R196, R132, R67 ;  /* 0x0000004384c47220 */ /* 0x000fe40000400000 */
[----:B------:R-:W-:Y:S01]  /*2ac0*/  FMUL R197, R197, R78 ;  /* 0x0000004ec5c57220 */ /* 0x000fe20000400000 */
[----:B------:R-:W-:Y:S01]  /*2ad0*/  IMAD.U32 R200, R145, 0x10000, RZ ;  /* 0x0001000091c87824 */ /* 0x000fe200078e00ff */
[----:B------:R-:W-:Y:S01]  /*2ae0*/  SHF.L.U32 R67, R198, 0x10, RZ ;  /* 0x00000010c6437819 */ /* 0x000fe200000006ff */
[----:B------:R-:W-:Y:S01]  /*2af0*/  FMUL R195, R132, R195 ;  /* 0x000000c384c37220 */ /* 0x000fe20000400000 */
[----:B------:R-:W-:Y:S01]  /*2b00*/  FMUL R198, R208, R62 ;  /* 0x0000003ed0c67220 */ /* 0x000fe20000400000 */
[C---:B------:R-:W-:Y:S01]  /*2b10*/  FMUL R200, R132.reuse, R200 ;  /* 0x000000c884c87220 */ /* 0x040fe20000400000 */
[----:B------:R-:W-:Y:S01]  /*2b20*/  FMUL R199, R132, R199 ;  /* 0x000000c784c77220 */ /* 0x000fe20000400000 */
[----:B------:R-:W-:Y:S01]  /*2b30*/  FMUL R202, R202, R61 ;  /* 0x0000003dcaca7220 */ /* 0x000fe20000400000 */
[----:B------:R-:W-:Y:S01]  /*2b40*/  FMUL R205, R132, R205 ;  /* 0x000000cd84cd7220 */ /* 0x000fe20000400000 */
[----:B------:R-:W-:Y:S01]  /*2b50*/  FMUL R206, R206, R63 ;  /* 0x0000003fcece7220 */ /* 0x000fe20000400000 */
[----:B------:R-:W-:-:S02]  /*2b60*/  SHF.L.U32 R208, R65, 0x10, RZ ;  /* 0x0000001041d07819 */ /* 0x000fc400000006ff */
[----:B------:R-:W-:Y:S01]  /*2b70*/  SHF.L.U32 R65, R82, 0x10, RZ ;  /* 0x0000001052417819 */ /* 0x000fe200000006ff */
[----:B------:R-:W-:Y:S02]  /*2b80*/  IMAD.U32 R82, R51, 0x10000, RZ ;  /* 0x0001000033527824 */ /* 0x000fe400078e00ff */
[----:B--2---:R-:W-:-:S04]  /*2b90*/  FMUL R177, R177, R71 ;  /* 0x00000047b1b17220 */ /* 0x004fc80000400000 */
[----:B------:R-:W-:-:S04]  /*2ba0*/  FFMA R201, R176, R177, R201 ;  /* 0x000000b1b0c97223 */ /* 0x000fc800000000c9 */
[----:B------:R-:W-:Y:S01]  /*2bb0*/  FFMA R201, R175, R178, R201 ;  /* 0x000000b2afc97223 */ /* 0x000fe200000000c9 */
[----:B---3--:R-:W-:-:S04]  /*2bc0*/  FMUL R181, R181, R73 ;  /* 0x00000049b5b57220 */ /* 0x008fc80000400000 */
[----:B------:R-:W-:-:S04]  /*2bd0*/  FFMA R201, R180, R181, R201 ;  /* 0x000000b5b4c97223 */ /* 0x000fc800000000c9 */
[----:B------:R-:W-:-:S04]  /*2be0*/  FFMA R201, R179, R182, R201 ;  /* 0x000000b6b3c97223 */ /* 0x000fc800000000c9 */
[----:B------:R-:W-:-:S04]  /*2bf0*/  FFMA R201, R184, R185, R201 ;  /* 0x000000b9b8c97223 */ /* 0x000fc800000000c9 */
[----:B------:R-:W-:-:S04]  /*2c00*/  FFMA R201, R183, R186, R201 ;  /* 0x000000bab7c97223 */ /* 0x000fc800000000c9 */
[----:B------:R-:W-:-:S04]  /*2c10*/  FFMA R201, R188, R189, R201 ;  /* 0x000000bdbcc97223 */ /* 0x000fc800000000c9 */
[----:B------:R-:W-:-:S04]  /*2c20*/  FFMA R201, R187, R190, R201 ;  /* 0x000000bebbc97223 */ /* 0x000fc800000000c9 */
[----:B------:R-:W-:-:S04]  /*2c30*/  FFMA R201, R192, R193, R201 ;  /* 0x000000c1c0c97223 */ /* 0x000fc800000000c9 */
[----:B------:R-:W-:-:S04]  /*2c40*/  FFMA R201, R191, R194, R201 ;  /* 0x000000c2bfc97223 */ /* 0x000fc800000000c9 */
[----:B------:R-:W-:Y:S01]  /*2c50*/  FFMA R145, R196, R197, R201 ;  /* 0x000000c5c4917223 */ /* 0x000fe200000000c9 */
[----:B------:R-:W-:Y:S01]  /*2c60*/  FMUL R201, R203, R67 ;  /* 0x00000043cbc97220 */ /* 0x000fe20000400000 */
[----:B------:R-:W-:Y:S02]  /*2c70*/  SHF.L.U32 R203, R69, 0x10, RZ ;  /* 0x0000001045cb7819 */ /* 0x000fe400000006ff */
[----:B------:R-:W-:Y:S01]  /*2c80*/  FFMA R145, R195, R198, R145 ;  /* 0x000000c6c3917223 */ /* 0x000fe20000000091 */
[----:B------:R-:W-:-:S03]  /*2c90*/  SHF.L.U32 R69, R92, 0x10, RZ ;  /* 0x000000105c457819 */ /* 0x000fc600000006ff */
[----:B------:R-:W-:Y:S01]  /*2ca0*/  FFMA R145, R200, R201, R145 ;  /* 0x000000c9c8917223 */ /* 0x000fe20000000091 */
[----:B------:R-:W-:Y:S01]  /*2cb0*/  FMUL R203, R132, R203 ;  /* 0x000000cb84cb7220 */ /* 0x000fe20000400000 */
[----:B------:R-:W-:Y:S02]  /*2cc0*/  FMUL R204, R204, R69 ;  /* 0x00000045cccc7220 */ /* 0x000fe40000400000 */
[----:B------:R-:W-:-:S04]  /*2cd0*/  FFMA R145, R199, R202, R145 ;  /* 0x000000cac7917223 */ /* 0x000fc80000000091 */
[----:B------:R-:W-:Y:S01]  /*2ce0*/  FFMA R145, R203, R204, R145 ;  /* 0x000000cccb917223 */ /* 0x000fe20000000091 */
[----:B------:R-:W-:-:S03]  /*2cf0*/  PRMT R92, R51, 0x7632, R92 ;  /* 0x00007632335c7816 */ /* 0x000fc6000000005c */
[----:B------:R-:W-:Y:S02]  /*2d00*/  FFMA R51, R205, R206, R145 ;  /* 0x000000cecd337223 */ /* 0x000fe40000000091 */
[----:B------:R-:W2:Y:S01]  /*2d10*/  LDL R145, [R1] ;  /* 0x0000000001917983 */ /* 0x000ea20000100800 */
[----:B------:R-:W-:Y:S01]  /*2d20*/  FMUL R208, R132, R208 ;  /* 0x000000d084d07220 */ /* 0x000fe20000400000 */
[----:B------:R-:W-:Y:S01]  /*2d30*/  FMUL R209, R209, R65 ;  /* 0x00000041d1d17220 */ /* 0x000fe20000400000 */
[----:B------:R-:W-:Y:S01]  /*2d40*/  SHF.L.U32 R212, R66, 0x10, RZ ;  /* 0x0000001042d47819 */ /* 0x000fe200000006ff */
[----:B------:R-:W-:Y:S01]  /*2d50*/  FMUL R207, R132, R207 ;  /* 0x000000cf84cf7220 */ /* 0x000fe20000400000 */
[----:B------:R-:W-:Y:S01]  /*2d60*/  SHF.L.U32 R66, R93, 0x10, RZ ;  /* 0x000000105d427819 */ /* 0x000fe200000006ff */
[----:B------:R-:W-:Y:S01]  /*2d70*/  FFMA R51, R208, R209, R51 ;  /* 0x000000d1d0337223 */ /* 0x000fe20000000033 */
[----:B------:R-:W-:Y:S01]  /*2d80*/  FMUL R210, R210, R59 ;  /* 0x0000003bd2d27220 */ /* 0x000fe20000400000 */
[----:B------:R-:W-:-:S02]  /*2d90*/  FMUL R212, R132, R212 ;  /* 0x000000d484d47220 */ /* 0x000fc40000400000 */
[----:B------:R-:W-:Y:S01]  /*2da0*/  FMUL R213, R213, R66 ;  /* 0x00000042d5d57220 */ /* 0x000fe20000400000 */
[----:B------:R-:W-:Y:S01]  /*2db0*/  FFMA R51, R207, R210, R51 ;  /* 0x000000d2cf337223 */ /* 0x000fe20000000033 */
[----:B------:R-:W-:Y:S01]  /*2dc0*/  SHF.L.U32 R216, R76, 0x10, RZ ;  /* 0x000000104cd87819 */ /* 0x000fe200000006ff */
[----:B------:R-:W-:Y:S01]  /*2dd0*/  FMUL R211, R132, R211 ;  /* 0x000000d384d37220 */ /* 0x000fe20000400000 */
[----:B------:R-:W-:Y:S01]  /*2de0*/  SHF.L.U32 R76, R144, 0x10, RZ ;  /* 0x00000010904c7819 */ /* 0x000fe200000006ff */
[----:B------:R-:W-:Y:S01]  /*2df0*/  FFMA R51, R212, R213, R51 ;  /* 0x000000d5d4337223 */ /* 0x000fe20000000033 */
[----:B------:R-:W-:Y:S01]  /*2e00*/  FMUL R214, R214, R60 ;  /* 0x0000003cd6d67220 */ /* 0x000fe20000400000 */
[C---:B------:R-:W-:Y:S02]  /*2e10*/  FMUL R216, R132.reuse, R216 ;  /* 0x000000d884d87220 */ /* 0x040fe40000400000 */
[----:B------:R-:W-:Y:S01]  /*2e20*/  FMUL R217, R217, R76 ;  /* 0x0000004cd9d97220 */ /* 0x000fe20000400000 */
[----:B------:R-:W-:Y:S01]  /*2e30*/  FFMA R51, R211, R214, R51 ;  /* 0x000000d6d3337223 */ /* 0x000fe20000000033 */
[----:B------:R-:W-:Y:S01]  /*2e40*/  SHF.L.U32 R91, R91, 0x10, RZ ;  /* 0x000000105b5b7819 */ /* 0x000fe200000006ff */
[----:B------:R-:W-:Y:S01]  /*2e50*/  FMUL R215, R132, R215 ;  /* 0x000000d784d77220 */ /* 0x000fe20000400000 */
[----:B------:R-:W-:-:S02]  /*2e60*/  IMAD.U32 R218, R218, 0x10000, RZ ;  /* 0x00010000dada7824 */ /* 0x000fc400078e00ff */
[----:B------:R-:W-:Y:S01]  /*2e70*/  FFMA R51, R216, R217, R51 ;  /* 0x000000d9d8337223 */ /* 0x000fe20000000033 */
[----:B------:R-:W-:Y:S01]  /*2e80*/  FMUL R219, R219, R64 ;  /* 0x00000040dbdb7220 */ /* 0x000fe20000400000 */
[----:B------:R-:W-:Y:S01]  /*2e90*/  FMUL R221, R132, R91 ;  /* 0x0000005b84dd7220 */ /* 0x000fe20000400000 */
[----:B------:R-:W-:Y:S02]  /*2ea0*/  FMUL R222, R222, R218 ;  /* 0x000000dadede7220 */ /* 0x000fe40000400000 */
[----:B------:R-:W-:Y:S01]  /*2eb0*/  FFMA R51, R215, R219, R51 ;  /* 0x000000dbd7337223 */ /* 0x000fe20000000033 */
[----:B------:R-:W-:Y:S01]  /*2ec0*/  SHF.L.U32 R88, R88, 0x10, RZ ;  /* 0x0000001058587819 */ /* 0x000fe200000006ff */
[----:B------:R-:W-:Y:S01]  /*2ed0*/  FMUL R220, R132, R220 ;  /* 0x000000dc84dc7220 */ /* 0x000fe20000400000 */
[----:B------:R-:W-:Y:S01]  /*2ee0*/  SHF.L.U32 R223, R223, 0x10, RZ ;  /* 0x00000010dfdf7819 */ /* 0x000fe200000006ff */
[----:B------:R-:W-:Y:S01]  /*2ef0*/  FFMA R51, R221, R222, R51 ;  /* 0x000000dedd337223 */ /* 0x000fe20000000033 */
[----:B------:R-:W-:Y:S01]  /*2f00*/  FMUL R224, R224, R68 ;  /* 0x00000044e0e07220 */ /* 0x000fe20000400000 */
[----:B------:R-:W-:-:S03]  /*2f10*/  FMUL R226, R132, R88 ;  /* 0x0000005884e27220 */ /* 0x000fc60000400000 */
[----:B------:R-:W-:Y:S01]  /*2f20*/  FFMA R88, R220, R224, R51 ;  /* 0x000000e0dc587223 */ /* 0x000fe20000000033 */
[----:B------:R-:W-:Y:S01]  /*2f30*/  SHF.L.U32 R83, R83, 0x10, RZ ;  /* 0x0000001053537819 */ /* 0x000fe200000006ff */
[----:B------:R-:W-:Y:S01]  /*2f40*/  FMUL R225, R132, R225 ;  /* 0x000000e184e17220 */ /* 0x000fe20000400000 */
[----:B------:R-:W-:Y:S01]  /*2f50*/  SHF.L.U32 R228, R228, 0x10, RZ ;  /* 0x00000010e4e47819 */ /* 0x000fe200000006ff */
[----:B------:R-:W-:Y:S02]  /*2f60*/  FMUL R229, R252, R72 ;  /* 0x00000048fce57220 */ /* 0x000fe40000400000 */
[----:B------:R-:W-:Y:S02]  /*2f70*/  FMUL R231, R132, R83 ;  /* 0x0000005384e77220 */ /* 0x000fe40000400000 */
[----:B------:R-:W-:Y:S01]  /*2f80*/  FMUL R232, R251, R228 ;  /* 0x000000e4fbe87220 */ /* 0x000fe20000400000 */
[----:B------:R-:W-:Y:S01]  /*2f90*/  SHF.L.U32 R51, R84, 0x10, RZ ;  /* 0x0000001054337819 */ /* 0x000fe200000006ff */
[----:B------:R-:W-:Y:S01]  /*2fa0*/  FMUL R230, R132, R230 ;  /* 0x000000e684e67220 */ /* 0x000fe20000400000 */
[----:B------:R-:W-:-:S02]  /*2fb0*/  IMAD.U32 R83, R90, 0x10000, RZ ;  /* 0x000100005a537824 */ /* 0x000fc400078e00ff */
[----:B------:R-:W-:Y:S01]  /*2fc0*/  FMUL R233, R250, R242 ;  /* 0x000000f2fae97220 */ /* 0x000fe20000400000 */
[C---:B------:R-:W-:Y:S01]  /*2fd0*/  FMUL R84, R132.reuse, R85 ;  /* 0x0000005584547220 */ /* 0x040fe20000400000 */
[----:B------:R-:W-:Y:S01]  /*2fe0*/  FMUL R85, R132, R51 ;  /* 0x0000003384557220 */ /* 0x000fe20000400000 */
[----:B------:R-:W-:Y:S01]  /*2ff0*/  FMUL R234, R249, R83 ;  /* 0x00000053f9ea7220 */ /* 0x000fe20000400000 */
[----:B------:R-:W-:Y:S01]  /*3000*/  SHF.L.U32 R79, R79, 0x10, RZ ;  /* 0x000000104f4f7819 */ /* 0x000fe200000006ff */
[----:B------:R-:W-:Y:S01]  /*3010*/  FMUL R235, R248, R80 ;  /* 0x00000050f8eb7220 */ /* 0x000fe20000400000 */
[----:B------:R-:W-:Y:S01]  /*3020*/  SHF.L.U32 R86, R86, 0x10, RZ ;  /* 0x0000001056567819 */ /* 0x000fe200000006ff */
[----:B------:R-:W-:Y:S01]  /*3030*/  FMUL R87, R132, R87 ;  /* 0x0000005784577220 */ /* 0x000fe20000400000 */
[----:B------:R-:W-:-:S03]  /*3040*/  SHF.L.U32 R91, R237, 0x10, RZ ;  /* 0x00000010ed5b7819 */ /* 0x000fc600000006ff */
[----:B------:R-:W-:Y:S01]  /*3050*/  FMUL R236, R247, R86 ;  /* 0x00000056f7ec7220 */ /* 0x000fe20000400000 */
[----:B------:R-:W-:Y:S01]  /*3060*/  SHF.L.U32 R89, R89, 0x10, RZ ;  /* 0x0000001059597819 */ /* 0x000fe200000006ff */
[----:B------:R-:W-:Y:S01]  /*3070*/  FMUL R237, R246, R81 ;  /* 0x00000051f6ed7220 */ /* 0x000fe20000400000 */
[C---:B------:R-:W-:Y:S01]  /*3080*/  FMUL R90, R132.reuse, R238 ;  /* 0x000000ee845a7220 */ /* 0x040fe20000400000 */
[----:B------:R-:W-:Y:S02]  /*3090*/  FMUL R91, R132, R91 ;  /* 0x0000005b845b7220 */ /* 0x000fe40000400000 */
[----:B------:R-:W-:Y:S01]  /*30a0*/  FMUL R238, R245, R89 ;  /* 0x00000059f5ee7220 */ /* 0x000fe20000400000 */
[----:B------:R-:W-:Y:S01]  /*30b0*/  SHF.L.U32 R93, R239, 0x10, RZ ;  /* 0x00000010ef5d7819 */ /* 0x000fe200000006ff */
[----:B------:R-:W-:Y:S02]  /*30c0*/  IMAD.U32 R92, R92, 0x10000, RZ ;  /* 0x000100005c5c7824 */ /* 0x000fe400078e00ff */
[----:B------:R-:W-:-:S02]  /*30d0*/  FMUL R239, R244, R82 ;  /* 0x00000052f4ef7220 */ /* 0x000fc40000400000 */
[----:B------:R-:W-:Y:S01]  /*30e0*/  FMUL R93, R132, R93 ;  /* 0x0000005d845d7220 */ /* 0x000fe20000400000 */
[----:B------:R-:W-:Y:S01]  /*30f0*/  FMUL R240, R243, R92 ;  /* 0x0000005cf3f07220 */ /* 0x000fe20000400000 */
[----:B------:R-:W-:Y:S01]  /*3100*/  FFMA R36, R160, R48, R36 ;  /* 0x00000030a0247223 */ /* 0x000fe20000000024 */
[----:B------:R-:W-:Y:S01]  /*3110*/  FFMA R35, R164, R49, R35 ;  /* 0x00000031a4237223 */ /* 0x000fe20000000023 */
[----:B------:R-:W-:Y:S02]  /*3120*/  PLOP3.LUT P0, PT, PT, PT, PT, 0x80, 0x8 ;  /* 0x000000000008781c */ /* 0x000fe40003f0f070 */
[----:B------:R-:W-:Y:S01]  /*3130*/  @!P2 PLOP3.LUT P0, PT, P1, PT, PT, 0x80, 0x8 ;  /* 0x000000000008a81c */ /* 0x000fe20000f0f070 */
[----:B------:R-:W-:Y:S01]  /*3140*/  FFMA R30, R168, R50, R30 ;  /* 0x00000032a81e7223 */ /* 0x000fe2000000001e */
[----:B--2---:R-:W-:-:S04]  /*3150*/  FMUL R227, R145, R223 ;  /* 0x000000df91e37220 */ /* 0x004fc80000400000 */
[----:B------:R-:W-:-:S04]  /*3160*/  FFMA R88, R226, R227, R88 ;  /* 0x000000e3e2587223 */ /* 0x000fc80000000058 */
[----:B------:R-:W-:-:S04]  /*3170*/  FFMA R88, R225, R229, R88 ;  /* 0x000000e5e1587223 */ /* 0x000fc80000000058 */
[----:B------:R-:W-:-:S04]  /*3180*/  FFMA R88, R231, R232, R88 ;  /* 0x000000e8e7587223 */ /* 0x000fc80000000058 */
[----:B------:R-:W-:-:S04]  /*3190*/  FFMA R51, R230, R233, R88 ;  /* 0x000000e9e6337223 */ /* 0x000fc80000000058 */
[----:B------:R-:W-:Y:S01]  /*31a0*/  FFMA R51, R85, R234, R51 ;  /* 0x000000ea55337223 */ /* 0x000fe20000000033 */
[----:B------:R-:W-:-:S03]  /*31b0*/  FMUL R88, R132, R79 ;  /* 0x0000004f84587220 */ /* 0x000fc60000400000 */
[----:B------:R-:W-:-:S04]  /*31c0*/  FFMA R51, R84, R235, R51 ;  /* 0x000000eb54337223 */ /* 0x000fc80000000033 */
[----:B------:R-:W-:-:S04]  /*31d0*/  FFMA R51, R88, R236, R51 ;  /* 0x000000ec58337223 */ /* 0x000fc80000000033 */
[----:B------:R-:W-:-:S04]  /*31e0*/  FFMA R51, R87, R237, R51 ;  /* 0x000000ed57337223 */ /* 0x000fc80000000033 */
[----:B------:R-:W-:-:S04]  /*31f0*/  FFMA R51, R91, R238, R51 ;  /* 0x000000ee5b337223 */ /* 0x000fc80000000033 */
[----:B------:R-:W-:-:S04]  /*3200*/  FFMA R51, R90, R239, R51 ;  /* 0x000000ef5a337223 */ /* 0x000fc80000000033 */
[----:B------:R-:W-:-:S05]  /*3210*/  FFMA R51, R93, R240, R51 ;  /* 0x000000f05d337223 */ /* 0x000fca0000000033 */
[----:B------:R-:W0:Y:S02]  /*3220*/  SHFL.DOWN PT, R48, R51, 0x10, 0x1f ;  /* 0x0a001f0033307f89 */ /* 0x000e2400000e0000 */
[----:B0-----:R-:W-:-:S05]  /*3230*/  FADD R48, R51, R48 ;  /* 0x0000003033307221 */ /* 0x001fca0000000000 */
[----:B------:R-:W0:Y:S02]  /*3240*/  SHFL.DOWN PT, R51, R48, 0x8, 0x1f ;  /* 0x09001f0030337f89 */ /* 0x000e2400000e0000 */
[----:B0-----:R-:W-:-:S05]  /*3250*/  FADD R51, R48, R51 ;  /* 0x0000003330337221 */ /* 0x001fca0000000000 */
[----:B------:R-:W0:Y:S02]  /*3260*/  SHFL.DOWN PT, R48, R51, 0x4, 0x1f ;  /* 0x08801f0033307f89 */ /* 0x000e2400000e0000 */
[----:B0-----:R-:W-:-:S05]  /*3270*/  FADD R48, R51, R48 ;  /* 0x0000003033307221 */ /* 0x001fca0000000000 */
[----:B------:R-:W0:Y:S01]  /*3280*/  SHFL.DOWN PT, R51, R48, 0x2, 0x1f ;  /* 0x08401f0030337f89 */ /* 0x000e2200000e0000 */
[----:B------:R-:W1:Y:S01]  /*3290*/  S2R R145, SR_TID.X ;  /* 0x0000000000917919 */ /* 0x000e620000002100 */
[----:B0-----:R-:W-:-:S05]  /*32a0*/  FADD R51, R48, R51 ;  /* 0x0000003330337221 */ /* 0x001fca0000000000 */
[----:B------:R-:W0:Y:S02]  /*32b0*/  SHFL.DOWN PT, R48, R51, 0x1, 0x1f ;  /* 0x08201f0033307f89 */ /* 0x000e2400000e0000 */
[----:B0-----:R-:W-:Y:S01]  /*32c0*/  FADD R49, R51, R48 ;  /* 0x0000003033317221 */ /* 0x001fe20000000000 */
[----:B-1----:R-:W-:Y:S02]  /*32d0*/  @!P2 SHF.R.U32.HI R51, RZ, 0x2, R145 ;  /* 0x00000002ff33a819 */ /* 0x002fe40000011691 */
[----:B------:R-:W0:Y:S01]  /*32e0*/  LDC.64 R144, c[0x0][0x3d0] ;  /* 0x0000f400ff907b82 */ /* 0x000e220000000a00 */
[C---:B------:R-:W-:Y:S02]  /*32f0*/  @!P2 IADD3 R48, PT, PT, R129.reuse, 0x8020, RZ ;  /* 0x000080208130a810 */ /* 0x040fe40007ffe0ff */
[----:B------:R-:W-:Y:S02]  /*3300*/  @!P0 IADD3 R48, PT, PT, R129, 0x8000, RZ ;  /* 0x0000800081308810 */ /* 0x000fe40007ffe0ff */
[----:B------:R-:W-:-:S04]  /*3310*/  @!P2 LOP3.LUT R51, R51, 0x18, RZ, 0xc0, !PT ;  /* 0x000000183333a812 */ /* 0x000fc800078ec0ff */
[----:B------:R-:W-:Y:S02]  /*3320*/  @!P2 IADD3 R51, PT, PT, R51, R48, RZ ;  /* 0x000000303333a210 */ /* 0x000fe40007ffe0ff */
[----:B------:R-:W-:Y:S01]  /*3330*/  MOV R48, RZ ;  /* 0x000000ff00307202 */ /* 0x000fe20000000f00 */
[----:B------:R-:W-:Y:S01]  /*3340*/  FFMA R25, R183, R56, R25 ;  /* 0x00000038b7197223 */ /* 0x000fe20000000019 */
[----:B------:R-:W-:Y:S01]  /*3350*/  FFMA R24, R187, R57, R24 ;  /* 0x00000039bb187223 */ /* 0x000fe20000000018 */
[----:B------:R-:W-:Y:S02]  /*3360*/  FFMA R23, R191, R58, R23 ;  /* 0x0000003abf177223 */ /* 0x000fe40000000017 */
[----:B------:R1:W-:Y:S01]  /*3370*/  @!P2 STS.64 [R51], R48 ;  /* 0x000000303300a388 */ /* 0x0003e20000000a00 */
[----:B------:R-:W-:Y:S01]  /*3380*/  FFMA R15, R207, R59, R15 ;  /* 0x0000003bcf0f7223 */ /* 0x000fe2000000000f */
[----:B0-----:R-:W-:-:S05]  /*3390*/  IMAD.WIDE.U32 R144, R133, 0x10, R144 ;  /* 0x0000001085907825 */ /* 0x001fca00078e0090 */
[----:B-1----:R-:W2:Y:S04]  /*33a0*/  LDG.E.128 R48, desc[UR6][R144.64] ;  /* 0x0000000690307981 */ /* 0x002ea8000c1e1d00 */
[----:B------:R-:W3:Y:S01]  /*33b0*/  LDG.E.128 R56, desc[UR6][R144.64+0x1000] ;  /* 0x0010000690387981 */ /* 0x000ee2000c1e1d00 */
[----:B------:R-:W-:Y:S01]  /*33c0*/  FFMA R29, R172, R70, R29 ;  /* 0x00000046ac1d7223 */ /* 0x000fe2000000001d */
[----:B------:R-:W-:Y:S01]  /*33d0*/  FFMA R28, R176, R71, R28 ;  /* 0x00000047b01c7223 */ /* 0x000fe2000000001c */
[----:B------:R-:W-:Y:S01]  /*33e0*/  FFMA R13, R203, R69, R13 ;  /* 0x00000045cb0d7223 */ /* 0x000fe2000000000d */
[----:B------:R-:W-:Y:S02]  /*33f0*/  FFMA R8, R220, R68, R8 ;  /* 0x00000044dc087223 */ /* 0x000fe40000000008 */
[----:B------:R-:W4:Y:S01]  /*3400*/  LDG.E.128 R68, desc[UR6][R144.64+0x2800] ;  /* 0x0028000690447981 */ /* 0x000f22000c1e1d00 */
[----:B------:R-:W-:Y:S01]  /*3410*/  FFMA R18, R195, R62, R18 ;  /* 0x0000003ec3127223 */ /* 0x000fe20000000012 */
[----:B------:R-:W-:Y:S01]  /*3420*/  FFMA R17, R199, R61, R17 ;  /* 0x0000003dc7117223 */ /* 0x000fe20000000011 */
[----:B------:R-:W-:Y:S01]  /*3430*/  FFMA R16, R205, R63, R16 ;  /* 0x0000003fcd107223 */ /* 0x000fe20000000010 */
[----:B------:R-:W-:-:S02]  /*3440*/  FFMA R10, R211, R60, R10 ;  /* 0x0000003cd30a7223 */ /* 0x000fc4000000000a */
[----:B------:R-:W5:Y:S01]  /*3450*/  LDG.E.128 R60, desc[UR6][R144.64+0x1800] ;  /* 0x00180006903c7981 */ /* 0x000f62000c1e1d00 */
[----:B------:R-:W-:Y:S01]  /*3460*/  FFMA R14, R200, R67, R14 ;  /* 0x00000043c80e7223 */ /* 0x000fe2000000000e */
[----:B------:R-:W-:Y:S01]  /*3470*/  FFMA R12, R208, R65, R12 ;  /* 0x00000041d00c7223 */ /* 0x000fe2000000000c */
[----:B------:R-:W-:Y:S01]  /*3480*/  FFMA R11, R212, R66, R11 ;  /* 0x00000042d40b7223 */ /* 0x000fe2000000000b */
[----:B------:R-:W-:Y:S02]  /*3490*/  FFMA R9, R215, R64, R9 ;  /* 0x00000040d7097223 */ /* 0x000fe40000000009 */
[----:B------:R-:W5:Y:S01]  /*34a0*/  LDG.E.128 R64, desc[UR6][R144.64+0x2000] ;  /* 0x0020000690407981 */ /* 0x000f62000c1e1d00 */
[----:B------:R-:W-:Y:S01]  /*34b0*/  FFMA R33, R167, R52, R33 ;  /* 0x00000034a7217223 */ /* 0x000fe20000000021 */
[----:B------:R-:W-:Y:S01]  /*34c0*/  FFMA R32, R171, R53, R32 ;  /* 0x00000035ab207223 */ /* 0x000fe20000000020 */
[----:B------:R-:W-:Y:S01]  /*34d0*/  FFMA R31, R175, R54, R31 ;  /* 0x00000036af1f7223 */ /* 0x000fe2000000001f */
[----:B------:R-:W-:Y:S01]  /*34e0*/  FFMA R26, R179, R55, R26 ;  /* 0x00000037b31a7223 */ /* 0x000fe2000000001a */
[----:B------:R-:W-:Y:S01]  /*34f0*/  FFMA R27, R180, R73, R27 ;  /* 0x00000049b41b7223 */ /* 0x000fe2000000001b */
[----:B------:R-:W-:Y:S01]  /*3500*/  FFMA R22, R184, R74, R22 ;  /* 0x0000004ab8167223 */ /* 0x000fe20000000016 */
[----:B------:R-:W-:Y:S01]  /*3510*/  FFMA R21, R188, R75, R21 ;  /* 0x0000004bbc157223 */ /* 0x000fe20000000015 */
[----:B------:R-:W5:Y:S01]  /*3520*/  LDG.E.128 R52, desc[UR6][R144.64+0x800] ;  /* 0x0008000690347981 */ /* 0x000f62000c1e1d00 */
[----:B------:R-:W-:-:S03]  /*3530*/  FFMA R7, R225, R72, R7 ;  /* 0x00000048e1077223 */ /* 0x000fc60000000007 */
[----:B------:R-:W5:Y:S01]  /*3540*/  LDG.E.128 R72, desc[UR6][R144.64+0x3000] ;  /* 0x0030000690487981 */ /* 0x000f62000c1e1d00 */
[----:B------:R-:W-:Y:S01]  /*3550*/  FFMA R20, R192, R77, R20 ;  /* 0x0000004dc0147223 */ /* 0x000fe20000000014 */
[----:B------:R-:W-:Y:S01]  /*3560*/  FFMA R19, R196, R78, R19 ;  /* 0x0000004ec4137223 */ /* 0x000fe20000000013 */
[----:B------:R-:W-:Y:S02]  /*3570*/  FFMA R6, R216, R76, R6 ;  /* 0x0000004cd8067223 */ /* 0x000fe40000000006 */
[----:B------:R0:W5:Y:S01]  /*3580*/  LDG.E.128 R76, desc[UR6][R144.64+0x3800] ;  /* 0x00380006904c7981 */ /* 0x000162000c1e1d00 */
[----:B------:R-:W-:Y:S01]  /*3590*/  FFMA R5, R221, R218, R5 ;  /* 0x000000dadd057223 */ /* 0x000fe20000000005 */
[C---:B------:R-:W-:Y:S02]  /*35a0*/  IADD3 R218, PT, PT, R129.reuse, 0x8024, RZ ;  /* 0x0000802481da7810 */ /* 0x040fe40007ffe0ff */
[C---:B------:R-:W-:Y:S01]  /*35b0*/  @!P1 IADD3 R218, PT, PT, R129.reuse, 0x8004, RZ ;  /* 0x0000800481da9810 */ /* 0x040fe20007ffe0ff */
[----:B------:R-:W-:Y:S01]  /*35c0*/  BAR.SYNC.DEFER_BLOCKING 0x0 ;  /* 0x0000000000007b1d */ /* 0x000fe20000010000 */
[C---:B0-----:R-:W-:Y:S01]  /*35d0*/  VIADD R145, R129.reuse, 0x802c ;  /* 0x0000802c81917836 */ /* 0x041fe20000000000 */
[----:B------:R-:W-:-:S02]  /*35e0*/  @!P1 IADD3 R145, PT, PT, R129, 0x800c, RZ ;  /* 0x0000800c81919810 */ /* 0x000fc40007ffe0ff */
[C---:B------:R-:W-:Y:S02]  /*35f0*/  IADD3 R144, PT, PT, R129.reuse, 0x8034, RZ ;  /* 0x0000803481907810 */ /* 0x040fe40007ffe0ff */
[C---:B------:R-:W-:Y:S01]  /*3600*/  @!P1 IADD3 R144, PT, PT, R129.reuse, 0x8014, RZ ;  /* 0x0000801481909810 */ /* 0x040fe20007ffe0ff */
[----:B------:R-:W-:Y:S01]  /*3610*/  FFMA R4, R226, R223, R4 ;  /* 0x000000dfe2047223 */ /* 0x000fe20000000004 */
[C---:B------:R-:W-:Y:S01]  /*3620*/  IADD3 R223, PT, PT, R129.reuse, 0x803c, RZ ;  /* 0x0000803c81df7810 */ /* 0x040fe20007ffe0ff */
[----:B------:R-:W-:Y:S01]  /*3630*/  @!P1 VIADD R223, R129, 0x801c ;  /* 0x0000801c81df9836 */ /* 0x000fe20000000000 */
[----:B------:R-:W0:Y:S04]  /*3640*/  LDS R218, [R218] ;  /* 0x00000000dada7984 */ /* 0x000e280000000800 */
[----:B------:R-:W1:Y:S04]  /*3650*/  LDS R145, [R145] ;  /* 0x0000000091917984 */ /* 0x000e680000000800 */
[----:B------:R-:W1:Y:S04]  /*3660*/  LDS R144, [R144] ;  /* 0x0000000090907984 */ /* 0x000e680000000800 */
[----:B------:R-:W1:Y:S01]  /*3670*/  LDS R223, [R223] ;  /* 0x00000000dfdf7984 */ /* 0x000e620000000800 */
[----:B0-----:R-:W-:-:S04]  /*3680*/  FADD R218, RZ, R218 ;  /* 0x000000daffda7221 */ /* 0x001fc80000000000 */
[----:B-1----:R-:W-:-:S04]  /*3690*/  FADD R145, R218, R145 ;  /* 0x00000091da917221 */ /* 0x002fc80000000000 */
[----:B------:R-:W-:-:S04]  /*36a0*/  FADD R144, R145, R144 ;  /* 0x0000009091907221 */ /* 0x000fc80000000000 */
[----:B------:R-:W-:-:S04]  /*36b0*/  FADD R144, R144, R223 ;  /* 0x000000df90907221 */ /* 0x000fc80000000000 */
[----:B------:R-:W-:-:S04]  /*36c0*/  FMUL R218, R144, 0.0001220703125 ;  /* 0x3900000090da7820 */ /* 0x000fc80000400000 */
[-C--:B------:R-:W-:Y:S01]  /*36d0*/  FFMA R0, R0, -R218.reuse, R97 ;  /* 0x800000da00007223 */ /* 0x080fe20000000061 */
        /* <DEDUP_REMOVED lines=24> */
[----:B------:R-:W-:Y:S01]  /*3860*/  FFMA R34, R163, R241, R34 ;  /* 0x000000f1a3227223 */ /* 0x000fe20000000022 */
        /* <DEDUP_REMOVED lines=13> */
[----:B------:R-:W-:Y:S01]  /*3940*/  FFMA R226, R226, -R218, R227 ;  /* 0x800000dae2e27223 */ /* 0x000fe200000000e3 */
[----:B------:R-:W-:Y:S01]  /*3950*/  FFMA R3, R231, R228, R3 ;  /* 0x000000e4e7037223 */ /* 0x000fe20000000003 */
        /* <DEDUP_REMOVED lines=27> */
[----:B------:R-:W-:Y:S01]  /*3b10*/  PLOP3.LUT P1, PT, P1, PT, PT, 0x8, 0x80 ;  /* 0x000000000080781c */ /* 0x000fe20000f2e170 */
[----:B------:R-:W-:Y:S01]  /*3b20*/  FFMA R47, R87, R81, R47 ;  /* 0x00000051572f7223 */ /* 0x000fe2000000002f */
[----:B------:R-:W-:Y:S01]  /*3b30*/  FFMA R45, R90, R82, R45 ;  /* 0x000000525a2d7223 */ /* 0x000fe2000000002d */
[----:B------:R-:W-:Y:S01]  /*3b40*/  FFMA R43, R85, R83, R43 ;  /* 0x00000053552b7223 */ /* 0x000fe2000000002b */
[----:B------:R-:W-:Y:S01]  /*3b50*/  FFMA R112, R88, R86, R112 ;  /* 0x0000005658707223 */ /* 0x000fe20000000070 */
[----:B------:R-:W-:Y:S01]  /*3b60*/  FFMA R46, R91, R89, R46 ;  /* 0x000000595b2e7223 */ /* 0x000fe2000000002e */
[----:B------:R-:W-:Y:S01]  /*3b70*/  FFMA R44, R93, R92, R44 ;  /* 0x0000005c5d2c7223 */ /* 0x000fe2000000002c */
[----:B--2---:R-:W-:-:S02]  /*3b80*/  PRMT R97, R48, 0x7632, R97 ;  /* 0x0000763230617816 */ /* 0x004fc40000000061 */
[----:B------:R-:W-:Y:S02]  /*3b90*/  SHF.L.U32 R48, R48, 0x10, RZ ;  /* 0x0000001030307819 */ /* 0x000fe400000006ff */
[C---:B---3--:R-:W-:Y:S02]  /*3ba0*/  PRMT R135, R56.reuse, 0x7632, R135 ;  /* 0x0000763238877816 */ /* 0x048fe40000000087 */
[----:B------:R-:W-:Y:S02]  /*3bb0*/  SHF.L.U32 R136, R56, 0x10, RZ ;  /* 0x0000001038887819 */ /* 0x000fe400000006ff */
[C---:B------:R-:W-:Y:S02]  /*3bc0*/  PRMT R56, R57.reuse, 0x7632, R56 ;  /* 0x0000763239387816 */ /* 0x040fe40000000038 */
[----:B------:R-:W-:Y:S02]  /*3bd0*/  SHF.L.U32 R138, R57, 0x10, RZ ;  /* 0x00000010398a7819 */ /* 0x000fe400000006ff */
[----:B------:R-:W-:-:S02]  /*3be0*/  PRMT R57, R58, 0x7632, R57 ;  /* 0x000076323a397816 */ /* 0x000fc40000000039 */
[----:B------:R-:W-:Y:S02]  /*3bf0*/  SHF.L.U32 R97, R97, 0x10, RZ ;  /* 0x0000001061617819 */ /* 0x000fe400000006ff */
[C---:B----4-:R-:W-:Y:S02]  /*3c00*/  PRMT R156, R68.reuse, 0x7632, R156 ;  /* 0x00007632449c7816 */ /* 0x050fe4000000009c */
[----:B------:R-:W-:Y:S01]  /*3c10*/  SHF.L.U32 R158, R68, 0x10, RZ ;  /* 0x00000010449e7819 */ /* 0x000fe200000006ff */
[C---:B------:R-:W-:Y:S01]  /*3c20*/  FFMA R0, R132.reuse, R0, R48 ;  /* 0x0000000084007223 */ /* 0x040fe20000000030 */
[C---:B------:R-:W-:Y:S01]  /*3c30*/  PRMT R68, R69.reuse, 0x7632, R68 ;  /* 0x0000763245447816 */ /* 0x040fe20000000044 */
[----:B------:R-:W-:Y:S01]  /*3c40*/  FFMA R97, R132, R103, R97 ;  /* 0x0000006784617223 */ /* 0x000fe20000000061 */
[----:B------:R-:W-:Y:S01]  /*3c50*/  SHF.L.U32 R159, R69, 0x10, RZ ;  /* 0x00000010459f7819 */ /* 0x000fe200000006ff */
[----:B------:R-:W-:Y:S01]  /*3c60*/  IMAD.U32 R56, R56, 0x10000, RZ ;  /* 0x0001000038387824 */ /* 0x000fe200078e00ff */
[----:B------:R-:W-:-:S02]  /*3c70*/  SHF.L.U32 R57, R57, 0x10, RZ ;  /* 0x0000001039397819 */ /* 0x000fc400000006ff */
[----:B------:R-:W-:Y:S02]  /*3c80*/  PRMT R69, R70, 0x7632, R69 ;  /* 0x0000763246457816 */ /* 0x000fe40000000045 */
[----:B-----5:R-:W-:Y:S01]  /*3c90*/  PRMT R144, R62, 0x7632, R144 ;  /* 0x000076323e907816 */ /* 0x020fe20000000090 */
[C---:B------:R-:W-:Y:S01]  /*3ca0*/  FFMA R155, R132.reuse, R155, R56 ;  /* 0x0000009b849b7223 */ /* 0x040fe20000000038 */
[----:B------:R-:W-:Y:S01]  /*3cb0*/  FFMA R160, R132, R160, R57 ;  /* 0x000000a084a07223 */ /* 0x000fe20000000039 */
[----:B------:R-:W-:Y:S01]  /*3cc0*/  SHF.L.U32 R68, R68, 0x10, RZ ;  /* 0x0000001044447819 */ /* 0x000fe200000006ff */
[----:B------:R-:W-:Y:S01]  /*3cd0*/  IMAD.U32 R69, R69, 0x10000, RZ ;  /* 0x0001000045457824 */ /* 0x000fe200078e00ff */
[----:B------:R-:W-:Y:S02]  /*3ce0*/  SHF.L.U32 R57, R144, 0x10, RZ ;  /* 0x0000001090397819 */ /* 0x000fe400000006ff */
[----:B------:R-:W-:Y:S02]  /*3cf0*/  F2FP.BF16.F32.PACK_AB R56, R97, R0 ;  /* 0x000000006138723e */ /* 0x000fe400000010ff */
[----:B------:R-:W0:Y:S01]  /*3d00*/  LDC R0, c[0x0][0x380] ;  /* 0x0000e000ff007b82 */ /* 0x000e220000000800 */
[----:B------:R-:W-:Y:S01]  /*3d10*/  PRMT R148, R64, 0x7632, R148 ;  /* 0x0000763240947816 */ /* 0x000fe20000000094 */
[----:B------:R-:W-:Y:S01]  /*3d20*/  FFMA R176, R132, R176, R57 ;  /* 0x000000b084b07223 */ /* 0x000fe20000000039 */
[----:B------:R-:W-:Y:S01]  /*3d30*/  SHF.L.U32 R151, R64, 0x10, RZ ;  /* 0x0000001040977819 */ /* 0x000fe200000006ff */
[C---:B------:R-:W-:Y:S01]  /*3d40*/  FFMA R203, R132.reuse, R203, R68 ;  /* 0x000000cb84cb7223 */ /* 0x040fe20000000044 */
[----:B------:R-:W-:Y:S01]  /*3d50*/  FFMA R208, R132, R208, R69 ;  /* 0x000000d084d07223 */ /* 0x000fe20000000045 */
[----:B------:R-:W-:Y:S01]  /*3d60*/  SHF.L.U32 R139, R58, 0x10, RZ ;  /* 0x000000103a8b7819 */ /* 0x000fe200000006ff */
[C---:B------:R-:W-:Y:S01]  /*3d70*/  IMAD.U32 R153, R65.reuse, 0x10000, RZ ;  /* 0x0001000041997824 */ /* 0x040fe200078e00ff */
[----:B------:R-:W-:Y:S01]  /*3d80*/  PRMT R64, R65, 0x7632, R64 ;  /* 0x0000763241407816 */ /* 0x000fe20000000040 */
[----:B------:R-:W1:Y:S01]  /*3d90*/  LDC.64 R68, c[0x0][0x3e8] ;  /* 0x0000fa00ff447b82 */ /* 0x000e620000000a00 */
[----:B------:R-:W-:-:S02]  /*3da0*/  SHF.L.U32 R57, R148, 0x10, RZ ;  /* 0x0000001094397819 */ /* 0x000fc400000006ff */
[C---:B------:R-:W-:Y:S01]  /*3db0*/  PRMT R58, R59.reuse, 0x7632, R58 ;  /* 0x000076323b3a7816 */ /* 0x040fe2000000003a */
[----:B------:R-:W-:Y:S01]  /*3dc0*/  IMAD.U32 R59, R59, 0x10000, RZ ;  /* 0x000100003b3b7824 */ /* 0x000fe200078e00ff */
[----:B------:R-:W-:Y:S02]  /*3dd0*/  SHF.L.U32 R145, R62, 0x10, RZ ;  /* 0x000000103e917819 */ /* 0x000fe400000006ff */
[C---:B------:R-:W-:Y:S02]  /*3de0*/  PRMT R65, R66.reuse, 0x7632, R65 ;  /* 0x0000763242417816 */ /* 0x040fe40000000041 */
[----:B------:R-:W-:Y:S02]  /*3df0*/  SHF.L.U32 R154, R66, 0x10, RZ ;  /* 0x00000010429a7819 */ /* 0x000fe400000006ff */
[----:B------:R-:W-:Y:S02]  /*3e00*/  PRMT R62, R63, 0x7632, R62 ;  /* 0x000076323f3e7816 */ /* 0x000fe4000000003e */
[----:B------:R-:W-:Y:S01]  /*3e10*/  PRMT R66, R67, 0x7632, R66 ;  /* 0x0000763243427816 */ /* 0x000fe20000000042 */
[----:B------:R-:W-:Y:S01]  /*3e20*/  FFMA R184, R132, R184, R57 ;  /* 0x000000b884b87223 */ /* 0x000fe20000000039 */
[----:B------:R-:W-:-:S02]  /*3e30*/  PRMT R98, R49, 0x7632, R98 ;  /* 0x0000763231627816 */ /* 0x000fc40000000062 */
[----:B------:R-:W-:Y:S01]  /*3e40*/  SHF.L.U32 R99, R49, 0x10, RZ ;  /* 0x0000001031637819 */ /* 0x000fe200000006ff */
[----:B------:R-:W-:Y:S01]  /*3e50*/  FFMA R157, R132, R157, R59 ;  /* 0x0000009d849d7223 */ /* 0x000fe2000000003b */
[----:B------:R-:W-:Y:S01]  /*3e60*/  PRMT R49, R50, 0x7632, R49 ;  /* 0x0000763232317816 */ /* 0x000fe20000000031 */
[----:B------:R-:W-:Y:S01]  /*3e70*/  IMAD.U32 R59, R62, 0x10000, RZ ;  /* 0x000100003e3b7824 */ /* 0x000fe200078e00ff */
[----:B------:R-:W-:Y:S01]  /*3e80*/  SHF.L.U32 R57, R66, 0x10, RZ ;  /* 0x0000001042397819 */ /* 0x000fe200000006ff */
[C---:B------:R-:W-:Y:S01]  /*3e90*/  IMAD.U32 R110, R53.reuse, 0x10000, RZ ;  /* 0x00010000356e7824 */ /* 0x040fe200078e00ff */
[C---:B------:R-:W-:Y:S02]  /*3ea0*/  PRMT R105, R52.reuse, 0x7632, R105 ;  /* 0x0000763234697816 */ /* 0x040fe40000000069 */
[----:B------:R-:W-:Y:S02]  /*3eb0*/  SHF.L.U32 R108, R52, 0x10, RZ ;  /* 0x00000010346c7819 */ /* 0x000fe400000006ff */
[----:B------:R-:W-:-:S02]  /*3ec0*/  PRMT R52, R53, 0x7632, R52 ;  /* 0x0000763235347816 */ /* 0x000fc40000000034 */
[----:B------:R-:W-:Y:S02]  /*3ed0*/  PRMT R162, R72, 0x7632, R162 ;  /* 0x0000763248a27816 */ /* 0x000fe400000000a2 */
[----:B------:R-:W-:Y:S02]  /*3ee0*/  SHF.L.U32 R100, R50, 0x10, RZ ;  /* 0x0000001032647819 */ /* 0x000fe400000006ff */
[C---:B------:R-:W-:Y:S02]  /*3ef0*/  PRMT R53, R54.reuse, 0x7632, R53 ;  /* 0x0000763236357816 */ /* 0x040fe40000000035 */
[----:B------:R-:W-:Y:S02]  /*3f00*/  SHF.L.U32 R111, R54, 0x10, RZ ;  /* 0x00000010366f7819 */ /* 0x000fe400000006ff */
[----:B------:R-:W-:Y:S02]  /*3f10*/  SHF.L.U32 R165, R72, 0x10, RZ ;  /* 0x0000001048a57819 */ /* 0x000fe400000006ff */
[----:B------:R-:W-:Y:S01]  /*3f20*/  SHF.L.U32 R49, R49, 0x10, RZ ;  /* 0x0000001031317819 */ /* 0x000fe200000006ff */
[C---:B------:R-:W-:Y:S01]  /*3f30*/  FFMA R180, R132.reuse, R180, R59 ;  /* 0x000000b484b47223 */ /* 0x040fe2000000003b */
[----:B------:R-:W-:Y:S01]  /*3f40*/  PRMT R50, R51, 0x7632, R50 ;  /* 0x0000763233327816 */ /* 0x000fe20000000032 */
[----:B------:R-:W-:Y:S01]  /*3f50*/  FFMA R196, R132, R196, R57 ;  /* 0x000000c484c47223 */ /* 0x000fe20000000039 */
[----:B------:R-:W-:-:S02]  /*3f60*/  PRMT R54, R55, 0x7632, R54 ;  /* 0x0000763237367816 */ /* 0x000fc40000000036 */
[C---:B------:R-:W-:Y:S02]  /*3f70*/  PRMT R72, R73.reuse, 0x7632, R72 ;  /* 0x0000763249487816 */ /* 0x040fe40000000048 */
[----:B------:R-:W-:Y:S02]  /*3f80*/  SHF.L.U32 R166, R73, 0x10, RZ ;  /* 0x0000001049a67819 */ /* 0x000fe400000006ff */
[----:B------:R-:W-:Y:S02]  /*3f90*/  PRMT R73, R74, 0x7632, R73 ;  /* 0x000076324a497816 */ /* 0x000fe40000000049 */
[----:B------:R-:W-:Y:S02]  /*3fa0*/  SHF.L.U32 R59, R64, 0x10, RZ ;  /* 0x00000010403b7819 */ /* 0x000fe400000006ff */
[----:B------:R-:W-:Y:S01]  /*3fb0*/  SHF.L.U32 R57, R162, 0x10, RZ ;  /* 0x00000010a2397819 */ /* 0x000fe200000006ff */
[----:B------:R-:W-:Y:S01]  /*3fc0*/  FFMA R95, R132, R95, R100 ;  /* 0x0000005f845f7223 */ /* 0x000fe20000000064 */
[----:B------:R-:W-:Y:S01]  /*3fd0*/  SHF.L.U32 R58, R58, 0x10, RZ ;  /* 0x000000103a3a7819 */ /* 0x000fe200000006ff */
[----:B------:R-:W-:Y:S01]  /*3fe0*/  FFMA R49, R132, R109, R49 ;  /* 0x0000006d84317223 */ /* 0x000fe20000000031 */
[----:B------:R-:W-:Y:S01]  /*3ff0*/  SHF.L.U32 R51, R51, 0x10, RZ ;  /* 0x0000001033337819 */ /* 0x000fe200000006ff */
[----:B------:R-:W-:Y:S01]  /*4000*/  IMAD.U32 R174, R76, 0x10000, RZ ;  /* 0x000100004cae7824 */ /* 0x000fe200078e00ff */
[----:B------:R-:W-:Y:S01]  /*4010*/  SHF.L.U32 R55, R55, 0x10, RZ ;  /* 0x0000001037377819 */ /* 0x000fe200000006ff */
[----:B------:R-:W-:Y:S01]  /*4020*/  IMAD.U32 R50, R50, 0x10000, RZ ;  /* 0x0001000032327824 */ /* 0x000fe200078e00ff */
[----:B------:R-:W-:-:S02]  /*4030*/  PRMT R170, R79, 0x7632, R170 ;  /* 0x000076324faa7816 */ /* 0x000fc400000000aa */
[----:B------:R-:W-:Y:S02]  /*4040*/  SHF.L.U32 R173, R79, 0x10, RZ ;  /* 0x000000104fad7819 */ /* 0x000fe400000006ff */
[----:B------:R-:W-:Y:S02]  /*4050*/  SHF.L.U32 R98, R98, 0x10, RZ ;  /* 0x0000001062627819 */ /* 0x000fe400000006ff */
[----:B------:R-:W-:Y:S02]  /*4060*/  SHF.L.U32 R105, R105, 0x10, RZ ;  /* 0x0000001069697819 */ /* 0x000fe400000006ff */
[----:B------:R-:W-:Y:S02]  /*4070*/  SHF.L.U32 R52, R52, 0x10, RZ ;  /* 0x0000001034347819 */ /* 0x000fe400000006ff */
[----:B------:R-:W-:Y:S02]  /*4080*/  SHF.L.U32 R53, R53, 0x10, RZ ;  /* 0x0000001035357819 */ /* 0x000fe400000006ff */
[----:B------:R-:W-:-:S02]  /*4090*/  SHF.L.U32 R54, R54, 0x10, RZ ;  /* 0x0000001036367819 */ /* 0x000fc400000006ff */
[----:B------:R-:W-:Y:S02]  /*40a0*/  SHF.L.U32 R135, R135, 0x10, RZ ;  /* 0x0000001087877819 */ /* 0x000fe400000006ff */
[----:B------:R-:W-:Y:S02]  /*40b0*/  SHF.L.U32 R72, R72, 0x10, RZ ;  /* 0x0000001048487819 */ /* 0x000fe400000006ff */
[----:B------:R-:W-:Y:S02]  /*40c0*/  SHF.L.U32 R169, R74, 0x10, RZ ;  /* 0x000000104aa97819 */ /* 0x000fe400000006ff */
[----:B------:R-:W-:Y:S02]  /*40d0*/  PRMT R79, R76, 0x7632, R79 ;  /* 0x000076324c4f7816 */ /* 0x000fe4000000004f */
[----:B------:R-:W-:Y:S01]  /*40e0*/  SHF.L.U32 R73, R73, 0x10, RZ ;  /* 0x0000001049497819 */ /* 0x000fe200000006ff */
[----:B------:R-:W-:Y:S01]  /*40f0*/  FFMA R188, R132, R188, R59 ;  /* 0x000000bc84bc7223 */ /* 0x000fe2000000003b */
[----:B------:R-:W-:Y:S01]  /*4100*/  PRMT R141, R60, 0x7632, R141 ;  /* 0x000076323c8d7816 */ /* 0x000fe2000000008d */
[----:B------:R-:W-:Y:S01]  /*4110*/  FFMA R216, R132, R216, R57 ;  /* 0x000000d884d87223 */ /* 0x000fe20000000039 */
[----:B------:R-:W-:-:S02]  /*4120*/  PRMT R143, R61, 0x7632, R143 ;  /* 0x000076323d8f7816 */ /* 0x000fc4000000008f */
[----:B------:R-:W-:Y:S02]  /*4130*/  PRMT R161, R71, 0x7632, R161 ;  /* 0x0000763247a17816 */ /* 0x000fe400000000a1 */
[----:B------:R-:W-:Y:S02]  /*4140*/  PRMT R74, R75, 0x7632, R74 ;  /* 0x000076324b4a7816 */ /* 0x000fe4000000004a */
[----:B------:R-:W-:Y:S02]  /*4150*/  PRMT R177, R77, 0x7632, R177 ;  /* 0x000076324db17816 */ /* 0x000fe400000000b1 */
[----:B------:R-:W-:Y:S01]  /*4160*/  PRMT R76, R78, 0x7632, R76 ;  /* 0x000076324e4c7816 */ /* 0x000fe2000000004c */
[----:B------:R-:W-:Y:S01]  /*4170*/  FFMA R164, R132, R164, R58 ;  /* 0x000000a484a47223 */ /* 0x000fe2000000003a */
[----:B------:R-:W-:Y:S01]  /*4180*/  SHF.L.U32 R60, R60, 0x10, RZ ;  /* 0x000000103c3c7819 */ /* 0x000fe200000006ff */
[C---:B------:R-:W-:Y:S01]  /*4190*/  FFMA R94, R132.reuse, R94, R99 ;  /* 0x0000005e845e7223 */ /* 0x040fe20000000063 */
[----:B------:R-:W-:Y:S01]  /*41a0*/  SHF.L.U32 R61, R61, 0x10, RZ ;  /* 0x000000103d3d7819 */ /* 0x000fe200000006ff */
[C---:B------:R-:W-:Y:S01]  /*41b0*/  FFMA R98, R132.reuse, R107, R98 ;  /* 0x0000006b84627223 */ /* 0x040fe20000000062 */
[----:B------:R-:W-:Y:S01]  /*41c0*/  SHF.L.U32 R63, R63, 0x10, RZ ;  /* 0x000000103f3f7819 */ /* 0x000fe200000006ff */
[C---:B------:R-:W-:Y:S01]  /*41d0*/  FFMA R51, R132.reuse, R96, R51 ;  /* 0x0000006084337223 */ /* 0x040fe20000000033 */
[----:B------:R-:W-:Y:S01]  /*41e0*/  SHF.L.U32 R67, R67, 0x10, RZ ;  /* 0x0000001043437819 */ /* 0x000fe200000006ff */
[C---:B------:R-:W-:Y:S01]  /*41f0*/  FFMA R50, R132.reuse, R134, R50 ;  /* 0x0000008684327223 */ /* 0x040fe20000000032 */
[----:B------:R-:W-:Y:S01]  /*4200*/  SHF.L.U32 R65, R65, 0x10, RZ ;  /* 0x0000001041417819 */ /* 0x000fe200000006ff */
[----:B------:R-:W-:Y:S01]  /*4210*/  FFMA R101, R132, R101, R108 ;  /* 0x0000006584657223 */ /* 0x000fe2000000006c */
[----:B------:R-:W-:Y:S01]  /*4220*/  SHF.L.U32 R59, R156, 0x10, RZ ;  /* 0x000000109c3b7819 */ /* 0x000fe200000006ff */
[----:B------:R-:W-:Y:S01]  /*4230*/  FFMA R105, R132, R137, R105 ;  /* 0x0000008984697223 */ /* 0x000fe20000000069 */
[----:B------:R-:W-:Y:S01]  /*4240*/  SHF.L.U32 R57, R170, 0x10, RZ ;  /* 0x00000010aa397819 */ /* 0x000fe200000006ff */
[C---:B------:R-:W-:Y:S01]  /*4250*/  FFMA R102, R132.reuse, R102, R110 ;  /* 0x0000006684667223 */ /* 0x040fe2000000006e */
        /* <DEDUP_REMOVED lines=10> */
[----:B------:R-:W-:Y:S01]  /*4300*/  F2FP.BF16.F32.PACK_AB R58, R49, R95 ;  /* 0x0000005f313a723e */ /* 0x000fe200000010ff */
[----:B------:R-:W-:Y:S01]  /*4310*/  FFMA R226, R132, R226, R73 ;  /* 0x000000e284e27223 */ /* 0x000fe20000000049 */
[----:B0-----:R-:W-:Y:S01]  /*4320*/  IADD3 R131, PT, PT, R131, R0, RZ ;  /* 0x0000000083837210 */ /* 0x001fe20007ffe0ff */
[----:B------:R-:W-:Y:S01]  /*4330*/  IMAD.U32 R71, R71, 0x10000, RZ ;  /* 0x0001000047477824 */ /* 0x000fe200078e00ff */
[----:B------:R-:W-:Y:S01]  /*4340*/  SHF.L.U32 R70, R70, 0x10, RZ ;  /* 0x0000001046467819 */ /* 0x000fe200000006ff */
[----:B------:R-:W-:Y:S01]  /*4350*/  IMAD.U32 R73, R79, 0x10000, RZ ;  /* 0x000100004f497824 */ /* 0x000fe200078e00ff */
[----:B------:R-:W-:-:S02]  /*4360*/  SHF.L.U32 R75, R75, 0x10, RZ ;  /* 0x000000104b4b7819 */ /* 0x000fc400000006ff */
[----:B------:R-:W-:Y:S02]  /*4370*/  SHF.L.U32 R77, R77, 0x10, RZ ;  /* 0x000000104d4d7819 */ /* 0x000fe400000006ff */
[----:B------:R-:W-:Y:S02]  /*4380*/  SHF.L.U32 R78, R78, 0x10, RZ ;  /* 0x000000104e4e7819 */ /* 0x000fe400000006ff */
[----:B------:R-:W-:Y:S02]  /*4390*/  SHF.L.U32 R141, R141, 0x10, RZ ;  /* 0x000000108d8d7819 */ /* 0x000fe400000006ff */
[----:B------:R-:W-:Y:S02]  /*43a0*/  SHF.L.U32 R143, R143, 0x10, RZ ;  /* 0x000000108f8f7819 */ /* 0x000fe400000006ff */
[----:B------:R-:W-:Y:S02]  /*43b0*/  SHF.L.U32 R161, R161, 0x10, RZ ;  /* 0x00000010a1a17819 */ /* 0x000fe400000006ff */
[----:B------:R-:W-:-:S02]  /*43c0*/  SHF.L.U32 R72, R74, 0x10, RZ ;  /* 0x000000104a487819 */ /* 0x000fc400000006ff */
[----:B------:R-:W-:Y:S02]  /*43d0*/  SHF.L.U32 R177, R177, 0x10, RZ ;  /* 0x00000010b1b17819 */ /* 0x000fe400000006ff */
[----:B------:R-:W-:Y:S01]  /*43e0*/  SHF.L.U32 R49, R76, 0x10, RZ ;  /* 0x000000104c317819 */ /* 0x000fe200000006ff */
[C---:B------:R-:W-:Y:S01]  /*43f0*/  FFMA R48, R132.reuse, R163, R60 ;  /* 0x000000a384307223 */ /* 0x040fe2000000003c */
[C---:B------:R-:W-:Y:S01]  /*4400*/  FFMA R167, R132.reuse, R167, R61 ;  /* 0x000000a784a77223 */ /* 0x040fe2000000003d */
[C---:B------:R-:W-:Y:S01]  /*4410*/  FFMA R175, R132.reuse, R175, R63 ;  /* 0x000000af84af7223 */ /* 0x040fe2000000003f */
[C---:B------:R-:W-:Y:S01]  /*4420*/  FFMA R192, R132.reuse, R192, R65 ;  /* 0x000000c084c07223 */ /* 0x040fe20000000041 */
[C---:B------:R-:W-:Y:S01]  /*4430*/  FFMA R191, R132.reuse, R191, R67 ;  /* 0x000000bf84bf7223 */ /* 0x040fe20000000043 */
[C---:B------:R-:W-:Y:S01]  /*4440*/  FFMA R200, R132.reuse, R200, R59 ;  /* 0x000000c884c87223 */ /* 0x040fe2000000003b */
[----:B------:R-:W-:Y:S01]  /*4450*/  FFMA R218, R132, R218, R57 ;  /* 0x000000da84da7223 */ /* 0x000fe20000000039 */
[----:B------:R-:W-:Y:S01]  /*4460*/  ISETP.GE.AND P0, PT, R131, UR9, PT ;  /* 0x0000000983007c0c */ /* 0x000fe2000bf06270 */
[----:B-1----:R-:W-:Y:S01]  /*4470*/  IMAD.WIDE.U32 R68, R133, 0x10, R68 ;  /* 0x0000001085447825 */ /* 0x002fe200078e0044 */
[----:B------:R-:W-:-:S03]  /*4480*/  F2FP.BF16.F32.PACK_AB R57, R98, R94 ;  /* 0x0000005e6239723e */ /* 0x000fc600000010ff */
[----:B------:R-:W-:Y:S01]  /*4490*/  FFMA R168, R132, R168, R141 ;  /* 0x000000a884a87223 */ /* 0x000fe2000000008d */
[----:B------:R-:W-:Y:S01]  /*44a0*/  F2FP.BF16.F32.PACK_AB R59, R50, R51 ;  /* 0x00000033323b723e */ /* 0x000fe200000010ff */
[C---:B------:R-:W-:Y:S01]  /*44b0*/  FFMA R172, R132.reuse, R172, R143 ;  /* 0x000000ac84ac7223 */ /* 0x040fe2000000008f */
[----:B------:R-:W-:Y:S01]  /*44c0*/  F2FP.BF16.F32.PACK_AB R60, R105, R101 ;  /* 0x00000065693c723e */ /* 0x000fe200000010ff */
[----:B------:R-:W-:Y:S01]  /*44d0*/  FFMA R145, R132, R171, R145 ;  /* 0x000000ab84917223 */ /* 0x000fe20000000091 */
[----:B------:R-:W-:Y:S01]  /*44e0*/  F2FP.BF16.F32.PACK_AB R61, R52, R102 ;  /* 0x00000066343d723e */ /* 0x000fe200000010ff */
[C---:B------:R-:W-:Y:S01]  /*44f0*/  FFMA R151, R132.reuse, R179, R151 ;  /* 0x000000b384977223 */ /* 0x040fe20000000097 */
[----:B------:R-:W-:Y:S01]  /*4500*/  F2FP.BF16.F32.PACK_AB R62, R53, R104 ;  /* 0x00000068353e723e */ /* 0x000fe200000010ff */
[----:B------:R-:W-:Y:S01]  /*4510*/  FFMA R153, R132, R183, R153 ;  /* 0x000000b784997223 */ /* 0x000fe20000000099 */
        /* <DEDUP_REMOVED lines=22> */
[----:B------:R-:W-:Y:S01]  /*4680*/  FFMA R79, R132, R238, R49 ;  /* 0x000000ee844f7223 */ /* 0x000fe20000000031 */
[----:B------:R0:W-:Y:S01]  /*4690*/  STG.E.128 desc[UR6][R68.64], R56 ;  /* 0x0000003844007986 */ /* 0x0001e2000c101d06 */
[----:B------:R-:W-:-:S02]  /*46a0*/  F2FP.BF16.F32.PACK_AB R48, R168, R48 ;  /* 0x00000030a830723e */ /* 0x000fc400000010ff */
[----:B------:R-:W-:Y:S01]  /*46b0*/  F2FP.BF16.F32.PACK_AB R49, R172, R167 ;  /* 0x000000a7ac31723e */ /* 0x000fe200000010ff */
[----:B------:R1:W-:Y:S01]  /*46c0*/  STG.E.128 desc[UR6][R68.64+0x800], R60 ;  /* 0x0008003c44007986 */ /* 0x0003e2000c101d06 */
[----:B------:R-:W-:Y:S02]  /*46d0*/  F2FP.BF16.F32.PACK_AB R50, R176, R145 ;  /* 0x00000091b032723e */ /* 0x000fe400000010ff */
[----:B------:R-:W-:Y:S01]  /*46e0*/  F2FP.BF16.F32.PACK_AB R51, R180, R175 ;  /* 0x000000afb433723e */ /* 0x000fe200000010ff */
[----:B------:R2:W-:Y:S01]  /*46f0*/  STG.E.128 desc[UR6][R68.64+0x1000], R64 ;  /* 0x0010004044007986 */ /* 0x0005e2000c101d06 */
[----:B------:R-:W-:Y:S02]  /*4700*/  F2FP.BF16.F32.PACK_AB R52, R184, R151 ;  /* 0x00000097b834723e */ /* 0x000fe400000010ff */
[----:B------:R-:W-:Y:S02]  /*4710*/  F2FP.BF16.F32.PACK_AB R53, R188, R153 ;  /* 0x00000099bc35723e */ /* 0x000fe400000010ff */
[----:B------:R-:W-:-:S02]  /*4720*/  F2FP.BF16.F32.PACK_AB R54, R192, R54 ;  /* 0x00000036c036723e */ /* 0x000fc400000010ff */
[----:B------:R-:W-:Y:S02]  /*4730*/  F2FP.BF16.F32.PACK_AB R55, R196, R191 ;  /* 0x000000bfc437723e */ /* 0x000fe400000010ff */
[----:B0-----:R-:W-:Y:S02]  /*4740*/  F2FP.BF16.F32.PACK_AB R56, R200, R158 ;  /* 0x0000009ec838723e */ /* 0x001fe400000010ff */
[----:B------:R-:W-:Y:S02]  /*4750*/  F2FP.BF16.F32.PACK_AB R57, R203, R159 ;  /* 0x0000009fcb39723e */ /* 0x000fe400000010ff */
[----:B------:R-:W-:Y:S02]  /*4760*/  F2FP.BF16.F32.PACK_AB R58, R208, R70 ;  /* 0x00000046d03a723e */ /* 0x000fe400000010ff */
[----:B------:R-:W-:Y:S02]  /*4770*/  F2FP.BF16.F32.PACK_AB R59, R212, R71 ;  /* 0x00000047d43b723e */ /* 0x000fe400000010ff */
[----:B-1----:R-:W-:-:S02]  /*4780*/  F2FP.BF16.F32.PACK_AB R60, R216, R165 ;  /* 0x000000a5d83c723e */ /* 0x002fc400000010ff */
[----:B------:R-:W-:Y:S02]  /*4790*/  F2FP.BF16.F32.PACK_AB R61, R221, R166 ;  /* 0x000000a6dd3d723e */ /* 0x000fe400000010ff */
[----:B------:R-:W-:Y:S02]  /*47a0*/  F2FP.BF16.F32.PACK_AB R62, R226, R169 ;  /* 0x000000a9e23e723e */ /* 0x000fe400000010ff */
[----:B------:R-:W-:Y:S02]  /*47b0*/  F2FP.BF16.F32.PACK_AB R63, R72, R75 ;  /* 0x0000004b483f723e */ /* 0x000fe400000010ff */
[----:B--2---:R-:W-:Y:S02]  /*47c0*/  F2FP.BF16.F32.PACK_AB R67, R218, R173 ;  /* 0x000000adda43723e */ /* 0x004fe400000010ff */
[----:B------:R-:W-:Y:S02]  /*47d0*/  F2FP.BF16.F32.PACK_AB R66, R79, R78 ;  /* 0x0000004e4f42723e */ /* 0x000fe400000010ff */
[----:B------:R-:W-:-:S02]  /*47e0*/  F2FP.BF16.F32.PACK_AB R65, R236, R77 ;  /* 0x0000004dec41723e */ /* 0x000fc400000010ff */
[----:B------:R-:W-:Y:S01]  /*47f0*/  F2FP.BF16.F32.PACK_AB R64, R73, R174 ;  /* 0x000000ae4940723e */ /* 0x000fe200000010ff */
[----:B------:R0:W-:Y:S04]  /*4800*/  STG.E.128 desc[UR6][R68.64+0x1800], R48 ;  /* 0x0018003044007986 */ /* 0x0001e8000c101d06 */
[----:B------:R0:W-:Y:S04]  /*4810*/  STG.E.128 desc[UR6][R68.64+0x2000], R52 ;  /* 0x0020003444007986 */ /* 0x0001e8000c101d06 */
[----:B------:R0:W-:Y:S04]  /*4820*/  STG.E.128 desc[UR6][R68.64+0x2800], R56 ;  /* 0x0028003844007986 */ /* 0x0001e8000c101d06 */
[----:B------:R0:W-:Y:S04]  /*4830*/  STG.E.128 desc[UR6][R68.64+0x3000], R60 ;  /* 0x0030003c44007986 */ /* 0x0001e8000c101d06 */
[----:B------:R0:W-:Y:S01]  /*4840*/  STG.E.128 desc[UR6][R68.64+0x3800], R64 ;  /* 0x0038004044007986 */ /* 0x0001e2000c101d06 */
[----:B------:R-:W-:Y:S05]  /*4850*/  @!P0 BRA `(.L_x_2324) ;  /* 0xffffffc800b48947 */ /* 0x000fea000383ffff */
[----:B0-----:R-:W-:Y:S01]  /*4860*/  MOV R67, R39 ;  /* 0x0000002700437202 */ /* 0x001fe20000000f00 */
[----:B------:R-:W-:Y:S01]  /*4870*/  IMAD.MOV.U32 R65, RZ, RZ, R41 ;  /* 0x000000ffff417224 */ /* 0x000fe200078e0029 */
[----:B------:R-:W-:Y:S01]  /*4880*/  MOV R68, R38 ;  /* 0x0000002600447202 */ /* 0x000fe20000000f00 */
[----:B------:R-:W-:Y:S01]  /*4890*/  IMAD.MOV.U32 R51, RZ, RZ, R126 ;  /* 0x000000ffff337224 */ /* 0x000fe200078e007e */
[----:B------:R-:W-:Y:S01]  /*48a0*/  MOV R69, R36 ;  /* 0x0000002400457202 */ /* 0x000fe20000000f00 */
[----:B------:R-:W-:Y:S01]  /*48b0*/  IMAD.MOV.U32 R36, RZ, RZ, R34 ;  /* 0x000000ffff247224 */ /* 0x000fe200078e0022 */
[----:B------:R-:W-:Y:S01]  /*48c0*/  MOV R70, R37 ;  /* 0x0000002500467202 */ /* 0x000fe20000000f00 */
[----:B------:R-:W-:Y:S01]  /*48d0*/  IMAD.MOV.U32 R58, RZ, RZ, R119 ;  /* 0x000000ffff3a7224 */ /* 0x000fe200078e0077 */
[----:B------:R-:W-:Y:S02]  /*48e0*/  MOV R37, R30 ;  /* 0x0000001e00257202 */ /* 0x000fe40000000f00 */
[----:B------:R-:W-:-:S02]  /*48f0*/  MOV R38, R33 ;  /* 0x0000002100267202 */ /* 0x000fc40000000f00 */
[----:B------:R-:W-:Y:S02]  /*4900*/  MOV R39, R29 ;  /* 0x0000001d00277202 */ /* 0x000fe40000000f00 */
[----:B------:R-:W-:Y:S01]  /*4910*/  MOV R33, R28 ;  /* 0x0000001c00217202 */ /* 0x000fe20000000f00 */
[----:B------:R-:W-:Y:S01]  /*4920*/  IMAD.MOV.U32 R28, RZ, RZ, R26 ;  /* 0x000000ffff1c7224 */ /* 0x000fe200078e001a */
[----:B------:R-:W-:Y:S02]  /*4930*/  MOV R34, R31 ;  /* 0x0000001f00227202 */ /* 0x000fe40000000f00 */
[----:B------:R-:W-:Y:S02]  /*4940*/  MOV R29, R22 ;  /* 0x00000016001d7202 */ /* 0x000fe40000000f00 */
        /* <DEDUP_REMOVED lines=9> */
[----:B------:R-:W-:Y:S01]  /*49e0*/  MOV R17, R12 ;  /* 0x0000000c00117202 */ /* 0x000fe20000000f00 */
[----:B------:R-:W-:Y:S01]  /*49f0*/  IMAD.MOV.U32 R12, RZ, RZ, R10 ;  /* 0x000000ffff0c7224 */ /* 0x000fe200078e000a */
[----:B------:R-:W-:Y:S02]  /*4a00*/  MOV R27, R19 ;  /* 0x00000013001b7202 */ /* 0x000fe40000000f00 */
[----:B------:R-:W-:Y:S02]  /*4a10*/  MOV R23, R13 ;  /* 0x0000000d00177202 */ /* 0x000fe40000000f00 */
[----:B------:R-:W-:Y:S02]  /*4a20*/  MOV R18, R15 ;  /* 0x0000000f00127202 */ /* 0x000fe40000000f00 */
[----:B------:R-:W-:Y:S02]  /*4a30*/  MOV R14, R9 ;  /* 0x00000009000e7202 */ /* 0x000fe40000000f00 */
[----:B------:R-:W-:Y:S01]  /*4a40*/  MOV R66, R40 ;  /* 0x0000002800427202 */ /* 0x000fe20000000f00 */
[----:B------:R-:W-:Y:S01]  /*4a50*/  IMAD.MOV.U32 R40, RZ, RZ, R2 ;  /* 0x000000ffff287224 */ /* 0x000fe200078e0002 */
[----:B------:R-:W-:-:S02]  /*4a60*/  MOV R19, R11 ;  /* 0x0000000b00137202 */ /* 0x000fc40000000f00 */
[----:B------:R-:W-:Y:S02]  /*4a70*/  MOV R13, R6 ;  /* 0x00000006000d7202 */ /* 0x000fe40000000f00 */
[----:B------:R-:W-:Y:S02]  /*4a80*/  MOV R15, R5 ;  /* 0x00000005000f7202 */ /* 0x000fe40000000f00 */
[----:B------:R-:W-:Y:S02]  /*4a90*/  MOV R9, R4 ;  /* 0x0000000400097202 */ /* 0x000fe40000000f00 */
[----:B------:R-:W-:Y:S02]  /*4aa0*/  MOV R10, R7 ;  /* 0x00000007000a7202 */ /* 0x000fe40000000f00 */
[----:B------:R-:W-:Y:S02]  /*4ab0*/  MOV R41, R43 ;  /* 0x0000002b00297202 */ /* 0x000fe40000000f00 */
        /* <DEDUP_REMOVED lines=20> */
[----:B------:R-:W-:-:S07]  /*4c00*/  MOV R7, R44 ;  /* 0x0000002c00077202 */ /* 0x000fce0000000f00 */
.L_x_2323:
[----:B------:R-:W1:Y:S01]  /*4c10*/  S2R R0, SR_TID.X ;  /* 0x0000000000007919 */ /* 0x000e620000002100 */
[----:B------:R-:W2:Y:S08]  /*4c20*/  S2UR UR4, SR_CTAID.X ;  /* 0x00000000000479c3 */ /* 0x000eb00000002500 */
[----:B------:R-:W3:Y:S01]  /*4c30*/  LDC.64 R2, c[0x0][0x3e0] ;  /* 0x0000f800ff027b82 */ /* 0x000ee20000000a00 */
[----:B--2---:R-:W-:-:S06]  /*4c40*/  USHF.L.U32 UR4, UR4, 0xa, URZ ;  /* 0x0000000a04047899 */ /* 0x004fcc00080006ff */
[----:B-1----:R-:W-:-:S05]  /*4c50*/  LOP3.LUT R45, R0, UR4, RZ, 0xfc, !PT ;  /* 0x00000004002d7c12 */ /* 0x002fca000f8efcff */
[----:B---3--:R-:W-:-:S05]  /*4c60*/  IMAD.WIDE.U32 R2, R45, 0x20, R2 ;  /* 0x000000202d027825 */ /* 0x008fca00078e0002 */
[----:B0-----:R-:W-:Y:S04]  /*4c70*/  STG.E.128 desc[UR6][R2.64], R48 ;  /* 0x0000003002007986 */ /* 0x001fe8000c101d06 */
[----:B------:R-:W-:Y:S04]  /*4c80*/  STG.E.128 desc[UR6][R2.64+0x10], R52 ;  /* 0x0000103402007986 */ /* 0x000fe8000c101d06 */
        /* <DEDUP_REMOVED lines=13> */
[----:B------:R-:W-:Y:S01]  /*4d60*/  STG.E.128 desc[UR6][R2.64+0x7010], R4 ;  /* 0x0070100402007986 */ /* 0x000fe2000c101d06 */
[----:B------:R-:W-:Y:S05]  /*4d70*/  EXIT ;  /* 0x000000000000794d */ /* 0x000fea0003800000 */
.L_x_2325:
        /* <DEDUP_REMOVED lines=16> */
.L_x_5128:


//--------------------- .text._ZN18transformer_engine13normalization24rmsnorm_bwd_tuned_kernelINS0_13Kernel_traitsI6__halfS3_S3_fjLj8192ELj1ELj1ELj4ELj16ENS0_18Kernel_traits_baseILj8192ES3_S3_S3_fjLj128EEEEELb1EEEvNS0_20BackwardKernelParamsE --------------------------
	.section	.text._ZN18transformer_engine13normalization24rmsnorm_bwd_tuned_kernelINS0_13Kernel_traitsI6__halfS3_S3_fjLj8192ELj1ELj1ELj4ELj16ENS0_18Kernel_traits_baseILj8192ES3_S3_S3_fjLj128EEEEELb1EEEvNS0_20BackwardKernelParamsE,"ax",@progbits
	.align	128
        .global         _ZN18transformer_engine13normalization24rmsnorm_bwd_tuned_kernelINS0_13Kernel_traitsI6__halfS3_S3_fjLj8192ELj1ELj1ELj4ELj16ENS0_18Kernel_traits_baseILj8192ES3_S3_S3_fjLj128EEEEELb1EEEvNS0_20BackwardKernelParamsE
        .type           _ZN18transformer_engine13normalization24rmsnorm_bwd_tuned_kernelINS0_13Kernel_traitsI6__halfS3_S3_fjLj8192ELj1ELj1ELj4ELj16ENS0_18Kernel_traits_baseILj8192ES3_S3_S3_fjLj128EEEEELb1EEEvNS0_20BackwardKernelParamsE,@function
        .size           _ZN18transformer_engine13normalization24rmsnorm_bwd_tuned_kernelINS0_13Kernel_traitsI6__halfS3_S3_fjLj8192ELj1ELj1ELj4ELj16ENS0_18Kernel_traits_baseILj8192ES3_S3_S3_fjLj128EEEEELb1EEEvNS0_20BackwardKernelParamsE,(.L_x_5129 - _ZN18transformer_engine13normalization24rmsnorm_bwd_tuned_kernelINS0_13Kernel_traitsI6__halfS3_S3_fjLj8192ELj1ELj1ELj4ELj16ENS0_18Kernel_traits_baseILj8192ES3_S3_S3_fjLj128EEEEELb1EEEvNS0_20BackwardKernelParamsE)
        .other          _ZN18transformer_engine13normalization24rmsnorm_bwd_tuned_kernelINS0_13Kernel_traitsI6__halfS3_S3_fjLj8192ELj1ELj1ELj4ELj16ENS0_18Kernel_traits_baseILj8192ES3_S3_S3_fjLj128EEEEELb1EEEvNS0_20BackwardKernelParamsE,@"STO_CUDA_ENTRY STV_DEFAULT"
_ZN18transformer_engine13normalization24rmsnorm_bwd_tuned_kernelINS0_13Kernel_traitsI6__halfS3_S3_fjLj8192ELj1ELj1ELj4ELj16ENS0_18Kernel_traits_baseILj8192ES3_S3_S3_fjLj128EEEEELb1EEEvNS0_20BackwardKernelParamsE:
.text._ZN18transformer_engine13normalization24rmsnorm_bwd_tuned_kernelINS0_13Kernel_traitsI6__halfS3_S3_fjLj8192ELj1ELj1ELj4ELj16ENS0_18Kernel_traits_baseILj8192ES3_S3_S3_fjLj128EEEEELb1EEEvNS0_20BackwardKernelParamsE:
        /* <DEDUP_REMOVED lines=57> */
[----:B------:R-:W-:Y:S01]  /*0390*/  HFMA2 R128, -RZ, RZ, 0, 0 ;  /* 0x00000000ff807431 */ /* 0x000fe200000001ff */
[----:B------:R-:W-:Y:S02]  /*03a0*/  MOV R131, UR8 ;  /* 0x0000000800837c02 */ /* 0x000fe40008000f00 */
[----:B------:R-:W-:Y:S01]  /*03b0*/  MOV R130, RZ ;  /* 0x000000ff00827202 */ /* 0x000fe20000000f00 */
[----:B-1----:R-:W-:Y:S01]  /*03c0*/  ULEA UR4, UR5, UR4, 0x18 ;  /* 0x0000000405047291 */ /* 0x002fe2000f8ec0ff */
[--C-:B----4-:R-:W-:Y:S02]  /*03d0*/  HADD2.F32 R37, -RZ, R32.reuse.H0_H0 ;  /* 0x20000020ff257230 */ /* 0x110fe40000004100 */
[----:B------:R-:W-:-:S02]  /*03e0*/  HADD2.F32 R39, -RZ, R32.H1_H1 ;  /* 0x30000020ff277230 */ /* 0x000fc40000004100 */
[--C-:B------:R-:W-:Y:S02]  /*03f0*/  HADD2.F32 R41, -RZ, R33.reuse.H0_H0 ;  /* 0x20000021ff297230 */ /* 0x100fe40000004100 */
[--C-:B-----5:R-:W-:Y:S02]  /*0400*/  HADD2.F32 R107, -RZ, R4.reuse.H0_H0 ;  /* 0x20000004ff6b7230 */ /* 0x120fe40000004100 */
[----:B------:R-:W-:Y:S02]  /*0410*/  HADD2.F32 R109, -RZ, R4.H1_H1 ;  /* 0x30000004ff6d7230 */ /* 0x000fe40000004100 */
[C---:B------:R-:W-:Y:S01]  /*0420*/  FADD R4, R0.reuse, R37 ;  /* 0x0000002500047221 */ /* 0x040fe20000000000 */
[--C-:B------:R-:W-:Y:S02]  /*0430*/  HADD2.F32 R113, -RZ, R6.reuse.H0_H0 ;  /* 0x20000006ff717230 */ /* 0x100fe40000004100 */
[----:B------:R-:W-:Y:S02]  /*0440*/  HADD2.F32 R115, -RZ, R6.H1_H1 ;  /* 0x30000006ff737230 */ /* 0x000fe40000004100 */
[----:B------:R-:W-:Y:S01]  /*0450*/  FADD R6, R0, R39 ;  /* 0x0000002700067221 */ /* 0x000fe20000000000 */
[----:B------:R-:W-:-:S02]  /*0460*/  HADD2.F32 R33, -RZ, R33.H1_H1 ;  /* 0x30000021ff217230 */ /* 0x000fc40000004100 */
[----:B0-----:R-:W-:Y:S01]  /*0470*/  FADD R2, R0, R41 ;  /* 0x0000002900027221 */ /* 0x001fe20000000000 */
[--C-:B------:R-:W-:Y:S02]  /*0480*/  HADD2.F32 R43, -RZ, R34.reuse.H0_H0 ;  /* 0x20000022ff2b7230 */ /* 0x100fe40000004100 */
[----:B------:R-:W-:Y:S01]  /*0490*/  HADD2.F32 R45, -RZ, R34.H1_H1 ;  /* 0x30000022ff2d7230 */ /* 0x000fe20000004100 */
[----:B------:R0:W-:Y:S01]  /*04a0*/  STL [R1+0xfc], R4 ;  /* 0x0000fc0401007387 */ /* 0x0001e20000100800 */
[----:B------:R-:W-:-:S03]  /*04b0*/  HADD2.F32 R47, -RZ, R35.H0_H0 ;  /* 0x20000023ff2f7230 */ /* 0x000fc60000004100 */
[----:B------:R1:W-:Y:S01]  /*04c0*/  STL [R1+0xf8], R6 ;  /* 0x0000f80601007387 */ /* 0x0003e20000100800 */
[----:B------:R-:W-:-:S03]  /*04d0*/  HADD2.F32 R35, -RZ, R35.H1_H1 ;  /* 0x30000023ff237230 */ /* 0x000fc60000004100 */
[----:B------:R2:W-:Y:S01]  /*04e0*/  STL [R1+0xf4], R2 ;  /* 0x0000f40201007387 */ /* 0x0005e20000100800 */
[C---:B0-----:R-:W-:Y:S01]  /*04f0*/  FADD R4, R0.reuse, R33 ;  /* 0x0000002100047221 */ /* 0x041fe20000000000 */
[----:B---3--:R-:W-:Y:S02]  /*0500*/  HADD2.F32 R49, -RZ, R28.H0_H0 ;  /* 0x2000001cff317230 */ /* 0x008fe40000004100 */
[C---:B-1----:R-:W-:Y:S02]  /*0510*/  FADD R6, R0.reuse, R43 ;  /* 0x0000002b00067221 */ /* 0x042fe40000000000 */
[----:B------:R0:W-:Y:S01]  /*0520*/  STL [R1+0xf0], R4 ;  /* 0x0000f00401007387 */ /* 0x0001e20000100800 */
[----:B--2---:R-:W-:-:S03]  /*0530*/  FADD R2, R0, R45 ;  /* 0x0000002d00027221 */ /* 0x004fc60000000000 */
[----:B------:R1:W-:Y:S01]  /*0540*/  STL [R1+0xec], R6 ;  /* 0x0000ec0601007387 */ /* 0x0003e20000100800 */
[----:B------:R-:W-:Y:S02]  /*0550*/  HADD2.F32 R51, -RZ, R28.H1_H1 ;  /* 0x3000001cff337230 */ /* 0x000fe40000004100 */
[--C-:B------:R-:W-:Y:S01]  /*0560*/  HADD2.F32 R3, -RZ, R29.reuse.H0_H0 ;  /* 0x2000001dff037230 */ /* 0x100fe20000004100 */
[----:B------:R2:W-:Y:S01]  /*0570*/  STL [R1+0xe8], R2 ;  /* 0x0000e80201007387 */ /* 0x0005e20000100800 */
[C---:B0-----:R-:W-:Y:S01]  /*0580*/  FADD R4, R0.reuse, R47 ;  /* 0x0000002f00047221 */ /* 0x041fe20000000000 */
[----:B------:R-:W-:Y:S02]  /*0590*/  HADD2.F32 R29, -RZ, R29.H1_H1 ;  /* 0x3000001dff1d7230 */ /* 0x000fe40000004100 */
[C---:B-1----:R-:W-:Y:S02]  /*05a0*/  FADD R6, R0.reuse, R35 ;  /* 0x0000002300067221 */ /* 0x042fe40000000000 */
[----:B------:R0:W-:Y:S01]  /*05b0*/  STL [R1+0xe4], R4 ;  /* 0x0000e40401007387 */ /* 0x0001e20000100800 */
[----:B--2---:R-:W-:-:S03]  /*05c0*/  FADD R2, R0, R49 ;  /* 0x0000003100027221 */ /* 0x004fc60000000000 */
[----:B------:R-:W-:Y:S01]  /*05d0*/  STL [R1+0xe0], R6 ;  /* 0x0000e00601007387 */ /* 0x000fe20000100800 */
[--C-:B------:R-:W-:Y:S02]  /*05e0*/  HADD2.F32 R53, -RZ, R30.reuse.H0_H0 ;  /* 0x2000001eff357230 */ /* 0x100fe40000004100 */
[C---:B------:R-:W-:Y:S01]  /*05f0*/  FADD R3, R0.reuse, R3 ;  /* 0x0000000300037221 */ /* 0x040fe20000000000 */
[----:B------:R-:W-:Y:S01]  /*0600*/  HADD2.F32 R55, -RZ, R30.H1_H1 ;  /* 0x3000001eff377230 */ /* 0x000fe20000004100 */
[----:B------:R1:W-:Y:S01]  /*0610*/  STL [R1+0xdc], R2 ;  /* 0x0000dc0201007387 */ /* 0x0003e20000100800 */
[C---:B0-----:R-:W-:Y:S01]  /*0620*/  FADD R4, R0.reuse, R51 ;  /* 0x0000003300047221 */ /* 0x041fe20000000000 */
[--C-:B------:R-:W-:Y:S02]  /*0630*/  HADD2.F32 R57, -RZ, R31.reuse.H0_H0 ;  /* 0x2000001fff397230 */ /* 0x100fe40000004100 */
[----:B------:R-:W-:Y:S02]  /*0640*/  HADD2.F32 R31, -RZ, R31.H1_H1 ;  /* 0x3000001fff1f7230 */ /* 0x000fe40000004100 */
[----:B------:R0:W-:Y:S01]  /*0650*/  STL [R1+0xd8], R4 ;  /* 0x0000d80401007387 */ /* 0x0001e20000100800 */
[----:B-1----:R-:W-:-:S03]  /*0660*/  FADD R2, R0, R29 ;  /* 0x0000001d00027221 */ /* 0x002fc60000000000 */
[----:B------:R1:W-:Y:S01]  /*0670*/  STL [R1+0xd4], R3 ;  /* 0x0000d40301007387 */ /* 0x0003e20000100800 */
[----:B------:R-:W-:-:S03]  /*0680*/  HADD2.F32 R59, -RZ, R24.H0_H0 ;  /* 0x20000018ff3b7230 */ /* 0x000fc60000004100 */
[----:B------:R2:W-:Y:S01]  /*0690*/  STL [R1+0xd0], R2 ;  /* 0x0000d00201007387 */ /* 0x0005e20000100800 */
[C---:B0-----:R-:W-:Y:S01]  /*06a0*/  FADD R4, R0.reuse, R53 ;  /* 0x0000003500047221 */ /* 0x041fe20000000000 */
[----:B------:R-:W-:Y:S02]  /*06b0*/  HADD2.F32 R61, -RZ, R24.H1_H1 ;  /* 0x30000018ff3d7230 */ /* 0x000fe40000004100 */
[C---:B-1----:R-:W-:Y:S02]  /*06c0*/  FADD R3, R0.reuse, R55 ;  /* 0x0000003700037221 */ /* 0x042fe40000000000 */
[----:B------:R0:W-:Y:S01]  /*06d0*/  STL [R1+0xcc], R4 ;  /* 0x0000cc0401007387 */ /* 0x0001e20000100800 */
[----:B--2---:R-:W-:-:S03]  /*06e0*/  FADD R2, R0, R57 ;  /* 0x0000003900027221 */ /* 0x004fc60000000000 */
[----:B------:R1:W-:Y:S01]  /*06f0*/  STL [R1+0xc8], R3 ;  /* 0x0000c80301007387 */ /* 0x0003e20000100800 */
[--C-:B------:R-:W-:Y:S02]  /*0700*/  HADD2.F32 R63, -RZ, R25.reuse.H0_H0 ;  /* 0x20000019ff3f7230 */ /* 0x100fe40000004100 */
[----:B------:R-:W-:Y:S01]  /*0710*/  HADD2.F32 R25, -RZ, R25.H1_H1 ;  /* 0x30000019ff197230 */ /* 0x000fe20000004100 */
[----:B------:R2:W-:Y:S01]  /*0720*/  STL [R1+0xc4], R2 ;  /* 0x0000c40201007387 */ /* 0x0005e20000100800 */
[C---:B0-----:R-:W-:Y:S01]  /*0730*/  FADD R4, R0.reuse, R31 ;  /* 0x0000001f00047221 */ /* 0x041fe20000000000 */
[----:B------:R-:W-:Y:S02]  /*0740*/  HADD2.F32 R65, -RZ, R26.H0_H0 ;  /* 0x2000001aff417230 */ /* 0x000fe40000004100 */
        /* <DEDUP_REMOVED lines=85> */
[----:B------:R-:W-:-:S03]  /*0ca0*/  HADD2.F32 R111, -RZ, R5.H0_H0 ;  /* 0x20000005ff6f7230 */ /* 0x000fc60000004100 */
[----:B------:R2:W-:Y:S01]  /*0cb0*/  STL [R1+0x4c], R2 ;  /* 0x00004c0201007387 */ /* 0x0005e20000100800 */
[C---:B0-----:R-:W-:Y:S01]  /*0cc0*/  FADD R4, R0.reuse, R103 ;  /* 0x0000006700047221 */ /* 0x041fe20000000000 */
[----:B-1----:R-:W-:-:S04]  /*0cd0*/  FADD R3, R0, R105 ;  /* 0x0000006900037221 */ /* 0x002fc80000000000 */
[----:B------:R0:W-:Y:S01]  /*0ce0*/  STL [R1+0x48], R4 ;  /* 0x0000480401007387 */ /* 0x0001e20000100800 */
[----:B--2---:R-:W-:-:S03]  /*0cf0*/  FADD R2, R0, R15 ;  /* 0x0000000f00027221 */ /* 0x004fc60000000000 */
[----:B------:R1:W-:Y:S01]  /*0d00*/  STL [R1+0x44], R3 ;  /* 0x0000440301007387 */ /* 0x0003e20000100800 */
[----:B------:R-:W-:-:S03]  /*0d10*/  HADD2.F32 R5, -RZ, R5.H1_H1 ;  /* 0x30000005ff057230 */ /* 0x000fc60000004100 */
[----:B------:R2:W-:Y:S01]  /*0d20*/  STL [R1+0x40], R2 ;  /* 0x0000400201007387 */ /* 0x0005e20000100800 */
[C---:B0-----:R-:W-:Y:S01]  /*0d30*/  FADD R4, R0.reuse, R107 ;  /* 0x0000006b00047221 */ /* 0x041fe20000000000 */
[----:B-1----:R-:W-:-:S04]  /*0d40*/  FADD R3, R0, R109 ;  /* 0x0000006d00037221 */ /* 0x002fc80000000000 */
        /* <DEDUP_REMOVED lines=25> */
[--C-:B------:R-:W-:Y:S02]  /*0ee0*/  HADD2.F32 R129, -RZ, R11.reuse.H0_H0 ;  /* 0x2000000bff817230 */ /* 0x100fe40000004100 */
[C---:B-1----:R-:W-:Y:S01]  /*0ef0*/  FADD R3, R0.reuse, R123 ;  /* 0x0000007b00037221 */ /* 0x042fe20000000000 */
[----:B------:R-:W-:Y:S02]  /*0f00*/  HADD2.F32 R11, -RZ, R11.H1_H1 ;  /* 0x3000000bff0b7230 */ /* 0x000fe40000004100 */
[C---:B--2---:R-:W-:Y:S01]  /*0f10*/  FADD R2, R0.reuse, R9 ;  /* 0x0000000900027221 */ /* 0x044fe20000000000 */
[----:B------:R0:W-:Y:S04]  /*0f20*/  STL [R1+0x18], R4 ;  /* 0x0000180401007387 */ /* 0x0001e80000100800 */
[----:B------:R1:W-:Y:S04]  /*0f30*/  STL [R1+0x14], R3 ;  /* 0x0000140301007387 */ /* 0x0003e80000100800 */
[----:B------:R2:W-:Y:S01]  /*0f40*/  STL [R1+0x10], R2 ;  /* 0x0000100201007387 */ /* 0x0005e20000100800 */
[C---:B0-----:R-:W-:Y:S01]  /*0f50*/  FADD R4, R0.reuse, R125 ;  /* 0x0000007d00047221 */ /* 0x041fe20000000000 */
[----:B-1----:R-:W-:-:S04]  /*0f60*/  FADD R3, R0, R127 ;  /* 0x0000007f00037221 */ /* 0x002fc80000000000 */
[----:B------:R0:W-:Y:S01]  /*0f70*/  STL [R1+0xc], R4 ;  /* 0x00000c0401007387 */ /* 0x0001e20000100800 */
[C---:B--2---:R-:W-:Y:S01]  /*0f80*/  FADD R2, R0.reuse, R129 ;  /* 0x0000008100027221 */ /* 0x044fe20000000000 */
[----:B------:R-:W-:Y:S02]  /*0f90*/  FADD R0, R0, R11 ;  /* 0x0000000b00007221 */ /* 0x000fe40000000000 */
[----:B------:R-:W-:Y:S04]  /*0fa0*/  STL [R1+0x8], R3 ;  /* 0x0000080301007387 */ /* 0x000fe80000100800 */
[----:B------:R1:W-:Y:S04]  /*0fb0*/  STL [R1+0x4], R2 ;  /* 0x0000040201007387 */ /* 0x0003e80000100800 */
[----:B------:R2:W-:Y:S01]  /*0fc0*/  STL [R1], R0 ;  /* 0x0000000001007387 */ /* 0x0005e20000100800 */
[----:B------:R-:W-:-:S02]  /*0fd0*/  CS2R R118, SRZ ;  /* 0x0000000000767805 */ /* 0x000fc4000001ff00 */
[----:B------:R-:W-:Y:S02]  /*0fe0*/  CS2R R120, SRZ ;  /* 0x0000000000787805 */ /* 0x000fe4000001ff00 */
[----:B------:R-:W-:Y:S02]  /*0ff0*/  CS2R R122, SRZ ;  /* 0x00000000007a7805 */ /* 0x000fe4000001ff00 */
[----:B------:R-:W-:Y:S02]  /*1000*/  CS2R R124, SRZ ;  /* 0x00000000007c7805 */ /* 0x000fe4000001ff00 */
[----:B0-----:R-:W-:Y:S02]  /*1010*/  CS2R R4, SRZ ;  /* 0x0000000000047805 */ /* 0x001fe4000001ff00 */
[----:B-1----:R-:W-:Y:S02]  /*1020*/  CS2R R2, SRZ ;  /* 0x0000000000027805 */ /* 0x002fe4000001ff00 */
        /* <DEDUP_REMOVED lines=25> */
[----:B--2---:R-:W-:-:S07]  /*11c0*/  MOV R129, UR4 ;  /* 0x0000000400817c02 */ /* 0x004fce0008000f00 */
.L_x_2327:
        /* <DEDUP_REMOVED lines=12> */
[----:B0-----:R-:W-:-:S05]  /*1290*/  LOP3.LUT R133, R133, R0, RZ, 0xfc, !PT ;  /* 0x0000000085857212 */ /* 0x001fca00078efcff */
[----:B-1----:R-:W-:-:S04]  /*12a0*/  IMAD.WIDE.U32 R72, R133, 0x10, R72 ;  /* 0x0000001085487825 */ /* 0x002fc800078e0048 */
[----:B----4-:R-:W-:Y:S01]  /*12b0*/  IMAD.WIDE.U32 R68, R133, 0x10, R68 ;  /* 0x0000001085447825 */ /* 0x010fe200078e0044 */
[----:B------:R-:W4:Y:S04]  /*12c0*/  LDG.E.128 R96, desc[UR6][R72.64+0x1000] ;  /* 0x0010000648607981 */ /* 0x000f28000c1e1d00 */
[----:B------:R-:W2:Y:S04]  /*12d0*/  LDG.E.128 R108, desc[UR6][R68.64+0x2000] ;  /* 0x00200006446c7981 */ /* 0x000ea8000c1e1d00 */
[----:B------:R-:W3:Y:S01]  /*12e0*/  LDG.E.128 R100, desc[UR6][R68.64+0x1800] ;  /* 0x0018000644647981 */ /* 0x000ee2000c1e1d00 */
[----:B------:R-:W-:-:S03]  /*12f0*/  IMAD.WIDE R52, R131, 0x4, R52 ;  /* 0x0000000483347825 */ /* 0x000fc600078e0234 */
[----:B------:R-:W5:Y:S04]  /*1300*/  LDG.E.128 R76, desc[UR6][R68.64] ;  /* 0x00000006444c7981 */ /* 0x000f68000c1e1d00 */
[----:B------:R-:W5:Y:S04]  /*1310*/  LDG.E.128 R92, desc[UR6][R68.64+0x1000] ;  /* 0x00100006445c7981 */ /* 0x000f68000c1e1d00 */
[----:B------:R-:W5:Y:S04]  /*1320*/  LDG.E.128 R80, desc[UR6][R72.64] ;  /* 0x0000000648507981 */ /* 0x000f68000c1e1d00 */
[----:B------:R-:W5:Y:S04]  /*1330*/  LDG.E.128 R104, desc[UR6][R72.64+0x1800] ;  /* 0x0018000648687981 */ /* 0x000f68000c1e1d00 */
[----:B------:R-:W5:Y:S04]  /*1340*/  LDG.E R132, desc[UR6][R52.64] ;  /* 0x0000000634847981 */ /* 0x000f68000c1e1900 */
[----:B------:R-:W5:Y:S04]  /*1350*/  LDG.E.128 R84, desc[UR6][R68.64+0x800] ;  /* 0x0008000644547981 */ /* 0x000f68000c1e1d00 */
[----:B------:R-:W5:Y:S04]  /*1360*/  LDG.E.128 R88, desc[UR6][R72.64+0x800] ;  /* 0x0008000648587981 */ /* 0x000f68000c1e1d00 */
[----:B------:R-:W5:Y:S01]  /*1370*/  LDG.E.128 R48, desc[UR6][R72.64+0x2000] ;  /* 0x0020000648307981 */ /* 0x000f62000c1e1d00 */
[----:B------:R-:W-:-:S03]  /*1380*/  LOP3.LUT P2, RZ, R0, 0x1f, RZ, 0xc0, !PT ;  /* 0x0000001f00ff7812 */ /* 0x000fc6000784c0ff */
[----:B------:R-:W5:Y:S04]  /*1390*/  LDG.E.128 R52, desc[UR6][R68.64+0x2800] ;  /* 0x0028000644347981 */ /* 0x000f68000c1e1d00 */
[----:B------:R-:W5:Y:S04]  /*13a0*/  LDG.E.128 R56, desc[UR6][R72.64+0x2800] ;  /* 0x0028000648387981 */ /* 0x000f68000c1e1d00 */
[----:B------:R-:W5:Y:S04]  /*13b0*/  LDG.E.128 R64, desc[UR6][R72.64+0x3000] ;  /* 0x0030000648407981 */ /* 0x000f68000c1e1d00 */
[----:B------:R-:W5:Y:S01]  /*13c0*/  LDG.E.128 R60, desc[UR6][R68.64+0x3000] ;  /* 0x00300006443c7981 */ /* 0x000f62000c1e1d00 */
[----:B----4-:R-:W-:-:S02]  /*13d0*/  HADD2.F32 R249, -RZ, R99.H0_H0 ;  /* 0x20000063fff97230 */ /* 0x010fc40000004100 */
[----:B------:R-:W-:Y:S02]  /*13e0*/  HADD2.F32 R248, -RZ, R99.H1_H1 ;  /* 0x30000063fff87230 */ /* 0x000fe40000004100 */
[--C-:B------:R-:W-:Y:S01]  /*13f0*/  HADD2.F32 R137, -RZ, R97.reuse.H0_H0 ;  /* 0x20000061ff897230 */ /* 0x100fe20000004100 */
[----:B------:R-:W4:Y:S01]  /*1400*/  LDL R99, [R1+0xe0] ;  /* 0x0000e00001637983 */ /* 0x000f220000100800 */
[----:B------:R-:W-:-:S03]  /*1410*/  HADD2.F32 R136, -RZ, R97.H1_H1 ;  /* 0x30000061ff887230 */ /* 0x000fc60000004100 */
[----:B------:R-:W4:Y:S01]  /*1420*/  LDL R97, [R1+0xd8] ;  /* 0x0000d80001617983 */ /* 0x000f220000100800 */
[--C-:B--2---:R-:W-:Y:S02]  /*1430*/  HADD2.F32 R185, -RZ, R109.reuse.H0_H0 ;  /* 0x2000006dffb97230 */ /* 0x104fe40000004100 */
[----:B------:R-:W-:Y:S02]  /*1440*/  HADD2.F32 R186, -RZ, R109.H1_H1 ;  /* 0x3000006dffba7230 */ /* 0x000fe40000004100 */
[--C-:B---3--:R-:W-:Y:S01]  /*1450*/  HADD2.F32 R168, -RZ, R100.reuse.H0_H0 ;  /* 0x20000064ffa87230 */ /* 0x108fe20000004100 */
[----:B------:R-:W2:Y:S01]  /*1460*/  LDL R109, [R1+0xd0] ;  /* 0x0000d000016d7983 */ /* 0x000ea20000100800 */
[----:B------:R-:W-:-:S03]  /*1470*/  HADD2.F32 R166, -RZ, R100.H1_H1 ;  /* 0x30000064ffa67230 */ /* 0x000fc60000004100 */
[----:B------:R-:W3:Y:S01]  /*1480*/  LDL R100, [R1+0xdc] ;  /* 0x0000dc0001647983 */ /* 0x000ee20000100800 */
[----:B-----5:R-:W-:Y:S02]  /*1490*/  HADD2.F32 R140, -RZ, R79.H1_H1 ;  /* 0x3000004fff8c7230 */ /* 0x020fe40000004100 */
[--C-:B------:R-:W-:Y:S02]  /*14a0*/  HADD2.F32 R160, -RZ, R93.reuse.H0_H0 ;  /* 0x2000005dffa07230 */ /* 0x100fe40000004100 */
[----:B------:R-:W-:Y:S02]  /*14b0*/  HADD2.F32 R159, -RZ, R93.H1_H1 ;  /* 0x3000005dff9f7230 */ /* 0x000fe40000004100 */
[--C-:B------:R-:W-:Y:S01]  /*14c0*/  HADD2.F32 R152, -RZ, R78.reuse.H0_H0 ;  /* 0x2000004eff987230 */ /* 0x100fe20000004100 */
[----:B------:R-:W5:Y:S01]  /*14d0*/  LDL R93, [R1+0xd4] ;  /* 0x0000d400015d7983 */ /* 0x000f620000100800 */
[----:B------:R-:W-:Y:S02]  /*14e0*/  HADD2.F32 R149, -RZ, R78.H1_H1 ;  /* 0x3000004eff957230 */ /* 0x000fe40000004100 */
[----:B------:R-:W-:-:S02]  /*14f0*/  HADD2.F32 R142, -RZ, R79.H0_H0 ;  /* 0x2000004fff8e7230 */ /* 0x000fc40000004100 */
[--C-:B------:R-:W-:Y:S02]  /*1500*/  HADD2.F32 R157, -RZ, R80.reuse.H0_H0 ;  /* 0x20000050ff9d7230 */ /* 0x100fe40000004100 */
[----:B------:R-:W-:Y:S02]  /*1510*/  HADD2.F32 R171, -RZ, R80.H1_H1 ;  /* 0x30000050ffab7230 */ /* 0x000fe40000004100 */
[--C-:B------:R-:W-:Y:S02]  /*1520*/  HADD2.F32 R150, -RZ, R83.reuse.H1_H1 ;  /* 0x30000053ff967230 */ /* 0x100fe40000004100 */
[----:B------:R-:W-:Y:S02]  /*1530*/  HADD2.F32 R135, -RZ, R98.H0_H0 ;  /* 0x20000062ff877230 */ /* 0x000fe40000004100 */
[----:B------:R-:W-:Y:S02]  /*1540*/  HADD2.F32 R151, -RZ, R83.H0_H0 ;  /* 0x20000053ff977230 */ /* 0x000fe40000004100 */
[----:B------:R-:W-:-:S02]  /*1550*/  HADD2.F32 R148, -RZ, R84.H0_H0 ;  /* 0x20000054ff947230 */ /* 0x000fc40000004100 */
[----:B------:R-:W-:Y:S02]  /*1560*/  HADD2.F32 R146, -RZ, R84.H1_H1 ;  /* 0x30000054ff927230 */ /* 0x000fe40000004100 */
[----:B------:R-:W-:Y:S02]  /*1570*/  HADD2.F32 R163, -RZ, R88.H0_H0 ;  /* 0x20000058ffa37230 */ /* 0x000fe40000004100 */
[--C-:B------:R-:W-:Y:S02]  /*1580*/  HADD2.F32 R184, -RZ, R108.reuse.H0_H0 ;  /* 0x2000006cffb87230 */ /* 0x100fe40000004100 */
[----:B------:R-:W-:Y:S02]  /*1590*/  HADD2.F32 R182, -RZ, R108.H1_H1 ;  /* 0x3000006cffb67230 */ /* 0x000fe40000004100 */
[--C-:B------:R-:W-:Y:S02]  /*15a0*/  HADD2.F32 R139, -RZ, R96.reuse.H0_H0 ;  /* 0x20000060ff8b7230 */ /* 0x100fe40000004100 */
[----:B------:R-:W-:-:S02]  /*15b0*/  HADD2.F32 R138, -RZ, R96.H1_H1 ;  /* 0x30000060ff8a7230 */ /* 0x000fc40000004100 */
[--C-:B------:R-:W-:Y:S02]  /*15c0*/  HADD2.F32 R192, -RZ, R110.reuse.H0_H0 ;  /* 0x2000006effc07230 */ /* 0x100fe40000004100 */
[----:B------:R-:W-:Y:S02]  /*15d0*/  HADD2.F32 R190, -RZ, R110.H1_H1 ;  /* 0x3000006effbe7230 */ /* 0x000fe40000004100 */
[----:B------:R-:W-:Y:S02]  /*15e0*/  HADD2.F32 R147, -RZ, R89.H0_H0 ;  /* 0x20000059ff937230 */ /* 0x000fe40000004100 */
[--C-:B------:R-:W-:Y:S02]  /*15f0*/  HADD2.F32 R239, -RZ, R107.reuse.H0_H0 ;  /* 0x2000006bffef7230 */ /* 0x100fe40000004100 */
[----:B------:R-:W-:Y:S02]  /*1600*/  HADD2.F32 R240, -RZ, R107.H1_H1 ;  /* 0x3000006bfff07230 */ /* 0x000fe40000004100 */
[----:B------:R-:W-:-:S02]  /*1610*/  HADD2.F32 R193, -RZ, R111.H0_H0 ;  /* 0x2000006fffc17230 */ /* 0x000fc40000004100 */
[----:B------:R-:W-:Y:S02]  /*1620*/  HADD2.F32 R195, -RZ, R111.H1_H1 ;  /* 0x3000006fffc37230 */ /* 0x000fe40000004100 */
[--C-:B------:R-:W-:Y:S02]  /*1630*/  HADD2.F32 R144, -RZ, R106.reuse.H0_H0 ;  /* 0x2000006aff907230 */ /* 0x100fe40000004100 */
[----:B------:R-:W-:Y:S02]  /*1640*/  HADD2.F32 R145, -RZ, R106.H1_H1 ;  /* 0x3000006aff917230 */ /* 0x000fe40000004100 */
[--C-:B------:R-:W-:Y:S02]  /*1650*/  HADD2.F32 R161, -RZ, R95.reuse.H0_H0 ;  /* 0x2000005fffa17230 */ /* 0x100fe40000004100 */
[----:B------:R-:W-:Y:S02]  /*1660*/  HADD2.F32 R162, -RZ, R95.H1_H1 ;  /* 0x3000005fffa27230 */ /* 0x000fe40000004100 */
[----:B------:R-:W-:-:S02]  /*1670*/  HADD2.F32 R143, -RZ, R90.H0_H0 ;  /* 0x2000005aff8f7230 */ /* 0x000fc40000004100 */
[--C-:B------:R-:W-:Y:S02]  /*1680*/  HADD2.F32 R167, -RZ, R81.reuse.H0_H0 ;  /* 0x20000051ffa77230 */ /* 0x100fe40000004100 */
[----:B------:R-:W-:Y:S01]  /*1690*/  HADD2.F32 R165, -RZ, R81.H1_H1 ;  /* 0x30000051ffa57230 */ /* 0x000fe20000004100 */
[----:B------:R-:W0:Y:S01]  /*16a0*/  @!P2 S2R R71, SR_CgaCtaId ;  /* 0x000000000047a919 */ /* 0x000e220000008800 */
[----:B------:R-:W-:Y:S02]  /*16b0*/  HADD2.F32 R80, -RZ, R98.H1_H1 ;  /* 0x30000062ff507230 */ /* 0x000fe40000004100 */
[--C-:B------:R-:W-:Y:S01]  /*16c0*/  HADD2.F32 R78, -RZ, R105.reuse.H0_H0 ;  /* 0x20000069ff4e7230 */ /* 0x100fe20000004100 */
[----:B------:R-:W5:Y:S01]  /*16d0*/  LDL R98, [R1+0xcc] ;  /* 0x0000cc0001627983 */ /* 0x000f620000100800 */
[----:B------:R-:W-:Y:S02]  /*16e0*/  HADD2.F32 R79, -RZ, R105.H1_H1 ;  /* 0x30000069ff4f7230 */ /* 0x000fe40000004100 */
[----:B------:R-:W-:Y:S01]  /*16f0*/  FMUL R105, R132, R140 ;  /* 0x0000008c84697220 */ /* 0x000fe20000400000 */
[----:B------:R-:W-:-:S02]  /*1700*/  HADD2.F32 R83, -RZ, R86.H0_H0 ;  /* 0x20000056ff537230 */ /* 0x000fc40000004100 */
[----:B------:R-:W-:Y:S02]  /*1710*/  HADD2.F32 R141, -RZ, R91.H0_H0 ;  /* 0x2000005bff8d7230 */ /* 0x000fe40000004100 */
[----:B------:R-:W-:Y:S01]  /*1720*/  FFMA R115, R105, R150, R115 ;  /* 0x0000009669737223 */ /* 0x000fe20000000073 */
[--C-:B------:R-:W-:Y:S02]  /*1730*/  HADD2.F32 R84, -RZ, R85.reuse.H0_H0 ;  /* 0x20000055ff547230 */ /* 0x100fe40000004100 */
[--C-:B------:R-:W-:Y:S02]  /*1740*/  HADD2.F32 R153, -RZ, R82.reuse.H0_H0 ;  /* 0x20000052ff997230 */ /* 0x100fe40000004100 */
[----:B------:R-:W-:Y:S01]  /*1750*/  HADD2.F32 R164, -RZ, R82.H1_H1 ;  /* 0x30000052ffa47230 */ /* 0x000fe20000004100 */
[----:B------:R-:W-:Y:S01]  /*1760*/  @!P2 MOV R0, 0x400 ;  /* 0x000004000000a802 */ /* 0x000fe20000000f00 */
[----:B------:R-:W-:Y:S02]  /*1770*/  HADD2.F32 R88, -RZ, R88.H1_H1 ;  /* 0x30000058ff587230 */ /* 0x000fe40000004100 */
[----:B------:R-:W-:Y:S01]  /*1780*/  FMUL R96, R132, R148 ;  /* 0x0000009484607220 */ /* 0x000fe20000400000 */
[----:B------:R-:W-:-:S02]  /*1790*/  HADD2.F32 R85, -RZ, R85.H1_H1 ;  /* 0x30000055ff557230 */ /* 0x000fc40000004100 */
[C---:B------:R-:W-:Y:S01]  /*17a0*/  FMUL R108, R132.reuse, R83 ;  /* 0x00000053846c7220 */ /* 0x040fe20000400000 */
[----:B------:R-:W5:Y:S04]  /*17b0*/  LDL R110, [R1+0xc8] ;  /* 0x0000c800016e7983 */ /* 0x000f680000100800 */
[----:B------:R-:W5:Y:S01]  /*17c0*/  LDL R83, [R1+0xa0] ;  /* 0x0000a00001537983 */ /* 0x000f620000100800 */
[----:B------:R-:W-:Y:S02]  /*17d0*/  HADD2.F32 R89, -RZ, R89.H1_H1 ;  /* 0x30000059ff597230 */ /* 0x000fe40000004100 */
[C---:B------:R-:W-:Y:S01]  /*17e0*/  FMUL R107, R132.reuse, R84 ;  /* 0x00000054846b7220 */ /* 0x040fe20000400000 */
[----:B------:R-:W-:Y:S01]  /*17f0*/  HADD2.F32 R86, -RZ, R86.H1_H1 ;  /* 0x30000056ff567230 */ /* 0x000fe20000004100 */
[----:B------:R-:W5:Y:S01]  /*1800*/  LDL R111, [R1+0xbc] ;  /* 0x0000bc00016f7983 */ /* 0x000f620000100800 */
[----:B------:R-:W-:-:S03]  /*1810*/  FMUL R106, R132, R146 ;  /* 0x00000092846a7220 */ /* 0x000fc60000400000 */
[----:B------:R-:W5:Y:S01]  /*1820*/  LDL R84, [R1+0xa8] ;  /* 0x0000a80001547983 */ /* 0x000f620000100800 */
[----:B------:R-:W-:Y:S02]  /*1830*/  HADD2.F32 R156, -RZ, R76.H1_H1 ;  /* 0x3000004cff9c7230 */ /* 0x000fe40000004100 */
[----:B------:R-:W-:Y:S01]  /*1840*/  HADD2.F32 R155, -RZ, R77.H0_H0 ;  /* 0x2000004dff9b7230 */ /* 0x000fe20000004100 */
[----:B------:R-:W5:Y:S01]  /*1850*/  LDG.E.128 R72, desc[UR6][R72.64+0x3800] ;  /* 0x0038000648487981 */ /* 0x000f62000c1e1d00 */
[----:B----4-:R-:W-:-:S03]  /*1860*/  FMUL R150, R99, R150 ;  /* 0x0000009663967220 */ /* 0x010fc60000400000 */
[----:B------:R-:W4:Y:S01]  /*1870*/  LDL R99, [R1+0xc4] ;  /* 0x0000c40001637983 */ /* 0x000f220000100800 */
[----:B------:R-:W-:Y:S01]  /*1880*/  FMUL R148, R97, R88 ;  /* 0x0000005861947220 */ /* 0x000fe20000400000 */
[C---:B------:R-:W-:Y:S02]  /*1890*/  FMUL R97, R132.reuse, R85 ;  /* 0x0000005584617220 */ /* 0x040fe40000400000 */
[----:B------:R-:W4:Y:S01]  /*18a0*/  LDL R85, [R1+0xb4] ;  /* 0x0000b40001557983 */ /* 0x000f220000100800 */
[----:B--2---:R-:W-:Y:S01]  /*18b0*/  FMUL R146, R109, R89 ;  /* 0x000000596d927220 */ /* 0x004fe20000400000 */
[C---:B------:R-:W-:Y:S02]  /*18c0*/  FMUL R109, R132.reuse, R86 ;  /* 0x00000056846d7220 */ /* 0x040fe40000400000 */
[----:B------:R-:W2:Y:S01]  /*18d0*/  LDL R86, [R1+0xa4] ;  /* 0x0000a40001567983 */ /* 0x000ea20000100800 */
[----:B------:R-:W-:Y:S01]  /*18e0*/  FMUL R95, R132, R149 ;  /* 0x00000095845f7220 */ /* 0x000fe20000400000 */
[----:B---3--:R-:W-:-:S02]  /*18f0*/  FMUL R149, R100, R163 ;  /* 0x000000a364957220 */ /* 0x008fc40000400000 */
[----:B------:R-:W3:Y:S01]  /*1900*/  LDL R100, [R1+0xc0] ;  /* 0x0000c00001647983 */ /* 0x000ee20000100800 */
[----:B------:R-:W-:Y:S02]  /*1910*/  HADD2.F32 R81, -RZ, R87.H0_H0 ;  /* 0x20000057ff517230 */ /* 0x000fe40000004100 */
[----:B------:R-:W-:Y:S01]  /*1920*/  FFMA R112, R107, R147, R112 ;  /* 0x000000936b707223 */ /* 0x000fe20000000070 */
[----:B------:R-:W-:Y:S01]  /*1930*/  FFMA R46, R108, R143, R46 ;  /* 0x0000008f6c2e7223 */ /* 0x000fe2000000002e */
[----:B-----5:R-:W-:Y:S02]  /*1940*/  FMUL R147, R93, R147 ;  /* 0x000000935d937220 */ /* 0x020fe40000400000 */
[----:B------:R-:W5:Y:S01]  /*1950*/  LDL R93, [R1+0xb8] ;  /* 0x0000b800015d7983 */ /* 0x000f620000100800 */
[----:B------:R-:W-:Y:S02]  /*1960*/  HADD2.F32 R82, -RZ, R92.H0_H0 ;  /* 0x2000005cff527230 */ /* 0x000fe40000004100 */
[----:B------:R-:W-:-:S02]  /*1970*/  FFMA R47, R97, R89, R47 ;  /* 0x00000059612f7223 */ /* 0x000fc4000000002f */
[----:B------:R-:W5:Y:S01]  /*1980*/  LDL R89, [R1+0xb0] ;  /* 0x0000b00001597983 */ /* 0x000f620000100800 */
[----:B------:R-:W-:-:S03]  /*1990*/  FFMA R113, R106, R88, R113 ;  /* 0x000000586a717223 */ /* 0x000fc60000000071 */
[----:B------:R-:W5:Y:S01]  /*19a0*/  LDL R88, [R1+0xac] ;  /* 0x0000ac0001587983 */ /* 0x000f620000100800 */
[----:B------:R-:W-:Y:S01]  /*19b0*/  FMUL R160, R132, R160 ;  /* 0x000000a084a07220 */ /* 0x000fe20000400000 */
[----:B------:R-:W-:-:S03]  /*19c0*/  FFMA R114, R96, R163, R114 ;  /* 0x000000a360727223 */ /* 0x000fc60000000072 */
[----:B------:R-:W-:Y:S01]  /*19d0*/  FFMA R40, R160, R137, R40 ;  /* 0x00000089a0287223 */ /* 0x000fe20000000028 */
[----:B------:R-:W-:Y:S01]  /*19e0*/  HADD2.F32 R90, -RZ, R90.H1_H1 ;  /* 0x3000005aff5a7230 */ /* 0x000fe20000004100 */
[----:B0-----:R-:W-:Y:S01]  /*19f0*/  @!P2 LEA R129, R71, R0, 0x18 ;  /* 0x000000004781a211 */ /* 0x001fe200078ec0ff */
[----:B------:R-:W-:Y:S02]  /*1a00*/  HADD2.F32 R87, -RZ, R87.H1_H1 ;  /* 0x30000057ff577230 */ /* 0x000fe40000004100 */
[----:B------:R-:W-:Y:S02]  /*1a10*/  HADD2.F32 R154, -RZ, R77.H1_H1 ;  /* 0x3000004dff9a7230 */ /* 0x000fe40000004100 */
[--C-:B------:R-:W-:Y:S02]  /*1a20*/  HADD2.F32 R177, -RZ, R103.reuse.H0_H0 ;  /* 0x20000067ffb17230 */ /* 0x100fe40000004100 */
[----:B------:R-:W-:Y:S02]  /*1a30*/  HADD2.F32 R178, -RZ, R103.H1_H1 ;  /* 0x30000067ffb27230 */ /* 0x000fe40000004100 */
[----:B------:R-:W-:Y:S01]  /*1a40*/  FFMA R117, R95, R164, R117 ;  /* 0x000000a45f757223 */ /* 0x000fe20000000075 */
[----:B------:R-:W-:-:S02]  /*1a50*/  HADD2.F32 R0, -RZ, R76.H0_H0 ;  /* 0x2000004cff007230 */ /* 0x000fc40000004100 */
[--C-:B------:R-:W-:Y:S02]  /*1a60*/  HADD2.F32 R169, -RZ, R101.reuse.H0_H0 ;  /* 0x20000065ffa97230 */ /* 0x100fe40000004100 */
[----:B------:R-:W-:Y:S02]  /*1a70*/  HADD2.F32 R170, -RZ, R101.H1_H1 ;  /* 0x30000065ffaa7230 */ /* 0x000fe40000004100 */
[--C-:B------:R-:W-:Y:S02]  /*1a80*/  HADD2.F32 R241, -RZ, R48.reuse.H0_H0 ;  /* 0x20000030fff17230 */ /* 0x100fe40000004100 */
[----:B------:R-:W-:Y:S02]  /*1a90*/  HADD2.F32 R242, -RZ, R48.H1_H1 ;  /* 0x30000030fff27230 */ /* 0x000fe40000004100 */
[--C-:B------:R-:W-:Y:S02]  /*1aa0*/  HADD2.F32 R158, -RZ, R94.reuse.H0_H0 ;  /* 0x2000005eff9e7230 */ /* 0x100fe40000004100 */
[----:B------:R-:W-:-:S02]  /*1ab0*/  HADD2.F32 R134, -RZ, R94.H1_H1 ;  /* 0x3000005eff867230 */ /* 0x000fc40000004100 */
[--C-:B------:R-:W-:Y:S02]  /*1ac0*/  HADD2.F32 R243, -RZ, R49.reuse.H0_H0 ;  /* 0x20000031fff37230 */ /* 0x100fe40000004100 */
[----:B------:R-:W-:Y:S02]  /*1ad0*/  HADD2.F32 R244, -RZ, R49.H1_H1 ;  /* 0x30000031fff47230 */ /* 0x000fe40000004100 */
[--C-:B------:R-:W-:Y:S02]  /*1ae0*/  HADD2.F32 R176, -RZ, R102.reuse.H0_H0 ;  /* 0x20000066ffb07230 */ /* 0x100fe40000004100 */
[----:B------:R-:W-:Y:S02]  /*1af0*/  HADD2.F32 R174, -RZ, R102.H1_H1 ;  /* 0x30000066ffae7230 */ /* 0x000fe40000004100 */
[----:B------:R-:W-:Y:S01]  /*1b00*/  FMUL R159, R132, R159 ;  /* 0x0000009f849f7220 */ /* 0x000fe20000400000 */
[----:B------:R-:W-:Y:S01]  /*1b10*/  FMUL R143, R98, R143 ;  /* 0x0000008f628f7220 */ /* 0x000fe20000400000 */
[----:B------:R-:W-:Y:S01]  /*1b20*/  FMUL R98, R132, R81 ;  /* 0x0000005184627220 */ /* 0x000fe20000400000 */
[----:B------:R-:W-:Y:S01]  /*1b30*/  HADD2.F32 R91, -RZ, R91.H1_H1 ;  /* 0x3000005bff5b7230 */ /* 0x000fe20000004100 */
[----:B------:R-:W5:Y:S02]  /*1b40*/  LDL R81, [R1+0x94] ;  /* 0x0000940001517983 */ /* 0x000f640000100800 */
[----:B------:R-:W-:Y:S01]  /*1b50*/  FFMA R44, R98, R141, R44 ;  /* 0x0000008d622c7223 */ /* 0x000fe2000000002c */
[----:B------:R-:W-:-:S02]  /*1b60*/  HADD2.F32 R76, -RZ, R104.H0_H0 ;  /* 0x20000068ff4c7230 */ /* 0x000fc40000004100 */
[C---:B------:R-:W-:Y:S01]  /*1b70*/  FMUL R161, R132.reuse, R161 ;  /* 0x000000a184a17220 */ /* 0x040fe20000400000 */
[----:B------:R-:W-:Y:S02]  /*1b80*/  HADD2.F32 R77, -RZ, R104.H1_H1 ;  /* 0x30000068ff4d7230 */ /* 0x000fe40000004100 */
[C---:B------:R-:W-:Y:S01]  /*1b90*/  FMUL R104, R132.reuse, R142 ;  /* 0x0000008e84687220 */ /* 0x040fe20000400000 */
[----:B------:R-:W-:Y:S02]  /*1ba0*/  HADD2.F32 R92, -RZ, R92.H1_H1 ;  /* 0x3000005cff5c7230 */ /* 0x000fe40000004100 */
[C---:B------:R-:W-:Y:S01]  /*1bb0*/  FMUL R162, R132.reuse, R162 ;  /* 0x000000a284a27220 */ /* 0x040fe20000400000 */
[C---:B------:R-:W-:Y:S01]  /*1bc0*/  FMUL R168, R132.reuse, R168 ;  /* 0x000000a884a87220 */ /* 0x040fe20000400000 */
[----:B------:R-:W-:Y:S01]  /*1bd0*/  FMUL R166, R132, R166 ;  /* 0x000000a684a67220 */ /* 0x000fe20000400000 */
[----:B------:R-:W-:Y:S01]  /*1be0*/  HADD2.F32 R200, -RZ, R52.H0_H0 ;  /* 0x20000034ffc87230 */ /* 0x000fe20000004100 */
[----:B------:R-:W5:Y:S01]  /*1bf0*/  LDG.E.128 R68, desc[UR6][R68.64+0x3800] ;  /* 0x0038000644447981 */ /* 0x000f62000c1e1d00 */
[----:B------:R-:W-:-:S03]  /*1c00*/  FMUL R163, R83, R248 ;  /* 0x000000f853a37220 */ /* 0x000fc60000400000 */
[----:B------:R-:W5:Y:S01]  /*1c10*/  LDL R83, [R1+0x84] ;  /* 0x0000840001537983 */ /* 0x000f620000100800 */
[----:B------:R-:W-:Y:S01]  /*1c20*/  FMUL R142, R110, R90 ;  /* 0x0000005a6e8e7220 */ /* 0x000fe20000400000 */
[C---:B------:R-:W-:Y:S02]  /*1c30*/  FMUL R110, R132.reuse, R87 ;  /* 0x00000057846e7220 */ /* 0x040fe40000400000 */
[----:B------:R-:W5:Y:S01]  /*1c40*/  LDL R87, [R1+0x90] ;  /* 0x0000900001577983 */ /* 0x000f620000100800 */
[C---:B------:R-:W-:Y:S01]  /*1c50*/  FMUL R103, R132.reuse, R152 ;  /* 0x0000009884677220 */ /* 0x040fe20000400000 */
[----:B------:R-:W-:Y:S01]  /*1c60*/  FMUL R152, R173, R164 ;  /* 0x000000a4ad987220 */ /* 0x000fe20000400000 */
[----:B----4-:R-:W-:Y:S01]  /*1c70*/  FMUL R141, R99, R141 ;  /* 0x0000008d638d7220 */ /* 0x010fe20000400000 */
[----:B------:R-:W-:Y:S02]  /*1c80*/  FMUL R99, R132, R82 ;  /* 0x0000005284637220 */ /* 0x000fe40000400000 */
[----:B------:R-:W4:Y:S01]  /*1c90*/  LDL R82, [R1+0x9c] ;  /* 0x00009c0001527983 */ /* 0x000f220000100800 */
[----:B------:R-:W-:-:S03]  /*1ca0*/  FMUL R137, R85, R137 ;  /* 0x0000008955897220 */ /* 0x000fc60000400000 */
[----:B------:R-:W4:Y:S01]  /*1cb0*/  LDL R85, [R1+0x98] ;  /* 0x0000980001557983 */ /* 0x000f220000100800 */
[-C--:B------:R-:W-:Y:S01]  /*1cc0*/  FFMA R42, R99, R139.reuse, R42 ;  /* 0x0000008b632a7223 */ /* 0x080fe2000000002a */
[----:B------:R-:W-:Y:S01]  /*1cd0*/  FMUL R139, R111, R139 ;  /* 0x0000008b6f8b7220 */ /* 0x000fe20000400000 */
[----:B------:R-:W-:Y:S02]  /*1ce0*/  FMUL R111, R84, R80 ;  /* 0x00000050546f7220 */ /* 0x000fe40000400000 */
[----:B------:R-:W4:Y:S01]  /*1cf0*/  LDL R84, [R1+0x8c] ;  /* 0x00008c0001547983 */ /* 0x000f220000100800 */
[----:B--2---:R-:W-:-:S03]  /*1d00*/  FMUL R164, R86, R249 ;  /* 0x000000f956a47220 */ /* 0x004fc60000400000 */
[----:B------:R-:W2:Y:S01]  /*1d10*/  LDL R86, [R1+0x88] ;  /* 0x0000880001567983 */ /* 0x000ea20000100800 */
[----:B------:R-:W-:-:S04]  /*1d20*/  FMUL R0, R132, R0 ;  /* 0x0000000084007220 */ /* 0x000fc80000400000 */
[-C--:B------:R-:W-:Y:S01]  /*1d30*/  FFMA R130, R0, R157.reuse, R130 ;  /* 0x0000009d00827223 */ /* 0x080fe20000000082 */
[----:B------:R-:W-:Y:S01]  /*1d40*/  FMUL R157, R183, R157 ;  /* 0x0000009db79d7220 */ /* 0x000fe20000400000 */
[----:B------:R-:W-:Y:S01]  /*1d50*/  FMUL R101, R132, R156 ;  /* 0x0000009c84657220 */ /* 0x000fe20000400000 */
[----:B------:R-:W-:Y:S02]  /*1d60*/  FMUL R156, R181, R171 ;  /* 0x000000abb59c7220 */ /* 0x000fe40000400000 */
[----:B------:R-:W-:Y:S01]  /*1d70*/  FFMA R48, R0, R157, RZ ;  /* 0x0000009d00307223 */ /* 0x000fe200000000ff */
[----:B------:R-:W-:Y:S01]  /*1d80*/  FMUL R94, R132, R155 ;  /* 0x0000009b845e7220 */ /* 0x000fe20000400000 */
[----:B------:R-:W-:Y:S02]  /*1d90*/  FMUL R155, R180, R167 ;  /* 0x000000a7b49b7220 */ /* 0x000fe40000400000 */
[----:B------:R-:W-:Y:S01]  /*1da0*/  FFMA R49, R101, R156, R48 ;  /* 0x0000009c65317223 */ /* 0x000fe20000000030 */
[----:B------:R-:W-:Y:S01]  /*1db0*/  FMUL R102, R132, R154 ;  /* 0x0000009a84667220 */ /* 0x000fe20000400000 */
[----:B------:R-:W-:-:S02]  /*1dc0*/  FMUL R154, R179, R165 ;  /* 0x000000a5b39a7220 */ /* 0x000fc40000400000 */
[----:B------:R-:W-:Y:S01]  /*1dd0*/  FFMA R49, R94, R155, R49 ;  /* 0x0000009b5e317223 */ /* 0x000fe20000000031 */
[-C--:B------:R-:W-:Y:S01]  /*1de0*/  FFMA R125, R103, R153.reuse, R125 ;  /* 0x00000099677d7223 */ /* 0x080fe2000000007d */
[----:B------:R-:W-:Y:S02]  /*1df0*/  FMUL R153, R175, R153 ;  /* 0x00000099af997220 */ /* 0x000fe40000400000 */
[----:B------:R-:W-:Y:S01]  /*1e00*/  FFMA R48, R102, R154, R49 ;  /* 0x0000009a66307223 */ /* 0x000fe20000000031 */
[----:B------:R-:W-:-:S03]  /*1e10*/  FFMA R116, R104, R151, R116 ;  /* 0x0000009768747223 */ /* 0x000fc60000000074 */
[----:B------:R-:W-:Y:S01]  /*1e20*/  FFMA R48, R103, R153, R48 ;  /* 0x0000009967307223 */ /* 0x000fe20000000030 */
[----:B------:R-:W-:-:S03]  /*1e30*/  FMUL R151, R172, R151 ;  /* 0x00000097ac977220 */ /* 0x000fc60000400000 */
        /* <DEDUP_REMOVED lines=9> */
[----:B---3--:R-:W-:-:S03]  /*1ed0*/  FMUL R140, R100, R91 ;  /* 0x0000005b648c7220 */ /* 0x008fc60000400000 */
[----:B------:R-:W-:Y:S01]  /*1ee0*/  FFMA R49, R98, R141, R49 ;  /* 0x0000008d62317223 */ /* 0x000fe20000000031 */
[----:B------:R-:W-:-:S03]  /*1ef0*/  FMUL R100, R132, R92 ;  /* 0x0000005c84647220 */ /* 0x000fc60000400000 */
[----:B------:R-:W-:Y:S01]  /*1f00*/  FFMA R48, R110, R140, R49 ;  /* 0x0000008c6e307223 */ /* 0x000fe20000000031 */
[-C--:B------:R-:W-:Y:S01]  /*1f10*/  FFMA R41, R100, R138.reuse, R41 ;  /* 0x0000008a64297223 */ /* 0x080fe20000000029 */
[----:B-----5:R-:W-:Y:S02]  /*1f20*/  FMUL R138, R93, R138 ;  /* 0x0000008a5d8a7220 */ /* 0x020fe40000400000 */
[----:B------:R-:W-:Y:S01]  /*1f30*/  FFMA R49, R99, R139, R48 ;  /* 0x0000008b63317223 */ /* 0x000fe20000000030 */
[----:B------:R-:W-:-:S03]  /*1f40*/  FMUL R158, R132, R158 ;  /* 0x0000009e849e7220 */ /* 0x000fc60000400000 */
[----:B------:R-:W-:Y:S01]  /*1f50*/  FFMA R49, R100, R138, R49 ;  /* 0x0000008a64317223 */ /* 0x000fe20000000031 */
[-C--:B------:R-:W-:Y:S01]  /*1f60*/  FFMA R39, R159, R136.reuse, R39 ;  /* 0x000000889f277223 */ /* 0x080fe20000000027 */
[----:B------:R-:W-:Y:S01]  /*1f70*/  FFMA R127, R94, R167, R127 ;  /* 0x000000a75e7f7223 */ /* 0x000fe2000000007f */
[----:B------:R-:W-:Y:S01]  /*1f80*/  FMUL R136, R89, R136 ;  /* 0x0000008859887220 */ /* 0x000fe20000400000 */
[----:B------:R-:W-:Y:S01]  /*1f90*/  FFMA R48, R160, R137, R49 ;  /* 0x00000089a0307223 */ /* 0x000fe20000000031 */
[-C--:B------:R-:W-:Y:S01]  /*1fa0*/  FFMA R38, R158, R135.reuse, R38 ;  /* 0x000000879e267223 */ /* 0x080fe20000000026 */
[----:B------:R-:W-:Y:S01]  /*1fb0*/  FMUL R135, R88, R135 ;  /* 0x0000008758877220 */ /* 0x000fe20000400000 */
[----:B------:R-:W-:Y:S01]  /*1fc0*/  FMUL R134, R132, R134 ;  /* 0x0000008684867220 */ /* 0x000fe20000400000 */
[----:B------:R-:W-:Y:S01]  /*1fd0*/  FFMA R49, R159, R136, R48 ;  /* 0x000000889f317223 */ /* 0x000fe20000000030 */
[----:B------:R-:W-:Y:S02]  /*1fe0*/  FMUL R172, R81, R78 ;  /* 0x0000004e51ac7220 */ /* 0x000fe40000400000 */
[----:B------:R-:W3:Y:S01]  /*1ff0*/  LDL R81, [R1+0x78] ;  /* 0x0000780001517983 */ /* 0x000ee20000100800 */
[----:B------:R-:W-:Y:S01]  /*2000*/  FFMA R49, R158, R135, R49 ;  /* 0x000000879e317223 */ /* 0x000fe20000000031 */
[----:B------:R-:W-:-:S02]  /*2010*/  FFMA R37, R134, R80, R37 ;  /* 0x0000005086257223 */ /* 0x000fc40000000025 */
[----:B------:R-:W5:Y:S01]  /*2020*/  LDL R80, [R1+0x74] ;  /* 0x0000740001507983 */ /* 0x000f620000100800 */
[----:B------:R-:W-:-:S04]  /*2030*/  FFMA R48, R134, R111, R49 ;  /* 0x0000006f86307223 */ /* 0x000fc80000000031 */
[----:B------:R-:W-:Y:S01]  /*2040*/  FFMA R49, R161, R164, R48 ;  /* 0x000000a4a1317223 */ /* 0x000fe20000000030 */
[----:B------:R-:W-:Y:S01]  /*2050*/  FMUL R180, R83, R239 ;  /* 0x000000ef53b47220 */ /* 0x000fe20000400000 */
[----:B------:R-:W-:Y:S01]  /*2060*/  FFMA R126, R102, R165, R126 ;  /* 0x000000a5667e7223 */ /* 0x000fe2000000007e */
[----:B------:R-:W5:Y:S01]  /*2070*/  LDL R83, [R1+0x68] ;  /* 0x0000680001537983 */ /* 0x000f620000100800 */
[----:B------:R-:W-:Y:S01]  /*2080*/  FFMA R49, R162, R163, R49 ;  /* 0x000000a3a2317223 */ /* 0x000fe20000000031 */
[C---:B------:R-:W-:Y:S01]  /*2090*/  FMUL R169, R132.reuse, R169 ;  /* 0x000000a984a97220 */ /* 0x040fe20000400000 */
[----:B------:R-:W-:Y:S01]  /*20a0*/  FFMA R128, R101, R171, R128 ;  /* 0x000000ab65807223 */ /* 0x000fe20000000080 */
[C---:B------:R-:W-:Y:S01]  /*20b0*/  FMUL R170, R132.reuse, R170 ;  /* 0x000000aa84aa7220 */ /* 0x040fe20000400000 */
[----:B------:R-:W-:Y:S01]  /*20c0*/  FMUL R171, R87, R79 ;  /* 0x0000004f57ab7220 */ /* 0x000fe20000400000 */
[C---:B------:R-:W-:Y:S01]  /*20d0*/  FMUL R176, R132.reuse, R176 ;  /* 0x000000b084b07220 */ /* 0x040fe20000400000 */
[----:B------:R-:W-:Y:S01]  /*20e0*/  FMUL R174, R132, R174 ;  /* 0x000000ae84ae7220 */ /* 0x000fe20000400000 */
[----:B------:R-:W-:Y:S01]  /*20f0*/  HADD2.F32 R199, -RZ, R52.H1_H1 ;  /* 0x30000034ffc77230 */ /* 0x000fe20000004100 */
[----:B------:R-:W5:Y:S01]  /*2100*/  LDL R87, [R1+0x10] ;  /* 0x0000100001577983 */ /* 0x000f620000100800 */
[----:B------:R-:W-:-:S03]  /*2110*/  HADD2.F32 R246, -RZ, R50.H1_H1 ;  /* 0x30000032fff67230 */ /* 0x000fc60000004100 */
[----:B------:R-:W5:Y:S01]  /*2120*/  LDL R52, [R1+0x6c] ;  /* 0x00006c0001347983 */ /* 0x000f620000100800 */
[----:B----4-:R-:W-:-:S03]  /*2130*/  FMUL R167, R82, R76 ;  /* 0x0000004c52a77220 */ /* 0x010fc60000400000 */
[----:B------:R-:W4:Y:S01]  /*2140*/  LDL R82, [R1+0x80] ;  /* 0x0000800001527983 */ /* 0x000f220000100800 */
[----:B------:R-:W-:Y:S01]  /*2150*/  FMUL R165, R85, R77 ;  /* 0x0000004d55a57220 */ /* 0x000fe20000400000 */
[----:B------:R-:W-:Y:S02]  /*2160*/  FFMA R49, R168, R167, R49 ;  /* 0x000000a7a8317223 */ /* 0x000fe40000000031 */
[----:B------:R-:W4:Y:S02]  /*2170*/  LDL R85, [R1+0x7c] ;  /* 0x00007c0001557983 */ /* 0x000f240000100800 */
[----:B------:R-:W-:-:S04]  /*2180*/  FFMA R48, R166, R165, R49 ;  /* 0x000000a5a6307223 */ /* 0x000fc80000000031 */
[----:B------:R-:W-:Y:S01]  /*2190*/  FFMA R49, R169, R172, R48 ;  /* 0x000000aca9317223 */ /* 0x000fe20000000030 */
[----:B------:R-:W-:Y:S01]  /*21a0*/  FMUL R175, R84, R144 ;  /* 0x0000009054af7220 */ /* 0x000fe20000400000 */
[----:B--2---:R-:W-:Y:S01]  /*21b0*/  FMUL R173, R86, R145 ;  /* 0x0000009156ad7220 */ /* 0x004fe20000400000 */
[----:B------:R-:W2:Y:S01]  /*21c0*/  LDL R84, [R1+0x70] ;  /* 0x0000700001547983 */ /* 0x000ea20000100800 */
[----:B------:R-:W-:Y:S01]  /*21d0*/  FFMA R49, R170, R171, R49 ;  /* 0x000000abaa317223 */ /* 0x000fe20000000031 */
[--C-:B------:R-:W-:Y:S02]  /*21e0*/  HADD2.F32 R205, -RZ, R54.reuse.H0_H0 ;  /* 0x20000036ffcd7230 */ /* 0x100fe40000004100 */
[----:B------:R-:W-:Y:S02]  /*21f0*/  HADD2.F32 R207, -RZ, R54.H1_H1 ;  /* 0x30000036ffcf7230 */ /* 0x000fe40000004100 */
[----:B------:R-:W-:Y:S01]  /*2200*/  FFMA R49, R176, R175, R49 ;  /* 0x000000afb0317223 */ /* 0x000fe20000000031 */
[----:B------:R-:W-:Y:S01]  /*2210*/  HADD2.F32 R245, -RZ, R50.H0_H0 ;  /* 0x20000032fff57230 */ /* 0x000fe20000004100 */
[----:B------:R-:W2:Y:S02]  /*2220*/  LDL R86, [R1+0x14] ;  /* 0x0000140001567983 */ /* 0x000ea40000100800 */
[----:B------:R-:W-:-:S02]  /*2230*/  FFMA R48, R174, R173, R49 ;  /* 0x000000adae307223 */ /* 0x000fc40000000031 */
[----:B------:R-:W2:Y:S01]  /*2240*/  LDL R49, [R1+0x50] ;  /* 0x0000500001317983 */ /* 0x000ea20000100800 */
[--C-:B------:R-:W-:Y:S02]  /*2250*/  HADD2.F32 R54, -RZ, R57.reuse.H0_H0 ;  /* 0x20000039ff367230 */ /* 0x100fe40000004100 */
[----:B------:R-:W-:Y:S02]  /*2260*/  HADD2.F32 R57, -RZ, R57.H1_H1 ;  /* 0x30000039ff397230 */ /* 0x000fe40000004100 */
[----:B---3--:R-:W-:Y:S02]  /*2270*/  FMUL R181, R81, R242 ;  /* 0x000000f251b57220 */ /* 0x008fe40000400000 */
[----:B------:R-:W3:Y:S01]  /*2280*/  LDL R81, [R1+0x5c] ;  /* 0x00005c0001517983 */ /* 0x000ee20000100800 */
[----:B-----5:R-:W-:-:S03]  /*2290*/  FMUL R188, R80, R243 ;  /* 0x000000f350bc7220 */ /* 0x020fc60000400000 */
[----:B------:R-:W5:Y:S01]  /*22a0*/  LDL R80, [R1+0x58] ;  /* 0x0000580001507983 */ /* 0x000f620000100800 */
[----:B------:R-:W-:-:S03]  /*22b0*/  FMUL R189, R83, R246 ;  /* 0x000000f653bd7220 */ /* 0x000fc60000400000 */
[----:B------:R-:W5:Y:S01]  /*22c0*/  LDL R83, [R1+0x4c] ;  /* 0x00004c0001537983 */ /* 0x000f620000100800 */
[----:B----4-:R-:W-:-:S03]  /*22d0*/  FMUL R179, R82, R240 ;  /* 0x000000f052b37220 */ /* 0x010fc60000400000 */
[----:B------:R-:W4:Y:S01]  /*22e0*/  LDL R82, [R1+0x64] ;  /* 0x0000640001527983 */ /* 0x000f220000100800 */
[----:B--2---:R-:W-:-:S03]  /*22f0*/  FMUL R204, R49, R57 ;  /* 0x0000003931cc7220 */ /* 0x004fc60000400000 */
[----:B------:R-:W2:Y:S01]  /*2300*/  LDL R49, [R1+0x34] ;  /* 0x0000340001317983 */ /* 0x000ea20000100800 */
[----:B------:R-:W-:-:S03]  /*2310*/  FMUL R183, R85, R241 ;  /* 0x000000f155b77220 */ /* 0x000fc60000400000 */
[----:B------:R-:W2:Y:S01]  /*2320*/  LDL R85, [R1+0x60] ;  /* 0x0000600001557983 */ /* 0x000ea20000100800 */
[----:B------:R-:W-:-:S03]  /*2330*/  FMUL R187, R84, R244 ;  /* 0x000000f454bb7220 */ /* 0x000fc60000400000 */
[----:B------:R-:W2:Y:S01]  /*2340*/  LDL R84, [R1+0x54] ;  /* 0x0000540001547983 */ /* 0x000ea20000100800 */
[----:B------:R-:W-:Y:S02]  /*2350*/  HADD2.F32 R50, -RZ, R51.H0_H0 ;  /* 0x20000033ff327230 */ /* 0x000fe40000004100 */
[--C-:B------:R-:W-:Y:S02]  /*2360*/  HADD2.F32 R209, -RZ, R55.reuse.H0_H0 ;  /* 0x20000037ffd17230 */ /* 0x100fe40000004100 */
[----:B------:R-:W-:Y:S02]  /*2370*/  HADD2.F32 R210, -RZ, R55.H1_H1 ;  /* 0x30000037ffd27230 */ /* 0x000fe40000004100 */
[----:B------:R-:W-:Y:S02]  /*2380*/  HADD2.F32 R55, -RZ, R56.H0_H0 ;  /* 0x20000038ff377230 */ /* 0x000fe40000004100 */
[--C-:B------:R-:W-:Y:S02]  /*2390*/  HADD2.F32 R201, -RZ, R53.reuse.H0_H0 ;  /* 0x20000035ffc97230 */ /* 0x100fe40000004100 */
[----:B------:R-:W-:-:S02]  /*23a0*/  HADD2.F32 R203, -RZ, R53.H1_H1 ;  /* 0x30000035ffcb7230 */ /* 0x000fc40000004100 */
[----:B------:R-:W-:Y:S02]  /*23b0*/  HADD2.F32 R53, -RZ, R56.H1_H1 ;  /* 0x30000038ff357230 */ /* 0x000fe40000004100 */
[----:B------:R-:W-:Y:S01]  /*23c0*/  FMUL R191, R52, R245 ;  /* 0x000000f534bf7220 */ /* 0x000fe20000400000 */
[----:B------:R-:W-:Y:S02]  /*23d0*/  HADD2.F32 R52, -RZ, R58.H0_H0 ;  /* 0x2000003aff347230 */ /* 0x000fe40000004100 */
[----:B------:R-:W-:Y:S02]  /*23e0*/  HADD2.F32 R236, -RZ, R65.H0_H0 ;  /* 0x20000041ffec7230 */ /* 0x000fe40000004100 */
[--C-:B------:R-:W-:Y:S02]  /*23f0*/  HADD2.F32 R217, -RZ, R61.reuse.H0_H0 ;  /* 0x2000003dffd97230 */ /* 0x100fe40000004100 */
[----:B------:R-:W-:Y:S02]  /*2400*/  HADD2.F32 R219, -RZ, R61.H1_H1 ;  /* 0x3000003dffdb7230 */ /* 0x000fe40000004100 */
[----:B------:R-:W2:Y:S01]  /*2410*/  LDL R61, [R1+0x20] ;  /* 0x00002000013d7983 */ /* 0x000ea20000100800 */
[----:B---3--:R-:W-:-:S03]  /*2420*/  FMUL R197, R81, R55 ;  /* 0x0000003751c57220 */ /* 0x008fc60000400000 */
        /* <DEDUP_REMOVED lines=9> */
[----:B------:R-:W-:-:S05]  /*24c0*/  HADD2.F32 R51, -RZ, R51.H1_H1 ;  /* 0x30000033ff337230 */ /* 0x000fca0000004100 */
[----:B------:R-:W-:Y:S02]  /*24d0*/  FMUL R196, R85, R51 ;  /* 0x0000003355c47220 */ /* 0x000fe40000400000 */
[----:B------:R-:W2:Y:S01]  /*24e0*/  LDL R85, [R1+0x44] ;  /* 0x0000440001557983 */ /* 0x000ea20000100800 */
[----:B------:R-:W-:-:S03]  /*24f0*/  FMUL R202, R84, R54 ;  /* 0x0000003654ca7220 */ /* 0x000fc60000400000 */
[----:B------:R-:W2:Y:S01]  /*2500*/  LDL R84, [R1+0x38] ;  /* 0x0000380001547983 */ /* 0x000ea20000100800 */
[----:B------:R-:W-:Y:S02]  /*2510*/  HADD2.F32 R58, -RZ, R58.H1_H1 ;  /* 0x3000003aff3a7230 */ /* 0x000fe40000004100 */
[--C-:B------:R-:W-:Y:S02]  /*2520*/  HADD2.F32 R56, -RZ, R59.reuse.H0_H0 ;  /* 0x2000003bff387230 */ /* 0x100fe40000004100 */
[----:B------:R-:W-:Y:S02]  /*2530*/  HADD2.F32 R59, -RZ, R59.H1_H1 ;  /* 0x3000003bff3b7230 */ /* 0x000fe40000004100 */
        /* <DEDUP_REMOVED lines=8> */
[----:B------:R-:W2:Y:S01]  /*25c0*/  LDL R66, [R1+0xc] ;  /* 0x00000c0001427983 */ /* 0x000ea20000100800 */
[----:B------:R-:W-:-:S02]  /*25d0*/  HADD2.F32 R252, -RZ, R67.H1_H1 ;  /* 0x30000043fffc7230 */ /* 0x000fc40000004100 */
        /* <DEDUP_REMOVED lines=9> */
[----:B------:R-:W-:Y:S02]  /*2670*/  HADD2.F32 R250, -RZ, R72.H0_H0 ;  /* 0x20000048fffa7230 */ /* 0x000fe40000004100 */
[----:B------:R-:W-:Y:S02]  /*2680*/  FMUL R228, R61, R252 ;  /* 0x000000fc3de47220 */ /* 0x000fe40000400000 */
[----:B------:R-:W5:Y:S01]  /*2690*/  LDL R61, [R1+0x4] ;  /* 0x00000400013d7983 */ /* 0x000f620000100800 */
[----:B----4-:R-:W-:-:S03]  /*26a0*/  FMUL R208, R82, R58 ;  /* 0x0000003a52d07220 */ /* 0x010fc60000400000 */
[----:B------:R-:W4:Y:S01]  /*26b0*/  LDL R82, [R1+0x2c] ;  /* 0x00002c0001527983 */ /* 0x000f220000100800 */
[----:B--2---:R-:W-:-:S03]  /*26c0*/  FMUL R230, R49, R250 ;  /* 0x000000fa31e67220 */ /* 0x004fc60000400000 */
[----:B------:R-:W2:Y:S01]  /*26d0*/  LDL R49, [R1] ;  /* 0x0000000001317983 */ /* 0x000ea20000100800 */
[C---:B------:R-:W-:Y:S01]  /*26e0*/  FMUL R177, R132.reuse, R177 ;  /* 0x000000b184b17220 */ /* 0x040fe20000400000 */
[----:B------:R-:W-:-:S03]  /*26f0*/  FMUL R178, R132, R178 ;  /* 0x000000b284b27220 */ /* 0x000fc60000400000 */
[----:B------:R-:W-:Y:S01]  /*2700*/  FFMA R48, R177, R180, R48 ;  /* 0x000000b4b1307223 */ /* 0x000fe20000000030 */
        /* <DEDUP_REMOVED lines=28> */
[C---:B------:R-:W-:Y:S01]  /*28d0*/  FMUL R209, R132.reuse, R209 ;  /* 0x000000d184d17220 */ /* 0x040fe20000400000 */
[----:B------:R-:W-:Y:S02]  /*28e0*/  FMUL R212, R85, R56 ;  /* 0x0000003855d47220 */ /* 0x000fe40000400000 */
[----:B------:R-:W-:Y:S01]  /*28f0*/  FFMA R48, R207, R208, R48 ;  /* 0x000000d0cf307223 */ /* 0x000fe20000000030 */
[----:B------:R-:W-:-:S03]  /*2900*/  FMUL R210, R132, R210 ;  /* 0x000000d284d27220 */ /* 0x000fc60000400000 */
[----:B------:R-:W-:Y:S01]  /*2910*/  FFMA R48, R209, R212, R48 ;  /* 0x000000d4d1307223 */ /* 0x000fe20000000030 */
[----:B------:R-:W-:Y:S02]  /*2920*/  HADD2.F32 R64, -RZ, R64.H1_H1 ;  /* 0x30000040ff407230 */ /* 0x000fe40000004100 */
[----:B------:R-:W-:Y:S01]  /*2930*/  FMUL R213, R132, R213 ;  /* 0x000000d584d57220 */ /* 0x000fe20000400000 */
[----:B------:R-:W-:Y:S01]  /*2940*/  FFMA R48, R210, R211, R48 ;  /* 0x000000d3d2307223 */ /* 0x000fe20000000030 */
[----:B------:R-:W-:Y:S01]  /*2950*/  FMUL R215, R132, R215 ;  /* 0x000000d784d77220 */ /* 0x000fe20000400000 */
[----:B------:R-:W-:Y:S02]  /*2960*/  FMUL R216, R84, R64 ;  /* 0x0000004054d87220 */ /* 0x000fe40000400000 */
[----:B------:R-:W-:Y:S01]  /*2970*/  FFMA R48, R213, R214, R48 ;  /* 0x000000d6d5307223 */ /* 0x000fe20000000030 */
[----:B------:R-:W-:-:S03]  /*2980*/  FMUL R217, R132, R217 ;  /* 0x000000d984d97220 */ /* 0x000fc60000400000 */
[----:B------:R-:W-:Y:S01]  /*2990*/  FFMA R48, R215, R216, R48 ;  /* 0x000000d8d7307223 */ /* 0x000fe20000000030 */
[----:B------:R-:W-:-:S03]  /*29a0*/  FMUL R219, R132, R219 ;  /* 0x000000db84db7220 */ /* 0x000fc60000400000 */
[----:B------:R-:W-:Y:S01]  /*29b0*/  FFMA R48, R217, R218, R48 ;  /* 0x000000dad9307223 */ /* 0x000fe20000000030 */
[----:B------:R-:W-:-:S03]  /*29c0*/  FMUL R221, R132, R221 ;  /* 0x000000dd84dd7220 */ /* 0x000fc60000400000 */
[----:B------:R-:W-:Y:S01]  /*29d0*/  FFMA R48, R219, R220, R48 ;  /* 0x000000dcdb307223 */ /* 0x000fe20000000030 */
[----:B------:R-:W-:Y:S02]  /*29e0*/  HADD2.F32 R65, -RZ, R67.H0_H0 ;  /* 0x20000043ff417230 */ /* 0x000fe40000004100 */
[C---:B------:R-:W-:Y:S01]  /*29f0*/  FMUL R224, R132.reuse, R224 ;  /* 0x000000e084e07220 */ /* 0x040fe20000400000 */
[----:B---3--:R-:W-:Y:S01]  /*2a00*/  FMUL R223, R81, R62 ;  /* 0x0000003e51df7220 */ /* 0x008fe20000400000 */
[----:B------:R-:W-:Y:S01]  /*2a10*/  FMUL R226, R132, R226 ;  /* 0x000000e284e27220 */ /* 0x000fe20000400000 */
[----:B-----5:R-:W-:Y:S01]  /*2a20*/  FMUL R225, R80, R65 ;  /* 0x0000004150e17220 */ /* 0x020fe20000400000 */
[--C-:B------:R-:W-:Y:S02]  /*2a30*/  HADD2.F32 R229, -RZ, R68.reuse.H0_H0 ;  /* 0x20000044ffe57230 */ /* 0x100fe40000004100 */
[----:B------:R-:W-:Y:S01]  /*2a40*/  FMUL R227, R132, R227 ;  /* 0x000000e384e37220 */ /* 0x000fe20000400000 */
[----:B------:R-:W-:-:S02]  /*2a50*/  HADD2.F32 R81, -RZ, R68.H1_H1 ;  /* 0x30000044ff517230 */ /* 0x000fc40000004100 */
[----:B------:R-:W-:Y:S02]  /*2a60*/  HADD2.F32 R80, -RZ, R72.H1_H1 ;  /* 0x30000048ff507230 */ /* 0x000fe40000004100 */
[C---:B------:R-:W-:Y:S01]  /*2a70*/  FMUL R229, R132.reuse, R229 ;  /* 0x000000e584e57220 */ /* 0x040fe20000400000 */
[--C-:B------:R-:W-:Y:S02]  /*2a80*/  HADD2.F32 R84, -RZ, R69.reuse.H0_H0 ;  /* 0x20000045ff547230 */ /* 0x100fe40000004100 */
[C---:B------:R-:W-:Y:S01]  /*2a90*/  FMUL R81, R132.reuse, R81 ;  /* 0x0000005184517220 */ /* 0x040fe20000400000 */
[----:B------:R-:W-:Y:S01]  /*2aa0*/  FMUL R231, R83, R80 ;  /* 0x0000005053e77220 */ /* 0x000fe20000400000 */
[----:B------:R-:W-:Y:S02]  /*2ab0*/  HADD2.F32 R85, -RZ, R69.H1_H1 ;  /* 0x30000045ff557230 */ /* 0x000fe40000004100 */
[----:B------:R-:W-:Y:S01]  /*2ac0*/  FMUL R84, R132, R84 ;  /* 0x0000005484547220 */ /* 0x000fe20000400000 */
[----:B------:R-:W-:-:S02]  /*2ad0*/  HADD2.F32 R83, -RZ, R73.H1_H1 ;  /* 0x30000049ff537230 */ /* 0x000fc40000004100 */
[--C-:B------:R-:W-:Y:S02]  /*2ae0*/  HADD2.F32 R88, -RZ, R70.reuse.H0_H0 ;  /* 0x20000046ff587230 */ /* 0x100fe40000004100 */
[C---:B------:R-:W-:Y:S01]  /*2af0*/  FMUL R85, R132.reuse, R85 ;  /* 0x0000005584557220 */ /* 0x040fe20000400000 */
[----:B------:R-:W-:Y:S01]  /*2b00*/  FMUL R233, R87, R83 ;  /* 0x0000005357e97220 */ /* 0x000fe20000400000 */
[----:B------:R-:W-:Y:S02]  /*2b10*/  HADD2.F32 R89, -RZ, R70.H1_H1 ;  /* 0x30000046ff597230 */ /* 0x000fe40000004100 */
[----:B------:R-:W-:Y:S01]  /*2b20*/  FMUL R88, R132, R88 ;  /* 0x0000005884587220 */ /* 0x000fe20000400000 */
[----:B------:R-:W-:Y:S02]  /*2b30*/  HADD2.F32 R87, -RZ, R74.H1_H1 ;  /* 0x3000004aff577230 */ /* 0x000fe40000004100 */
[----:B------:R-:W-:Y:S01]  /*2b40*/  FFMA R45, R109, R90, R45 ;  /* 0x0000005a6d2d7223 */ /* 0x000fe2000000002d */
[----:B------:R-:W-:-:S02]  /*2b50*/  HADD2.F32 R92, -RZ, R71.H0_H0 ;  /* 0x20000047ff5c7230 */ /* 0x000fc40000004100 */
[----:B------:R-:W-:Y:S01]  /*2b60*/  FMUL R89, R132, R89 ;  /* 0x0000005984597220 */ /* 0x000fe20000400000 */
[----:B------:R-:W-:Y:S02]  /*2b70*/  HADD2.F32 R90, -RZ, R75.H0_H0 ;  /* 0x2000004bff5a7230 */ /* 0x000fe40000004100 */
[----:B------:R-:W-:Y:S01]  /*2b80*/  FMUL R235, R63, R87 ;  /* 0x000000573feb7220 */ /* 0x000fe20000400000 */
[----:B------:R-:W-:Y:S01]  /*2b90*/  FFMA R43, R110, R91, R43 ;  /* 0x0000005b6e2b7223 */ /* 0x000fe2000000002b */
[----:B------:R-:W-:Y:S02]  /*2ba0*/  HADD2.F32 R93, -RZ, R71.H1_H1 ;  /* 0x30000047ff5d7230 */ /* 0x000fe40000004100 */
[C---:B------:R-:W-:Y:S01]  /*2bb0*/  FMUL R92, R132.reuse, R92 ;  /* 0x0000005c845c7220 */ /* 0x040fe20000400000 */
[----:B------:R-:W-:Y:S02]  /*2bc0*/  HADD2.F32 R91, -RZ, R75.H1_H1 ;  /* 0x3000004bff5b7230 */ /* 0x000fe40000004100 */
[----:B------:R-:W-:Y:S01]  /*2bd0*/  FMUL R237, R61, R90 ;  /* 0x0000005a3ded7220 */ /* 0x000fe20000400000 */
[----:B------:R-:W-:Y:S01]  /*2be0*/  FMUL R93, R132, R93 ;  /* 0x0000005d845d7220 */ /* 0x000fe20000400000 */
[----:B----4-:R-:W-:-:S04]  /*2bf0*/  FMUL R222, R82, R251 ;  /* 0x000000fb52de7220 */ /* 0x010fc80000400000 */
[----:B------:R-:W-:-:S04]  /*2c00*/  FFMA R48, R221, R222, R48 ;  /* 0x000000dedd307223 */ /* 0x000fc80000000030 */
[----:B------:R-:W-:-:S04]  /*2c10*/  FFMA R48, R224, R223, R48 ;  /* 0x000000dfe0307223 */ /* 0x000fc80000000030 */
[----:B------:R-:W-:Y:S01]  /*2c20*/  FFMA R48, R226, R225, R48 ;  /* 0x000000e1e2307223 */ /* 0x000fe20000000030 */
[----:B------:R-:W-:-:S03]  /*2c30*/  HADD2.F32 R82, -RZ, R73.H0_H0 ;  /* 0x20000049ff527230 */ /* 0x000fc60000004100 */
[----:B------:R-:W-:-:S04]  /*2c40*/  FFMA R48, R227, R228, R48 ;  /* 0x000000e4e3307223 */ /* 0x000fc80000000030 */
[----:B------:R-:W-:Y:S01]  /*2c50*/  FFMA R48, R229, R230, R48 ;  /* 0x000000e6e5307223 */ /* 0x000fe20000000030 */
[----:B------:R-:W-:-:S03]  /*2c60*/  FMUL R232, R86, R82 ;  /* 0x0000005256e87220 */ /* 0x000fc60000400000 */
[----:B------:R-:W-:Y:S01]  /*2c70*/  FFMA R48, R81, R231, R48 ;  /* 0x000000e751307223 */ /* 0x000fe20000000030 */
[----:B------:R-:W-:-:S03]  /*2c80*/  HADD2.F32 R86, -RZ, R74.H0_H0 ;  /* 0x2000004aff567230 */ /* 0x000fc60000004100 */
[----:B------:R-:W-:Y:S02]  /*2c90*/  FFMA R48, R84, R232, R48 ;  /* 0x000000e854307223 */ /* 0x000fe40000000030 */
[----:B------:R-:W-:Y:S02]  /*2ca0*/  FMUL R234, R66, R86 ;  /* 0x0000005642ea7220 */ /* 0x000fe40000400000 */
[----:B------:R-:W-:-:S04]  /*2cb0*/  FFMA R48, R85, R233, R48 ;  /* 0x000000e955307223 */ /* 0x000fc80000000030 */
[----:B------:R-:W-:-:S04]  /*2cc0*/  FFMA R48, R88, R234, R48 ;  /* 0x000000ea58307223 */ /* 0x000fc80000000030 */
[----:B------:R-:W-:Y:S01]  /*2cd0*/  FFMA R48, R89, R235, R48 ;  /* 0x000000eb59307223 */ /* 0x000fe20000000030 */
[----:B--2---:R-:W-:-:S03]  /*2ce0*/  FMUL R238, R49, R91 ;  /* 0x0000005b31ee7220 */ /* 0x004fc60000400000 */
[----:B------:R-:W-:-:S04]  /*2cf0*/  FFMA R48, R92, R237, R48 ;  /* 0x000000ed5c307223 */ /* 0x000fc80000000030 */
[----:B------:R-:W-:-:S05]  /*2d00*/  FFMA R48, R93, R238, R48 ;  /* 0x000000ee5d307223 */ /* 0x000fca0000000030 */
[----:B------:R-:W0:Y:S02]  /*2d10*/  SHFL.DOWN PT, R49, R48, 0x10, 0x1f ;  /* 0x0a001f0030317f89 */ /* 0x000e2400000e0000 */
[----:B0-----:R-:W-:-:S05]  /*2d20*/  FADD R49, R48, R49 ;  /* 0x0000003130317221 */ /* 0x001fca0000000000 */
[----:B------:R-:W0:Y:S02]  /*2d30*/  SHFL.DOWN PT, R48, R49, 0x8, 0x1f ;  /* 0x09001f0031307f89 */ /* 0x000e2400000e0000 */
[----:B0-----:R-:W-:-:S05]  /*2d40*/  FADD R48, R49, R48 ;  /* 0x0000003031307221 */ /* 0x001fca0000000000 */
[----:B------:R-:W0:Y:S01]  /*2d50*/  SHFL.DOWN PT, R49, R48, 0x4, 0x1f ;  /* 0x08801f0030317f89 */ /* 0x000e2200000e0000 */
[----:B------:R-:W-:Y:S01]  /*2d60*/  FFMA R35, R162, R248, R35 ;  /* 0x000000f8a2237223 */ /* 0x000fe20000000023 */
[----:B------:R-:W-:Y:S02]  /*2d70*/  MOV R248, R62 ;  /* 0x0000003e00f87202 */ /* 0x000fe40000000f00 */
[----:B------:R-:W1:Y:S01]  /*2d80*/  LDC.64 R62, c[0x0][0x3d0] ;  /* 0x0000f400ff3e7b82 */ /* 0x000e620000000a00 */
[----:B0-----:R-:W-:-:S05]  /*2d90*/  FADD R49, R48, R49 ;  /* 0x0000003130317221 */ /* 0x001fca0000000000 */
[----:B------:R-:W0:Y:S01]  /*2da0*/  SHFL.DOWN PT, R48, R49, 0x2, 0x1f ;  /* 0x08401f0031307f89 */ /* 0x000e2200000e0000 */
[----:B------:R-:W2:Y:S01]  /*2db0*/  S2R R61, SR_TID.X ;  /* 0x00000000003d7919 */ /* 0x000ea20000002100 */
[----:B------:R-:W-:Y:S01]  /*2dc0*/  FFMA R30, R176, R144, R30 ;  /* 0x00000090b01e7223 */ /* 0x000fe2000000001e */
[----:B------:R-:W-:Y:S01]  /*2dd0*/  FFMA R29, R174, R145, R29 ;  /* 0x00000091ae1d7223 */ /* 0x000fe2000000001d */
[----:B-1----:R-:W-:Y:S01]  /*2de0*/  IMAD.WIDE.U32 R144, R133, 0x10, R62 ;  /* 0x0000001085907825 */ /* 0x002fe200078e003e */
[----:B------:R-:W-:-:S03]  /*2df0*/  PLOP3.LUT P0, PT, PT, PT, PT, 0x80, 0x8 ;  /* 0x000000000008781c */ /* 0x000fc60003f0f070 */
[----:B0-----:R-:W-:Y:S01]  /*2e00*/  FADD R48, R49, R48 ;  /* 0x0000003031307221 */ /* 0x001fe20000000000 */
[----:B------:R-:W-:Y:S01]  /*2e10*/  FFMA R15, R203, R57, R15 ;  /* 0x00000039cb0f7223 */ /* 0x000fe2000000000f */
[----:B------:R-:W-:Y:S01]  /*2e20*/  FFMA R13, R207, R58, R13 ;  /* 0x0000003acf0d7223 */ /* 0x000fe2000000000d */
[----:B------:R-:W-:Y:S01]  /*2e30*/  FFMA R12, R209, R56, R12 ;  /* 0x00000038d10c7223 */ /* 0x000fe2000000000c */
[----:B------:R-:W-:Y:S01]  /*2e40*/  FFMA R11, R210, R59, R11 ;  /* 0x0000003bd20b7223 */ /* 0x000fe2000000000b */
[----:B------:R-:W0:Y:S01]  /*2e50*/  SHFL.DOWN PT, R49, R48, 0x1, 0x1f ;  /* 0x08201f0030317f89 */ /* 0x000e2200000e0000 */
[----:B------:R-:W-:-:S03]  /*2e60*/  @!P2 PLOP3.LUT P0, PT, P1, PT, PT, 0x80, 0x8 ;  /* 0x000000000008a81c */ /* 0x000fc60000f0f070 */
[----:B------:R-:W3:Y:S01]  /*2e70*/  LDG.E.128 R56, desc[UR6][R144.64+0x1000] ;  /* 0x0010000690387981 */ /* 0x000ee2000c1e1d00 */
[----:B--2---:R-:W-:Y:S01]  /*2e80*/  @!P2 SHF.R.U32.HI R61, RZ, 0x2, R61 ;  /* 0x00000002ff3da819 */ /* 0x004fe2000001163d */
[----:B------:R-:W-:Y:S01]  /*2e90*/  FFMA R20, R193, R50, R20 ;  /* 0x00000032c1147223 */ /* 0x000fe20000000014 */
[----:B------:R-:W-:Y:S01]  /*2ea0*/  FFMA R19, R195, R51, R19 ;  /* 0x00000033c3137223 */ /* 0x000fe20000000013 */
[----:B------:R-:W2:Y:S01]  /*2eb0*/  LDG.E.128 R68, desc[UR6][R144.64+0x2800] ;  /* 0x0028000690447981 */ /* 0x000ea2000c1e1d00 */
[----:B------:R-:W-:Y:S01]  /*2ec0*/  @!P2 LOP3.LUT R61, R61, 0x18, RZ, 0xc0, !PT ;  /* 0x000000183d3da812 */ /* 0x000fe200078ec0ff */
[----:B------:R-:W-:Y:S01]  /*2ed0*/  FFMA R18, R200, R55, R18 ;  /* 0x00000037c8127223 */ /* 0x000fe20000000012 */
[----:B------:R-:W-:Y:S01]  /*2ee0*/  FFMA R17, R199, R53, R17 ;  /* 0x00000035c7117223 */ /* 0x000fe20000000011 */
[----:B------:R-:W-:Y:S01]  /*2ef0*/  FFMA R16, R201, R54, R16 ;  /* 0x00000036c9107223 */ /* 0x000fe20000000010 */
[----:B------:R-:W-:Y:S01]  /*2f00*/  FFMA R14, R205, R52, R14 ;  /* 0x00000034cd0e7223 */ /* 0x000fe2000000000e */
[----:B------:R-:W-:Y:S01]  /*2f10*/  FFMA R36, R161, R249, R36 ;  /* 0x000000f9a1247223 */ /* 0x000fe20000000024 */
[----:B------:R-:W4:Y:S01]  /*2f20*/  LDG.E.128 R52, desc[UR6][R144.64+0x800] ;  /* 0x0008000690347981 */ /* 0x000f22000c1e1d00 */
[----:B------:R-:W-:Y:S01]  /*2f30*/  FFMA R9, R215, R64, R9 ;  /* 0x00000040d7097223 */ /* 0x000fe20000000009 */
[----:B------:R-:W-:Y:S01]  /*2f40*/  FFMA R10, R213, R60, R10 ;  /* 0x0000003cd50a7223 */ /* 0x000fe2000000000a */
[----:B------:R-:W-:Y:S01]  /*2f50*/  FFMA R34, R168, R76, R34 ;  /* 0x0000004ca8227223 */ /* 0x000fe20000000022 */
[----:B------:R-:W-:Y:S01]  /*2f60*/  FFMA R33, R166, R77, R33 ;  /* 0x0000004da6217223 */ /* 0x000fe20000000021 */
[----:B------:R-:W-:Y:S01]  /*2f70*/  FFMA R32, R169, R78, R32 ;  /* 0x0000004ea9207223 */ /* 0x000fe20000000020 */
[----:B------:R-:W-:Y:S01]  /*2f80*/  FFMA R31, R170, R79, R31 ;  /* 0x0000004faa1f7223 */ /* 0x000fe2000000001f */
[----:B0-----:R-:W-:Y:S01]  /*2f90*/  FADD R49, R48, R49 ;  /* 0x0000003130317221 */ /* 0x001fe20000000000 */
[C---:B------:R-:W-:Y:S01]  /*2fa0*/  @!P2 IADD3 R48, PT, PT, R129.reuse, 0x8020, RZ ;  /* 0x000080208130a810 */ /* 0x040fe20007ffe0ff */
[----:B------:R-:W5:Y:S01]  /*2fb0*/  LDG.E.128 R72, desc[UR6][R144.64+0x3000] ;  /* 0x0030000690487981 */ /* 0x000f62000c1e1d00 */
[----:B------:R-:W-:-:S02]  /*2fc0*/  @!P0 IADD3 R48, PT, PT, R129, 0x8000, RZ ;  /* 0x0000800081308810 */ /* 0x000fc40007ffe0ff */
[----:B------:R-:W-:Y:S01]  /*2fd0*/  MOV R249, R65 ;  /* 0x0000004100f97202 */ /* 0x000fe20000000f00 */
[----:B------:R-:W5:Y:S01]  /*2fe0*/  LDG.E.128 R76, desc[UR6][R144.64+0x3800] ;  /* 0x00380006904c7981 */ /* 0x000f62000c1e1d00 */
[----:B------:R-:W-:Y:S02]  /*2ff0*/  @!P2 IADD3 R61, PT, PT, R61, R48, RZ ;  /* 0x000000303d3da210 */ /* 0x000fe40007ffe0ff */
[----:B------:R-:W-:Y:S01]  /*3000*/  MOV R48, RZ ;  /* 0x000000ff00307202 */ /* 0x000fe20000000f00 */
[----:B------:R-:W5:Y:S04]  /*3010*/  LDG.E.128 R64, desc[UR6][R144.64+0x2000] ;  /* 0x0020000690407981 */ /* 0x000f68000c1e1d00 */
[----:B------:R0:W-:Y:S04]  /*3020*/  @!P2 STS.64 [R61], R48 ;  /* 0x000000303d00a388 */ /* 0x0001e80000000a00 */
[----:B0-----:R-:W4:Y:S04]  /*3030*/  LDG.E.128 R48, desc[UR6][R144.64] ;  /* 0x0000000690307981 */ /* 0x001f28000c1e1d00 */
[----:B------:R0:W5:Y:S01]  /*3040*/  LDG.E.128 R60, desc[UR6][R144.64+0x1800] ;  /* 0x00180006903c7981 */ /* 0x000162000c1e1d00 */
[----:B------:R-:W-:Y:S01]  /*3050*/  FFMA R8, R217, R236, R8 ;  /* 0x000000ecd9087223 */ /* 0x000fe20000000008 */
[----:B------:R-:W-:-:S02]  /*3060*/  IADD3 R236, PT, PT, R129, 0x8024, RZ ;  /* 0x0000802481ec7810 */ /* 0x000fc40007ffe0ff */
[C---:B------:R-:W-:Y:S01]  /*3070*/  @!P1 IADD3 R236, PT, PT, R129.reuse, 0x8004, RZ ;  /* 0x0000800481ec9810 */ /* 0x040fe20007ffe0ff */
[----:B------:R-:W-:Y:S01]  /*3080*/  BAR.SYNC.DEFER_BLOCKING 0x0 ;  /* 0x0000000000007b1d */ /* 0x000fe20000010000 */
[C---:B0-----:R-:W-:Y:S02]  /*3090*/  IADD3 R145, PT, PT, R129.reuse, 0x802c, RZ ;  /* 0x0000802c81917810 */ /* 0x041fe40007ffe0ff */
[C---:B------:R-:W-:Y:S02]  /*30a0*/  @!P1 IADD3 R145, PT, PT, R129.reuse, 0x800c, RZ ;  /* 0x0000800c81919810 */ /* 0x040fe40007ffe0ff */
[C---:B------:R-:W-:Y:S02]  /*30b0*/  IADD3 R144, PT, PT, R129.reuse, 0x8034, RZ ;  /* 0x0000803481907810 */ /* 0x040fe40007ffe0ff */
[----:B------:R-:W-:Y:S01]  /*30c0*/  @!P1 IADD3 R144, PT, PT, R129, 0x8014, RZ ;  /* 0x0000801481909810 */ /* 0x000fe20007ffe0ff */
[----:B------:R-:W-:Y:S01]  /*30d0*/  FFMA R28, R177, R239, R28 ;  /* 0x000000efb11c7223 */ /* 0x000fe2000000001c */
[----:B------:R-:W-:-:S02]  /*30e0*/  IADD3 R239, PT, PT, R129, 0x803c, RZ ;  /* 0x0000803c81ef7810 */ /* 0x000fc40007ffe0ff */
[----:B------:R-:W-:Y:S01]  /*30f0*/  @!P1 IADD3 R239, PT, PT, R129, 0x801c, RZ ;  /* 0x0000801c81ef9810 */ /* 0x000fe20007ffe0ff */
        /* <DEDUP_REMOVED lines=43> */
[----:B------:R-:W-:Y:S01]  /*33b0*/  FFMA R23, R186, R244, R23 ;  /* 0x000000f4ba177223 */ /* 0x000fe20000000017 */
[----:B------:R-:W-:Y:S01]  /*33c0*/  FFMA R7, R219, R247, R7 ;  /* 0x000000f7db077223 */ /* 0x000fe20000000007 */
[----:B------:R-:W-:Y:S01]  /*33d0*/  FFMA R6, R221, R251, R6 ;  /* 0x000000fbdd067223 */ /* 0x000fe20000000006 */
        /* <DEDUP_REMOVED lines=48> */
[----:B---3--:R-:W-:-:S02]  /*36e0*/  HADD2.F32 R144, -RZ, R56.H0_H0 ;  /* 0x20000038ff907230 */ /* 0x008fc40000004100 */
[----:B------:R-:W-:Y:S02]  /*36f0*/  HADD2.F32 R145, -RZ, R56.H1_H1 ;  /* 0x30000038ff917230 */ /* 0x000fe40000004100 */
[--C-:B------:R-:W-:Y:S02]  /*3700*/  HADD2.F32 R56, -RZ, R57.reuse.H0_H0 ;  /* 0x20000039ff387230 */ /* 0x100fe40000004100 */
[----:B------:R-:W-:Y:S02]  /*3710*/  HADD2.F32 R146, -RZ, R57.H1_H1 ;  /* 0x30000039ff927230 */ /* 0x000fe40000004100 */
[----:B------:R-:W-:Y:S02]  /*3720*/  HADD2.F32 R57, -RZ, R58.H0_H0 ;  /* 0x2000003aff397230 */ /* 0x000fe40000004100 */
[----:B------:R-:W-:-:S03]  /*3730*/  FFMA R137, R132, R137, R56 ;  /* 0x0000008984897223 */ /* 0x000fc60000000038 */
[----:B------:R-:W-:Y:S02]  /*3740*/  FFMA R158, R132, R158, R57 ;  /* 0x0000009e849e7223 */ /* 0x000fe40000000039 */
[----:B------:R-:W0:Y:S01]  /*3750*/  LDC.64 R56, c[0x0][0x3e8] ;  /* 0x0000fa00ff387b82 */ /* 0x000e220000000a00 */
[--C-:B--2---:R-:W-:Y:S02]  /*3760*/  HADD2.F32 R156, -RZ, R68.reuse.H0_H0 ;  /* 0x20000044ff9c7230 */ /* 0x104fe40000004100 */
[----:B------:R-:W-:Y:S02]  /*3770*/  HADD2.F32 R157, -RZ, R68.H1_H1 ;  /* 0x30000044ff9d7230 */ /* 0x000fe40000004100 */
[--C-:B------:R-:W-:Y:S02]  /*3780*/  HADD2.F32 R68, -RZ, R69.reuse.H0_H0 ;  /* 0x20000045ff447230 */ /* 0x100fe40000004100 */
[----:B------:R-:W-:Y:S02]  /*3790*/  HADD2.F32 R159, -RZ, R69.H1_H1 ;  /* 0x30000045ff9f7230 */ /* 0x000fe40000004100 */
[----:B------:R-:W-:-:S02]  /*37a0*/  HADD2.F32 R69, -RZ, R70.H0_H0 ;  /* 0x20000046ff457230 */ /* 0x000fc40000004100 */
[----:B------:R-:W-:-:S03]  /*37b0*/  FFMA R201, R132, R201, R68 ;  /* 0x000000c984c97223 */ /* 0x000fc60000000044 */
[----:B------:R-:W-:Y:S01]  /*37c0*/  FFMA R205, R132, R205, R69 ;  /* 0x000000cd84cd7223 */ /* 0x000fe20000000045 */
[--C-:B----4-:R-:W-:Y:S02]  /*37d0*/  HADD2.F32 R135, -RZ, R48.reuse.H0_H0 ;  /* 0x20000030ff877230 */ /* 0x110fe40000004100 */
[----:B------:R-:W-:-:S03]  /*37e0*/  HADD2.F32 R138, -RZ, R48.H1_H1 ;  /* 0x30000030ff8a7230 */ /* 0x000fc60000004100 */
[C---:B------:R-:W-:Y:S02]  /*37f0*/  FFMA R0, R132.reuse, R0, R135 ;  /* 0x0000000084007223 */ /* 0x040fe40000000087 */
[----:B------:R-:W-:Y:S01]  /*3800*/  FFMA R101, R132, R101, R138 ;  /* 0x0000006584657223 */ /* 0x000fe2000000008a */
[----:B0-----:R-:W-:-:S04]  /*3810*/  IMAD.WIDE.U32 R68, R133, 0x10, R56 ;  /* 0x0000001085447825 */ /* 0x001fc800078e0038 */
[----:B------:R-:W-:Y:S02]  /*3820*/  F2FP.F16.F32.PACK_AB R56, R101, R0 ;  /* 0x000000006538723e */ /* 0x000fe400000000ff */
[----:B------:R-:W0:Y:S01]  /*3830*/  LDC R0, c[0x0][0x380] ;  /* 0x0000e000ff007b82 */ /* 0x000e220000000800 */
        /* <DEDUP_REMOVED lines=10> */
[----:B------:R-:W-:-:S02]  /*38e0*/  HADD2.F32 R147, -RZ, R58.H1_H1 ;  /* 0x3000003aff937230 */ /* 0x000fc40000004100 */
[----:B------:R-:W-:Y:S02]  /*38f0*/  HADD2.F32 R50, -RZ, R51.H0_H0 ;  /* 0x20000033ff327230 */ /* 0x000fe40000004100 */
[----:B------:R-:W-:Y:S02]  /*3900*/  HADD2.F32 R54, -RZ, R55.H0_H0 ;  /* 0x20000037ff367230 */ /* 0x000fe40000004100 */
[----:B------:R-:W-:Y:S02]  /*3910*/  HADD2.F32 R58, -RZ, R59.H0_H0 ;  /* 0x2000003bff3a7230 */ /* 0x000fe40000004100 */
[----:B------:R-:W-:Y:S02]  /*3920*/  HADD2.F32 R51, -RZ, R51.H1_H1 ;  /* 0x30000033ff337230 */ /* 0x000fe40000004100 */
[----:B------:R-:W-:Y:S02]  /*3930*/  HADD2.F32 R55, -RZ, R55.H1_H1 ;  /* 0x30000037ff377230 */ /* 0x000fe40000004100 */
[----:B------:R-:W-:-:S02]  /*3940*/  HADD2.F32 R59, -RZ, R59.H1_H1 ;  /* 0x3000003bff3b7230 */ /* 0x000fc40000004100 */
[--C-:B-----5:R-:W-:Y:S02]  /*3950*/  HADD2.F32 R152, -RZ, R64.reuse.H0_H0 ;  /* 0x20000040ff987230 */ /* 0x120fe40000004100 */
        /* <DEDUP_REMOVED lines=9> */
[----:B------:R-:W-:Y:S02]  /*39f0*/  HADD2.F32 R148, -RZ, R60.H0_H0 ;  /* 0x2000003cff947230 */ /* 0x000fe40000004100 */
[----:B------:R-:W-:-:S02]  /*3a00*/  HADD2.F32 R62, -RZ, R63.H0_H0 ;  /* 0x2000003fff3e7230 */ /* 0x000fc40000004100 */
[----:B------:R-:W-:Y:S02]  /*3a10*/  HADD2.F32 R66, -RZ, R67.H0_H0 ;  /* 0x20000043ff427230 */ /* 0x000fe40000004100 */
[--C-:B------:R-:W-:Y:S02]  /*3a20*/  HADD2.F32 R163, -RZ, R72.reuse.H0_H0 ;  /* 0x20000048ffa37230 */ /* 0x100fe40000004100 */
[----:B------:R-:W-:Y:S02]  /*3a30*/  HADD2.F32 R164, -RZ, R72.H1_H1 ;  /* 0x30000048ffa47230 */ /* 0x000fe40000004100 */
[--C-:B------:R-:W-:Y:S02]  /*3a40*/  HADD2.F32 R172, -RZ, R79.reuse.H0_H0 ;  /* 0x2000004fffac7230 */ /* 0x100fe40000004100 */
[----:B------:R-:W-:Y:S02]  /*3a50*/  HADD2.F32 R174, -RZ, R79.H1_H1 ;  /* 0x3000004fffae7230 */ /* 0x000fe40000004100 */
[----:B------:R-:W-:Y:S01]  /*3a60*/  FFMA R48, R132, R94, R48 ;  /* 0x0000005e84307223 */ /* 0x000fe20000000030 */
[----:B------:R-:W-:-:S02]  /*3a70*/  HADD2.F32 R60, -RZ, R60.H1_H1 ;  /* 0x3000003cff3c7230 */ /* 0x000fc40000004100 */
[C---:B------:R-:W-:Y:S01]  /*3a80*/  FFMA R102, R132.reuse, R102, R139 ;  /* 0x0000006684667223 */ /* 0x040fe2000000008b */
[----:B------:R-:W-:Y:S02]  /*3a90*/  HADD2.F32 R63, -RZ, R63.H1_H1 ;  /* 0x3000003fff3f7230 */ /* 0x000fe40000004100 */
[C---:B------:R-:W-:Y:S01]  /*3aa0*/  FFMA R49, R132.reuse, R103, R49 ;  /* 0x0000006784317223 */ /* 0x040fe20000000031 */
[----:B------:R-:W-:Y:S02]  /*3ab0*/  HADD2.F32 R67, -RZ, R67.H1_H1 ;  /* 0x30000043ff437230 */ /* 0x000fe40000004100 */
[C---:B------:R-:W-:Y:S01]  /*3ac0*/  FFMA R95, R132.reuse, R95, R140 ;  /* 0x0000005f845f7223 */ /* 0x040fe2000000008c */
[----:B------:R-:W-:Y:S02]  /*3ad0*/  HADD2.F32 R160, -RZ, R70.H1_H1 ;  /* 0x30000046ffa07230 */ /* 0x000fe40000004100 */
[----:B------:R-:W-:Y:S01]  /*3ae0*/  FFMA R50, R132, R104, R50 ;  /* 0x0000006884327223 */ /* 0x000fe20000000032 */
[----:B------:R-:W-:-:S02]  /*3af0*/  HADD2.F32 R72, -RZ, R73.H0_H0 ;  /* 0x20000049ff487230 */ /* 0x000fc40000004100 */
[C---:B------:R-:W-:Y:S01]  /*3b00*/  FFMA R51, R132.reuse, R105, R51 ;  /* 0x0000006984337223 */ /* 0x040fe20000000033 */
[----:B------:R-:W-:Y:S02]  /*3b10*/  HADD2.F32 R168, -RZ, R73.H1_H1 ;  /* 0x30000049ffa87230 */ /* 0x000fe40000004100 */
[C---:B------:R-:W-:Y:S01]  /*3b20*/  FFMA R96, R132.reuse, R96, R134 ;  /* 0x0000006084607223 */ /* 0x040fe20000000086 */
[--C-:B------:R-:W-:Y:S02]  /*3b30*/  HADD2.F32 R166, -RZ, R74.reuse.H0_H0 ;  /* 0x2000004affa67230 */ /* 0x100fe40000004100 */
[C---:B------:R-:W-:Y:S01]  /*3b40*/  FFMA R106, R132.reuse, R106, R141 ;  /* 0x0000006a846a7223 */ /* 0x040fe2000000008d */
[----:B------:R-:W-:Y:S02]  /*3b50*/  HADD2.F32 R171, -RZ, R74.H1_H1 ;  /* 0x3000004affab7230 */ /* 0x000fe40000004100 */
[----:B------:R-:W-:Y:S01]  /*3b60*/  FFMA R52, R132, R107, R52 ;  /* 0x0000006b84347223 */ /* 0x000fe20000000034 */
[----:B------:R-:W-:-:S02]  /*3b70*/  HADD2.F32 R79, -RZ, R76.H0_H0 ;  /* 0x2000004cff4f7230 */ /* 0x000fc40000004100 */
[C---:B------:R-:W-:Y:S01]  /*3b80*/  FFMA R97, R132.reuse, R97, R142 ;  /* 0x0000006184617223 */ /* 0x040fe2000000008e */
[----:B------:R-:W-:Y:S02]  /*3b90*/  HADD2.F32 R176, -RZ, R76.H1_H1 ;  /* 0x3000004cffb07230 */ /* 0x000fe40000004100 */
[C---:B------:R-:W-:Y:S01]  /*3ba0*/  FFMA R53, R132.reuse, R108, R53 ;  /* 0x0000006c84357223 */ /* 0x040fe20000000035 */
[----:B------:R-:W-:Y:S02]  /*3bb0*/  HADD2.F32 R70, -RZ, R71.H0_H0 ;  /* 0x20000047ff467230 */ /* 0x000fe40000004100 */
[C---:B------:R-:W-:Y:S01]  /*3bc0*/  FFMA R109, R132.reuse, R109, R143 ;  /* 0x0000006d846d7223 */ /* 0x040fe2000000008f */
[----:B------:R-:W-:Y:S02]  /*3bd0*/  HADD2.F32 R74, -RZ, R75.H0_H0 ;  /* 0x2000004bff4a7230 */ /* 0x000fe40000004100 */
[----:B------:R-:W-:Y:S01]  /*3be0*/  FFMA R54, R132, R98, R54 ;  /* 0x0000006284367223 */ /* 0x000fe20000000036 */
[----:B------:R-:W-:-:S02]  /*3bf0*/  HADD2.F32 R76, -RZ, R77.H0_H0 ;  /* 0x2000004dff4c7230 */ /* 0x000fc40000004100 */
[C---:B------:R-:W-:Y:S01]  /*3c00*/  FFMA R55, R132.reuse, R110, R55 ;  /* 0x0000006e84377223 */ /* 0x040fe20000000037 */
[----:B------:R-:W-:Y:S02]  /*3c10*/  HADD2.F32 R73, -RZ, R78.H0_H0 ;  /* 0x2000004eff497230 */ /* 0x000fe40000004100 */
[C---:B------:R-:W-:Y:S01]  /*3c20*/  FFMA R99, R132.reuse, R99, R144 ;  /* 0x0000006384637223 */ /* 0x040fe20000000090 */
[C---:B------:R-:W-:Y:S01]  /*3c30*/  FFMA R100, R132.reuse, R100, R145 ;  /* 0x0000006484647223 */ /* 0x040fe20000000091 */
[C---:B------:R-:W-:Y:S01]  /*3c40*/  FFMA R136, R132.reuse, R136, R146 ;  /* 0x0000008884887223 */ /* 0x040fe20000000092 */
[C---:B------:R-:W-:Y:S01]  /*3c50*/  FFMA R111, R132.reuse, R111, R147 ;  /* 0x0000006f846f7223 */ /* 0x040fe20000000093 */
[C---:B------:R-:W-:Y:S01]  /*3c60*/  FFMA R161, R132.reuse, R161, R58 ;  /* 0x000000a184a17223 */ /* 0x040fe2000000003a */
[----:B------:R-:W-:Y:S01]  /*3c70*/  FFMA R162, R132, R162, R59 ;  /* 0x000000a284a27223 */ /* 0x000fe2000000003b */
[----:B0-----:R-:W-:Y:S01]  /*3c80*/  IADD3 R131, PT, PT, R131, R0, RZ ;  /* 0x0000000083837210 */ /* 0x001fe20007ffe0ff */
[----:B------:R-:W-:-:S02]  /*3c90*/  HADD2.F32 R71, -RZ, R71.H1_H1 ;  /* 0x30000047ff477230 */ /* 0x000fc40000004100 */
[----:B------:R-:W-:Y:S02]  /*3ca0*/  HADD2.F32 R75, -RZ, R75.H1_H1 ;  /* 0x3000004bff4b7230 */ /* 0x000fe40000004100 */
[----:B------:R-:W-:Y:S02]  /*3cb0*/  HADD2.F32 R77, -RZ, R77.H1_H1 ;  /* 0x3000004dff4d7230 */ /* 0x000fe40000004100 */
[----:B------:R-:W-:Y:S02]  /*3cc0*/  HADD2.F32 R78, -RZ, R78.H1_H1 ;  /* 0x3000004eff4e7230 */ /* 0x000fe40000004100 */
        /* <DEDUP_REMOVED lines=8> */
[----:B------:R-:W-:Y:S01]  /*3d50*/  ISETP.GE.AND P0, PT, R131, UR9, PT ;  /* 0x0000000983007c0c */ /* 0x000fe2000bf06270 */
[----:B------:R-:W-:Y:S01]  /*3d60*/  FFMA R148, R132, R167, R148 ;  /* 0x000000a784947223 */ /* 0x000fe20000000094 */
[----:B------:R-:W-:Y:S01]  /*3d70*/  F2FP.F16.F32.PACK_AB R57, R102, R48 ;  /* 0x000000306639723e */ /* 0x000fe200000000ff */
[C---:B------:R-:W-:Y:S01]  /*3d80*/  FFMA R149, R132.reuse, R169, R149 ;  /* 0x000000a984957223 */ /* 0x040fe20000000095 */
[----:B------:R-:W-:Y:S01]  /*3d90*/  F2FP.F16.F32.PACK_AB R58, R95, R49 ;  /* 0x000000315f3a723e */ /* 0x000fe200000000ff */
[C---:B------:R-:W-:Y:S01]  /*3da0*/  FFMA R150, R132.reuse, R170, R150 ;  /* 0x000000aa84967223 */ /* 0x040fe20000000096 */
[----:B------:R-:W-:Y:S01]  /*3db0*/  F2FP.F16.F32.PACK_AB R59, R51, R50 ;  /* 0x00000032333b723e */ /* 0x000fe200000000ff */
[----:B------:R-:W-:Y:S01]  /*3dc0*/  FFMA R151, R132, R173, R151 ;  /* 0x000000ad84977223 */ /* 0x000fe20000000097 */
[----:B------:R-:W-:Y:S01]  /*3dd0*/  F2FP.F16.F32.PACK_AB R60, R106, R96 ;  /* 0x000000606a3c723e */ /* 0x000fe200000000ff */
[C---:B------:R-:W-:Y:S01]  /*3de0*/  FFMA R152, R132.reuse, R183, R152 ;  /* 0x000000b784987223 */ /* 0x040fe20000000098 */
[----:B------:R-:W-:Y:S01]  /*3df0*/  F2FP.F16.F32.PACK_AB R61, R97, R52 ;  /* 0x00000034613d723e */ /* 0x000fe200000000ff */
[C---:B------:R-:W-:Y:S01]  /*3e00*/  FFMA R153, R132.reuse, R181, R153 ;  /* 0x000000b584997223 */ /* 0x040fe20000000099 */
[----:B------:R-:W-:Y:S01]  /*3e10*/  F2FP.F16.F32.PACK_AB R62, R109, R53 ;  /* 0x000000356d3e723e */ /* 0x000fe200000000ff */
[C---:B------:R-:W-:Y:S01]  /*3e20*/  FFMA R154, R132.reuse, R186, R154 ;  /* 0x000000ba849a7223 */ /* 0x040fe2000000009a */
[----:B------:R-:W-:Y:S01]  /*3e30*/  F2FP.F16.F32.PACK_AB R63, R55, R54 ;  /* 0x00000036373f723e */ /* 0x000fe200000000ff */
[----:B------:R-:W-:Y:S01]  /*3e40*/  FFMA R155, R132, R189, R155 ;  /* 0x000000bd849b7223 */ /* 0x000fe2000000009b */
[----:B------:R-:W-:Y:S01]  /*3e50*/  F2FP.F16.F32.PACK_AB R64, R100, R99 ;  /* 0x000000636440723e */ /* 0x000fe200000000ff */
[----:B------:R-:W-:Y:S01]  /*3e60*/  FFMA R156, R132, R197, R156 ;  /* 0x000000c5849c7223 */ /* 0x000fe2000000009c */
[----:B------:R-:W-:Y:S01]  /*3e70*/  F2FP.F16.F32.PACK_AB R65, R136, R137 ;  /* 0x000000898841723e */ /* 0x000fe200000000ff */
[C---:B------:R-:W-:Y:S01]  /*3e80*/  FFMA R157, R132.reuse, R198, R157 ;  /* 0x000000c6849d7223 */ /* 0x040fe2000000009d */
[----:B------:R-:W-:Y:S01]  /*3e90*/  F2FP.F16.F32.PACK_AB R66, R111, R158 ;  /* 0x0000009e6f42723e */ /* 0x000fe200000000ff */
[----:B------:R-:W-:Y:S01]  /*3ea0*/  FFMA R159, R132, R203, R159 ;  /* 0x000000cb849f7223 */ /* 0x000fe2000000009f */
[----:B------:R-:W-:Y:S01]  /*3eb0*/  F2FP.F16.F32.PACK_AB R67, R162, R161 ;  /* 0x000000a1a243723e */ /* 0x000fe200000000ff */
        /* <DEDUP_REMOVED lines=20> */
[----:B------:R-:W-:-:S02]  /*4000*/  F2FP.F16.F32.PACK_AB R48, R165, R148 ;  /* 0x00000094a530723e */ /* 0x000fc400000000ff */
[----:B------:R-:W-:Y:S01]  /*4010*/  F2FP.F16.F32.PACK_AB R49, R150, R149 ;  /* 0x000000959631723e */ /* 0x000fe200000000ff */
[----:B------:R1:W-:Y:S01]  /*4020*/  STG.E.128 desc[UR6][R68.64+0x800], R60 ;  /* 0x0008003c44007986 */ /* 0x0003e2000c101d06 */
[----:B------:R-:W-:Y:S02]  /*4030*/  F2FP.F16.F32.PACK_AB R50, R151, R175 ;  /* 0x000000af9732723e */ /* 0x000fe400000000ff */
[----:B------:R-:W-:Y:S01]  /*4040*/  F2FP.F16.F32.PACK_AB R51, R178, R177 ;  /* 0x000000b1b233723e */ /* 0x000fe200000000ff */
[----:B------:R2:W-:Y:S01]  /*4050*/  STG.E.128 desc[UR6][R68.64+0x1000], R64 ;  /* 0x0010004044007986 */ /* 0x0005e2000c101d06 */
[----:B------:R-:W-:Y:S02]  /*4060*/  F2FP.F16.F32.PACK_AB R52, R153, R152 ;  /* 0x000000989934723e */ /* 0x000fe400000000ff */
[----:B------:R-:W-:Y:S02]  /*4070*/  F2FP.F16.F32.PACK_AB R53, R154, R185 ;  /* 0x000000b99a35723e */ /* 0x000fe400000000ff */
[----:B------:R-:W-:-:S02]  /*4080*/  F2FP.F16.F32.PACK_AB R54, R155, R191 ;  /* 0x000000bf9b36723e */ /* 0x000fc400000000ff */
[----:B------:R-:W-:Y:S02]  /*4090*/  F2FP.F16.F32.PACK_AB R55, R195, R193 ;  /* 0x000000c1c337723e */ /* 0x000fe400000000ff */
[----:B0-----:R-:W-:Y:S02]  /*40a0*/  F2FP.F16.F32.PACK_AB R56, R157, R156 ;  /* 0x0000009c9d38723e */ /* 0x001fe400000000ff */
[----:B------:R-:W-:Y:S02]  /*40b0*/  F2FP.F16.F32.PACK_AB R57, R159, R201 ;  /* 0x000000c99f39723e */ /* 0x000fe400000000ff */
[----:B------:R-:W-:Y:S02]  /*40c0*/  F2FP.F16.F32.PACK_AB R58, R160, R205 ;  /* 0x000000cda03a723e */ /* 0x000fe400000000ff */
[----:B------:R-:W-:Y:S02]  /*40d0*/  F2FP.F16.F32.PACK_AB R59, R71, R70 ;  /* 0x00000046473b723e */ /* 0x000fe400000000ff */
[----:B-1----:R-:W-:-:S02]  /*40e0*/  F2FP.F16.F32.PACK_AB R60, R164, R163 ;  /* 0x000000a3a43c723e */ /* 0x002fc400000000ff */
[----:B------:R-:W-:Y:S02]  /*40f0*/  F2FP.F16.F32.PACK_AB R61, R219, R72 ;  /* 0x00000048db3d723e */ /* 0x000fe400000000ff */
[----:B------:R-:W-:Y:S02]  /*4100*/  F2FP.F16.F32.PACK_AB R62, R171, R166 ;  /* 0x000000a6ab3e723e */ /* 0x000fe400000000ff */
[----:B------:R-:W-:Y:S02]  /*4110*/  F2FP.F16.F32.PACK_AB R63, R75, R74 ;  /* 0x0000004a4b3f723e */ /* 0x000fe400000000ff */
[----:B--2---:R-:W-:Y:S02]  /*4120*/  F2FP.F16.F32.PACK_AB R67, R103, R172 ;  /* 0x000000ac6743723e */ /* 0x004fe400000000ff */
[----:B------:R-:W-:Y:S02]  /*4130*/  F2FP.F16.F32.PACK_AB R66, R78, R73 ;  /* 0x000000494e42723e */ /* 0x000fe400000000ff */
[----:B------:R-:W-:-:S02]  /*4140*/  F2FP.F16.F32.PACK_AB R65, R77, R76 ;  /* 0x0000004c4d41723e */ /* 0x000fc400000000ff */
[----:B------:R-:W-:Y:S01]  /*4150*/  F2FP.F16.F32.PACK_AB R64, R176, R79 ;  /* 0x0000004fb040723e */ /* 0x000fe200000000ff */
[----:B------:R0:W-:Y:S04]  /*4160*/  STG.E.128 desc[UR6][R68.64+0x1800], R48 ;  /* 0x0018003044007986 */ /* 0x0001e8000c101d06 */
[----:B------:R0:W-:Y:S04]  /*4170*/  STG.E.128 desc[UR6][R68.64+0x2000], R52 ;  /* 0x0020003444007986 */ /* 0x0001e8000c101d06 */
[----:B------:R0:W-:Y:S04]  /*4180*/  STG.E.128 desc[UR6][R68.64+0x2800], R56 ;  /* 0x0028003844007986 */ /* 0x0001e8000c101d06 */
[----:B------:R0:W-:Y:S04]  /*4190*/  STG.E.128 desc[UR6][R68.64+0x3000], R60 ;  /* 0x0030003c44007986 */ /* 0x0001e8000c101d06 */
[----:B------:R0:W-:Y:S01]  /*41a0*/  STG.E.128 desc[UR6][R68.64+0x3800], R64 ;  /* 0x0038004044007986 */ /* 0x0001e2000c101d06 */
[----:B------:R-:W-:Y:S05]  /*41b0*/  @!P0 BRA `(.L_x_2327) ;  /* 0xffffffd000048947 */ /* 0x000fea000383ffff */
[----:B0-----:R-:W-:Y:S02]  /*41c0*/  MOV R61, R45 ;  /* 0x0000002d003d7202 */ /* 0x001fe40000000f00 */
        /* <DEDUP_REMOVED lines=61> */
[----:B------:R-:W-:-:S07]  /*45a0*/  MOV R118, R120 ;  /* 0x0000007800767202 */ /* 0x000fce0000000f00 */
.L_x_2326:
        /* <DEDUP_REMOVED lines=23> */
.L_x_2328:
        /* <DEDUP_REMOVED lines=14> */
.L_x_5129:


//--------------------- .text._ZN18transformer_engine13normalization24rmsnorm_bwd_tuned_kernelINS0_13Kernel_traitsIffffjLj8192ELj1ELj1ELj4ELj16ENS0_18Kernel_traits_baseILj8192EffffjLj128EEEEELb1EEEvNS0_20BackwardKernelParamsE --------------------------
	.section	.text._ZN18transformer_engine13normalization24rmsnorm_bwd_tuned_kernelINS0_13Kernel_traitsIffffjLj8192ELj1ELj1ELj4ELj16ENS0_18Kernel_traits_baseILj8192EffffjLj128EEEEELb1EEEvNS0_20BackwardKernelParamsE,"ax",@progbits
	.align	128
        .global         _ZN18transformer_engine13normalization24rmsnorm_bwd_tuned_kernelINS0_13Kernel_traitsIffffjLj8192ELj1ELj1ELj4ELj16ENS0_18Kernel_traits_baseILj8192EffffjLj128EEEEELb1EEEvNS0_20BackwardKernelParamsE
        .type           _ZN18transformer_engine13normalization24rmsnorm_bwd_tuned_kernelINS0_13Kernel_traitsIffffjLj8192ELj1ELj1ELj4ELj16ENS0_18Kernel_traits_baseILj8192EffffjLj128EEEEELb1EEEvNS0_20BackwardKernelParamsE,@function
        .size           _ZN18transformer_engine13normalization24rmsnorm_bwd_tuned_kernelINS0_13Kernel_traitsIffffjLj8192ELj1ELj1ELj4ELj16ENS0_18Kernel_traits_baseILj8192EffffjLj128EEEEELb1EEEvNS0_20BackwardKernelParamsE,(.L_x_5130 - _ZN18transformer_engine13normalization24rmsnorm_bwd_tuned_kernelINS0_13Kernel_traitsIffffjLj8192ELj1ELj1ELj4ELj16ENS0_18Kernel_traits_baseILj8192EffffjLj128EEEEELb1EEEvNS0_20BackwardKernelParamsE)
        .other          _ZN18transformer_engine13normalization24rmsnorm_bwd_tuned_kernelINS0_13Kernel_traitsIffffjLj8192ELj1ELj1ELj4ELj16ENS0_18Kernel_traits_baseILj8192EffffjLj128EEEEELb1EEEvNS0_20BackwardKernelParamsE,@"STO_CUDA_ENTRY STV_DEFAULT"
_ZN18transformer_engine13normalization24rmsnorm_bwd_tuned_kernelINS0_13Kernel_traitsIffffjLj8192ELj1ELj1ELj4ELj16ENS0_18Kernel_traits_baseILj8192EffffjLj128EEEEELb1EEEvNS0_20BackwardKernelParamsE:
.text._ZN18transformer_engine13normalization24rmsnorm_bwd_tuned_kernelINS0_13Kernel_traitsIffffjLj8192ELj1ELj1ELj4ELj16ENS0_18Kernel_traits_baseILj8192EffffjLj128EEEEELb1EEEvNS0_20BackwardKernelParamsE:
        /* <DEDUP_REMOVED lines=48> */
[----:B------:R-:W5:Y:S04]  /*0300*/  LDG.E.128 R52, desc[UR6][R2.64+0x1800] ;  /* 0x0018000602347981 */ /* 0x000f68000c1e1d00 */
[----:B------:R-:W3:Y:S04]  /*0310*/  LDG.E.128 R48, desc[UR6][R2.64+0x2000] ;  /* 0x0020000602307981 */ /* 0x000ee8000c1e1d00 */
        /* <DEDUP_REMOVED lines=10> */
[----:B------:R0:W3:Y:S01]  /*03c0*/  LDG.E.128 R4, desc[UR6][R2.64+0x7800] ;  /* 0x0078000602047981 */ /* 0x0000e2000c1e1d00 */
[----:B--2---:R-:W-:Y:S01]  /*03d0*/  ISETP.NE.AND P0, PT, RZ, UR4, PT ;  /* 0x00000004ff007c0c */ /* 0x004fe2000bf05270 */
[----:B------:R-:W1:Y:S01]  /*03e0*/  S2UR UR5, SR_CgaCtaId ;  /* 0x00000000000579c3 */ /* 0x000e620000008800 */
[----:B------:R-:W-:Y:S01]  /*03f0*/  UMOV UR4, 0x400 ;  /* 0x0000040000047882 */ /* 0x000fe20000000000 */
[----:B------:R-:W-:Y:S01]  /*0400*/  HFMA2 R234, -RZ, RZ, 0, 0 ;  /* 0x00000000ffea7431 */ /* 0x000fe200000001ff */
[----:B------:R-:W-:-:S02]  /*0410*/  FSEL R0, RZ, 1, !P0 ;  /* 0x3f800000ff007808 */ /* 0x000fc40004000000 */
[----:B------:R-:W-:Y:S02]  /*0420*/  CS2R R232, SRZ ;  /* 0x0000000000e87805 */ /* 0x000fe4000001ff00 */
[----:B------:R-:W-:Y:S02]  /*0430*/  MOV R164, UR8 ;  /* 0x0000000800a47c02 */ /* 0x000fe40008000f00 */
[----:B------:R-:W-:Y:S02]  /*0440*/  CS2R R230, SRZ ;  /* 0x0000000000e67805 */ /* 0x000fe4000001ff00 */
[----:B------:R-:W-:Y:S02]  /*0450*/  CS2R R228, SRZ ;  /* 0x0000000000e47805 */ /* 0x000fe4000001ff00 */
[----:B------:R-:W-:Y:S02]  /*0460*/  CS2R R226, SRZ ;  /* 0x0000000000e27805 */ /* 0x000fe4000001ff00 */
[----:B------:R-:W-:-:S02]  /*0470*/  MOV R225, RZ ;  /* 0x000000ff00e17202 */ /* 0x000fc40000000f00 */
[----:B------:R-:W-:Y:S02]  /*0480*/  CS2R R160, SRZ ;  /* 0x0000000000a07805 */ /* 0x000fe4000001ff00 */
[----:B------:R-:W-:Y:S01]  /*0490*/  MOV R162, RZ ;  /* 0x000000ff00a27202 */ /* 0x000fe20000000f00 */
[----:B-1----:R-:W-:-:S06]  /*04a0*/  ULEA UR4, UR5, UR4, 0x18 ;  /* 0x0000000405047291 */ /* 0x002fcc000f8ec0ff */
[----:B------:R-:W-:Y:S01]  /*04b0*/  MOV R163, UR4 ;  /* 0x0000000400a37c02 */ /* 0x000fe20008000f00 */
[--C-:B----4-:R-:W-:Y:S01]  /*04c0*/  FADD R64, R64, R0.reuse ;  /* 0x0000000040407221 */ /* 0x110fe20000000000 */
[--C-:B0-----:R-:W-:Y:S01]  /*04d0*/  FADD R3, R65, R0.reuse ;  /* 0x0000000041037221 */ /* 0x101fe20000000000 */
[----:B------:R-:W-:-:S03]  /*04e0*/  FADD R2, R66, R0 ;  /* 0x0000000042027221 */ /* 0x000fc60000000000 */
[----:B------:R0:W-:Y:S04]  /*04f0*/  STL [R1+0x16c], R64 ;  /* 0x00016c4001007387 */ /* 0x0001e80000100800 */
[----:B------:R1:W-:Y:S01]  /*0500*/  STL [R1+0x168], R3 ;  /* 0x0001680301007387 */ /* 0x0003e20000100800 */
[----:B-----5:R-:W-:-:S03]  /*0510*/  FADD R52, R52, R0 ;  /* 0x0000000034347221 */ /* 0x020fc60000000000 */
[----:B------:R2:W-:Y:S01]  /*0520*/  STL [R1+0x164], R2 ;  /* 0x0001640201007387 */ /* 0x0005e20000100800 */
[--C-:B0-----:R-:W-:Y:S01]  /*0530*/  FADD R64, R67, R0.reuse ;  /* 0x0000000043407221 */ /* 0x101fe20000000000 */
[----:B-1----:R-:W-:-:S04]  /*0540*/  FADD R3, R60, R0 ;  /* 0x000000003c037221 */ /* 0x002fc80000000000 */
[----:B------:R-:W-:Y:S01]  /*0550*/  STL [R1+0x160], R64 ;  /* 0x0001604001007387 */ /* 0x000fe20000100800 */
[--C-:B------:R-:W-:Y:S01]  /*0560*/  FADD R60, R62, R0.reuse ;  /* 0x000000003e3c7221 */ /* 0x100fe20000000000 */
[--C-:B--2---:R-:W-:Y:S02]  /*0570*/  FADD R2, R61, R0.reuse ;  /* 0x000000003d027221 */ /* 0x104fe40000000000 */
[----:B------:R0:W-:Y:S01]  /*0580*/  STL [R1+0x15c], R3 ;  /* 0x00015c0301007387 */ /* 0x0001e20000100800 */
[----:B---3--:R-:W-:-:S03]  /*0590*/  FADD R40, R40, R0 ;  /* 0x0000000028287221 */ /* 0x008fc60000000000 */
[----:B------:R1:W-:Y:S04]  /*05a0*/  STL [R1+0x158], R2 ;  /* 0x0001580201007387 */ /* 0x0003e80000100800 */
[----:B------:R-:W-:Y:S01]  /*05b0*/  STL [R1+0x154], R60 ;  /* 0x0001543c01007387 */ /* 0x000fe20000100800 */
[--C-:B0-----:R-:W-:Y:S01]  /*05c0*/  FADD R3, R63, R0.reuse ;  /* 0x000000003f037221 */ /* 0x101fe20000000000 */
[--C-:B------:R-:W-:Y:S01]  /*05d0*/  FADD R28, R28, R0.reuse ;  /* 0x000000001c1c7221 */ /* 0x100fe20000000000 */
[--C-:B-1----:R-:W-:Y:S01]  /*05e0*/  FADD R2, R56, R0.reuse ;  /* 0x0000000038027221 */ /* 0x102fe20000000000 */
[--C-:B------:R-:W-:Y:S02]  /*05f0*/  FADD R56, R57, R0.reuse ;  /* 0x0000000039387221 */ /* 0x100fe40000000000 */
[----:B------:R0:W-:Y:S04]  /*0600*/  STL [R1+0x150], R3 ;  /* 0x0001500301007387 */ /* 0x0001e80000100800 */
[----:B------:R1:W-:Y:S04]  /*0610*/  STL [R1+0x14c], R2 ;  /* 0x00014c0201007387 */ /* 0x0003e80000100800 */
[----:B------:R-:W-:Y:S01]  /*0620*/  STL [R1+0x148], R56 ;  /* 0x0001483801007387 */ /* 0x000fe20000100800 */
[--C-:B------:R-:W-:Y:S01]  /*0630*/  FADD R16, R16, R0.reuse ;  /* 0x0000000010107221 */ /* 0x100fe20000000000 */
[--C-:B0-----:R-:W-:Y:S01]  /*0640*/  FADD R3, R58, R0.reuse ;  /* 0x000000003a037221 */ /* 0x101fe20000000000 */
[----:B-1----:R-:W-:-:S04]  /*0650*/  FADD R2, R59, R0 ;  /* 0x000000003b027221 */ /* 0x002fc80000000000 */
[----:B------:R0:W-:Y:S04]  /*0660*/  STL [R1+0x144], R3 ;  /* 0x0001440301007387 */ /* 0x0001e80000100800 */
[----:B------:R1:W-:Y:S01]  /*0670*/  STL [R1+0x140], R2 ;  /* 0x0001400201007387 */ /* 0x0003e20000100800 */
[----:B------:R-:W-:-:S03]  /*0680*/  FADD R4, R4, R0 ;  /* 0x0000000004047221 */ /* 0x000fc60000000000 */
[----:B------:R2:W-:Y:S01]  /*0690*/  STL [R1+0x13c], R52 ;  /* 0x00013c3401007387 */ /* 0x0005e20000100800 */
[--C-:B0-----:R-:W-:Y:S01]  /*06a0*/  FADD R3, R53, R0.reuse ;  /* 0x0000000035037221 */ /* 0x101fe20000000000 */
[----:B-1----:R-:W-:-:S04]  /*06b0*/  FADD R2, R54, R0 ;  /* 0x0000000036027221 */ /* 0x002fc80000000000 */
[----:B------:R0:W-:Y:S01]  /*06c0*/  STL [R1+0x138], R3 ;  /* 0x0001380301007387 */ /* 0x0001e20000100800 */
[----:B--2---:R-:W-:-:S03]  /*06d0*/  FADD R52, R55, R0 ;  /* 0x0000000037347221 */ /* 0x004fc60000000000 */
[----:B------:R1:W-:Y:S04]  /*06e0*/  STL [R1+0x134], R2 ;  /* 0x0001340201007387 */ /* 0x0003e80000100800 */
[----:B------:R-:W-:Y:S01]  /*06f0*/  STL [R1+0x130], R52 ;  /* 0x0001303401007387 */ /* 0x000fe20000100800 */
[--C-:B0-----:R-:W-:Y:S01]  /*0700*/  FADD R3, R48, R0.reuse ;  /* 0x0000000030037221 */ /* 0x101fe20000000000 */
[--C-:B------:R-:W-:Y:S01]  /*0710*/  FADD R48, R50, R0.reuse ;  /* 0x0000000032307221 */ /* 0x100fe20000000000 */
[----:B-1----:R-:W-:-:S03]  /*0720*/  FADD R2, R49, R0 ;  /* 0x0000000031027221 */ /* 0x002fc60000000000 */
[----:B------:R0:W-:Y:S04]  /*0730*/  STL [R1+0x12c], R3 ;  /* 0x00012c0301007387 */ /* 0x0001e80000100800 */
[----:B------:R1:W-:Y:S04]  /*0740*/  STL [R1+0x128], R2 ;  /* 0x0001280201007387 */ /* 0x0003e80000100800 */
[----:B------:R-:W-:Y:S01]  /*0750*/  STL [R1+0x124], R48 ;  /* 0x0001243001007387 */ /* 0x000fe20000100800 */
[--C-:B0-----:R-:W-:Y:S01]  /*0760*/  FADD R3, R51, R0.reuse ;  /* 0x0000000033037221 */ /* 0x101fe20000000000 */
[--C-:B-1----:R-:W-:Y:S01]  /*0770*/  FADD R2, R44, R0.reuse ;  /* 0x000000002c027221 */ /* 0x102fe20000000000 */
[----:B------:R-:W-:-:S03]  /*0780*/  FADD R44, R45, R0 ;  /* 0x000000002d2c7221 */ /* 0x000fc60000000000 */
[----:B------:R0:W-:Y:S04]  /*0790*/  STL [R1+0x120], R3 ;  /* 0x0001200301007387 */ /* 0x0001e80000100800 */
[----:B------:R1:W-:Y:S04]  /*07a0*/  STL [R1+0x11c], R2 ;  /* 0x00011c0201007387 */ /* 0x0003e80000100800 */
[----:B------:R-:W-:Y:S01]  /*07b0*/  STL [R1+0x118], R44 ;  /* 0x0001182c01007387 */ /* 0x000fe20000100800 */
[--C-:B0-----:R-:W-:Y:S01]  /*07c0*/  FADD R3, R46, R0.reuse ;  /* 0x000000002e037221 */ /* 0x101fe20000000000 */
[----:B-1----:R-:W-:-:S04]  /*07d0*/  FADD R2, R47, R0 ;  /* 0x000000002f027221 */ /* 0x002fc80000000000 */
[----:B------:R0:W-:Y:S04]  /*07e0*/  STL [R1+0x114], R3 ;  /* 0x0001140301007387 */ /* 0x0001e80000100800 */
[----:B------:R1:W-:Y:S04]  /*07f0*/  STL [R1+0x110], R2 ;  /* 0x0001100201007387 */ /* 0x0003e80000100800 */
        /* <DEDUP_REMOVED lines=28> */
[----:B------:R1:W-:Y:S01]  /*09c0*/  STL [R1+0xd4], R2 ;  /* 0x0000d40201007387 */ /* 0x0003e20000100800 */
[----:B------:R-:W-:-:S03]  /*09d0*/  CS2R R30, SRZ ;  /* 0x00000000001e7805 */ /* 0x000fc6000001ff00 */
[----:B------:R2:W-:Y:S01]  /*09e0*/  STL [R1+0xd0], R28 ;  /* 0x0000d01c01007387 */ /* 0x0005e20000100800 */
[--C-:B0-----:R-:W-:Y:S01]  /*09f0*/  FADD R3, R24, R0.reuse ;  /* 0x0000000018037221 */ /* 0x101fe20000000000 */
[--C-:B------:R-:W-:Y:S01]  /*0a00*/  FADD R24, R26, R0.reuse ;  /* 0x000000001a187221 */ /* 0x100fe20000000000 */
[----:B-1----:R-:W-:-:S03]  /*0a10*/  FADD R2, R25, R0 ;  /* 0x0000000019027221 */ /* 0x002fc60000000000 */
[----:B------:R0:W-:Y:S01]  /*0a20*/  STL [R1+0xcc], R3 ;  /* 0x0000cc0301007387 */ /* 0x0001e20000100800 */
[----:B--2---:R-:W-:-:S03]  /*0a30*/  CS2R R28, SRZ ;  /* 0x00000000001c7805 */ /* 0x004fc6000001ff00 */
[----:B------:R1:W-:Y:S04]  /*0a40*/  STL [R1+0xc8], R2 ;  /* 0x0000c80201007387 */ /* 0x0003e80000100800 */
[----:B------:R2:W-:Y:S01]  /*0a50*/  STL [R1+0xc4], R24 ;  /* 0x0000c41801007387 */ /* 0x0005e20000100800 */
[--C-:B0-----:R-:W-:Y:S01]  /*0a60*/  FADD R3, R27, R0.reuse ;  /* 0x000000001b037221 */ /* 0x101fe20000000000 */
[----:B------:R-:W-:Y:S01]  /*0a70*/  CS2R R26, SRZ ;  /* 0x00000000001a7805 */ /* 0x000fe2000001ff00 */
[--C-:B-1----:R-:W-:Y:S01]  /*0a80*/  FADD R2, R20, R0.reuse ;  /* 0x0000000014027221 */ /* 0x102fe20000000000 */
[----:B------:R-:W-:Y:S02]  /*0a90*/  FADD R20, R21, R0 ;  /* 0x0000000015147221 */ /* 0x000fe40000000000 */
[----:B------:R0:W-:Y:S01]  /*0aa0*/  STL [R1+0xc0], R3 ;  /* 0x0000c00301007387 */ /* 0x0001e20000100800 */
[----:B--2---:R-:W-:-:S03]  /*0ab0*/  CS2R R24, SRZ ;  /* 0x0000000000187805 */ /* 0x004fc6000001ff00 */
[----:B------:R1:W-:Y:S04]  /*0ac0*/  STL [R1+0xbc], R2 ;  /* 0x0000bc0201007387 */ /* 0x0003e80000100800 */
[----:B------:R2:W-:Y:S01]  /*0ad0*/  STL [R1+0xb8], R20 ;  /* 0x0000b81401007387 */ /* 0x0005e20000100800 */
[--C-:B0-----:R-:W-:Y:S01]  /*0ae0*/  FADD R3, R22, R0.reuse ;  /* 0x0000000016037221 */ /* 0x101fe20000000000 */
[----:B-1----:R-:W-:-:S04]  /*0af0*/  FADD R2, R23, R0 ;  /* 0x0000000017027221 */ /* 0x002fc80000000000 */
[----:B------:R0:W-:Y:S01]  /*0b00*/  STL [R1+0xb4], R3 ;  /* 0x0000b40301007387 */ /* 0x0001e20000100800 */
[----:B------:R-:W-:Y:S02]  /*0b10*/  CS2R R22, SRZ ;  /* 0x0000000000167805 */ /* 0x000fe4000001ff00 */
[----:B--2---:R-:W-:Y:S01]  /*0b20*/  CS2R R20, SRZ ;  /* 0x0000000000147805 */ /* 0x004fe2000001ff00 */
        /* <DEDUP_REMOVED lines=32> */
[--C-:B-1----:R-:W-:Y:S01]  /*0d30*/  FADD R2, R6, R0.reuse ;  /* 0x0000000006027221 */ /* 0x102fe20000000000 */
[----:B------:R-:W-:-:S03]  /*0d40*/  FADD R0, R7, R0 ;  /* 0x0000000007007221 */ /* 0x000fc60000000000 */
[----:B------:R-:W-:Y:S01]  /*0d50*/  STL [R1+0x78], R3 ;  /* 0x0000780301007387 */ /* 0x000fe20000100800 */
[----:B------:R-:W-:Y:S02]  /*0d60*/  CS2R R6, SRZ ;  /* 0x0000000000067805 */ /* 0x000fe4000001ff00 */
[----:B--2---:R-:W-:Y:S01]  /*0d70*/  CS2R R4, SRZ ;  /* 0x0000000000047805 */ /* 0x004fe2000001ff00 */
[----:B------:R0:W-:Y:S04]  /*0d80*/  STL [R1+0x74], R2 ;  /* 0x0000740201007387 */ /* 0x0001e80000100800 */
[----:B------:R1:W-:Y:S04]  /*0d90*/  STL [R1+0x70], R0 ;  /* 0x0000700001007387 */ /* 0x0003e80000100800 */
[----:B------:R2:W-:Y:S01]  /*0da0*/  STL [R1+0x68], RZ ;  /* 0x000068ff01007387 */ /* 0x0005e20000100800 */
[----:B0-----:R-:W-:-:S03]  /*0db0*/  CS2R R2, SRZ ;  /* 0x0000000000027805 */ /* 0x001fc6000001ff00 */
[----:B------:R2:W-:Y:S01]  /*0dc0*/  STL [R1+0x64], RZ ;  /* 0x000064ff01007387 */ /* 0x0005e20000100800 */
[----:B-1----:R-:W-:-:S03]  /*0dd0*/  HFMA2 R0, -RZ, RZ, 0, 0 ;  /* 0x00000000ff007431 */ /* 0x002fc600000001ff */
[----:B------:R2:W-:Y:S04]  /*0de0*/  STL [R1+0x60], RZ ;  /* 0x000060ff01007387 */ /* 0x0005e80000100800 */
        /* <DEDUP_REMOVED lines=16> */
[----:B------:R2:W-:Y:S02]  /*0ef0*/  STL [R1+0x1c], RZ ;  /* 0x00001cff01007387 */ /* 0x0005e40000100800 */
.L_x_2330:
[----:B0-----:R-:W0:Y:S01]  /*0f00*/  S2R R35, SR_TID.X ;  /* 0x0000000000237919 */ /* 0x001e220000002100 */
[----:B------:R-:W1:Y:S01]  /*0f10*/  LDC.64 R32, c[0x0][0x3a0] ;  /* 0x0000e800ff207b82 */ /* 0x000e620000000a00 */
[C---:B------:R-:W-:Y:S01]  /*0f20*/  SHF.L.U32 R34, R164.reuse, 0xb, RZ ;  /* 0x0000000ba4227819 */ /* 0x040fe200000006ff */
[----:B------:R-:W3:Y:S04]  /*0f30*/  LDL R177, [R1+0x16c] ;  /* 0x00016c0001b17983 */ /* 0x000ee80000100800 */
[----:B------:R-:W4:Y:S02]  /*0f40*/  LDL R175, [R1+0x168] ;  /* 0x0001680001af7983 */ /* 0x000f240000100800 */
[----:B------:R-:W5:Y:S08]  /*0f50*/  LDC.64 R168, c[0x0][0x390] ;  /* 0x0000e400ffa87b82 */ /* 0x000f700000000a00 */
[----:B------:R-:W2:Y:S01]  /*0f60*/  LDC.64 R166, c[0x0][0x3c8] ;  /* 0x0000f200ffa67b82 */ /* 0x000ea20000000a00 */
[----:B-1----:R-:W-:-:S05]  /*0f70*/  IMAD.WIDE R32, R164, 0x4, R32 ;  /* 0x00000004a4207825 */ /* 0x002fca00078e0220 */
[----:B------:R-:W3:Y:S01]  /*0f80*/  LDG.E R165, desc[UR6][R32.64] ;  /* 0x0000000620a57981 */ /* 0x000ee2000c1e1900 */
[----:B0-----:R-:W-:-:S05]  /*0f90*/  LOP3.LUT R34, R34, R35, RZ, 0xfc, !PT ;  /* 0x0000002322227212 */ /* 0x001fca00078efcff */
[----:B------:R-:W-:Y:S04]  /*0fa0*/  STL [R1+0x6c], R34 ;  /* 0x00006c2201007387 */ /* 0x000fe80000100800 */
[----:B------:R-:W4:Y:S04]  /*0fb0*/  LDL R176, [R1+0x164] ;  /* 0x0001640001b07983 */ /* 0x000f280000100800 */
[----:B------:R-:W4:Y:S04]  /*0fc0*/  LDL R174, [R1+0x160] ;  /* 0x0001600001ae7983 */ /* 0x000f280000100800 */
[----:B------:R-:W4:Y:S04]  /*0fd0*/  LDL R170, [R1+0x15c] ;  /* 0x00015c0001aa7983 */ /* 0x000f280000100800 */
[----:B------:R-:W4:Y:S04]  /*0fe0*/  LDL R171, [R1+0x158] ;  /* 0x0001580001ab7983 */ /* 0x000f280000100800 */
[----:B------:R-:W4:Y:S04]  /*0ff0*/  LDL R172, [R1+0x154] ;  /* 0x0001540001ac7983 */ /* 0x000f280000100800 */
[----:B------:R-:W4:Y:S04]  /*1000*/  LDL R173, [R1+0x150] ;  /* 0x0001500001ad7983 */ /* 0x000f280000100800 */
[----:B------:R0:W-:Y:S04]  /*1010*/  STL [R1+0x170], R164 ;  /* 0x000170a401007387 */ /* 0x0001e80000100800 */
[----:B0-----:R-:W5:Y:S02]  /*1020*/  LDL.LU R164, [R1+0x6c] ;  /* 0x00006c0001a47983 */ /* 0x001f640000300800 */
[----:B-----5:R-:W-:-:S04]  /*1030*/  IMAD.WIDE.U32 R168, R164, 0x10, R168 ;  /* 0x00000010a4a87825 */ /* 0x020fc800078e00a8 */
[----:B--2---:R-:W-:Y:S01]  /*1040*/  IMAD.WIDE.U32 R166, R164, 0x10, R166 ;  /* 0x00000010a4a67825 */ /* 0x004fe200078e00a6 */
[----:B------:R-:W3:Y:S04]  /*1050*/  LDG.E.128 R32, desc[UR6][R168.64] ;  /* 0x00000006a8207981 */ /* 0x000ee8000c1e1d00 */
[----:B------:R-:W2:Y:S04]  /*1060*/  LDG.E.128 R36, desc[UR6][R166.64] ;  /* 0x00000006a6247981 */ /* 0x000ea8000c1e1d00 */
[----:B------:R-:W5:Y:S04]  /*1070*/  LDG.E.128 R40, desc[UR6][R168.64+0x800] ;  /* 0x00080006a8287981 */ /* 0x000f68000c1e1d00 */
        /* <DEDUP_REMOVED lines=15> */
[----:B------:R0:W5:Y:S04]  /*1170*/  LDG.E.128 R156, desc[UR6][R166.64+0x7800] ;  /* 0x00780006a69c7981 */ /* 0x000168000c1e1d00 */
[----:B------:R-:W5:Y:S04]  /*1180*/  LDG.E.128 R56, desc[UR6][R168.64+0x1800] ;  /* 0x00180006a8387981 */ /* 0x000f68000c1e1d00 */
[----:B------:R-:W5:Y:S04]  /*1190*/  LDG.E.128 R64, desc[UR6][R168.64+0x2000] ;  /* 0x00200006a8407981 */ /* 0x000f68000c1e1d00 */
[----:B------:R-:W5:Y:S04]  /*11a0*/  LDL R166, [R1+0x14c] ;  /* 0x00014c0001a67983 */ /* 0x000f680000100800 */
        /* <DEDUP_REMOVED lines=10> */
[----:B------:R1:W5:Y:S01]  /*1250*/  LDG.E.128 R152, desc[UR6][R168.64+0x7800] ;  /* 0x00780006a8987981 */ /* 0x000362000c1e1d00 */
[C---:B---3--:R-:W-:Y:S01]  /*1260*/  FMUL R214, R165.reuse, R32 ;  /* 0x00000020a5d67220 */ /* 0x048fe20000400000 */
[----:B------:R-:W-:Y:S01]  /*1270*/  FMUL R210, R165, R33 ;  /* 0x00000021a5d27220 */ /* 0x000fe20000400000 */
[----:B--2---:R-:W-:Y:S01]  /*1280*/  FMUL R32, R177, R36 ;  /* 0x00000024b1207220 */ /* 0x004fe20000400000 */
[----:B----4-:R-:W-:-:S02]  /*1290*/  FMUL R33, R175, R37 ;  /* 0x00000025af217220 */ /* 0x010fc40000400000 */
[----:B------:R-:W2:Y:S04]  /*12a0*/  LDL R175, [R1+0x148] ;  /* 0x0001480001af7983 */ /* 0x000ea80000100800 */
[----:B------:R3:W-:Y:S04]  /*12b0*/  STL [R1+0x190], R32 ;  /* 0x0001902001007387 */ /* 0x0007e80000100800 */
[----:B------:R-:W1:Y:S01]  /*12c0*/  LDL R168, [R1+0x144] ;  /* 0x0001440001a87983 */ /* 0x000e620000100800 */
[----:B-----5:R-:W-:-:S03]  /*12d0*/  FMUL R212, R165, R40 ;  /* 0x00000028a5d47220 */ /* 0x020fc60000400000 */
[----:B------:R-:W4:Y:S01]  /*12e0*/  LDL R169, [R1+0x140] ;  /* 0x0001400001a97983 */ /* 0x000f220000100800 */
[----:B------:R-:W-:Y:S01]  /*12f0*/  FMUL R40, R170, R44 ;  /* 0x0000002caa287220 */ /* 0x000fe20000400000 */
[----:B------:R-:W-:Y:S02]  /*1300*/  FMUL R209, R165, R41 ;  /* 0x00000029a5d17220 */ /* 0x000fe40000400000 */
[----:B------:R-:W5:Y:S01]  /*1310*/  LDL R170, [R1+0x13c] ;  /* 0x00013c0001aa7983 */ /* 0x000f620000100800 */
[----:B------:R-:W-:Y:S01]  /*1320*/  FMUL R41, R171, R45 ;  /* 0x0000002dab297220 */ /* 0x000fe20000400000 */
[C---:B------:R-:W-:Y:S02]  /*1330*/  FMUL R208, R165.reuse, R42 ;  /* 0x0000002aa5d07220 */ /* 0x040fe40000400000 */
[----:B------:R-:W5:Y:S01]  /*1340*/  LDL R171, [R1+0x138] ;  /* 0x0001380001ab7983 */ /* 0x000f620000100800 */
[----:B------:R-:W-:Y:S01]  /*1350*/  FMUL R42, R172, R46 ;  /* 0x0000002eac2a7220 */ /* 0x000fe20000400000 */
[----:B------:R-:W-:-:S02]  /*1360*/  FMUL R206, R165, R35 ;  /* 0x00000023a5ce7220 */ /* 0x000fc40000400000 */
[----:B------:R-:W5:Y:S01]  /*1370*/  LDL R172, [R1+0x134] ;  /* 0x0001340001ac7983 */ /* 0x000f620000100800 */
[----:B------:R-:W-:-:S03]  /*1380*/  FMUL R35, R174, R39 ;  /* 0x00000027ae237220 */ /* 0x000fc60000400000 */
[----:B------:R-:W5:Y:S01]  /*1390*/  LDL R174, [R1+0x12c] ;  /* 0x00012c0001ae7983 */ /* 0x000f620000100800 */
[----:B0-----:R-:W-:Y:S01]  /*13a0*/  FFMA R167, R214, R32, RZ ;  /* 0x00000020d6a77223 */ /* 0x001fe200000000ff */
[C---:B---3--:R-:W-:Y:S01]  /*13b0*/  FMUL R32, R165.reuse, R34 ;  /* 0x00000022a5207220 */ /* 0x048fe20000400000 */
[----:B------:R-:W-:Y:S02]  /*13c0*/  FMUL R34, R176, R38 ;  /* 0x00000026b0227220 */ /* 0x000fe40000400000 */
[----:B------:R-:W-:Y:S01]  /*13d0*/  FFMA R167, R210, R33, R167 ;  /* 0x00000021d2a77223 */ /* 0x000fe200000000a7 */
[C---:B------:R-:W-:Y:S01]  /*13e0*/  FMUL R207, R165.reuse, R43 ;  /* 0x0000002ba5cf7220 */ /* 0x040fe20000400000 */
[C---:B------:R-:W-:Y:S01]  /*13f0*/  FMUL R211, R165.reuse, R48 ;  /* 0x00000030a5d37220 */ /* 0x040fe20000400000 */
[C---:B------:R-:W-:Y:S01]  /*1400*/  FMUL R49, R165.reuse, R49 ;  /* 0x00000031a5317220 */ /* 0x040fe20000400000 */
[----:B------:R-:W-:Y:S01]  /*1410*/  FFMA R167, R32, R34, R167 ;  /* 0x0000002220a77223 */ /* 0x000fe200000000a7 */
[C---:B------:R-:W-:Y:S01]  /*1420*/  FMUL R50, R165.reuse, R50 ;  /* 0x00000032a5327220 */ /* 0x040fe20000400000 */
[----:B------:R-:W-:Y:S01]  /*1430*/  FMUL R51, R165, R51 ;  /* 0x00000033a5337220 */ /* 0x000fe20000400000 */
[----:B------:R-:W3:Y:S01]  /*1440*/  LDL R176, [R1+0x124] ;  /* 0x0001240001b07983 */ /* 0x000ee20000100800 */
[----:B------:R-:W-:-:S04]  /*1450*/  FFMA R167, R206, R35, R167 ;  /* 0x00000023cea77223 */ /* 0x000fc800000000a7 */
[----:B------:R-:W-:-:S04]  /*1460*/  FFMA R167, R212, R40, R167 ;  /* 0x00000028d4a77223 */ /* 0x000fc800000000a7 */
[----:B------:R-:W-:Y:S01]  /*1470*/  FFMA R167, R209, R41, R167 ;  /* 0x00000029d1a77223 */ /* 0x000fe200000000a7 */
[----:B------:R-:W-:Y:S02]  /*1480*/  FMUL R43, R173, R47 ;  /* 0x0000002fad2b7220 */ /* 0x000fe40000400000 */
[----:B------:R-:W3:Y:S01]  /*1490*/  LDL R173, [R1+0x130] ;  /* 0x0001300001ad7983 */ /* 0x000ee20000100800 */
[----:B------:R-:W-:-:S04]  /*14a0*/  FFMA R167, R208, R42, R167 ;  /* 0x0000002ad0a77223 */ /* 0x000fc800000000a7 */
[----:B------:R-:W-:Y:S01]  /*14b0*/  FFMA R48, R207, R43, R167 ;  /* 0x0000002bcf307223 */ /* 0x000fe200000000a7 */
[----:B------:R-:W-:-:S04]  /*14c0*/  FMUL R166, R166, R52 ;  /* 0x00000034a6a67220 */ /* 0x000fc80000400000 */
[----:B------:R-:W-:Y:S01]  /*14d0*/  FFMA R48, R211, R166, R48 ;  /* 0x000000a6d3307223 */ /* 0x000fe20000000030 */
[----:B--2---:R-:W-:Y:S02]  /*14e0*/  FMUL R167, R175, R53 ;  /* 0x00000035afa77220 */ /* 0x004fe40000400000 */
[----:B------:R-:W2:Y:S02]  /*14f0*/  LDL R175, [R1+0x128] ;  /* 0x0001280001af7983 */ /* 0x000ea40000100800 */
[----:B------:R-:W-:Y:S01]  /*1500*/  FFMA R48, R49, R167, R48 ;  /* 0x000000a731307223 */ /* 0x000fe20000000030 */
[----:B-1----:R-:W-:Y:S01]  /*1510*/  FMUL R168, R168, R54 ;  /* 0x00000036a8a87220 */ /* 0x002fe20000400000 */
[----:B------:R0:W-:Y:S01]  /*1520*/  STL [R1+0x18], R50 ;  /* 0x0000183201007387 */ /* 0x0001e20000100800 */
[----:B----4-:R-:W-:Y:S02]  /*1530*/  FMUL R169, R169, R55 ;  /* 0x00000037a9a97220 */ /* 0x010fe40000400000 */
[----:B------:R-:W-:Y:S01]  /*1540*/  FFMA R48, R50, R168, R48 ;  /* 0x000000a832307223 */ /* 0x000fe20000000030 */
[----:B------:R-:W4:Y:S01]  /*1550*/  LDL R177, [R1+0x120] ;  /* 0x0001200001b17983 */ /* 0x000f220000100800 */
[----:B-----5:R-:W-:-:S02]  /*1560*/  FMUL R170, R170, R60 ;  /* 0x0000003caaaa7220 */ /* 0x020fc40000400000 */
[----:B------:R-:W-:Y:S01]  /*1570*/  FFMA R48, R51, R169, R48 ;  /* 0x000000a933307223 */ /* 0x000fe20000000030 */
[----:B0-----:R-:W-:Y:S01]  /*1580*/  FMUL R50, R165, R56 ;  /* 0x00000038a5327220 */ /* 0x001fe20000400000 */
[----:B------:R0:W-:Y:S01]  /*1590*/  STL [R1+0x14], R51 ;  /* 0x0000143301007387 */ /* 0x0001e20000100800 */
[----:B------:R-:W-:Y:S02]  /*15a0*/  FMUL R171, R171, R61 ;  /* 0x0000003dabab7220 */ /* 0x000fe40000400000 */
[----:B------:R-:W-:Y:S01]  /*15b0*/  FFMA R48, R50, R170, R48 ;  /* 0x000000aa32307223 */ /* 0x000fe20000000030 */
[----:B------:R-:W5:Y:S04]  /*15c0*/  LDL R178, [R1+0x11c] ;  /* 0x00011c0001b27983 */ /* 0x000f680000100800 */
[----:B------:R1:W-:Y:S01]  /*15d0*/  STL [R1+0x10], R50 ;  /* 0x0000103201007387 */ /* 0x0003e20000100800 */
[----:B0-----:R-:W-:Y:S01]  /*15e0*/  FMUL R51, R165, R57 ;  /* 0x00000039a5337220 */ /* 0x001fe20000400000 */
[----:B------:R-:W-:-:S02]  /*15f0*/  FMUL R172, R172, R62 ;  /* 0x0000003eacac7220 */ /* 0x000fc40000400000 */
[----:B------:R-:W4:Y:S01]  /*1600*/  LDL R56, [R1+0x118] ;  /* 0x0001180001387983 */ /* 0x000f220000100800 */
[----:B------:R-:W-:Y:S01]  /*1610*/  FMUL R57, R165, R64 ;  /* 0x00000040a5397220 */ /* 0x000fe20000400000 */
[----:B------:R-:W-:Y:S01]  /*1620*/  FFMA R48, R51, R171, R48 ;  /* 0x000000ab33307223 */ /* 0x000fe20000000030 */
[C---:B-1----:R-:W-:Y:S01]  /*1630*/  FMUL R50, R165.reuse, R58 ;  /* 0x0000003aa5327220 */ /* 0x042fe20000400000 */
[----:B------:R-:W-:Y:S01]  /*1640*/  FMUL R58, R165, R59 ;  /* 0x0000003ba53a7220 */ /* 0x000fe20000400000 */
[----:B------:R0:W-:Y:S01]  /*1650*/  STL [R1+0xc], R51 ;  /* 0x00000c3301007387 */ /* 0x0001e20000100800 */
[----:B------:R-:W-:Y:S01]  /*1660*/  FMUL R174, R174, R68 ;  /* 0x00000044aeae7220 */ /* 0x000fe20000400000 */
[----:B------:R-:W-:Y:S02]  /*1670*/  FFMA R48, R50, R172, R48 ;  /* 0x000000ac32307223 */ /* 0x000fe40000000030 */
[----:B------:R1:W-:Y:S04]  /*1680*/  STL [R1+0x8], R50 ;  /* 0x0000083201007387 */ /* 0x0003e80000100800 */
[----:B0-----:R-:W4:Y:S04]  /*1690*/  LDL R51, [R1+0x114] ;  /* 0x0001140001337983 */ /* 0x001f280000100800 */
[----:B------:R0:W-:Y:S04]  /*16a0*/  STL [R1+0x4], R58 ;  /* 0x0000043a01007387 */ /* 0x0001e80000100800 */
[----:B-1----:R-:W4:Y:S04]  /*16b0*/  LDL R50, [R1+0x110] ;  /* 0x0001100001327983 */ /* 0x002f280000100800 */
[----:B------:R1:W-:Y:S04]  /*16c0*/  STL [R1], R57 ;  /* 0x0000003901007387 */ /* 0x0003e80000100800 */
[----:B------:R-:W4:Y:S04]  /*16d0*/  LDL R64, [R1+0x10c] ;  /* 0x00010c0001407983 */ /* 0x000f280000100800 */
[----:B------:R4:W-:Y:S04]  /*16e0*/  STL [R1+0x18c], R174 ;  /* 0x00018cae01007387 */ /* 0x0009e80000100800 */
[----:B------:R-:W4:Y:S01]  /*16f0*/  LDL R59, [R1+0x108] ;  /* 0x00010800013b7983 */ /* 0x000f220000100800 */
[----:B---3--:R-:W-:Y:S01]  /*1700*/  FMUL R173, R173, R63 ;  /* 0x0000003fadad7220 */ /* 0x008fe20000400000 */
[----:B------:R-:W-:-:S03]  /*1710*/  FMUL R176, R176, R70 ;  /* 0x00000046b0b07220 */ /* 0x000fc60000400000 */
[----:B------:R-:W-:Y:S01]  /*1720*/  FFMA R48, R58, R173, R48 ;  /* 0x000000ad3a307223 */ /* 0x000fe20000000030 */
[----:B------:R-:W-:-:S03]  /*1730*/  FMUL R252, R165, R65 ;  /* 0x00000041a5fc7220 */ /* 0x000fc60000400000 */
[----:B------:R-:W-:Y:S01]  /*1740*/  FFMA R48, R57, R174, R48 ;  /* 0x000000ae39307223 */ /* 0x000fe20000000030 */
[----:B--2---:R-:W-:-:S05]  /*1750*/  FMUL R175, R175, R69 ;  /* 0x00000045afaf7220 */ /* 0x004fca0000400000 */
[----:B------:R2:W-:Y:S04]  /*1760*/  STL [R1+0x188], R175 ;  /* 0x000188af01007387 */ /* 0x0005e80000100800 */
[----:B0-----:R-:W3:Y:S04]  /*1770*/  LDL R58, [R1+0x104] ;  /* 0x00010400013a7983 */ /* 0x001ee80000100800 */
[----:B------:R0:W-:Y:S04]  /*1780*/  STL [R1+0x184], R176 ;  /* 0x000184b001007387 */ /* 0x0001e80000100800 */
[----:B------:R-:W2:Y:S04]  /*1790*/  LDL R65, [R1+0x100] ;  /* 0x0001000001417983 */ /* 0x000ea80000100800 */
[----:B-1----:R-:W2:Y:S01]  /*17a0*/  LDL R57, [R1+0xfc] ;  /* 0x0000fc0001397983 */ /* 0x002ea20000100800 */
[----:B-----5:R-:W-:-:S05]  /*17b0*/  FMUL R178, R178, R76 ;  /* 0x0000004cb2b27220 */ /* 0x020fca0000400000 */
[----:B------:R1:W-:Y:S01]  /*17c0*/  STL [R1+0x180], R178 ;  /* 0x000180b201007387 */ /* 0x0003e20000100800 */
[----:B----4-:R-:W-:-:S03]  /*17d0*/  FMUL R179, R56, R77 ;  /* 0x0000004d38b37220 */ /* 0x010fc60000400000 */
[----:B------:R-:W4:Y:S01]  /*17e0*/  LDL R56, [R1+0xf8] ;  /* 0x0000f80001387983 */ /* 0x000f220000100800 */
[----:B------:R-:W-:-:S03]  /*17f0*/  FMUL R180, R51, R78 ;  /* 0x0000004e33b47220 */ /* 0x000fc60000400000 */
[----:B------:R-:W5:Y:S01]  /*1800*/  LDL R51, [R1+0xf4] ;  /* 0x0000f40001337983 */ /* 0x000f620000100800 */
[----:B------:R-:W-:-:S03]  /*1810*/  FMUL R181, R50, R79 ;  /* 0x0000004f32b57220 */ /* 0x000fc60000400000 */
[----:B------:R-:W5:Y:S04]  /*1820*/  LDL R50, [R1+0xf0] ;  /* 0x0000f00001327983 */ /* 0x000f680000100800 */
[----:B------:R1:W-:Y:S01]  /*1830*/  STL [R1+0x17c], R180 ;  /* 0x00017cb401007387 */ /* 0x0003e20000100800 */
[----:B------:R-:W-:-:S03]  /*1840*/  FMUL R183, R59, R85 ;  /* 0x000000553bb77220 */ /* 0x000fc60000400000 */
[----:B------:R-:W5:Y:S01]  /*1850*/  LDL R59, [R1+0xe8] ;  /* 0x0000e800013b7983 */ /* 0x000f620000100800 */
[----:B------:R-:W-:-:S03]  /*1860*/  FMUL R182, R64, R84 ;  /* 0x0000005440b67220 */ /* 0x000fc60000400000 */
[----:B------:R-:W5:Y:S04]  /*1870*/  LDL R64, [R1+0xec] ;  /* 0x0000ec0001407983 */ /* 0x000f680000100800 */
[----:B------:R1:W-:Y:S01]  /*1880*/  STL [R1+0x178], R182 ;  /* 0x000178b601007387 */ /* 0x0003e20000100800 */
[----:B---3--:R-:W-:-:S03]  /*1890*/  FMUL R184, R58, R86 ;  /* 0x000000563ab87220 */ /* 0x008fc60000400000 */
[----:B------:R-:W3:Y:S01]  /*18a0*/  LDL R58, [R1+0xe4] ;  /* 0x0000e400013a7983 */ /* 0x000ee20000100800 */
[----:B--2---:R-:W-:-:S03]  /*18b0*/  FMUL R185, R65, R87 ;  /* 0x0000005741b97220 */ /* 0x004fc60000400000 */
[----:B------:R-:W2:Y:S01]  /*18c0*/  LDL R65, [R1+0xe0] ;  /* 0x0000e00001417983 */ /* 0x000ea20000100800 */
[----:B------:R-:W-:-:S03]  /*18d0*/  FMUL R186, R57, R92 ;  /* 0x0000005c39ba7220 */ /* 0x000fc60000400000 */
[----:B------:R1:W-:Y:S04]  /*18e0*/  STL [R1+0x174], R184 ;  /* 0x000174b801007387 */ /* 0x0003e80000100800 */
[----:B------:R-:W2:Y:S01]  /*18f0*/  LDL R57, [R1+0xdc] ;  /* 0x0000dc0001397983 */ /* 0x000ea20000100800 */
[----:B----4-:R-:W-:-:S03]  /*1900*/  FMUL R187, R56, R93 ;  /* 0x0000005d38bb7220 */ /* 0x010fc60000400000 */
[----:B------:R-:W4:Y:S01]  /*1910*/  LDL R56, [R1+0xd8] ;  /* 0x0000d80001387983 */ /* 0x000f220000100800 */
[----:B-----5:R-:W-:-:S03]  /*1920*/  FMUL R188, R51, R94 ;  /* 0x0000005e33bc7220 */ /* 0x020fc60000400000 */
[----:B------:R-:W5:Y:S01]  /*1930*/  LDL R51, [R1+0xd4] ;  /* 0x0000d40001337983 */ /* 0x000f620000100800 */
[----:B------:R-:W-:-:S03]  /*1940*/  FMUL R189, R50, R95 ;  /* 0x0000005f32bd7220 */ /* 0x000fc60000400000 */
[----:B------:R-:W5:Y:S01]  /*1950*/  LDL R50, [R1+0xd0] ;  /* 0x0000d00001327983 */ /* 0x000f620000100800 */
[----:B------:R-:W-:-:S03]  /*1960*/  FMUL R191, R59, R101 ;  /* 0x000000653bbf7220 */ /* 0x000fc60000400000 */
[----:B------:R-:W5:Y:S01]  /*1970*/  LDL R59, [R1+0xc8] ;  /* 0x0000c800013b7983 */ /* 0x000f620000100800 */
[C---:B------:R-:W-:Y:S01]  /*1980*/  FMUL R223, R165.reuse, R104 ;  /* 0x00000068a5df7220 */ /* 0x040fe20000400000 */
[C---:B------:R-:W-:Y:S01]  /*1990*/  FMUL R222, R165.reuse, R105 ;  /* 0x00000069a5de7220 */ /* 0x040fe20000400000 */
[C---:B------:R-:W-:Y:S01]  /*19a0*/  FMUL R218, R165.reuse, R113 ;  /* 0x00000071a5da7220 */ /* 0x040fe20000400000 */
[----:B------:R-:W-:Y:S01]  /*19b0*/  FMUL R251, R165, R66 ;  /* 0x00000042a5fb7220 */ /* 0x000fe20000400000 */
[----:B------:R-:W-:Y:S01]  /*19c0*/  FMUL R190, R64, R100 ;  /* 0x0000006440be7220 */ /* 0x000fe20000400000 */
[----:B------:R-:W5:Y:S04]  /*19d0*/  LDL R66, [R1+0xc0] ;  /* 0x0000c00001427983 */ /* 0x000f680000100800 */
[----:B------:R-:W5:Y:S01]  /*19e0*/  LDL R64, [R1+0xcc] ;  /* 0x0000cc0001407983 */ /* 0x000f620000100800 */
[----:B---3--:R-:W-:-:S03]  /*19f0*/  FMUL R192, R58, R102 ;  /* 0x000000663ac07220 */ /* 0x008fc60000400000 */
[----:B------:R-:W3:Y:S01]  /*1a00*/  LDL R58, [R1+0xc4] ;  /* 0x0000c400013a7983 */ /* 0x000ee20000100800 */
[----:B--2---:R-:W-:-:S03]  /*1a10*/  FMUL R104, R57, R108 ;  /* 0x0000006c39687220 */ /* 0x004fc60000400000 */
        /* <DEDUP_REMOVED lines=9> */
[----:B------:R-:W-:Y:S01]  /*1ab0*/  FFMA R48, R252, R175, R48 ;  /* 0x000000affc307223 */ /* 0x000fe20000000030 */
[----:B------:R-:W-:Y:S01]  /*1ac0*/  FMUL R250, R165, R67 ;  /* 0x00000043a5fa7220 */ /* 0x000fe20000400000 */
[----:B------:R-:W-:Y:S01]  /*1ad0*/  FMUL R177, R177, R71 ;  /* 0x00000047b1b17220 */ /* 0x000fe20000400000 */
[----:B------:R-:W-:Y:S01]  /*1ae0*/  FMUL R249, R165, R72 ;  /* 0x00000048a5f97220 */ /* 0x000fe20000400000 */
[----:B------:R-:W-:Y:S01]  /*1af0*/  FFMA R48, R251, R176, R48 ;  /* 0x000000b0fb307223 */ /* 0x000fe20000000030 */
[C---:B------:R-:W-:Y:S01]  /*1b00*/  FMUL R248, R165.reuse, R73 ;  /* 0x00000049a5f87220 */ /* 0x040fe20000400000 */
[C---:B------:R-:W-:Y:S01]  /*1b10*/  FMUL R247, R165.reuse, R74 ;  /* 0x0000004aa5f77220 */ /* 0x040fe20000400000 */
[C---:B------:R-:W-:Y:S01]  /*1b20*/  FMUL R246, R165.reuse, R75 ;  /* 0x0000004ba5f67220 */ /* 0x040fe20000400000 */
[----:B------:R-:W-:Y:S01]  /*1b30*/  FFMA R48, R250, R177, R48 ;  /* 0x000000b1fa307223 */ /* 0x000fe20000000030 */
[C---:B------:R-:W-:Y:S01]  /*1b40*/  FMUL R245, R165.reuse, R80 ;  /* 0x00000050a5f57220 */ /* 0x040fe20000400000 */
[C---:B------:R-:W-:Y:S01]  /*1b50*/  FMUL R244, R165.reuse, R81 ;  /* 0x00000051a5f47220 */ /* 0x040fe20000400000 */
        /* <DEDUP_REMOVED lines=10> */
[----:B------:R-:W-:Y:S01]  /*1c00*/  FMUL R201, R165, R130 ;  /* 0x00000082a5c97220 */ /* 0x000fe20000400000 */
[----:B------:R-:W-:Y:S01]  /*1c10*/  FMUL R193, R65, R103 ;  /* 0x0000006741c17220 */ /* 0x000fe20000400000 */
[----:B------:R-:W5:Y:S01]  /*1c20*/  LDL R80, [R1+0x8c] ;  /* 0x00008c0001507983 */ /* 0x000f620000100800 */
[----:B------:R-:W-:Y:S01]  /*1c30*/  FFMA R48, R246, R181, R48 ;  /* 0x000000b5f6307223 */ /* 0x000fe20000000030 */
[----:B------:R-:W-:Y:S01]  /*1c40*/  FMUL R112, R64, R116 ;  /* 0x0000007440707220 */ /* 0x000fe20000400000 */
[----:B------:R-:W-:Y:S01]  /*1c50*/  FMUL R115, R66, R119 ;  /* 0x0000007742737220 */ /* 0x000fe20000400000 */
[----:B------:R-:W5:Y:S01]  /*1c60*/  LDL R65, [R1+0xb0] ;  /* 0x0000b00001417983 */ /* 0x000f620000100800 */
[----:B------:R-:W-:Y:S01]  /*1c70*/  FFMA R48, R245, R182, R48 ;  /* 0x000000b6f5307223 */ /* 0x000fe20000000030 */
[----:B------:R-:W-:-:S02]  /*1c80*/  FMUL R243, R165, R82 ;  /* 0x00000052a5f37220 */ /* 0x000fc40000400000 */
[----:B------:R-:W5:Y:S01]  /*1c90*/  LDL R64, [R1+0xa8] ;  /* 0x0000a80001407983 */ /* 0x000f620000100800 */
[----:B------:R-:W-:-:S03]  /*1ca0*/  FFMA R48, R244, R183, R48 ;  /* 0x000000b7f4307223 */ /* 0x000fc60000000030 */
[----:B------:R-:W5:Y:S04]  /*1cb0*/  LDL R75, [R1+0x88] ;  /* 0x00008800014b7983 */ /* 0x000f680000100800 */
[----:B------:R-:W5:Y:S04]  /*1cc0*/  LDL R74, [R1+0x84] ;  /* 0x00008400014a7983 */ /* 0x000f680000100800 */
[----:B------:R-:W5:Y:S04]  /*1cd0*/  LDL R73, [R1+0x80] ;  /* 0x0000800001497983 */ /* 0x000f680000100800 */
[----:B------:R-:W5:Y:S04]  /*1ce0*/  LDL R72, [R1+0x7c] ;  /* 0x00007c0001487983 */ /* 0x000f680000100800 */
[----:B------:R-:W5:Y:S04]  /*1cf0*/  LDL R67, [R1+0x78] ;  /* 0x0000780001437983 */ /* 0x000f680000100800 */
[----:B------:R-:W5:Y:S01]  /*1d00*/  LDL R66, [R1+0x74] ;  /* 0x0000740001427983 */ /* 0x000f620000100800 */
[----:B------:R-:W-:Y:S01]  /*1d10*/  FFMA R48, R243, R184, R48 ;  /* 0x000000b8f3307223 */ /* 0x000fe20000000030 */
[C---:B------:R-:W-:Y:S01]  /*1d20*/  FMUL R235, R165.reuse, R98 ;  /* 0x00000062a5eb7220 */ /* 0x040fe20000400000 */
[C---:B------:R-:W-:Y:S01]  /*1d30*/  FMUL R236, R165.reuse, R97 ;  /* 0x00000061a5ec7220 */ /* 0x040fe20000400000 */
[C---:B------:R-:W-:Y:S01]  /*1d40*/  FMUL R237, R165.reuse, R96 ;  /* 0x00000060a5ed7220 */ /* 0x040fe20000400000 */
[----:B------:R-:W-:Y:S01]  /*1d50*/  FMUL R238, R165, R91 ;  /* 0x0000005ba5ee7220 */ /* 0x000fe20000400000 */
[----:B---3--:R-:W-:-:S02]  /*1d60*/  FMUL R114, R58, R118 ;  /* 0x000000763a727220 */ /* 0x008fc40000400000 */
        /* <DEDUP_REMOVED lines=10> */
[----:B------:R-:W5:Y:S04]  /*1e10*/  LDL R59, [R1+0x70] ;  /* 0x00007000013b7983 */ /* 0x000f680000100800 */
[----:B------:R-:W5:Y:S04]  /*1e20*/  LDL.LU R174, [R1+0x18] ;  /* 0x0000180001ae7983 */ /* 0x000f680000300800 */
[----:B------:R-:W5:Y:S04]  /*1e30*/  LDL.LU R175, [R1+0x14] ;  /* 0x0000140001af7983 */ /* 0x000f680000300800 */
[----:B0-----:R-:W5:Y:S04]  /*1e40*/  LDL.LU R176, [R1+0x10] ;  /* 0x0000100001b07983 */ /* 0x001f680000300800 */
[----:B-1----:R-:W5:Y:S04]  /*1e50*/  LDL.LU R178, [R1+0xc] ;  /* 0x00000c0001b27983 */ /* 0x002f680000300800 */
[----:B------:R-:W5:Y:S04]  /*1e60*/  LDL.LU R180, [R1+0x8] ;  /* 0x0000080001b47983 */ /* 0x000f680000300800 */
[----:B------:R-:W5:Y:S04]  /*1e70*/  LDL.LU R182, [R1+0x4] ;  /* 0x0000040001b67983 */ /* 0x000f680000300800 */
[----:B------:R-:W5:Y:S04]  /*1e80*/  LDL.LU R184, [R1] ;  /* 0x0000000001b87983 */ /* 0x000f680000300800 */
[----:B------:R-:W3:Y:S04]  /*1e90*/  LDL.LU R98, [R1+0x1c] ;  /* 0x00001c0001627983 */ /* 0x000ee80000300800 */
[----:B------:R-:W2:Y:S04]  /*1ea0*/  LDL.LU R97, [R1+0x20] ;  /* 0x0000200001617983 */ /* 0x000ea80000300800 */
[----:B------:R-:W4:Y:S04]  /*1eb0*/  LDL.LU R96, [R1+0x24] ;  /* 0x0000240001607983 */ /* 0x000f280000300800 */
[----:B------:R-:W5:Y:S01]  /*1ec0*/  LDL.LU R91, [R1+0x28] ;  /* 0x00002800015b7983 */ /* 0x000f620000300800 */
[----:B------:R-:W-:Y:S01]  /*1ed0*/  FMUL R239, R165, R90 ;  /* 0x0000005aa5ef7220 */ /* 0x000fe20000400000 */
[----:B------:R-:W-:Y:S01]  /*1ee0*/  FFMA R231, R116, R219, R231 ;  /* 0x000000db74e77223 */ /* 0x000fe200000000e7 */
[----:B------:R-:W-:Y:S01]  /*1ef0*/  FFMA R232, R117, R218, R232 ;  /* 0x000000da75e87223 */ /* 0x000fe200000000e8 */
[----:B------:R-:W5:Y:S01]  /*1f00*/  LDL.LU R90, [R1+0x2c] ;  /* 0x00002c00015a7983 */ /* 0x000f620000300800 */
[----:B------:R-:W-:Y:S01]  /*1f10*/  FFMA R233, R118, R217, R233 ;  /* 0x000000d976e97223 */ /* 0x000fe200000000e9 */
[----:B------:R-:W-:-:S02]  /*1f20*/  FFMA R234, R119, R216, R234 ;  /* 0x000000d877ea7223 */ /* 0x000fc400000000ea */
[----:B------:R-:W5:Y:S04]  /*1f30*/  LDL.LU R116, [R1+0x4c] ;  /* 0x00004c0001747983 */ /* 0x000f680000300800 */
[----:B------:R-:W5:Y:S01]  /*1f40*/  LDL.LU R117, [R1+0x48] ;  /* 0x0000480001757983 */ /* 0x000f620000300800 */
[----:B------:R-:W-:-:S03]  /*1f50*/  FMUL R198, R165, R123 ;  /* 0x0000007ba5c67220 */ /* 0x000fc60000400000 */
[----:B------:R-:W5:Y:S04]  /*1f60*/  LDL.LU R118, [R1+0x44] ;  /* 0x0000440001767983 */ /* 0x000f680000300800 */
[----:B------:R-:W5:Y:S01]  /*1f70*/  LDL.LU R119, [R1+0x40] ;  /* 0x0000400001777983 */ /* 0x000f620000300800 */
[----:B------:R-:W-:Y:S01]  /*1f80*/  FMUL R123, R65, R127 ;  /* 0x0000007f417b7220 */ /* 0x000fe20000400000 */
[C---:B------:R-:W-:Y:S01]  /*1f90*/  FMUL R242, R165.reuse, R83 ;  /* 0x00000053a5f27220 */ /* 0x040fe20000400000 */
[----:B------:R-:W-:-:S03]  /*1fa0*/  FMUL R241, R165, R88 ;  /* 0x00000058a5f17220 */ /* 0x000fc60000400000 */
[----:B------:R-:W-:Y:S01]  /*1fb0*/  FFMA R48, R242, R185, R48 ;  /* 0x000000b9f2307223 */ /* 0x000fe20000000030 */
[----:B------:R-:W-:-:S03]  /*1fc0*/  FMUL R240, R165, R89 ;  /* 0x00000059a5f07220 */ /* 0x000fc60000400000 */
[----:B------:R-:W-:-:S04]  /*1fd0*/  FFMA R48, R241, R186, R48 ;  /* 0x000000baf1307223 */ /* 0x000fc80000000030 */
        /* <DEDUP_REMOVED lines=8> */
[----:B------:R-:W-:Y:S01]  /*2060*/  FFMA R48, R223, R104, R48 ;  /* 0x00000068df307223 */ /* 0x000fe20000000030 */
[----:B------:R-:W-:-:S03]  /*2070*/  FMUL R221, R165, R106 ;  /* 0x0000006aa5dd7220 */ /* 0x000fc60000400000 */
[----:B------:R-:W-:Y:S01]  /*2080*/  FFMA R48, R222, R105, R48 ;  /* 0x00000069de307223 */ /* 0x000fe20000000030 */
[C---:B------:R-:W-:Y:S01]  /*2090*/  FMUL R220, R165.reuse, R107 ;  /* 0x0000006ba5dc7220 */ /* 0x040fe20000400000 */
[----:B------:R-:W-:Y:S02]  /*20a0*/  FMUL R200, R165, R129 ;  /* 0x00000081a5c87220 */ /* 0x000fe40000400000 */
[----:B------:R-:W-:Y:S01]  /*20b0*/  FFMA R48, R221, R194, R48 ;  /* 0x000000c2dd307223 */ /* 0x000fe20000000030 */
[C---:B------:R-:W-:Y:S01]  /*20c0*/  FMUL R202, R165.reuse, R131 ;  /* 0x00000083a5ca7220 */ /* 0x040fe20000400000 */
[C---:B------:R-:W-:Y:S01]  /*20d0*/  FMUL R203, R165.reuse, R136 ;  /* 0x00000088a5cb7220 */ /* 0x040fe20000400000 */
[C---:B------:R-:W-:Y:S01]  /*20e0*/  FMUL R204, R165.reuse, R137 ;  /* 0x00000089a5cc7220 */ /* 0x040fe20000400000 */
[----:B------:R-:W-:Y:S01]  /*20f0*/  FFMA R48, R220, R195, R48 ;  /* 0x000000c3dc307223 */ /* 0x000fe20000000030 */
[C---:B------:R-:W-:Y:S01]  /*2100*/  FMUL R205, R165.reuse, R138 ;  /* 0x0000008aa5cd7220 */ /* 0x040fe20000400000 */
[----:B------:R-:W-:Y:S01]  /*2110*/  MOV R65, R206 ;  /* 0x000000ce00417202 */ /* 0x000fe20000000f00 */
[----:B------:R-:W-:Y:S01]  /*2120*/  FMUL R145, R165, R145 ;  /* 0x00000091a5917220 */ /* 0x000fe20000400000 */
[----:B------:R-:W-:Y:S01]  /*2130*/  FFMA R48, R219, R112, R48 ;  /* 0x00000070db307223 */ /* 0x000fe20000000030 */
[C---:B------:R-:W-:Y:S01]  /*2140*/  FMUL R146, R165.reuse, R146 ;  /* 0x00000092a5927220 */ /* 0x040fe20000400000 */
[C---:B------:R-:W-:Y:S01]  /*2150*/  FMUL R147, R165.reuse, R147 ;  /* 0x00000093a5937220 */ /* 0x040fe20000400000 */
[C---:B------:R-:W-:Y:S01]  /*2160*/  FMUL R152, R165.reuse, R152 ;  /* 0x00000098a5987220 */ /* 0x040fe20000400000 */
[----:B------:R-:W-:Y:S01]  /*2170*/  FFMA R48, R218, R113, R48 ;  /* 0x00000071da307223 */ /* 0x000fe20000000030 */
[C---:B------:R-:W-:Y:S01]  /*2180*/  FMUL R153, R165.reuse, R153 ;  /* 0x00000099a5997220 */ /* 0x040fe20000400000 */
[----:B------:R-:W-:Y:S01]  /*2190*/  FMUL R154, R165, R154 ;  /* 0x0000009aa59a7220 */ /* 0x000fe20000400000 */
[----:B------:R-:W-:Y:S01]  /*21a0*/  FMUL R213, R66, R158 ;  /* 0x0000009e42d57220 */ /* 0x000fe20000400000 */
[----:B------:R-:W-:Y:S01]  /*21b0*/  FFMA R48, R217, R114, R48 ;  /* 0x00000072d9307223 */ /* 0x000fe20000000030 */
[----:B------:R-:W-:Y:S01]  /*21c0*/  FMUL R155, R165, R155 ;  /* 0x0000009ba59b7220 */ /* 0x000fe20000400000 */
[----:B------:R-:W-:Y:S01]  /*21d0*/  MOV R89, R49 ;  /* 0x0000003100597202 */ /* 0x000fe20000000f00 */
[----:B------:R-:W-:Y:S01]  /*21e0*/  FFMA R13, R77, R248, R13 ;  /* 0x000000f84d0d7223 */ /* 0x000fe2000000000d */
[----:B------:R-:W-:Y:S01]  /*21f0*/  FFMA R48, R216, R115, R48 ;  /* 0x00000073d8307223 */ /* 0x000fe20000000030 */
[----:B------:R-:W0:Y:S03]  /*2200*/  LDC.64 R106, c[0x0][0x3d0] ;  /* 0x0000f400ff6a7b82 */ /* 0x000e260000000a00 */
        /* <DEDUP_REMOVED lines=8> */
[----:B------:R-:W-:Y:S01]  /*2290*/  FMUL R206, R165, R139 ;  /* 0x0000008ba5ce7220 */ /* 0x000fe20000400000 */
[----:B------:R-:W-:Y:S01]  /*22a0*/  MOV R64, R212 ;  /* 0x000000d400407202 */ /* 0x000fe20000000f00 */
[----:B------:R-:W-:Y:S01]  /*22b0*/  FMUL R212, R67, R157 ;  /* 0x0000009d43d47220 */ /* 0x000fe20000400000 */
[----:B---3--:R-:W-:Y:S02]  /*22c0*/  FFMA R98, R124, R215, R98 ;  /* 0x000000d77c627223 */ /* 0x008fe40000000062 */
[----:B------:R-:W3:Y:S01]  /*22d0*/  LDL.LU R124, [R1+0x3c] ;  /* 0x00003c00017c7983 */ /* 0x000ee20000300800 */
[----:B--2---:R-:W-:-:S03]  /*22e0*/  FFMA R97, R125, R196, R97 ;  /* 0x000000c47d617223 */ /* 0x004fc60000000061 */
[----:B------:R-:W2:Y:S01]  /*22f0*/  LDL.LU R125, [R1+0x38] ;  /* 0x00003800017d7983 */ /* 0x000ea20000300800 */
[----:B----4-:R-:W-:-:S03]  /*2300*/  FFMA R96, R126, R197, R96 ;  /* 0x000000c57e607223 */ /* 0x010fc60000000060 */
[----:B------:R-:W-:Y:S01]  /*2310*/  STL [R1+0x1c], R98 ;  /* 0x00001c6201007387 */ /* 0x000fe20000100800 */
[----:B-----5:R-:W-:-:S03]  /*2320*/  FFMA R91, R127, R198, R91 ;  /* 0x000000c67f5b7223 */ /* 0x020fc6000000005b */
[----:B------:R-:W4:Y:S04]  /*2330*/  LDL.LU R126, [R1+0x34] ;  /* 0x00003400017e7983 */ /* 0x000f280000300800 */
[----:B------:R-:W-:Y:S04]  /*2340*/  STL [R1+0x20], R97 ;  /* 0x0000206101007387 */ /* 0x000fe80000100800 */
[----:B------:R-:W-:Y:S04]  /*2350*/  STL [R1+0x24], R96 ;  /* 0x0000246001007387 */ /* 0x000fe80000100800 */
[----:B------:R-:W5:Y:S01]  /*2360*/  LDL.LU R127, [R1+0x30] ;  /* 0x00003000017f7983 */ /* 0x000f620000300800 */
[----:B------:R-:W-:Y:S01]  /*2370*/  FMUL R131, R58, R135 ;  /* 0x000000873a837220 */ /* 0x000fe20000400000 */
[----:B------:R-:W-:-:S03]  /*2380*/  FMUL R136, R57, R140 ;  /* 0x0000008c39887220 */ /* 0x000fc60000400000 */
[----:B------:R-:W-:Y:S01]  /*2390*/  FFMA R48, R202, R131, R48 ;  /* 0x00000083ca307223 */ /* 0x000fe20000000030 */
[----:B------:R-:W-:-:S03]  /*23a0*/  FMUL R137, R56, R141 ;  /* 0x0000008d38897220 */ /* 0x000fc60000400000 */
[----:B------:R-:W-:Y:S01]  /*23b0*/  FFMA R48, R203, R136, R48 ;  /* 0x00000088cb307223 */ /* 0x000fe20000000030 */
[----:B------:R-:W-:-:S03]  /*23c0*/  FMUL R138, R51, R142 ;  /* 0x0000008e338a7220 */ /* 0x000fc60000400000 */
[----:B------:R-:W-:Y:S01]  /*23d0*/  FFMA R48, R204, R137, R48 ;  /* 0x00000089cc307223 */ /* 0x000fe20000000030 */
[----:B------:R-:W-:Y:S01]  /*23e0*/  FMUL R139, R50, R143 ;  /* 0x0000008f328b7220 */ /* 0x000fe20000400000 */
[----:B------:R-:W-:Y:S02]  /*23f0*/  MOV R51, R207 ;  /* 0x000000cf00337202 */ /* 0x000fe40000000f00 */
[----:B------:R-:W-:Y:S01]  /*2400*/  FFMA R48, R205, R138, R48 ;  /* 0x0000008acd307223 */ /* 0x000fe20000000030 */
[----:B------:R-:W-:Y:S01]  /*2410*/  FMUL R207, R165, R144 ;  /* 0x00000090a5cf7220 */ /* 0x000fe20000400000 */
[----:B------:R-:W-:Y:S02]  /*2420*/  FMUL R144, R80, R148 ;  /* 0x0000009450907220 */ /* 0x000fe40000400000 */
[----:B------:R-:W-:Y:S01]  /*2430*/  FFMA R48, R206, R139, R48 ;  /* 0x0000008bce307223 */ /* 0x000fe20000000030 */
[----:B------:R-:W-:Y:S01]  /*2440*/  MOV R56, R208 ;  /* 0x000000d000387202 */ /* 0x000fe20000000f00 */
[----:B------:R-:W-:-:S02]  /*2450*/  FMUL R208, R75, R149 ;  /* 0x000000954bd07220 */ /* 0x000fc40000400000 */
[----:B------:R-:W-:Y:S01]  /*2460*/  FFMA R48, R207, R144, R48 ;  /* 0x00000090cf307223 */ /* 0x000fe20000000030 */
[----:B------:R-:W-:Y:S01]  /*2470*/  MOV R57, R209 ;  /* 0x000000d100397202 */ /* 0x000fe20000000f00 */
[----:B------:R-:W-:Y:S02]  /*2480*/  FMUL R209, R74, R150 ;  /* 0x000000964ad17220 */ /* 0x000fe40000400000 */
[----:B------:R-:W-:Y:S01]  /*2490*/  FFMA R48, R145, R208, R48 ;  /* 0x000000d091307223 */ /* 0x000fe20000000030 */
[----:B------:R-:W-:Y:S01]  /*24a0*/  MOV R58, R210 ;  /* 0x000000d2003a7202 */ /* 0x000fe20000000f00 */
[----:B------:R-:W-:Y:S02]  /*24b0*/  FMUL R210, R73, R151 ;  /* 0x0000009749d27220 */ /* 0x000fe40000400000 */
[----:B------:R-:W-:Y:S01]  /*24c0*/  FFMA R48, R146, R209, R48 ;  /* 0x000000d192307223 */ /* 0x000fe20000000030 */
[----:B------:R-:W-:Y:S01]  /*24d0*/  MOV R50, R211 ;  /* 0x000000d300327202 */ /* 0x000fe20000000f00 */
[----:B------:R-:W-:-:S02]  /*24e0*/  FMUL R211, R72, R156 ;  /* 0x0000009c48d37220 */ /* 0x000fc40000400000 */
[----:B------:R-:W-:-:S04]  /*24f0*/  FFMA R48, R147, R210, R48 ;  /* 0x000000d293307223 */ /* 0x000fc80000000030 */
[----:B------:R-:W-:Y:S01]  /*2500*/  FFMA R48, R152, R211, R48 ;  /* 0x000000d398307223 */ /* 0x000fe20000000030 */
[----:B------:R-:W-:-:S03]  /*2510*/  MOV R74, R214 ;  /* 0x000000d6004a7202 */ /* 0x000fc60000000f00 */
[----:B------:R-:W-:Y:S01]  /*2520*/  FFMA R48, R153, R212, R48 ;  /* 0x000000d499307223 */ /* 0x000fe20000000030 */
[----:B------:R-:W-:-:S03]  /*2530*/  FMUL R214, R59, R159 ;  /* 0x0000009f3bd67220 */ /* 0x000fc60000400000 */
[----:B------:R-:W-:-:S04]  /*2540*/  FFMA R48, R154, R213, R48 ;  /* 0x000000d59a307223 */ /* 0x000fc80000000030 */
[----:B------:R-:W-:-:S05]  /*2550*/  FFMA R48, R155, R214, R48 ;  /* 0x000000d69b307223 */ /* 0x000fca0000000030 */
[----:B------:R-:W1:Y:S02]  /*2560*/  SHFL.DOWN PT, R49, R48, 0x10, 0x1f ;  /* 0x0a001f0030317f89 */ /* 0x000e6400000e0000 */
[----:B-1----:R-:W-:-:S05]  /*2570*/  FADD R49, R48, R49 ;  /* 0x0000003130317221 */ /* 0x002fca0000000000 */
[----:B------:R-:W1:Y:S01]  /*2580*/  SHFL.DOWN PT, R48, R49, 0x8, 0x1f ;  /* 0x09001f0031307f89 */ /* 0x000e6200000e0000 */
[----:B------:R-:W-:Y:S02]  /*2590*/  MOV R72, R56 ;  /* 0x0000003800487202 */ /* 0x000fe40000000f00 */
[----:B------:R-:W0:Y:S01]  /*25a0*/  S2R R56, SR_TID.X ;  /* 0x0000000000387919 */ /* 0x000e220000002100 */
[----:B-1----:R-:W-:-:S05]  /*25b0*/  FADD R49, R49, R48 ;  /* 0x0000003031317221 */ /* 0x002fca0000000000 */
[----:B------:R-:W1:Y:S01]  /*25c0*/  SHFL.DOWN PT, R48, R49, 0x4, 0x1f ;  /* 0x08801f0031307f89 */ /* 0x000e6200000e0000 */
[----:B------:R-:W-:Y:S01]  /*25d0*/  FFMA R162, R36, R74, R162 ;  /* 0x0000004a24a27223 */ /* 0x000fe200000000a2 */
[----:B0-----:R-:W-:Y:S01]  /*25e0*/  LOP3.LUT P2, RZ, R56, 0x1f, RZ, 0xc0, !PT ;  /* 0x0000001f38ff7812 */ /* 0x001fe2000784c0ff */
[----:B-1----:R-:W-:-:S05]  /*25f0*/  FADD R48, R49, R48 ;  /* 0x0000003031307221 */ /* 0x002fca0000000000 */
[----:B------:R-:W0:Y:S01]  /*2600*/  SHFL.DOWN PT, R36, R48, 0x2, 0x1f ;  /* 0x08401f0030247f89 */ /* 0x000e2200000e0000 */
[----:B------:R-:W-:-:S06]  /*2610*/  MOV R73, R51 ;  /* 0x0000003300497202 */ /* 0x000fcc0000000f00 */
[----:B------:R-:W1:Y:S01]  /*2620*/  @!P2 S2R R51, SR_CgaCtaId ;  /* 0x000000000033a919 */ /* 0x000e620000008800 */
[----:B------:R-:W-:Y:S01]  /*2630*/  FFMA R18, R68, R184, R18 ;  /* 0x000000b844127223 */ /* 0x000fe20000000012 */
[----:B------:R-:W-:Y:S02]  /*2640*/  PLOP3.LUT P0, PT, PT, PT, PT, 0x80, 0x8 ;  /* 0x000000000008781c */ /* 0x000fe40003f0f070 */
[----:B------:R-:W-:Y:S01]  /*2650*/  @!P2 PLOP3.LUT P0, PT, P1, PT, PT, 0x80, 0x8 ;  /* 0x000000000008a81c */ /* 0x000fe20000f0f070 */
[----:B0-----:R-:W-:-:S05]  /*2660*/  FADD R77, R48, R36 ;  /* 0x00000024304d7221 */ /* 0x001fca0000000000 */
[----:B------:R-:W0:Y:S01]  /*2670*/  SHFL.DOWN PT, R68, R77, 0x1, 0x1f ;  /* 0x08201f004d447f89 */ /* 0x000e2200000e0000 */
[----:B------:R-:W-:Y:S02]  /*2680*/  MOV R75, R50 ;  /* 0x00000032004b7202 */ /* 0x000fe40000000f00 */
[----:B------:R-:W-:Y:S02]  /*2690*/  @!P2 MOV R50, 0x400 ;  /* 0x000004000032a802 */ /* 0x000fe40000000f00 */
[----:B------:R-:W-:Y:S02]  /*26a0*/  @!P2 SHF.R.U32.HI R80, RZ, 0x2, R56 ;  /* 0x00000002ff50a819 */ /* 0x000fe40000011638 */
[----:B-1----:R-:W-:Y:S02]  /*26b0*/  @!P2 LEA R163, R51, R50, 0x18 ;  /* 0x0000003233a3a211 */ /* 0x002fe400078ec0ff */
[----:B------:R-:W-:Y:S02]  /*26c0*/  @!P2 LOP3.LUT R80, R80, 0x18, RZ, 0xc0, !PT ;  /* 0x000000185050a812 */ /* 0x000fe400078ec0ff */
[----:B------:R-:W-:-:S02]  /*26d0*/  @!P2 IADD3 R50, PT, PT, R163, 0x8020, RZ ;  /* 0x00008020a332a810 */ /* 0x000fc40007ffe0ff */
[----:B------:R-:W-:Y:S01]  /*26e0*/  @!P0 IADD3 R50, PT, PT, R163, 0x8000, RZ ;  /* 0x00008000a3328810 */ /* 0x000fe20007ffe0ff */
[----:B------:R-:W-:Y:S01]  /*26f0*/  FFMA R14, R76, R249, R14 ;  /* 0x000000f94c0e7223 */ /* 0x000fe2000000000e */
[----:B------:R-:W-:Y:S01]  /*2700*/  MOV R81, R65 ;  /* 0x0000004100517202 */ /* 0x000fe20000000f00 */
[----:B------:R-:W-:Y:S01]  /*2710*/  FFMA R90, R132, R199, R90 ;  /* 0x000000c7845a7223 */ /* 0x000fe2000000005a */
[----:B------:R-:W-:Y:S01]  /*2720*/  MOV R82, R64 ;  /* 0x0000004000527202 */ /* 0x000fe20000000f00 */
[----:B------:R-:W-:Y:S01]  /*2730*/  IMAD.WIDE.U32 R106, R164, 0x10, R106 ;  /* 0x00000010a46a7825 */ /* 0x000fe200078e006a */
[----:B------:R-:W-:Y:S02]  /*2740*/  MOV R88, R58 ;  /* 0x0000003a00587202 */ /* 0x000fe40000000f00 */
[----:B------:R-:W-:Y:S02]  /*2750*/  MOV R83, R57 ;  /* 0x0000003900537202 */ /* 0x000fe40000000f00 */
[----:B------:R-:W-:Y:S01]  /*2760*/  @!P2 IADD3 R80, PT, PT, R80, R50, RZ ;  /* 0x000000325050a210 */ /* 0x000fe20007ffe0ff */
[----:B0-----:R-:W-:Y:S01]  /*2770*/  FADD R77, R77, R68 ;  /* 0x000000444d4d7221 */ /* 0x001fe20000000000 */
[----:B------:R-:W-:Y:S01]  /*2780*/  MOV R76, RZ ;  /* 0x000000ff004c7202 */ /* 0x000fe20000000f00 */
[----:B------:R-:W-:Y:S01]  /*2790*/  FFMA R227, R108, R223, R227 ;  /* 0x000000df6ce37223 */ /* 0x000fe200000000e3 */
[----:B------:R-:W-:Y:S01]  /*27a0*/  FFMA R228, R109, R222, R228 ;  /* 0x000000de6de47223 */ /* 0x000fe200000000e4 */
[----:B------:R-:W-:Y:S01]  /*27b0*/  FFMA R229, R110, R221, R229 ;  /* 0x000000dd6ee57223 */ /* 0x000fe200000000e5 */
[----:B------:R-:W-:Y:S01]  /*27c0*/  FFMA R230, R111, R220, R230 ;  /* 0x000000dc6fe67223 */ /* 0x000fe200000000e6 */
[----:B------:R-:W-:Y:S01]  /*27d0*/  STL [R1+0x28], R91 ;  /* 0x0000285b01007387 */ /* 0x000fe20000100800 */
[----:B------:R-:W-:Y:S01]  /*27e0*/  FFMA R161, R37, R88, R161 ;  /* 0x0000005825a17223 */ /* 0x000fe200000000a1 */
        /* <DEDUP_REMOVED lines=31> */
[----:B------:R-:W-:Y:S01]  /*29e0*/  MOV R110, R89 ;  /* 0x00000059006e7202 */ /* 0x000fe20000000f00 */
[----:B------:R-:W-:Y:S01]  /*29f0*/  STL [R1+0x2c], R90 ;  /* 0x00002c5a01007387 */ /* 0x000fe20000100800 */
[----:B------:R-:W-:-:S02]  /*2a00*/  MOV R109, R88 ;  /* 0x00000058006d7202 */ /* 0x000fc40000000f00 */
[----:B------:R-:W-:Y:S01]  /*2a10*/  MOV R111, R75 ;  /* 0x0000004b006f7202 */ /* 0x000fe20000000f00 */
[----:B------:R0:W-:Y:S01]  /*2a20*/  @!P2 STS.64 [R80], R76 ;  /* 0x0000004c5000a388 */ /* 0x0001e20000000a00 */
[----:B------:R-:W-:Y:S02]  /*2a30*/  MOV R108, R74 ;  /* 0x0000004a006c7202 */ /* 0x000fe40000000f00 */
[----:B------:R-:W-:Y:S01]  /*2a40*/  MOV R132, R73 ;  /* 0x0000004900847202 */ /* 0x000fe20000000f00 */
[----:B------:R-:W5:Y:S04]  /*2a50*/  LDG.E.128 R36, desc[UR6][R106.64] ;  /* 0x000000066a247981 */ /* 0x000f68000c1e1d00 */
[----:B------:R-:W5:Y:S04]  /*2a60*/  LDG.E.128 R44, desc[UR6][R106.64+0x800] ;  /* 0x000800066a2c7981 */ /* 0x000f68000c1e1d00 */
[----:B------:R-:W5:Y:S04]  /*2a70*/  LDG.E.128 R48, desc[UR6][R106.64+0x1000] ;  /* 0x001000066a307981 */ /* 0x000f68000c1e1d00 */
[----:B------:R-:W5:Y:S04]  /*2a80*/  LDG.E.128 R52, desc[UR6][R106.64+0x1800] ;  /* 0x001800066a347981 */ /* 0x000f68000c1e1d00 */
[----:B------:R-:W5:Y:S04]  /*2a90*/  LDG.E.128 R56, desc[UR6][R106.64+0x2000] ;  /* 0x002000066a387981 */ /* 0x000f68000c1e1d00 */
[----:B------:R-:W5:Y:S04]  /*2aa0*/  LDG.E.128 R64, desc[UR6][R106.64+0x2800] ;  /* 0x002800066a407981 */ /* 0x000f68000c1e1d00 */
[----:B------:R-:W5:Y:S04]  /*2ab0*/  LDG.E.128 R60, desc[UR6][R106.64+0x3000] ;  /* 0x003000066a3c7981 */ /* 0x000f68000c1e1d00 */
[----:B------:R-:W5:Y:S01]  /*2ac0*/  LDG.E.128 R68, desc[UR6][R106.64+0x4000] ;  /* 0x004000066a447981 */ /* 0x000f62000c1e1d00 */
[----:B---3--:R-:W-:Y:S01]  /*2ad0*/  FFMA R124, R140, R203, R124 ;  /* 0x000000cb8c7c7223 */ /* 0x008fe2000000007c */
[----:B------:R-:W-:-:S02]  /*2ae0*/  MOV R140, R81 ;  /* 0x00000051008c7202 */ /* 0x000fc40000000f00 */
[----:B0-----:R-:W3:Y:S01]  /*2af0*/  LDG.E.128 R76, desc[UR6][R106.64+0x4800] ;  /* 0x004800066a4c7981 */ /* 0x001ee2000c1e1d00 */
[----:B--2---:R-:W-:Y:S01]  /*2b00*/  FFMA R125, R135, R202, R125 ;  /* 0x000000ca877d7223 */ /* 0x004fe2000000007d */
[----:B------:R-:W-:Y:S02]  /*2b10*/  MOV R135, R82 ;  /* 0x0000005200877202 */ /* 0x000fe40000000f00 */
[----:B------:R-:W2:Y:S04]  /*2b20*/  LDG.E.128 R84, desc[UR6][R106.64+0x5800] ;  /* 0x005800066a547981 */ /* 0x000ea8000c1e1d00 */
[----:B------:R-:W2:Y:S01]  /*2b30*/  LDG.E.128 R88, desc[UR6][R106.64+0x6000] ;  /* 0x006000066a587981 */ /* 0x000ea2000c1e1d00 */
[----:B----4-:R-:W-:Y:S01]  /*2b40*/  FFMA R126, R134, R201, R126 ;  /* 0x000000c9867e7223 */ /* 0x010fe2000000007e */
[----:B------:R-:W-:-:S02]  /*2b50*/  MOV R134, R83 ;  /* 0x0000005300867202 */ /* 0x000fc40000000f00 */
[----:B------:R-:W4:Y:S04]  /*2b60*/  LDG.E.128 R92, desc[UR6][R106.64+0x6800] ;  /* 0x006800066a5c7981 */ /* 0x000f28000c1e1d00 */
[----:B------:R-:W2:Y:S04]  /*2b70*/  LDG.E.128 R80, desc[UR6][R106.64+0x5000] ;  /* 0x005000066a507981 */ /* 0x000ea8000c1e1d00 */
[----:B------:R-:W4:Y:S01]  /*2b80*/  LDG.E.128 R96, desc[UR6][R106.64+0x7000] ;  /* 0x007000066a607981 */ /* 0x000f22000c1e1d00 */
[----:B-----5:R-:W-:Y:S01]  /*2b90*/  FFMA R127, R133, R200, R127 ;  /* 0x000000c8857f7223 */ /* 0x020fe2000000007f */
[----:B------:R-:W-:-:S02]  /*2ba0*/  MOV R133, R72 ;  /* 0x0000004800857202 */ /* 0x000fc40000000f00 */
[----:B------:R-:W5:Y:S04]  /*2bb0*/  LDG.E.128 R100, desc[UR6][R106.64+0x7800] ;  /* 0x007800066a647981 */ /* 0x000f68000c1e1d00 */
[----:B------:R0:W2:Y:S01]  /*2bc0*/  LDG.E.128 R72, desc[UR6][R106.64+0x3800] ;  /* 0x003800066a487981 */ /* 0x0000a2000c1e1d00 */
[----:B------:R-:W-:Y:S01]  /*2bd0*/  FFMA R117, R143, R206, R117 ;  /* 0x000000ce8f757223 */ /* 0x000fe20000000075 */
[----:B------:R-:W-:Y:S02]  /*2be0*/  MOV R143, R108 ;  /* 0x0000006c008f7202 */ /* 0x000fe40000000f00 */
[----:B------:R-:W-:Y:S01]  /*2bf0*/  IADD3 R108, PT, PT, R163, 0x8024, RZ ;  /* 0x00008024a36c7810 */ /* 0x000fe20007ffe0ff */
[----:B------:R-:W-:Y:S01]  /*2c00*/  FFMA R119, R141, R204, R119 ;  /* 0x000000cc8d777223 */ /* 0x000fe20000000077 */
[----:B------:R-:W-:Y:S01]  /*2c10*/  @!P1 IADD3 R108, PT, PT, R163, 0x8004, RZ ;  /* 0x00008004a36c9810 */ /* 0x000fe20007ffe0ff */
[----:B------:R-:W-:Y:S01]  /*2c20*/  BAR.SYNC.DEFER_BLOCKING 0x0 ;  /* 0x0000000000007b1d */ /* 0x000fe20000010000 */
[----:B0-----:R-:W-:-:S04]  /*2c30*/  MOV R107, R32 ;  /* 0x00000020006b7202 */ /* 0x001fc80000000f00 */
[----:B------:R-:W-:Y:S02]  /*2c40*/  MOV R141, R107 ;  /* 0x0000006b008d7202 */ /* 0x000fe40000000f00 */
[C---:B------:R-:W-:Y:S02]  /*2c50*/  IADD3 R107, PT, PT, R163.reuse, 0x802c, RZ ;  /* 0x0000802ca36b7810 */ /* 0x040fe40007ffe0ff */
[C---:B------:R-:W-:Y:S02]  /*2c60*/  @!P1 IADD3 R107, PT, PT, R163.reuse, 0x800c, RZ ;  /* 0x0000800ca36b9810 */ /* 0x040fe40007ffe0ff */
[C---:B------:R-:W-:Y:S01]  /*2c70*/  IADD3 R106, PT, PT, R163.reuse, 0x8034, RZ ;  /* 0x00008034a36a7810 */ /* 0x040fe20007ffe0ff */
[----:B------:R-:W-:Y:S01]  /*2c80*/  FFMA R118, R142, R205, R118 ;  /* 0x000000cd8e767223 */ /* 0x000fe20000000076 */
[----:B------:R-:W-:Y:S02]  /*2c90*/  @!P1 IADD3 R106, PT, PT, R163, 0x8014, RZ ;  /* 0x00008014a36a9810 */ /* 0x000fe40007ffe0ff */
[----:B------:R-:W-:-:S02]  /*2ca0*/  MOV R142, R109 ;  /* 0x0000006d008e7202 */ /* 0x000fc40000000f00 */
[C---:B------:R-:W-:Y:S01]  /*2cb0*/  IADD3 R109, PT, PT, R163.reuse, 0x803c, RZ ;  /* 0x0000803ca36d7810 */ /* 0x040fe20007ffe0ff */
[----:B------:R-:W0:Y:S01]  /*2cc0*/  LDS R108, [R108] ;  /* 0x000000006c6c7984 */ /* 0x000e220000000800 */
[----:B------:R-:W-:-:S03]  /*2cd0*/  @!P1 IADD3 R109, PT, PT, R163, 0x801c, RZ ;  /* 0x0000801ca36d9810 */ /* 0x000fc60007ffe0ff */
[----:B------:R-:W1:Y:S04]  /*2ce0*/  LDS R107, [R107] ;  /* 0x000000006b6b7984 */ /* 0x000e680000000800 */
[----:B------:R-:W1:Y:S04]  /*2cf0*/  LDS R106, [R106] ;  /* 0x000000006a6a7984 */ /* 0x000e680000000800 */
[----:B------:R-:W1:Y:S04]  /*2d00*/  LDS R109, [R109] ;  /* 0x000000006d6d7984 */ /* 0x000e680000000800 */
[----:B------:R0:W-:Y:S04]  /*2d10*/  STL [R1+0x30], R127 ;  /* 0x0000307f01007387 */ /* 0x0001e80000100800 */
[----:B------:R0:W-:Y:S04]  /*2d20*/  STL [R1+0x34], R126 ;  /* 0x0000347e01007387 */ /* 0x0001e80000100800 */
[----:B------:R0:W-:Y:S04]  /*2d30*/  STL [R1+0x38], R125 ;  /* 0x0000387d01007387 */ /* 0x0001e80000100800 */
[----:B------:R0:W-:Y:S04]  /*2d40*/  STL [R1+0x3c], R124 ;  /* 0x00003c7c01007387 */ /* 0x0001e80000100800 */
[----:B------:R-:W4:Y:S01]  /*2d50*/  LDL.LU R32, [R1+0x190] ;  /* 0x0001900001207983 */ /* 0x000f220000300800 */
[----:B0-----:R-:W-:-:S04]  /*2d60*/  FADD R108, RZ, R108 ;  /* 0x0000006cff6c7221 */ /* 0x001fc80000000000 */
[----:B-1----:R-:W-:-:S04]  /*2d70*/  FADD R107, R108, R107 ;  /* 0x0000006b6c6b7221 */ /* 0x002fc80000000000 */
[----:B------:R-:W-:Y:S01]  /*2d80*/  FADD R106, R107, R106 ;  /* 0x0000006a6b6a7221 */ /* 0x000fe20000000000 */
[----:B------:R-:W-:-:S03]  /*2d90*/  FFMA R116, R148, R207, R116 ;  /* 0x000000cf94747223 */ /* 0x000fc60000000074 */
[----:B------:R-:W-:Y:S01]  /*2da0*/  FADD R106, R106, R109 ;  /* 0x0000006d6a6a7221 */ /* 0x000fe20000000000 */
[----:B------:R0:W-:Y:S03]  /*2db0*/  STL [R1+0x40], R119 ;  /* 0x0000407701007387 */ /* 0x0001e60000100800 */
[----:B------:R-:W-:Y:S01]  /*2dc0*/  FMUL R107, R106, 0.0001220703125 ;  /* 0x390000006a6b7820 */ /* 0x000fe20000400000 */
[----:B------:R0:W-:Y:S03]  /*2dd0*/  STL [R1+0x44], R118 ;  /* 0x0000447601007387 */ /* 0x0001e60000100800 */
[-C--:B------:R-:W-:Y:S01]  /*2de0*/  FFMA R168, R174, -R107.reuse, R168 ;  /* 0x8000006baea87223 */ /* 0x080fe200000000a8 */
[----:B------:R0:W-:Y:S04]  /*2df0*/  STL [R1+0x48], R117 ;  /* 0x0000487501007387 */ /* 0x0001e80000100800 */
[----:B------:R0:W-:Y:S04]  /*2e00*/  STL [R1+0x4c], R116 ;  /* 0x00004c7401007387 */ /* 0x0001e80000100800 */
[----:B------:R-:W5:Y:S01]  /*2e10*/  LDL.LU R174, [R1+0x18c] ;  /* 0x00018c0001ae7983 */ /* 0x000f620000300800 */
[-C--:B------:R-:W-:Y:S01]  /*2e20*/  FFMA R33, R142, -R107.reuse, R33 ;  /* 0x8000006b8e217223 */ /* 0x080fe20000000021 */
[-C--:B------:R-:W-:Y:S01]  /*2e30*/  FFMA R169, R175, -R107.reuse, R169 ;  /* 0x8000006bafa97223 */ /* 0x080fe200000000a9 */
[-C--:B------:R-:W-:Y:S01]  /*2e40*/  FFMA R170, R176, -R107.reuse, R170 ;  /* 0x8000006bb0aa7223 */ /* 0x080fe200000000aa */
[----:B------:R-:W2:Y:S01]  /*2e50*/  LDL.LU R175, [R1+0x188] ;  /* 0x0001880001af7983 */ /* 0x000ea20000300800 */
[-C--:B------:R-:W-:Y:S01]  /*2e60*/  FFMA R171, R178, -R107.reuse, R171 ;  /* 0x8000006bb2ab7223 */ /* 0x080fe200000000ab */
[----:B------:R-:W-:-:S02]  /*2e70*/  FFMA R172, R180, -R107, R172 ;  /* 0x8000006bb4ac7223 */ /* 0x000fc400000000ac */
[----:B------:R-:W2:Y:S01]  /*2e80*/  LDL.LU R176, [R1+0x184] ;  /* 0x0001840001b07983 */ /* 0x000ea20000300800 */
[----:B------:R-:W-:-:S03]  /*2e90*/  FFMA R173, R182, -R107, R173 ;  /* 0x8000006bb6ad7223 */ /* 0x000fc600000000ad */
[----:B------:R-:W2:Y:S01]  /*2ea0*/  LDL.LU R178, [R1+0x180] ;  /* 0x0001800001b27983 */ /* 0x000ea20000300800 */
[----:B------:R-:W-:-:S03]  /*2eb0*/  FFMA R166, R111, -R107, R166 ;  /* 0x8000006b6fa67223 */ /* 0x000fc600000000a6 */
[----:B------:R-:W2:Y:S01]  /*2ec0*/  LDL.LU R180, [R1+0x17c] ;  /* 0x00017c0001b47983 */ /* 0x000ea20000300800 */
[----:B------:R-:W-:-:S03]  /*2ed0*/  FFMA R105, R222, -R107, R105 ;  /* 0x8000006bde697223 */ /* 0x000fc60000000069 */
[----:B------:R-:W2:Y:S01]  /*2ee0*/  LDL.LU R182, [R1+0x178] ;  /* 0x0001780001b67983 */ /* 0x000ea20000300800 */
[-C--:B------:R-:W-:Y:S01]  /*2ef0*/  FFMA R167, R110, -R107.reuse, R167 ;  /* 0x8000006b6ea77223 */ /* 0x080fe200000000a7 */
[----:B------:R-:W-:Y:S01]  /*2f00*/  FFMA R104, R223, -R107, R104 ;  /* 0x8000006bdf687223 */ /* 0x000fe20000000068 */
[C---:B------:R-:W-:Y:S01]  /*2f10*/  FFMA R37, R165.reuse, R33, R37 ;  /* 0x00000021a5257223 */ /* 0x040fe20000000025 */
[C---:B---3--:R-:W-:Y:S02]  /*2f20*/  FFMA R77, R165.reuse, R105, R77 ;  /* 0x00000069a54d7223 */ /* 0x048fe4000000004d */
[----:B------:R-:W-:Y:S01]  /*2f30*/  FFMA R76, R165, R104, R76 ;  /* 0x00000068a54c7223 */ /* 0x000fe2000000004c */
[----:B----4-:R-:W-:-:S04]  /*2f40*/  FFMA R32, R143, -R107, R32 ;  /* 0x8000006b8f207223 */ /* 0x010fc80000000020 */
[----:B------:R-:W-:Y:S02]  /*2f50*/  FFMA R36, R165, R32, R36 ;  /* 0x00000020a5247223 */ /* 0x000fe40000000024 */
[----:B------:R-:W1:Y:S02]  /*2f60*/  LDC.64 R32, c[0x0][0x3e8] ;  /* 0x0000fa00ff207b82 */ /* 0x000e640000000a00 */
[----:B-1----:R-:W-:-:S04]  /*2f70*/  IMAD.WIDE.U32 R32, R164, 0x10, R32 ;  /* 0x00000010a4207825 */ /* 0x002fc800078e0020 */
[-C--:B-----5:R-:W-:Y:S02]  /*2f80*/  FFMA R174, R184, -R107.reuse, R174 ;  /* 0x8000006bb8ae7223 */ /* 0x0a0fe400000000ae */
[----:B------:R-:W3:Y:S04]  /*2f90*/  LDL.LU R184, [R1+0x174] ;  /* 0x0001740001b87983 */ /* 0x000ee80000300800 */
[----:B------:R-:W4:Y:S04]  /*2fa0*/  LDL.LU R111, [R1+0x50] ;  /* 0x00005000016f7983 */ /* 0x000f280000300800 */
[----:B------:R-:W5:Y:S04]  /*2fb0*/  LDL.LU R164, [R1+0x170] ;  /* 0x0001700001a47983 */ /* 0x000f680000300800 */
[----:B------:R-:W3:Y:S04]  /*2fc0*/  LDL.LU R110, [R1+0x54] ;  /* 0x00005400016e7983 */ /* 0x000ee80000300800 */
[----:B------:R-:W5:Y:S04]  /*2fd0*/  LDL.LU R109, [R1+0x58] ;  /* 0x00005800016d7983 */ /* 0x000f680000300800 */
[----:B------:R-:W5:Y:S04]  /*2fe0*/  LDL.LU R108, [R1+0x5c] ;  /* 0x00005c00016c7983 */ /* 0x000f680000300800 */
[----:B------:R-:W5:Y:S04]  /*2ff0*/  LDL.LU R106, [R1+0x60] ;  /* 0x00006000016a7983 */ /* 0x000f680000300800 */
[----:B------:R-:W5:Y:S04]  /*3000*/  LDL.LU R105, [R1+0x64] ;  /* 0x0000640001697983 */ /* 0x000f680000300800 */
[----:B------:R-:W5:Y:S01]  /*3010*/  LDL.LU R104, [R1+0x68] ;  /* 0x0000680001687983 */ /* 0x000f620000300800 */
[----:B------:R-:W-:-:S04]  /*3020*/  FFMA R35, R140, -R107, R35 ;  /* 0x8000006b8c237223 */ /* 0x000fc80000000023 */
[----:B------:R-:W-:Y:S02]  /*3030*/  FFMA R39, R165, R35, R39 ;  /* 0x00000023a5277223 */ /* 0x000fe40000000027 */
[----:B------:R-:W1:Y:S01]  /*3040*/  LDC R35, c[0x0][0x380] ;  /* 0x0000e000ff237b82 */ /* 0x000e620000000800 */
[-C--:B------:R-:W-:Y:S01]  /*3050*/  FFMA R34, R141, -R107.reuse, R34 ;  /* 0x8000006b8d227223 */ /* 0x080fe20000000022 */
[-C--:B------:R-:W-:Y:S01]  /*3060*/  FFMA R40, R135, -R107.reuse, R40 ;  /* 0x8000006b87287223 */ /* 0x080fe20000000028 */
[-C--:B------:R-:W-:Y:S01]  /*3070*/  FFMA R41, R134, -R107.reuse, R41 ;  /* 0x8000006b86297223 */ /* 0x080fe20000000029 */
[-C--:B------:R-:W-:Y:S01]  /*3080*/  FFMA R42, R133, -R107.reuse, R42 ;  /* 0x8000006b852a7223 */ /* 0x080fe2000000002a */
[-C--:B------:R-:W-:Y:S01]  /*3090*/  FFMA R43, R132, -R107.reuse, R43 ;  /* 0x8000006b842b7223 */ /* 0x080fe2000000002b */
[-C--:B--2---:R-:W-:Y:S01]  /*30a0*/  FFMA R175, R252, -R107.reuse, R175 ;  /* 0x8000006bfcaf7223 */ /* 0x084fe200000000af */
        /* <DEDUP_REMOVED lines=100> */
[----:B------:R-:W-:-:S03]  /*36f0*/  PLOP3.LUT P1, PT, P1, PT, PT, 0x8, 0x80 ;  /* 0x000000000080781c */ /* 0x000fc60000f2e170 */
[----:B------:R0:W-:Y:S04]  /*3700*/  STG.E.128 desc[UR6][R32.64+0x800], R44 ;  /* 0x0008002c20007986 */ /* 0x0001e8000c101d06 */
        /* <DEDUP_REMOVED lines=11> */
[----:B------:R0:W-:Y:S01]  /*37c0*/  STG.E.128 desc[UR6][R32.64+0x7000], R96 ;  /* 0x0070006020007986 */ /* 0x0001e2000c101d06 */
[----:B----4-:R-:W-:Y:S01]  /*37d0*/  FFMA R111, R149, R145, R111 ;  /* 0x00000091956f7223 */ /* 0x010fe2000000006f */
[----:B---3--:R-:W-:-:S04]  /*37e0*/  FFMA R110, R150, R146, R110 ;  /* 0x00000092966e7223 */ /* 0x008fc8000000006e */
[----:B------:R0:W-:Y:S01]  /*37f0*/  STL [R1+0x50], R111 ;  /* 0x0000506f01007387 */ /* 0x0001e20000100800 */
[----:B-----5:R-:W-:-:S03]  /*3800*/  FFMA R109, R151, R147, R109 ;  /* 0x00000093976d7223 */ /* 0x020fc6000000006d */
[----:B------:R0:W-:Y:S01]  /*3810*/  STL [R1+0x54], R110 ;  /* 0x0000546e01007387 */ /* 0x0001e20000100800 */
[----:B------:R-:W-:-:S03]  /*3820*/  FFMA R108, R156, R152, R108 ;  /* 0x000000989c6c7223 */ /* 0x000fc6000000006c */
[----:B------:R0:W-:Y:S01]  /*3830*/  STL [R1+0x58], R109 ;  /* 0x0000586d01007387 */ /* 0x0001e20000100800 */
[----:B------:R-:W-:-:S03]  /*3840*/  FFMA R106, R157, R153, R106 ;  /* 0x000000999d6a7223 */ /* 0x000fc6000000006a */
[----:B------:R0:W-:Y:S01]  /*3850*/  STL [R1+0x5c], R108 ;  /* 0x00005c6c01007387 */ /* 0x0001e20000100800 */
[----:B------:R-:W-:Y:S01]  /*3860*/  FFMA R105, R158, R154, R105 ;  /* 0x0000009a9e697223 */ /* 0x000fe20000000069 */
[----:B------:R-:W-:Y:S01]  /*3870*/  FFMA R104, R159, R155, R104 ;  /* 0x0000009b9f687223 */ /* 0x000fe20000000068 */
[----:B-1----:R-:W-:-:S04]  /*3880*/  IADD3 R164, PT, PT, R164, R35, RZ ;  /* 0x00000023a4a47210 */ /* 0x002fc80007ffe0ff */
[----:B------:R0:W-:Y:S04]  /*3890*/  STL [R1+0x68], R104 ;  /* 0x0000686801007387 */ /* 0x0001e80000100800 */
[----:B------:R0:W-:Y:S04]  /*38a0*/  STL [R1+0x60], R106 ;  /* 0x0000606a01007387 */ /* 0x0001e80000100800 */
[----:B------:R0:W-:Y:S01]  /*38b0*/  STL [R1+0x64], R105 ;  /* 0x0000646901007387 */ /* 0x0001e20000100800 */
[----:B------:R-:W-:Y:S01]  /*38c0*/  ISETP.GE.AND P0, PT, R164, UR9, PT ;  /* 0x00000009a4007c0c */ /* 0x000fe2000bf06270 */
[-C--:B------:R-:W-:Y:S01]  /*38d0*/  FFMA R184, R243, -R107.reuse, R184 ;  /* 0x8000006bf3b87223 */ /* 0x080fe200000000b8 */
[----:B------:R-:W-:-:S03]  /*38e0*/  FFMA R107, R155, -R107, R214 ;  /* 0x8000006b9b6b7223 */ /* 0x000fc600000000d6 */
[C---:B------:R-:W-:Y:S01]  /*38f0*/  FFMA R62, R165.reuse, R184, R62 ;  /* 0x000000b8a53e7223 */ /* 0x040fe2000000003e */
[----:B------:R-:W-:-:S04]  /*3900*/  FFMA R103, R165, R107, R103 ;  /* 0x0000006ba5677223 */ /* 0x000fc80000000067 */
[----:B------:R0:W-:Y:S04]  /*3910*/  STG.E.128 desc[UR6][R32.64+0x3000], R60 ;  /* 0x0030003c20007986 */ /* 0x0001e8000c101d06 */
[----:B------:R0:W-:Y:S01]  /*3920*/  STG.E.128 desc[UR6][R32.64+0x7800], R100 ;  /* 0x0078006420007986 */ /* 0x0001e2000c101d06 */
[----:B------:R-:W-:Y:S05]  /*3930*/  @!P0 BRA `(.L_x_2330) ;  /* 0xffffffd400708947 */ /* 0x000fea000383ffff */
[----:B0-----:R1:W5:Y:S01]  /*3940*/  LDL.LU R44, [R1+0x1c] ;  /* 0x00001c00012c7983 */ /* 0x0013620000300800 */
[----:B------:R-:W-:Y:S02]  /*3950*/  MOV R36, R30 ;  /* 0x0000001e00247202 */ /* 0x000fe40000000f00 */
[----:B------:R-:W-:Y:S01]  /*3960*/  MOV R37, R29 ;  /* 0x0000001d00257202 */ /* 0x000fe20000000f00 */
[----:B------:R1:W5:Y:S01]  /*3970*/  LDL.LU R45, [R1+0x20] ;  /* 0x00002000012d7983 */ /* 0x0003620000300800 */
[----:B------:R-:W-:Y:S02]  /*3980*/  MOV R38, R28 ;  /* 0x0000001c00267202 */ /* 0x000fe40000000f00 */
[----:B------:R-:W-:Y:S01]  /*3990*/  MOV R28, R26 ;  /* 0x0000001a001c7202 */ /* 0x000fe20000000f00 */
[----:B------:R1:W5:Y:S01]  /*39a0*/  LDL.LU R46, [R1+0x24] ;  /* 0x00002400012e7983 */ /* 0x0003620000300800 */
[----:B------:R-:W-:Y:S02]  /*39b0*/  MOV R29, R25 ;  /* 0x00000019001d7202 */ /* 0x000fe40000000f00 */
[----:B------:R-:W-:Y:S01]  /*39c0*/  MOV R30, R24 ;  /* 0x00000018001e7202 */ /* 0x000fe20000000f00 */
[----:B------:R1:W5:Y:S01]  /*39d0*/  LDL.LU R47, [R1+0x28] ;  /* 0x00002800012f7983 */ /* 0x0003620000300800 */
[----:B------:R-:W-:-:S02]  /*39e0*/  MOV R35, R31 ;  /* 0x0000001f00237202 */ /* 0x000fc40000000f00 */
[----:B------:R-:W-:Y:S01]  /*39f0*/  MOV R39, R27 ;  /* 0x0000001b00277202 */ /* 0x000fe20000000f00 */
[----:B------:R1:W5:Y:S01]  /*3a00*/  LDL.LU R40, [R1+0x2c] ;  /* 0x00002c0001287983 */ /* 0x0003620000300800 */
        /* <DEDUP_REMOVED lines=50> */
[----:B-1----:R-:W-:-:S07]  /*3d30*/  MOV R7, R104 ;  /* 0x0000006800077202 */ /* 0x002fce0000000f00 */
.L_x_2329:
        /* <DEDUP_REMOVED lines=17> */
[----:B-----5:R-:W-:Y:S04]  /*3e50*/  STG.E.128 desc[UR6][R2.64+0x5800], R44 ;  /* 0x0058002c02007986 */ /* 0x020fe8000c101d06 */
[----:B------:R-:W-:Y:S04]  /*3e60*/  STG.E.128 desc[UR6][R2.64+0x6000], R40 ;  /* 0x0060002802007986 */ /* 0x000fe8000c101d06 */
[----:B------:R-:W-:Y:S04]  /*3e70*/  STG.E.128 desc[UR6][R2.64+0x6800], R12 ;  /* 0x0068000c02007986 */ /* 0x000fe8000c101d06 */
[----:B------:R-:W-:Y:S04]  /*3e80*/  STG.E.128 desc[UR6][R2.64+0x7000], R8 ;  /* 0x0070000802007986 */ /* 0x000fe8000c101d06 */
[----:B------:R-:W-:Y:S01]  /*3e90*/  STG.E.128 desc[UR6][R2.64+0x7800], R4 ;  /* 0x0078000402007986 */ /* 0x000fe2000c101d06 */
[----:B------:R-:W-:Y:S05]  /*3ea0*/  EXIT ;  /* 0x000000000000794d */ /* 0x000fea0003800000 */
.L_x_2331:
        /* <DEDUP_REMOVED lines=13> */
.L_x_5130:


//--------------------- .text._ZN18transformer_engine13normalization24rmsnorm_bwd_tuned_kernelINS0_13Kernel_traitsI13__nv_bfloat16S3_S3_fjLj4096ELj1ELj1ELj4ELj16ENS0_18Kernel_traits_baseILj4096ES3_S3_S3_fjLj128EEEEELb1EEEvNS0_20BackwardKernelParamsE --------------------------
	.section	.text._ZN18transformer_engine13normalization24rmsnorm_bwd_tuned_kernelINS0_13Kernel_traitsI13__nv_bfloat16S3_S3_fjLj4096ELj1ELj1ELj4ELj16ENS0_18Kernel_traits_baseILj4096ES3_S3_S3_fjLj128EEEEELb1EEEvNS0_20BackwardKernelParamsE,"ax",@progbits
	.align	128
        .global         _ZN18transformer_engine13normalization24rmsnorm_bwd_tuned_kernelINS0_13Kernel_traitsI13__nv_bfloat16S3_S3_fjLj4096ELj1ELj1ELj4ELj16ENS0_18Kernel_traits_baseILj4096ES3_S3_S3_fjLj128EEEEELb1EEEvNS0_20BackwardKernelParamsE
        .type           _ZN18transformer_engine13normalization24rmsnorm_bwd_tuned_kernelINS0_13Kernel_traitsI13__nv_bfloat16S3_S3_fjLj4096ELj1ELj1ELj4ELj16ENS0_18Kernel_traits_baseILj4096ES3_S3_S3_fjLj128EEEEELb1EEEvNS0_20BackwardKernelParamsE,@function
        .size           _ZN18transformer_engine13normalization24rmsnorm_bwd_tuned_kernelINS0_13Kernel_traitsI13__nv_bfloat16S3_S3_fjLj4096ELj1ELj1ELj4ELj16ENS0_18Kernel_traits_baseILj4096ES3_S3_S3_fjLj128EEEEELb1EEEvNS0_20BackwardKernelParamsE,(.L_x_5131 - _ZN18transformer_engine13normalization24rmsnorm_bwd_tuned_kernelINS0_13Kernel_traitsI13__nv_bfloat16S3_S3_fjLj4096ELj1ELj1ELj4ELj16ENS0_18Kernel_traits_baseILj4096ES3_S3_S3_fjLj128EEEEELb1EEEvNS0_20BackwardKernelParamsE)
        .other          _ZN18transformer_engine13normalization24rmsnorm_bwd_tuned_kernelINS0_13Kernel_traitsI13__nv_bfloat16S3_S3_fjLj4096ELj1ELj1ELj4ELj16ENS0_18Kernel_traits_baseILj4096ES3_S3_S3_fjLj128EEEEELb1EEEvNS0_20BackwardKernelParamsE,@"STO_CUDA_ENTRY STV_DEFAULT"
_ZN18transformer_engine13normalization24rmsnorm_bwd_tuned_kernelINS0_13Kernel_traitsI13__nv_bfloat16S3_S3_fjLj4096ELj1ELj1ELj4ELj16ENS0_18Kernel_traits_baseILj4096ES3_S3_S3_fjLj128EEEEELb1EEEvNS0_20BackwardKernelParamsE:
.text._ZN18transformer_engine13normalization24rmsnorm_bwd_tuned_kernelINS0_13Kernel_traitsI13__nv_bfloat16S3_S3_fjLj4096ELj1ELj1ELj4ELj16ENS0_18Kernel_traits_baseILj4096ES3_S3_S3_fjLj128EEEEELb1EEEvNS0_20BackwardKernelParamsE:
[----:B------:R-:W-:Y:S08]  /*0000*/  LDC R1, c[0x0][0x37c] ;  /* 0x0000df00ff017b82 */ /* 0x000ff00000000800 */
[----:B------:R-:W0:Y:S01]  /*0010*/  S2UR UR8, SR_CTAID.X ;  /* 0x00000000000879c3 */ /* 0x000e220000002500 */
[----:B------:R-:W0:Y:S01]  /*0020*/  LDCU UR4, c[0x0][0x388] ;  /* 0x00007100ff0477ac */ /* 0x000e220008000800 */
[----:B------:R-:W1:Y:S01]  /*0030*/  S2R R17, SR_TID.X ;  /* 0x0000000000117919 */ /* 0x000e620000002100 */
        /* <DEDUP_REMOVED lines=15> */
[----:B------:R-:W-:Y:S01]  /*0130*/  CS2R R20, SRZ ;  /* 0x0000000000147805 */ /* 0x000fe2000001ff00 */
[----:B------:R-:W2:Y:S01]  /*0140*/  LDCU.64 UR6, c[0x0][0x358] ;  /* 0x00006b00ff0677ac */ /* 0x000ea20008000a00 */
[----:B0-----:R-:W-:-:S09]  /*0150*/  UISETP.GE.AND UP0, UPT, UR8, UR4, UPT ;  /* 0x000000040800728c */ /* 0x001fd2000bf06270 */
[----:B-1----:R-:W-:Y:S05]  /*0160*/  BRA.U UP0, `(.L_x_2332) ;  /* 0x0000002100e87547 */ /* 0x002fea000b800000 */
[----:B------:R-:W0:Y:S01]  /*0170*/  LDC.64 R2, c[0x0][0x3a8] ;  /* 0x0000ea00ff027b82 */ /* 0x000e220000000a00 */
[----:B------:R-:W1:Y:S01]  /*0180*/  LDCU.U8 UR4, c[0x0][0x3c0] ;  /* 0x00007800ff0477ac */ /* 0x000e620008000000 */
[----:B------:R-:W-:Y:S01]  /*0190*/  PLOP3.LUT P1, PT, PT, PT, PT, 0x8, 0x80 ;  /* 0x000000000080781c */ /* 0x000fe20003f2e170 */
[----:B------:R-:W3:Y:S01]  /*01a0*/  LDCU UR9, c[0x0][0x388] ;  /* 0x00007100ff0977ac */ /* 0x000ee20008000800 */
[----:B0-----:R-:W-:-:S05]  /*01b0*/  IMAD.WIDE.U32 R2, R17, 0x10, R2 ;  /* 0x0000001011027825 */ /* 0x001fca00078e0002 */
[----:B--2---:R-:W2:Y:S04]  /*01c0*/  LDG.E.128 R12, desc[UR6][R2.64+0x800] ;  /* 0x00080006020c7981 */ /* 0x004ea8000c1e1d00 */
[----:B------:R-:W4:Y:S04]  /*01d0*/  LDG.E.128 R16, desc[UR6][R2.64] ;  /* 0x0000000602107981 */ /* 0x000f28000c1e1d00 */
[----:B------:R-:W5:Y:S04]  /*01e0*/  LDG.E.128 R8, desc[UR6][R2.64+0x1000] ;  /* 0x0010000602087981 */ /* 0x000f68000c1e1d00 */
[----:B------:R2:W3:Y:S01]  /*01f0*/  LDG.E.128 R4, desc[UR6][R2.64+0x1800] ;  /* 0x0018000602047981 */ /* 0x0004e2000c1e1d00 */
[----:B------:R-:W0:Y:S01]  /*0200*/  S2UR UR5, SR_CgaCtaId ;  /* 0x00000000000579c3 */ /* 0x000e220000008800 */
[----:B-1----:R-:W-:-:S04]  /*0210*/  ISETP.NE.AND P0, PT, RZ, UR4, PT ;  /* 0x00000004ff007c0c */ /* 0x002fc8000bf05270 */
[----:B------:R-:W-:Y:S01]  /*0220*/  FSEL R81, RZ, 1, !P0 ;  /* 0x3f800000ff517808 */ /* 0x000fe20004000000 */
[----:B------:R-:W-:Y:S01]  /*0230*/  UMOV UR4, 0x400 ;  /* 0x0000040000047882 */ /* 0x000fe20000000000 */
[----:B------:R-:W-:Y:S02]  /*0240*/  HFMA2 R82, -RZ, RZ, 0, 0 ;  /* 0x00000000ff527431 */ /* 0x000fe400000001ff */
[----:B------:R-:W-:Y:S01]  /*0250*/  IMAD.U32 R98, RZ, RZ, UR8 ;  /* 0x00000008ff627e24 */ /* 0x000fe2000f8e00ff */
[----:B------:R-:W-:Y:S02]  /*0260*/  CS2R R84, SRZ ;  /* 0x0000000000547805 */ /* 0x000fe4000001ff00 */
[----:B------:R-:W-:Y:S02]  /*0270*/  CS2R R86, SRZ ;  /* 0x0000000000567805 */ /* 0x000fe4000001ff00 */
[----:B------:R-:W-:Y:S02]  /*0280*/  CS2R R88, SRZ ;  /* 0x0000000000587805 */ /* 0x000fe4000001ff00 */
[----:B------:R-:W-:-:S02]  /*0290*/  CS2R R90, SRZ ;  /* 0x00000000005a7805 */ /* 0x000fc4000001ff00 */
[----:B------:R-:W-:Y:S02]  /*02a0*/  CS2R R92, SRZ ;  /* 0x00000000005c7805 */ /* 0x000fe4000001ff00 */
[----:B------:R-:W-:Y:S02]  /*02b0*/  MOV R100, RZ ;  /* 0x000000ff00647202 */ /* 0x000fe40000000f00 */
[----:B------:R-:W-:Y:S02]  /*02c0*/  CS2R R94, SRZ ;  /* 0x00000000005e7805 */ /* 0x000fe4000001ff00 */
[----:B------:R-:W-:Y:S02]  /*02d0*/  CS2R R96, SRZ ;  /* 0x0000000000607805 */ /* 0x000fe4000001ff00 */
[----:B------:R-:W-:Y:S01]  /*02e0*/  MOV R99, RZ ;  /* 0x000000ff00637202 */ /* 0x000fe20000000f00 */
[----:B0-----:R-:W-:-:S06]  /*02f0*/  ULEA UR4, UR5, UR4, 0x18 ;  /* 0x0000000405047291 */ /* 0x001fcc000f8ec0ff */
[----:B------:R-:W-:Y:S02]  /*0300*/  MOV R83, UR4 ;  /* 0x0000000400537c02 */ /* 0x000fe40008000f00 */
[C---:B--2---:R-:W-:Y:S01]  /*0310*/  PRMT R3, R13.reuse, 0x7632, R3 ;  /* 0x000076320d037816 */ /* 0x044fe20000000003 */
[----:B------:R-:W-:Y:S01]  /*0320*/  IMAD.U32 R28, R13, 0x10000, RZ ;  /* 0x000100000d1c7824 */ /* 0x000fe200078e00ff */
[----:B------:R-:W-:Y:S02]  /*0330*/  PRMT R25, R12, 0x7632, R25 ;  /* 0x000076320c197816 */ /* 0x000fe40000000019 */
[C---:B----4-:R-:W-:Y:S02]  /*0340*/  PRMT R20, R17.reuse, 0x7632, R20 ;  /* 0x0000763211147816 */ /* 0x050fe40000000014 */
[----:B------:R-:W-:Y:S02]  /*0350*/  SHF.L.U32 R22, R17, 0x10, RZ ;  /* 0x0000001011167819 */ /* 0x000fe400000006ff */
[----:B------:R-:W-:-:S02]  /*0360*/  SHF.L.U32 R24, R18, 0x10, RZ ;  /* 0x0000001012187819 */ /* 0x000fc400000006ff */
[----:B------:R-:W-:Y:S02]  /*0370*/  PRMT R13, R14, 0x7632, R13 ;  /* 0x000076320e0d7816 */ /* 0x000fe4000000000d */
[----:B------:R-:W-:Y:S02]  /*0380*/  PRMT R0, R16, 0x7632, R0 ;  /* 0x0000763210007816 */ /* 0x000fe40000000000 */
[----:B------:R-:W-:Y:S02]  /*0390*/  SHF.L.U32 R12, R12, 0x10, RZ ;  /* 0x000000100c0c7819 */ /* 0x000fe400000006ff */
[----:B------:R-:W-:Y:S02]  /*03a0*/  SHF.L.U32 R14, R14, 0x10, RZ ;  /* 0x000000100e0e7819 */ /* 0x000fe400000006ff */
[----:B------:R-:W-:Y:S02]  /*03b0*/  SHF.L.U32 R16, R16, 0x10, RZ ;  /* 0x0000001010107819 */ /* 0x000fe400000006ff */
[----:B------:R-:W-:-:S02]  /*03c0*/  PRMT R27, R15, 0x7632, R27 ;  /* 0x000076320f1b7816 */ /* 0x000fc4000000001b */
[----:B------:R-:W-:Y:S02]  /*03d0*/  SHF.L.U32 R30, R15, 0x10, RZ ;  /* 0x000000100f1e7819 */ /* 0x000fe400000006ff */
[C---:B-----5:R-:W-:Y:S02]  /*03e0*/  PRMT R29, R9.reuse, 0x7632, R29 ;  /* 0x00007632091d7816 */ /* 0x060fe4000000001d */
[----:B------:R-:W-:Y:S02]  /*03f0*/  SHF.L.U32 R34, R9, 0x10, RZ ;  /* 0x0000001009227819 */ /* 0x000fe400000006ff */
[C---:B------:R-:W-:Y:S02]  /*0400*/  PRMT R31, R11.reuse, 0x7632, R31 ;  /* 0x000076320b1f7816 */ /* 0x040fe4000000001f */
[----:B------:R-:W-:Y:S02]  /*0410*/  SHF.L.U32 R38, R11, 0x10, RZ ;  /* 0x000000100b267819 */ /* 0x000fe400000006ff */
[----:B---3--:R-:W-:-:S02]  /*0420*/  PRMT R33, R5, 0x7632, R33 ;  /* 0x0000763205217816 */ /* 0x008fc40000000021 */
[----:B------:R-:W-:Y:S02]  /*0430*/  SHF.L.U32 R42, R5, 0x10, RZ ;  /* 0x00000010052a7819 */ /* 0x000fe400000006ff */
[----:B------:R-:W-:Y:S02]  /*0440*/  PRMT R17, R18, 0x7632, R17 ;  /* 0x0000763212117816 */ /* 0x000fe40000000011 */
[----:B------:R-:W-:Y:S02]  /*0450*/  PRMT R23, R19, 0x7632, R23 ;  /* 0x0000763213177816 */ /* 0x000fe40000000017 */
[----:B------:R-:W-:Y:S02]  /*0460*/  PRMT R15, R8, 0x7632, R15 ;  /* 0x00007632080f7816 */ /* 0x000fe4000000000f */
[----:B------:R-:W-:Y:S02]  /*0470*/  PRMT R9, R10, 0x7632, R9 ;  /* 0x000076320a097816 */ /* 0x000fe40000000009 */
[----:B------:R-:W-:-:S02]  /*0480*/  PRMT R11, R4, 0x7632, R11 ;  /* 0x00007632040b7816 */ /* 0x000fc4000000000b */
[----:B------:R-:W-:Y:S02]  /*0490*/  PRMT R5, R6, 0x7632, R5 ;  /* 0x0000763206057816 */ /* 0x000fe40000000005 */
[----:B------:R-:W-:Y:S01]  /*04a0*/  SHF.L.U32 R26, R19, 0x10, RZ ;  /* 0x00000010131a7819 */ /* 0x000fe200000006ff */
[----:B------:R-:W-:Y:S01]  /*04b0*/  FADD R19, R81, R22 ;  /* 0x0000001651137221 */ /* 0x000fe20000000000 */
[----:B------:R-:W-:Y:S02]  /*04c0*/  PRMT R35, R7, 0x7632, R35 ;  /* 0x0000763207237816 */ /* 0x000fe40000000023 */
[----:B------:R-:W-:Y:S01]  /*04d0*/  SHF.L.U32 R2, R20, 0x10, RZ ;  /* 0x0000001014027819 */ /* 0x000fe200000006ff */
[C---:B------:R-:W-:Y:S01]  /*04e0*/  FADD R20, R81.reuse, R24 ;  /* 0x0000001851147221 */ /* 0x040fe20000000000 */
[----:B------:R-:W-:Y:S01]  /*04f0*/  SHF.L.U32 R32, R8, 0x10, RZ ;  /* 0x0000001008207819 */ /* 0x000fe200000006ff */
[----:B------:R-:W-:Y:S01]  /*0500*/  IMAD.U32 R36, R10, 0x10000, RZ ;  /* 0x000100000a247824 */ /* 0x000fe200078e00ff */
[----:B------:R-:W-:Y:S01]  /*0510*/  SHF.L.U32 R40, R4, 0x10, RZ ;  /* 0x0000001004287819 */ /* 0x000fe200000006ff */
[C---:B------:R-:W-:Y:S01]  /*0520*/  FADD R22, R81.reuse, R12 ;  /* 0x0000000c51167221 */ /* 0x040fe20000000000 */
[----:B------:R-:W-:Y:S01]  /*0530*/  SHF.L.U32 R44, R6, 0x10, RZ ;  /* 0x00000010062c7819 */ /* 0x000fe200000006ff */
[C---:B------:R-:W-:Y:S01]  /*0540*/  FADD R24, R81.reuse, R14 ;  /* 0x0000000e51187221 */ /* 0x040fe20000000000 */
[----:B------:R-:W-:Y:S01]  /*0550*/  SHF.L.U32 R0, R0, 0x10, RZ ;  /* 0x0000001000007819 */ /* 0x000fe200000006ff */
[----:B------:R-:W-:Y:S01]  /*0560*/  FADD R18, R81, R16 ;  /* 0x0000001051127221 */ /* 0x000fe20000000000 */
[----:B------:R-:W-:Y:S01]  /*0570*/  SHF.L.U32 R68, R17, 0x10, RZ ;  /* 0x0000001011447819 */ /* 0x000fe200000006ff */
[----:B------:R-:W-:Y:S01]  /*0580*/  IMAD.U32 R46, R7, 0x10000, RZ ;  /* 0x00010000072e7824 */ /* 0x000fe200078e00ff */
[----:B------:R-:W-:Y:S01]  /*0590*/  SHF.L.U32 R4, R23, 0x10, RZ ;  /* 0x0000001017047819 */ /* 0x000fe200000006ff */
        /* <DEDUP_REMOVED lines=39> */
[----:B------:R-:W-:Y:S01]  /*0810*/  HFMA2 R16, -RZ, RZ, 0, 0 ;  /* 0x00000000ff107431 */ /* 0x000fe200000001ff */
[----:B------:R-:W-:-:S02]  /*0820*/  CS2R R2, SRZ ;  /* 0x0000000000027805 */ /* 0x000fc4000001ff00 */
[----:B------:R-:W-:Y:S02]  /*0830*/  CS2R R4, SRZ ;  /* 0x0000000000047805 */ /* 0x000fe4000001ff00 */
[----:B------:R-:W-:Y:S02]  /*0840*/  CS2R R6, SRZ ;  /* 0x0000000000067805 */ /* 0x000fe4000001ff00 */
[----:B------:R-:W-:Y:S02]  /*0850*/  CS2R R10, SRZ ;  /* 0x00000000000a7805 */ /* 0x000fe4000001ff00 */
[----:B------:R-:W-:Y:S02]  /*0860*/  CS2R R8, SRZ ;  /* 0x0000000000087805 */ /* 0x000fe4000001ff00 */
[----:B------:R-:W-:Y:S02]  /*0870*/  CS2R R12, SRZ ;  /* 0x00000000000c7805 */ /* 0x000fe4000001ff00 */
[----:B------:R-:W-:-:S07]  /*0880*/  CS2R R14, SRZ ;  /* 0x00000000000e7805 */ /* 0x000fce000001ff00 */
.L_x_2333:
[----:B0-----:R-:W0:Y:S01]  /*0890*/  S2R R17, SR_TID.X ;  /* 0x0000000000117919 */ /* 0x001e220000002100 */
[----:B------:R-:W1:Y:S01]  /*08a0*/  LDC.64 R106, c[0x0][0x390] ;  /* 0x0000e400ff6a7b82 */ /* 0x000e620000000a00 */
[----:B------:R-:W-:-:S07]  /*08b0*/  IMAD.SHL.U32 R0, R98, 0x200, RZ ;  /* 0x0000020062007824 */ /* 0x000fce00078e00ff */
[----:B------:R-:W2:Y:S08]  /*08c0*/  LDC.64 R104, c[0x0][0x3c8] ;  /* 0x0000f200ff687b82 */ /* 0x000eb00000000a00 */
[----:B------:R-:W3:Y:S01]  /*08d0*/  LDC.64 R102, c[0x0][0x3a0] ;  /* 0x0000e800ff667b82 */ /* 0x000ee20000000a00 */
[----:B0-----:R-:W-:-:S05]  /*08e0*/  LOP3.LUT R101, R0, R17, RZ, 0xfc, !PT ;  /* 0x0000001100657212 */ /* 0x001fca00078efcff */
[----:B-1----:R-:W-:-:S04]  /*08f0*/  IMAD.WIDE.U32 R106, R101, 0x10, R106 ;  /* 0x00000010656a7825 */ /* 0x002fc800078e006a */
[----:B--2---:R-:W-:Y:S01]  /*0900*/  IMAD.WIDE.U32 R104, R101, 0x10, R104 ;  /* 0x0000001065687825 */ /* 0x004fe200078e0068 */
[----:B------:R-:W2:Y:S03]  /*0910*/  LDG.E.128 R40, desc[UR6][R106.64] ;  /* 0x000000066a287981 */ /* 0x000ea6000c1e1d00 */
[----:B---3--:R-:W-:Y:S01]  /*0920*/  IMAD.WIDE R102, R98, 0x4, R102 ;  /* 0x0000000462667825 */ /* 0x008fe200078e0266 */
[----:B------:R-:W3:Y:S04]  /*0930*/  LDG.E.128 R48, desc[UR6][R106.64+0x800] ;  /* 0x000800066a307981 */ /* 0x000ee8000c1e1d00 */
[----:B------:R-:W4:Y:S04]  /*0940*/  LDG.E.128 R44, desc[UR6][R104.64] ;  /* 0x00000006682c7981 */ /* 0x000f28000c1e1d00 */
[----:B------:R-:W5:Y:S04]  /*0950*/  LDG.E.128 R52, desc[UR6][R104.64+0x800] ;  /* 0x0008000668347981 */ /* 0x000f68000c1e1d00 */
[----:B------:R0:W5:Y:S04]  /*0960*/  LDG.E R102, desc[UR6][R102.64] ;  /* 0x0000000666667981 */ /* 0x000168000c1e1900 */
[----:B------:R-:W5:Y:S04]  /*0970*/  LDG.E.128 R56, desc[UR6][R106.64+0x1000] ;  /* 0x001000066a387981 */ /* 0x000f68000c1e1d00 */
[----:B------:R-:W5:Y:S04]  /*0980*/  LDG.E.128 R60, desc[UR6][R104.64+0x1000] ;  /* 0x00100006683c7981 */ /* 0x000f68000c1e1d00 */
[----:B------:R-:W5:Y:S04]  /*0990*/  LDG.E.128 R64, desc[UR6][R106.64+0x1800] ;  /* 0x001800066a407981 */ /* 0x000f68000c1e1d00 */
[----:B------:R-:W5:Y:S01]  /*09a0*/  LDG.E.128 R36, desc[UR6][R104.64+0x1800] ;  /* 0x0018000668247981 */ /* 0x000f62000c1e1d00 */
[----:B------:R-:W-:-:S13]  /*09b0*/  LOP3.LUT P2, RZ, R17, 0x1f, RZ, 0xc0, !PT ;  /* 0x0000001f11ff7812 */ /* 0x000fda000784c0ff */
[----:B------:R-:W1:Y:S01]  /*09c0*/  @!P2 S2R R109, SR_CgaCtaId ;  /* 0x00000000006da919 */ /* 0x000e620000008800 */
[----:B------:R-:W-:-:S04]  /*09d0*/  @!P2 MOV R0, 0x400 ;  /* 0x000004000000a802 */ /* 0x000fc80000000f00 */
[----:B-1----:R-:W-:Y:S02]  /*09e0*/  @!P2 LEA R83, R109, R0, 0x18 ;  /* 0x000000006d53a211 */ /* 0x002fe400078ec0ff */
[----:B--2---:R-:W-:Y:S02]  /*09f0*/  SHF.L.U32 R109, R40, 0x10, RZ ;  /* 0x00000010286d7819 */ /* 0x004fe400000006ff */
[----:B------:R-:W-:Y:S02]  /*0a00*/  SHF.L.U32 R135, R41, 0x10, RZ ;  /* 0x0000001029877819 */ /* 0x000fe400000006ff */
[C---:B---3--:R-:W-:Y:S02]  /*0a10*/  PRMT R121, R48.reuse, 0x7632, R121 ;  /* 0x0000763230797816 */ /* 0x048fe40000000079 */
[----:B------:R-:W-:Y:S01]  /*0a20*/  SHF.L.U32 R129, R48, 0x10, RZ ;  /* 0x0000001030817819 */ /* 0x000fe200000006ff */
[----:B------:R-:W-:Y:S01]  /*0a30*/  IMAD.U32 R119, R51, 0x10000, RZ ;  /* 0x0001000033777824 */ /* 0x000fe200078e00ff */
[----:B------:R-:W-:-:S02]  /*0a40*/  PRMT R108, R40, 0x7632, R108 ;  /* 0x00007632286c7816 */ /* 0x000fc4000000006c */
[C---:B0-----:R-:W-:Y:S02]  /*0a50*/  PRMT R103, R43.reuse, 0x7632, R103 ;  /* 0x000076322b677816 */ /* 0x041fe40000000067 */
[----:B------:R-:W-:Y:S02]  /*0a60*/  SHF.L.U32 R133, R43, 0x10, RZ ;  /* 0x000000102b857819 */ /* 0x000fe400000006ff */
[----:B----4-:R-:W-:Y:S02]  /*0a70*/  SHF.L.U32 R115, R44, 0x10, RZ ;  /* 0x000000102c737819 */ /* 0x010fe400000006ff */
[C---:B------:R-:W-:Y:S01]  /*0a80*/  PRMT R48, R49.reuse, 0x7632, R48 ;  /* 0x0000763231307816 */ /* 0x040fe20000000030 */
[----:B-----5:R-:W-:Y:S01]  /*0a90*/  FMUL R0, R102, R109 ;  /* 0x0000006d66007220 */ /* 0x020fe20000400000 */
[----:B------:R-:W-:Y:S02]  /*0aa0*/  SHF.L.U32 R127, R49, 0x10, RZ ;  /* 0x00000010317f7819 */ /* 0x000fe400000006ff */
[----:B------:R-:W-:-:S02]  /*0ab0*/  PRMT R130, R41, 0x7632, R130 ;  /* 0x0000763229827816 */ /* 0x000fc40000000082 */
[----:B------:R-:W-:Y:S02]  /*0ac0*/  PRMT R112, R44, 0x7632, R112 ;  /* 0x000076322c707816 */ /* 0x000fe40000000070 */
[----:B------:R-:W-:Y:S01]  /*0ad0*/  PRMT R49, R51, 0x7632, R49 ;  /* 0x0000763233317816 */ /* 0x000fe20000000031 */
[----:B------:R-:W-:Y:S01]  /*0ae0*/  IMAD.U32 R44, R63, 0x10000, RZ ;  /* 0x000100003f2c7824 */ /* 0x000fe200078e00ff */
[C---:B------:R-:W-:Y:S02]  /*0af0*/  PRMT R161, R54.reuse, 0x7632, R161 ;  /* 0x0000763236a17816 */ /* 0x040fe400000000a1 */
[----:B------:R-:W-:Y:S02]  /*0b00*/  SHF.L.U32 R43, R54, 0x10, RZ ;  /* 0x00000010362b7819 */ /* 0x000fe400000006ff */
[C---:B------:R-:W-:Y:S02]  /*0b10*/  PRMT R118, R50.reuse, 0x7632, R118 ;  /* 0x0000763232767816 */ /* 0x040fe40000000076 */
[----:B------:R-:W-:-:S02]  /*0b20*/  SHF.L.U32 R113, R50, 0x10, RZ ;  /* 0x0000001032717819 */ /* 0x000fc400000006ff */
[C---:B------:R-:W-:Y:S02]  /*0b30*/  PRMT R51, R52.reuse, 0x7632, R51 ;  /* 0x0000763234337816 */ /* 0x040fe40000000033 */
[----:B------:R-:W-:Y:S01]  /*0b40*/  SHF.L.U32 R41, R52, 0x10, RZ ;  /* 0x0000001034297819 */ /* 0x000fe200000006ff */
[----:B------:R-:W-:Y:S01]  /*0b50*/  IMAD.U32 R52, R37, 0x10000, RZ ;  /* 0x0001000025347824 */ /* 0x000fe200078e00ff */
[C---:B------:R-:W-:Y:S02]  /*0b60*/  PRMT R54, R58.reuse, 0x7632, R54 ;  /* 0x000076323a367816 */ /* 0x040fe40000000036 */
[----:B------:R-:W-:Y:S02]  /*0b70*/  SHF.L.U32 R117, R58, 0x10, RZ ;  /* 0x000000103a757819 */ /* 0x000fe400000006ff */
[----:B------:R-:W-:Y:S02]  /*0b80*/  PRMT R148, R63, 0x7632, R148 ;  /* 0x000076323f947816 */ /* 0x000fe40000000094 */
[----:B------:R-:W-:-:S02]  /*0b90*/  PRMT R50, R67, 0x7632, R50 ;  /* 0x0000763243327816 */ /* 0x000fc40000000032 */
[----:B------:R-:W-:Y:S01]  /*0ba0*/  SHF.L.U32 R63, R67, 0x10, RZ ;  /* 0x00000010433f7819 */ /* 0x000fe200000006ff */
[----:B------:R-:W-:Y:S01]  /*0bb0*/  FMUL R67, R102, R135 ;  /* 0x0000008766437220 */ /* 0x000fe20000400000 */
[----:B------:R-:W-:Y:S01]  /*0bc0*/  PRMT R58, R37, 0x7632, R58 ;  /* 0x00007632253a7816 */ /* 0x000fe2000000003a */
[-C--:B------:R-:W-:Y:S01]  /*0bd0*/  FFMA R99, R0, R115.reuse, R99 ;  /* 0x0000007300637223 */ /* 0x080fe20000000063 */
[C---:B------:R-:W-:Y:S02]  /*0be0*/  PRMT R107, R45.reuse, 0x7632, R107 ;  /* 0x000076322d6b7816 */ /* 0x040fe4000000006b */
[----:B------:R-:W-:Y:S01]  /*0bf0*/  SHF.L.U32 R37, R108, 0x10, RZ ;  /* 0x000000106c257819 */ /* 0x000fe200000006ff */
[----:B------:R-:W-:Y:S01]  /*0c00*/  IMAD.U32 R126, R45, 0x10000, RZ ;  /* 0x000100002d7e7824 */ /* 0x000fe200078e00ff */
[----:B------:R-:W-:Y:S01]  /*0c10*/  SHF.L.U32 R135, R112, 0x10, RZ ;  /* 0x0000001070877819 */ /* 0x000fe200000006ff */
[----:B------:R-:W-:Y:S01]  /*0c20*/  FMUL R115, R18, R115 ;  /* 0x0000007312737220 */ /* 0x000fe20000400000 */
[----:B------:R-:W-:-:S02]  /*0c30*/  PRMT R122, R53, 0x7632, R122 ;  /* 0x00007632357a7816 */ /* 0x000fc4000000007a */
[----:B------:R-:W-:Y:S02]  /*0c40*/  SHF.L.U32 R40, R53, 0x10, RZ ;  /* 0x0000001035287819 */ /* 0x000fe400000006ff */
[C---:B------:R-:W-:Y:S02]  /*0c50*/  PRMT R116, R62.reuse, 0x7632, R116 ;  /* 0x000076323e747816 */ /* 0x040fe40000000074 */
[----:B------:R-:W-:Y:S01]  /*0c60*/  SHF.L.U32 R45, R62, 0x10, RZ ;  /* 0x000000103e2d7819 */ /* 0x000fe200000006ff */
[----:B------:R-:W-:Y:S01]  /*0c70*/  FMUL R108, R102, R37 ;  /* 0x00000025666c7220 */ /* 0x000fe20000400000 */
[C---:B------:R-:W-:Y:S02]  /*0c80*/  PRMT R62, R38.reuse, 0x7632, R62 ;  /* 0x00007632263e7816 */ /* 0x040fe4000000003e */
[----:B------:R-:W-:Y:S01]  /*0c90*/  SHF.L.U32 R53, R38, 0x10, RZ ;  /* 0x0000001026357819 */ /* 0x000fe200000006ff */
[----:B------:R-:W-:Y:S01]  /*0ca0*/  IMAD.U32 R38, R107, 0x10000, RZ ;  /* 0x000100006b267824 */ /* 0x000fe200078e00ff */
[----:B------:R-:W-:Y:S01]  /*0cb0*/  PRMT R106, R42, 0x7632, R106 ;  /* 0x000076322a6a7816 */ /* 0x000fe2000000006a */
[----:B------:R-:W-:Y:S01]  /*0cc0*/  FMUL R107, R34, R135 ;  /* 0x00000087226b7220 */ /* 0x000fe20000400000 */
[----:B------:R-:W-:Y:S01]  /*0cd0*/  SHF.L.U32 R139, R42, 0x10, RZ ;  /* 0x000000102a8b7819 */ /* 0x000fe200000006ff */
[----:B------:R-:W-:Y:S01]  /*0ce0*/  FFMA R37, R0, R115, RZ ;  /* 0x0000007300257223 */ /* 0x000fe200000000ff */
[----:B------:R-:W-:-:S02]  /*0cf0*/  PRMT R128, R46, 0x7632, R128 ;  /* 0x000076322e807816 */ /* 0x000fc40000000080 */
[----:B------:R-:W-:Y:S02]  /*0d00*/  SHF.L.U32 R131, R46, 0x10, RZ ;  /* 0x000000102e837819 */ /* 0x000fe400000006ff */
[C---:B------:R-:W-:Y:S02]  /*0d10*/  PRMT R104, R47.reuse, 0x7632, R104 ;  /* 0x000076322f687816 */ /* 0x040fe40000000068 */
[----:B------:R-:W-:Y:S02]  /*0d20*/  SHF.L.U32 R124, R47, 0x10, RZ ;  /* 0x000000102f7c7819 */ /* 0x000fe400000006ff */
[C---:B------:R-:W-:Y:S02]  /*0d30*/  PRMT R120, R55.reuse, 0x7632, R120 ;  /* 0x0000763237787816 */ /* 0x040fe40000000078 */
[----:B------:R-:W-:Y:S02]  /*0d40*/  SHF.L.U32 R42, R55, 0x10, RZ ;  /* 0x00000010372a7819 */ /* 0x000fe400000006ff */
[----:B------:R-:W-:-:S02]  /*0d50*/  PRMT R110, R56, 0x7632, R110 ;  /* 0x00007632386e7816 */ /* 0x000fc4000000006e */
[----:B------:R-:W-:Y:S02]  /*0d60*/  SHF.L.U32 R123, R56, 0x10, RZ ;  /* 0x00000010387b7819 */ /* 0x000fe400000006ff */
[C---:B------:R-:W-:Y:S02]  /*0d70*/  PRMT R55, R59.reuse, 0x7632, R55 ;  /* 0x000076323b377816 */ /* 0x040fe40000000037 */
[----:B------:R-:W-:Y:S02]  /*0d80*/  SHF.L.U32 R149, R59, 0x10, RZ ;  /* 0x000000103b957819 */ /* 0x000fe400000006ff */
[C---:B------:R-:W-:Y:S02]  /*0d90*/  PRMT R125, R60.reuse, 0x7632, R125 ;  /* 0x000076323c7d7816 */ /* 0x040fe4000000007d */
[----:B------:R-:W-:Y:S02]  /*0da0*/  SHF.L.U32 R47, R60, 0x10, RZ ;  /* 0x000000103c2f7819 */ /* 0x000fe400000006ff */
[----:B------:R-:W-:-:S02]  /*0db0*/  PRMT R114, R61, 0x7632, R114 ;  /* 0x000076323d727816 */ /* 0x000fc40000000072 */
[----:B------:R-:W-:Y:S01]  /*0dc0*/  SHF.L.U32 R46, R61, 0x10, RZ ;  /* 0x000000103d2e7819 */ /* 0x000fe200000006ff */
[-C--:B------:R-:W-:Y:S01]  /*0dd0*/  FFMA R96, R67, R126.reuse, R96 ;  /* 0x0000007e43607223 */ /* 0x080fe20000000060 */
[C---:B------:R-:W-:Y:S02]  /*0de0*/  PRMT R56, R65.reuse, 0x7632, R56 ;  /* 0x0000763241387816 */ /* 0x040fe40000000038 */
[----:B------:R-:W-:Y:S02]  /*0df0*/  SHF.L.U32 R59, R65, 0x10, RZ ;  /* 0x00000010413b7819 */ /* 0x000fe400000006ff */
[C---:B------:R-:W-:Y:S02]  /*0e00*/  PRMT R60, R66.reuse, 0x7632, R60 ;  /* 0x00007632423c7816 */ /* 0x040fe4000000003c */
[----:B------:R-:W-:Y:S01]  /*0e10*/  SHF.L.U32 R61, R66, 0x10, RZ ;  /* 0x00000010423d7819 */ /* 0x000fe200000006ff */
[----:B------:R-:W-:Y:S01]  /*0e20*/  FMUL R126, R19, R126 ;  /* 0x0000007e137e7220 */ /* 0x000fe20000400000 */
[----:B------:R-:W-:-:S02]  /*0e30*/  PRMT R66, R36, 0x7632, R66 ;  /* 0x0000763224427816 */ /* 0x000fc40000000042 */
[----:B------:R-:W-:Y:S01]  /*0e40*/  SHF.L.U32 R65, R36, 0x10, RZ ;  /* 0x0000001024417819 */ /* 0x000fe200000006ff */
[----:B------:R-:W-:Y:S01]  /*0e50*/  FFMA R36, R108, R107, R37 ;  /* 0x0000006b6c247223 */ /* 0x000fe20000000025 */
[----:B------:R-:W-:Y:S01]  /*0e60*/  SHF.L.U32 R137, R130, 0x10, RZ ;  /* 0x0000001082897819 */ /* 0x000fe200000006ff */
[----:B------:R-:W-:Y:S01]  /*0e70*/  FMUL R109, R102, R139 ;  /* 0x0000008b666d7220 */ /* 0x000fe20000400000 */
[----:B------:R-:W-:Y:S01]  /*0e80*/  SHF.L.U32 R139, R106, 0x10, RZ ;  /* 0x000000106a8b7819 */ /* 0x000fe200000006ff */
[C---:B------:R-:W-:Y:S01]  /*0e90*/  FMUL R112, R102.reuse, R133 ;  /* 0x0000008566707220 */ /* 0x040fe20000400000 */
[----:B------:R-:W-:Y:S01]  /*0ea0*/  FMUL R141, R35, R38 ;  /* 0x00000026238d7220 */ /* 0x000fe20000400000 */
[----:B------:R-:W-:Y:S01]  /*0eb0*/  FMUL R106, R102, R137 ;  /* 0x00000089666a7220 */ /* 0x000fe20000400000 */
[----:B------:R-:W-:Y:S01]  /*0ec0*/  FFMA R133, R67, R126, R36 ;  /* 0x0000007e43857223 */ /* 0x000fe20000000024 */
[----:B------:R-:W-:Y:S01]  /*0ed0*/  SHF.L.U32 R37, R128, 0x10, RZ ;  /* 0x0000001080257819 */ /* 0x000fe200000006ff */
[----:B------:R-:W-:-:S02]  /*0ee0*/  FMUL R138, R20, R131 ;  /* 0x00000083148a7220 */ /* 0x000fc40000400000 */
[C---:B------:R-:W-:Y:S01]  /*0ef0*/  FFMA R36, R106.reuse, R141, R133 ;  /* 0x0000008d6a247223 */ /* 0x040fe20000000085 */
[----:B------:R-:W-:Y:S01]  /*0f00*/  FFMA R95, R106, R38, R95 ;  /* 0x000000266a5f7223 */ /* 0x000fe2000000005f */
[----:B------:R-:W-:Y:S01]  /*0f10*/  SHF.L.U32 R133, R103, 0x10, RZ ;  /* 0x0000001067857819 */ /* 0x000fe200000006ff */
[----:B------:R-:W-:Y:S01]  /*0f20*/  FMUL R103, R102, R139 ;  /* 0x0000008b66677220 */ /* 0x000fe20000400000 */
[----:B------:R-:W-:Y:S01]  /*0f30*/  FMUL R136, R68, R37 ;  /* 0x0000002544887220 */ /* 0x000fe20000400000 */
[C---:B------:R-:W-:Y:S01]  /*0f40*/  FFMA R38, R109.reuse, R138, R36 ;  /* 0x0000008a6d267223 */ /* 0x040fe20000000024 */
[----:B------:R-:W-:Y:S01]  /*0f50*/  FFMA R94, R109, R131, R94 ;  /* 0x000000836d5e7223 */ /* 0x000fe2000000005e */
[----:B------:R-:W-:Y:S01]  /*0f60*/  SHF.L.U32 R36, R104, 0x10, RZ ;  /* 0x0000001068247819 */ /* 0x000fe200000006ff */
[----:B------:R-:W-:Y:S01]  /*0f70*/  FMUL R139, R21, R124 ;  /* 0x0000007c158b7220 */ /* 0x000fe20000400000 */
[----:B------:R-:W-:Y:S01]  /*0f80*/  FFMA R131, R103, R136, R38 ;  /* 0x0000008867837223 */ /* 0x000fe20000000026 */
[----:B------:R-:W-:-:S02]  /*0f90*/  FMUL R104, R102, R133 ;  /* 0x0000008566687220 */ /* 0x000fc40000400000 */
[----:B------:R-:W-:Y:S01]  /*0fa0*/  FMUL R137, R69, R36 ;  /* 0x0000002445897220 */ /* 0x000fe20000400000 */
[----:B------:R-:W-:Y:S01]  /*0fb0*/  FFMA R131, R112, R139, R131 ;  /* 0x0000008b70837223 */ /* 0x000fe20000000083 */
[----:B------:R-:W-:Y:S01]  /*0fc0*/  FFMA R97, R108, R135, R97 ;  /* 0x000000876c617223 */ /* 0x000fe20000000061 */
[----:B------:R-:W-:Y:S01]  /*0fd0*/  SHF.L.U32 R121, R121, 0x10, RZ ;  /* 0x0000001079797819 */ /* 0x000fe200000006ff */
[----:B------:R-:W-:Y:S01]  /*0fe0*/  FMUL R142, R102, R129 ;  /* 0x00000081668e7220 */ /* 0x000fe20000400000 */
[----:B------:R-:W-:Y:S01]  /*0ff0*/  SHF.L.U32 R51, R51, 0x10, RZ ;  /* 0x0000001033337819 */ /* 0x000fe200000006ff */
[----:B------:R-:W-:Y:S01]  /*1000*/  FMUL R135, R22, R41 ;  /* 0x0000002916877220 */ /* 0x000fe20000400000 */
[----:B------:R-:W-:Y:S01]  /*1010*/  FFMA R131, R104, R137, R131 ;  /* 0x0000008968837223 */ /* 0x000fe20000000083 */
[----:B------:R-:W-:Y:S02]  /*1020*/  FMUL R145, R102, R121 ;  /* 0x0000007966917220 */ /* 0x000fe40000400000 */
[----:B------:R-:W-:Y:S01]  /*1030*/  FMUL R134, R70, R51 ;  /* 0x0000003346867220 */ /* 0x000fe20000400000 */
[----:B------:R-:W-:Y:S01]  /*1040*/  FFMA R38, R142, R135, R131 ;  /* 0x000000878e267223 */ /* 0x000fe20000000083 */
[----:B------:R-:W-:Y:S01]  /*1050*/  IMAD.U32 R143, R48, 0x10000, RZ ;  /* 0x00010000308f7824 */ /* 0x000fe200078e00ff */
[----:B------:R-:W-:Y:S01]  /*1060*/  SHF.L.U32 R48, R122, 0x10, RZ ;  /* 0x000000107a307819 */ /* 0x000fe200000006ff */
[C---:B------:R-:W-:Y:S01]  /*1070*/  FMUL R140, R102.reuse, R127 ;  /* 0x0000007f668c7220 */ /* 0x040fe20000400000 */
[----:B------:R-:W-:Y:S01]  /*1080*/  FMUL R133, R23, R40 ;  /* 0x0000002817857220 */ /* 0x000fe20000400000 */
[----:B------:R-:W-:Y:S01]  /*1090*/  FFMA R121, R145, R134, R38 ;  /* 0x0000008691797223 */ /* 0x000fe20000000026 */
[----:B------:R-:W-:Y:S01]  /*10a0*/  FMUL R143, R102, R143 ;  /* 0x0000008f668f7220 */ /* 0x000fe20000400000 */
[----:B------:R-:W-:-:S02]  /*10b0*/  FMUL R132, R71, R48 ;  /* 0x0000003047847220 */ /* 0x000fc40000400000 */
[----:B------:R-:W-:Y:S01]  /*10c0*/  FFMA R38, R140, R133, R121 ;  /* 0x000000858c267223 */ /* 0x000fe20000000079 */
[----:B------:R-:W-:Y:S01]  /*10d0*/  SHF.L.U32 R121, R118, 0x10, RZ ;  /* 0x0000001076797819 */ /* 0x000fe200000006ff */
[----:B------:R-:W-:Y:S01]  /*10e0*/  FMUL R113, R102, R113 ;  /* 0x0000007166717220 */ /* 0x000fe20000400000 */
[----:B------:R-:W-:Y:S01]  /*10f0*/  SHF.L.U32 R161, R161, 0x10, RZ ;  /* 0x00000010a1a17819 */ /* 0x000fe200000006ff */
[----:B------:R-:W-:Y:S01]  /*1100*/  FMUL R122, R24, R43 ;  /* 0x0000002b187a7220 */ /* 0x000fe20000400000 */
[----:B------:R-:W-:Y:S01]  /*1110*/  FFMA R38, R143, R132, R38 ;  /* 0x000000848f267223 */ /* 0x000fe20000000026 */
[C---:B------:R-:W-:Y:S01]  /*1120*/  PRMT R105, R57.reuse, 0x7632, R105 ;  /* 0x0000763239697816 */ /* 0x040fe20000000069 */
[----:B------:R-:W-:Y:S01]  /*1130*/  IMAD.U32 R111, R57, 0x10000, RZ ;  /* 0x00010000396f7824 */ /* 0x000fe200078e00ff */
[----:B------:R-:W-:Y:S01]  /*1140*/  PRMT R57, R64, 0x7632, R57 ;  /* 0x0000763240397816 */ /* 0x000fe20000000039 */
[----:B------:R-:W-:Y:S01]  /*1150*/  FMUL R121, R102, R121 ;  /* 0x0000007966797220 */ /* 0x000fe20000400000 */
[----:B------:R-:W-:Y:S01]  /*1160*/  SHF.L.U32 R151, R64, 0x10, RZ ;  /* 0x0000001040977819 */ /* 0x000fe200000006ff */
        /* <DEDUP_REMOVED lines=8> */
[----:B------:R-:W-:-:S02]  /*11f0*/  FMUL R131, R102, R131 ;  /* 0x0000008366837220 */ /* 0x000fc40000400000 */
[----:B------:R-:W-:Y:S01]  /*1200*/  FMUL R128, R73, R38 ;  /* 0x0000002649807220 */ /* 0x000fe20000400000 */
[----:B------:R-:W-:Y:S01]  /*1210*/  FFMA R64, R124, R129, R49 ;  /* 0x000000817c407223 */ /* 0x000fe20000000031 */
[----:B------:R-:W-:Y:S01]  /*1220*/  FMUL R119, R102, R123 ;  /* 0x0000007b66777220 */ /* 0x000fe20000400000 */
[----:B------:R-:W-:Y:S01]  /*1230*/  IMAD.U32 R123, R110, 0x10000, RZ ;  /* 0x000100006e7b7824 */ /* 0x000fe200078e00ff */
[----:B------:R-:W-:Y:S01]  /*1240*/  SHF.L.U32 R49, R125, 0x10, RZ ;  /* 0x000000107d317819 */ /* 0x000fe200000006ff */
[----:B------:R-:W-:Y:S01]  /*1250*/  FMUL R110, R26, R47 ;  /* 0x0000002f1a6e7220 */ /* 0x000fe20000400000 */
[----:B------:R-:W-:Y:S01]  /*1260*/  FFMA R64, R131, R128, R64 ;  /* 0x0000008083407223 */ /* 0x000fe20000000040 */
[C---:B------:R-:W-:Y:S01]  /*1270*/  FMUL R120, R102.reuse, R111 ;  /* 0x0000006f66787220 */ /* 0x040fe20000400000 */
[----:B------:R-:W-:Y:S01]  /*1280*/  FMUL R118, R102, R123 ;  /* 0x0000007b66767220 */ /* 0x000fe20000400000 */
[----:B------:R-:W-:Y:S01]  /*1290*/  FMUL R111, R74, R49 ;  /* 0x000000314a6f7220 */ /* 0x000fe20000400000 */
[----:B------:R-:W-:Y:S01]  /*12a0*/  FFMA R123, R119, R110, R64 ;  /* 0x0000006e777b7223 */ /* 0x000fe20000000040 */
[----:B------:R-:W-:Y:S01]  /*12b0*/  SHF.L.U32 R127, R105, 0x10, RZ ;  /* 0x00000010697f7819 */ /* 0x000fe200000006ff */
[----:B------:R-:W-:Y:S01]  /*12c0*/  FMUL R125, R27, R46 ;  /* 0x0000002e1b7d7220 */ /* 0x000fe20000400000 */
[----:B------:R-:W-:Y:S01]  /*12d0*/  SHF.L.U32 R114, R114, 0x10, RZ ;  /* 0x0000001072727819 */ /* 0x000fe200000006ff */
[----:B------:R-:W-:-:S02]  /*12e0*/  FFMA R105, R118, R111, R123 ;  /* 0x0000006f76697223 */ /* 0x000fc4000000007b */
[----:B------:R-:W-:Y:S02]  /*12f0*/  FMUL R127, R102, R127 ;  /* 0x0000007f667f7220 */ /* 0x000fe40000400000 */
[----:B------:R-:W-:Y:S01]  /*1300*/  FMUL R123, R75, R114 ;  /* 0x000000724b7b7220 */ /* 0x000fe20000400000 */
[----:B------:R-:W-:Y:S01]  /*1310*/  FFMA R64, R120, R125, R105 ;  /* 0x0000007d78407223 */ /* 0x000fe20000000069 */
[----:B------:R-:W-:Y:S01]  /*1320*/  SHF.L.U32 R105, R116, 0x10, RZ ;  /* 0x0000001074697819 */ /* 0x000fe200000006ff */
[----:B------:R-:W-:Y:S01]  /*1330*/  FMUL R117, R102, R117 ;  /* 0x0000007566757220 */ /* 0x000fe20000400000 */
[----:B------:R-:W-:Y:S01]  /*1340*/  SHF.L.U32 R147, R54, 0x10, RZ ;  /* 0x0000001036937819 */ /* 0x000fe200000006ff */
[----:B------:R-:W-:Y:S01]  /*1350*/  FMUL R116, R28, R45 ;  /* 0x0000002d1c747220 */ /* 0x000fe20000400000 */
[----:B------:R-:W-:-:S03]  /*1360*/  FFMA R144, R127, R123, R64 ;  /* 0x0000007b7f907223 */ /* 0x000fc60000000040 */
[----:B------:R-:W-:Y:S01]  /*1370*/  FMUL R147, R102, R147 ;  /* 0x0000009366937220 */ /* 0x000fe20000400000 */
[----:B------:R-:W-:Y:S01]  /*1380*/  FFMA R150, R117, R116, R144 ;  /* 0x0000007475967223 */ /* 0x000fe20000000090 */
[----:B------:R-:W-:Y:S01]  /*1390*/  FMUL R144, R76, R105 ;  /* 0x000000694c907220 */ /* 0x000fe20000400000 */
[C---:B------:R-:W-:Y:S01]  /*13a0*/  PRMT R64, R39.reuse, 0x7632, R64 ;  /* 0x0000763227407816 */ /* 0x040fe20000000040 */
[----:B------:R-:W-:Y:S02]  /*13b0*/  IMAD.U32 R54, R39, 0x10000, RZ ;  /* 0x0001000027367824 */ /* 0x000fe400078e00ff */
[----:B------:R-:W-:Y:S01]  /*13c0*/  FMUL R146, R102, R149 ;  /* 0x0000009566927220 */ /* 0x000fe20000400000 */
[----:B------:R-:W-:Y:S01]  /*13d0*/  SHF.L.U32 R55, R55, 0x10, RZ ;  /* 0x0000001037377819 */ /* 0x000fe200000006ff */
[----:B------:R-:W-:Y:S01]  /*13e0*/  FFMA R39, R147, R144, R150 ;  /* 0x0000009093277223 */ /* 0x000fe20000000096 */
[----:B------:R-:W-:Y:S01]  /*13f0*/  SHF.L.U32 R148, R148, 0x10, RZ ;  /* 0x0000001094947819 */ /* 0x000fe200000006ff */
[----:B------:R-:W-:-:S02]  /*1400*/  FMUL R149, R29, R44 ;  /* 0x0000002c1d957220 */ /* 0x000fc40000400000 */
[----:B------:R-:W-:Y:S02]  /*1410*/  FMUL R150, R102, R55 ;  /* 0x0000003766967220 */ /* 0x000fe40000400000 */
[----:B------:R-:W-:Y:S01]  /*1420*/  FFMA R39, R146, R149, R39 ;  /* 0x0000009592277223 */ /* 0x000fe20000000027 */
[----:B------:R-:W-:Y:S01]  /*1430*/  FMUL R153, R77, R148 ;  /* 0x000000944d997220 */ /* 0x000fe20000400000 */
[----:B------:R-:W-:Y:S01]  /*1440*/  SHF.L.U32 R155, R57, 0x10, RZ ;  /* 0x00000010399b7819 */ /* 0x000fe200000006ff */
[----:B------:R-:W-:Y:S01]  /*1450*/  FMUL R151, R102, R151 ;  /* 0x0000009766977220 */ /* 0x000fe20000400000 */
[----:B------:R-:W-:Y:S01]  /*1460*/  SHF.L.U32 R55, R66, 0x10, RZ ;  /* 0x0000001042377819 */ /* 0x000fe200000006ff */
[----:B------:R-:W-:Y:S01]  /*1470*/  FFMA R66, R150, R153, R39 ;  /* 0x0000009996427223 */ /* 0x000fe20000000027 */
[----:B------:R-:W-:Y:S01]  /*1480*/  FMUL R152, R30, R65 ;  /* 0x000000411e987220 */ /* 0x000fe20000400000 */
[C---:B------:R-:W-:Y:S01]  /*1490*/  FMUL R57, R102.reuse, R59 ;  /* 0x0000003b66397220 */ /* 0x040fe20000400000 */
[----:B------:R-:W-:Y:S01]  /*14a0*/  FMUL R59, R102, R155 ;  /* 0x0000009b663b7220 */ /* 0x000fe20000400000 */
[----:B------:R-:W-:Y:S01]  /*14b0*/  FMUL R154, R78, R55 ;  /* 0x000000374e9a7220 */ /* 0x000fe20000400000 */
[----:B------:R-:W-:Y:S01]  /*14c0*/  FFMA R66, R151, R152, R66 ;  /* 0x0000009897427223 */ /* 0x000fe20000000042 */
[----:B------:R-:W-:Y:S01]  /*14d0*/  SHF.L.U32 R39, R56, 0x10, RZ ;  /* 0x0000001038277819 */ /* 0x000fe200000006ff */
[----:B------:R-:W-:-:S02]  /*14e0*/  IMAD.U32 R56, R58, 0x10000, RZ ;  /* 0x000100003a387824 */ /* 0x000fc400078e00ff */
[----:B------:R-:W-:Y:S01]  /*14f0*/  FMUL R156, R31, R52 ;  /* 0x000000341f9c7220 */ /* 0x000fe20000400000 */
[----:B------:R-:W-:Y:S01]  /*1500*/  FFMA R66, R59, R154, R66 ;  /* 0x0000009a3b427223 */ /* 0x000fe20000000042 */
        /* <DEDUP_REMOVED lines=16> */
[----:B------:R-:W-:Y:S02]  /*1610*/  FMUL R66, R102, R159 ;  /* 0x0000009f66427220 */ /* 0x000fe40000400000 */
[----:B------:R-:W-:Y:S01]  /*1620*/  FMUL R159, R81, R64 ;  /* 0x00000040519f7220 */ /* 0x000fe20000400000 */
[----:B------:R-:W-:-:S04]  /*1630*/  FFMA R39, R63, R160, R50 ;  /* 0x000000a03f277223 */ /* 0x000fc80000000032 */
[----:B------:R-:W-:-:S05]  /*1640*/  FFMA R39, R66, R159, R39 ;  /* 0x0000009f42277223 */ /* 0x000fca0000000027 */
[----:B------:R-:W0:Y:S01]  /*1650*/  SHFL.DOWN PT, R50, R39, 0x10, 0x1f ;  /* 0x0a001f0027327f89 */ /* 0x000e2200000e0000 */
[----:B------:R-:W-:Y:S01]  /*1660*/  FFMA R16, R103, R37, R16 ;  /* 0x0000002567107223 */ /* 0x000fe20000000010 */
[----:B0-----:R-:W-:-:S05]  /*1670*/  FADD R50, R39, R50 ;  /* 0x0000003227327221 */ /* 0x001fca0000000000 */
[----:B------:R-:W0:Y:S02]  /*1680*/  SHFL.DOWN PT, R37, R50, 0x8, 0x1f ;  /* 0x09001f0032257f89 */ /* 0x000e2400000e0000 */
[----:B0-----:R-:W-:-:S05]  /*1690*/  FADD R162, R50, R37 ;  /* 0x0000002532a27221 */ /* 0x001fca0000000000 */
[----:B------:R-:W0:Y:S02]  /*16a0*/  SHFL.DOWN PT, R37, R162, 0x4, 0x1f ;  /* 0x08801f00a2257f89 */ /* 0x000e2400000e0000 */
[----:B0-----:R-:W-:-:S05]  /*16b0*/  FADD R163, R162, R37 ;  /* 0x00000025a2a37221 */ /* 0x001fca0000000000 */
[----:B------:R-:W0:Y:S01]  /*16c0*/  SHFL.DOWN PT, R164, R163, 0x2, 0x1f ;  /* 0x08401f00a3a47f89 */ /* 0x000e2200000e0000 */
[----:B------:R-:W-:Y:S02]  /*16d0*/  PLOP3.LUT P0, PT, PT, PT, PT, 0x80, 0x8 ;  /* 0x000000000008781c */ /* 0x000fe40003f0f070 */
[----:B------:R-:W-:Y:S01]  /*16e0*/  @!P2 PLOP3.LUT P0, PT, P1, PT, PT, 0x80, 0x8 ;  /* 0x000000000008a81c */ /* 0x000fe20000f0f070 */
[----:B0-----:R-:W-:Y:S02]  /*16f0*/  FADD R164, R163, R164 ;  /* 0x000000a4a3a47221 */ /* 0x001fe40000000000 */
[----:B------:R-:W0:Y:S03]  /*1700*/  LDC.64 R162, c[0x0][0x3d0] ;  /* 0x0000f400ffa27b82 */ /* 0x000e260000000a00 */
[----:B------:R-:W1:Y:S01]  /*1710*/  SHFL.DOWN PT, R37, R164, 0x1, 0x1f ;  /* 0x08201f00a4257f89 */ /* 0x000e6200000e0000 */
[----:B------:R-:W-:Y:S01]  /*1720*/  @!P2 SHF.R.U32.HI R39, RZ, 0x2, R17 ;  /* 0x00000002ff27a819 */ /* 0x000fe20000011611 */
[----:B------:R-:W-:Y:S01]  /*1730*/  FFMA R15, R104, R36, R15 ;  /* 0x00000024680f7223 */ /* 0x000fe2000000000f */
[----:B------:R-:W-:-:S04]  /*1740*/  @!P2 IADD3 R36, PT, PT, R83, 0x4020, RZ ;  /* 0x000040205324a810 */ /* 0x000fc80007ffe0ff */
[----:B------:R-:W-:Y:S01]  /*1750*/  @!P0 VIADD R36, R83, 0x4000 ;  /* 0x0000400053248836 */ /* 0x000fe20000000000 */
[----:B------:R-:W-:-:S04]  /*1760*/  @!P2 LOP3.LUT R39, R39, 0x18, RZ, 0xc0, !PT ;  /* 0x000000182727a812 */ /* 0x000fc800078ec0ff */
[----:B------:R-:W-:Y:S02]  /*1770*/  @!P2 IADD3 R39, PT, PT, R39, R36, RZ ;  /* 0x000000242727a210 */ /* 0x000fe40007ffe0ff */
[----:B------:R-:W-:Y:S01]  /*1780*/  MOV R36, RZ ;  /* 0x000000ff00247202 */ /* 0x000fe20000000f00 */
[----:B------:R-:W-:Y:S01]  /*1790*/  FFMA R7, R131, R38, R7 ;  /* 0x0000002683077223 */ /* 0x000fe20000000007 */
[----:B0-----:R-:W-:-:S04]  /*17a0*/  IMAD.WIDE.U32 R162, R101, 0x10, R162 ;  /* 0x0000001065a27825 */ /* 0x001fc800078e00a2 */
[----:B-1----:R-:W-:-:S05]  /*17b0*/  FADD R37, R164, R37 ;  /* 0x00000025a4257221 */ /* 0x002fca0000000000 */
[----:B------:R0:W-:Y:S01]  /*17c0*/  @!P2 STS.64 [R39], R36 ;  /* 0x000000242700a388 */ /* 0x0001e20000000a00 */
[----:B------:R-:W-:Y:S01]  /*17d0*/  FFMA R14, R142, R41, R14 ;  /* 0x000000298e0e7223 */ /* 0x000fe2000000000e */
[----:B------:R-:W-:Y:S01]  /*17e0*/  FFMA R13, R140, R40, R13 ;  /* 0x000000288c0d7223 */ /* 0x000fe2000000000d */
[----:B------:R-:W-:Y:S01]  /*17f0*/  FFMA R12, R113, R43, R12 ;  /* 0x0000002b710c7223 */ /* 0x000fe2000000000c */
[----:B0-----:R-:W2:Y:S01]  /*1800*/  LDG.E.128 R36, desc[UR6][R162.64] ;  /* 0x00000006a2247981 */ /* 0x001ea2000c1e1d00 */
[----:B------:R-:W-:-:S03]  /*1810*/  FFMA R11, R124, R42, R11 ;  /* 0x0000002a7c0b7223 */ /* 0x000fc6000000000b */
        /* <DEDUP_REMOVED lines=8> */
[----:B------:R-:W-:Y:S02]  /*18a0*/  FFMA R2, R118, R49, R2 ;  /* 0x0000003176027223 */ /* 0x000fe40000000002 */
[----:B------:R0:W5:Y:S01]  /*18b0*/  LDG.E.128 R48, desc[UR6][R162.64+0x1800] ;  /* 0x00180006a2307981 */ /* 0x000162000c1e1d00 */
[----:B------:R-:W-:Y:S01]  /*18c0*/  FFMA R90, R151, R65, R90 ;  /* 0x00000041975a7223 */ /* 0x000fe2000000005a */
[----:B------:R-:W-:-:S02]  /*18d0*/  IADD3 R65, PT, PT, R83, 0x4024, RZ ;  /* 0x0000402453417810 */ /* 0x000fc40007ffe0ff */
[C---:B------:R-:W-:Y:S01]  /*18e0*/  @!P1 IADD3 R65, PT, PT, R83.reuse, 0x4004, RZ ;  /* 0x0000400453419810 */ /* 0x040fe20007ffe0ff */
[----:B------:R-:W-:Y:S01]  /*18f0*/  BAR.SYNC.DEFER_BLOCKING 0x0 ;  /* 0x0000000000007b1d */ /* 0x000fe20000010000 */
[----:B------:R-:W-:Y:S01]  /*1900*/  FFMA R91, R150, R148, R91 ;  /* 0x00000094965b7223 */ /* 0x000fe2000000005b */
[C---:B------:R-:W-:Y:S01]  /*1910*/  IADD3 R148, PT, PT, R83.reuse, 0x402c, RZ ;  /* 0x0000402c53947810 */ /* 0x040fe20007ffe0ff */
[----:B------:R-:W-:Y:S02]  /*1920*/  @!P1 VIADD R148, R83, 0x400c ;  /* 0x0000400c53949836 */ /* 0x000fe40000000000 */
[----:B------:R-:W-:Y:S01]  /*1930*/  FFMA R8, R121, R161, R8 ;  /* 0x000000a179087223 */ /* 0x000fe20000000008 */
[C---:B------:R-:W-:Y:S02]  /*1940*/  IADD3 R161, PT, PT, R83.reuse, 0x4034, RZ ;  /* 0x0000403453a17810 */ /* 0x040fe40007ffe0ff */
[C---:B------:R-:W-:Y:S02]  /*1950*/  @!P1 IADD3 R161, PT, PT, R83.reuse, 0x4014, RZ ;  /* 0x0000401453a19810 */ /* 0x040fe40007ffe0ff */
[----:B0-----:R-:W-:Y:S01]  /*1960*/  IADD3 R162, PT, PT, R83, 0x403c, RZ ;  /* 0x0000403c53a27810 */ /* 0x001fe20007ffe0ff */
[----:B------:R-:W-:Y:S01]  /*1970*/  FFMA R100, R127, R114, R100 ;  /* 0x000000727f647223 */ /* 0x000fe20000000064 */
[----:B------:R-:W-:Y:S01]  /*1980*/  @!P1 IADD3 R162, PT, PT, R83, 0x401c, RZ ;  /* 0x0000401c53a29810 */ /* 0x000fe20007ffe0ff */
[----:B------:R-:W0:Y:S04]  /*1990*/  LDS R65, [R65] ;  /* 0x0000000041417984 */ /* 0x000e280000000800 */
[----:B------:R-:W1:Y:S04]  /*19a0*/  LDS R148, [R148] ;  /* 0x0000000094947984 */ /* 0x000e680000000800 */
[----:B------:R-:W1:Y:S04]  /*19b0*/  LDS R114, [R161] ;  /* 0x00000000a1727984 */ /* 0x000e680000000800 */
[----:B------:R-:W1:Y:S01]  /*19c0*/  LDS R162, [R162] ;  /* 0x00000000a2a27984 */ /* 0x000e620000000800 */
[----:B------:R-:W-:Y:S01]  /*19d0*/  FFMA R92, R147, R105, R92 ;  /* 0x00000069935c7223 */ /* 0x000fe2000000005c */
[----:B0-----:R-:W-:-:S04]  /*19e0*/  FADD R105, RZ, R65 ;  /* 0x00000041ff697221 */ /* 0x001fc80000000000 */
[----:B-1----:R-:W-:-:S04]  /*19f0*/  FADD R105, R105, R148 ;  /* 0x0000009469697221 */ /* 0x002fc80000000000 */
[----:B------:R-:W-:-:S04]  /*1a00*/  FADD R105, R105, R114 ;  /* 0x0000007269697221 */ /* 0x000fc80000000000 */
[----:B------:R-:W-:-:S04]  /*1a10*/  FADD R105, R105, R162 ;  /* 0x000000a269697221 */ /* 0x000fc80000000000 */
[----:B------:R-:W-:-:S04]  /*1a20*/  FMUL R114, R105, 0.000244140625 ;  /* 0x3980000069727820 */ /* 0x000fc80000400000 */
        /* <DEDUP_REMOVED lines=42> */
[C---:B------:R-:W-:Y:S01]  /*1cd0*/  PRMT R36, R37.reuse, 0x7632, R36 ;  /* 0x0000763225247816 */ /* 0x040fe20000000024 */
[----:B------:R-:W-:Y:S01]  /*1ce0*/  IMAD.U32 R104, R37, 0x10000, RZ ;  /* 0x0001000025687824 */ /* 0x000fe200078e00ff */
[C---:B------:R-:W-:Y:S02]  /*1cf0*/  PRMT R37, R38.reuse, 0x7632, R37 ;  /* 0x0000763226257816 */ /* 0x040fe40000000025 */
[----:B------:R-:W-:Y:S02]  /*1d00*/  SHF.L.U32 R106, R38, 0x10, RZ ;  /* 0x00000010266a7819 */ /* 0x000fe400000006ff */
[----:B------:R-:W-:Y:S02]  /*1d10*/  SHF.L.U32 R36, R36, 0x10, RZ ;  /* 0x0000001024247819 */ /* 0x000fe400000006ff */
[C---:B------:R-:W-:Y:S01]  /*1d20*/  PRMT R38, R39.reuse, 0x7632, R38 ;  /* 0x0000763227267816 */ /* 0x040fe20000000026 */
[C---:B------:R-:W-:Y:S01]  /*1d30*/  FFMA R67, R102.reuse, R67, R104 ;  /* 0x0000004366437223 */ /* 0x040fe20000000068 */
[----:B------:R-:W-:Y:S01]  /*1d40*/  SHF.L.U32 R108, R39, 0x10, RZ ;  /* 0x00000010276c7819 */ /* 0x000fe200000006ff */
[----:B------:R-:W-:Y:S01]  /*1d50*/  FFMA R104, R102, R141, R36 ;  /* 0x0000008d66687223 */ /* 0x000fe20000000024 */
[----:B------:R-:W-:Y:S01]  /*1d60*/  SHF.L.U32 R0, R0, 0x10, RZ ;  /* 0x0000001000007819 */ /* 0x000fe200000006ff */
[----:B------:R-:W-:Y:S01]  /*1d70*/  IMAD.U32 R36, R38, 0x10000, RZ ;  /* 0x0001000026247824 */ /* 0x000fe200078e00ff */
[----:B---3--:R-:W-:-:S02]  /*1d80*/  PRMT R39, R40, 0x7632, R39 ;  /* 0x0000763228277816 */ /* 0x008fc40000000027 */
[----:B------:R-:W-:Y:S02]  /*1d90*/  SHF.L.U32 R112, R40, 0x10, RZ ;  /* 0x0000001028707819 */ /* 0x000fe400000006ff */
[----:B------:R-:W-:Y:S02]  /*1da0*/  SHF.L.U32 R114, R37, 0x10, RZ ;  /* 0x0000001025727819 */ /* 0x000fe400000006ff */
[C---:B------:R-:W-:Y:S02]  /*1db0*/  PRMT R40, R41.reuse, 0x7632, R40 ;  /* 0x0000763229287816 */ /* 0x040fe40000000028 */
[----:B------:R-:W-:Y:S02]  /*1dc0*/  SHF.L.U32 R122, R41, 0x10, RZ ;  /* 0x00000010297a7819 */ /* 0x000fe400000006ff */
[----:B------:R-:W-:Y:S01]  /*1dd0*/  PRMT R41, R42, 0x7632, R41 ;  /* 0x000076322a297816 */ /* 0x000fe20000000029 */
[C---:B------:R-:W-:Y:S01]  /*1de0*/  FFMA R0, R102.reuse, R107, R0 ;  /* 0x0000006b66007223 */ /* 0x040fe20000000000 */
[C---:B------:R-:W-:Y:S01]  /*1df0*/  FFMA R38, R102.reuse, R109, R106 ;  /* 0x0000006d66267223 */ /* 0x040fe2000000006a */
[C---:B------:R-:W-:Y:S01]  /*1e00*/  FFMA R107, R102.reuse, R103, R114 ;  /* 0x00000067666b7223 */ /* 0x040fe20000000072 */
[----:B------:R-:W-:Y:S01]  /*1e10*/  FFMA R106, R102, R137, R36 ;  /* 0x00000089666a7223 */ /* 0x000fe20000000024 */
[----:B------:R-:W-:-:S02]  /*1e20*/  SHF.L.U32 R114, R39, 0x10, RZ ;  /* 0x0000001027727819 */ /* 0x000fc400000006ff */
[----:B------:R-:W-:Y:S02]  /*1e30*/  SHF.L.U32 R36, R41, 0x10, RZ ;  /* 0x0000001029247819 */ /* 0x000fe400000006ff */
[----:B----4-:R-:W-:Y:S01]  /*1e40*/  PRMT R105, R44, 0x7632, R105 ;  /* 0x000076322c697816 */ /* 0x010fe20000000069 */
[----:B------:R-:W-:Y:S01]  /*1e50*/  FFMA R145, R102, R145, R114 ;  /* 0x0000009166917223 */ /* 0x000fe20000000072 */
[----:B------:R-:W-:Y:S01]  /*1e60*/  SHF.L.U32 R124, R42, 0x10, RZ ;  /* 0x000000102a7c7819 */ /* 0x000fe200000006ff */
[----:B------:R-:W-:Y:S01]  /*1e70*/  FFMA R121, R102, R121, R36 ;  /* 0x0000007966797223 */ /* 0x000fe20000000024 */
[C---:B------:R-:W-:Y:S01]  /*1e80*/  PRMT R42, R43.reuse, 0x7632, R42 ;  /* 0x000076322b2a7816 */ /* 0x040fe2000000002a */
[----:B------:R-:W-:Y:S01]  /*1e90*/  IMAD.U32 R126, R43, 0x10000, RZ ;  /* 0x000100002b7e7824 */ /* 0x000fe200078e00ff */
[----:B------:R-:W-:Y:S01]  /*1ea0*/  SHF.L.U32 R114, R105, 0x10, RZ ;  /* 0x0000001069727819 */ /* 0x000fe200000006ff */
[----:B------:R-:W0:Y:S01]  /*1eb0*/  LDC.64 R36, c[0x0][0x3e8] ;  /* 0x0000fa00ff247b82 */ /* 0x000e220000000a00 */
[----:B------:R-:W-:-:S02]  /*1ec0*/  PRMT R43, R45, 0x7632, R43 ;  /* 0x000076322d2b7816 */ /* 0x000fc4000000002b */
[----:B------:R-:W-:Y:S02]  /*1ed0*/  SHF.L.U32 R110, R45, 0x10, RZ ;  /* 0x000000102d6e7819 */ /* 0x000fe400000006ff */
[----:B------:R-:W-:Y:S01]  /*1ee0*/  PRMT R45, R46, 0x7632, R45 ;  /* 0x000076322e2d7816 */ /* 0x000fe2000000002d */
[----:B------:R-:W-:Y:S01]  /*1ef0*/  FFMA R111, R102, R111, R114 ;  /* 0x0000006f666f7223 */ /* 0x000fe20000000072 */
[----:B-----5:R-:W-:Y:S02]  /*1f00*/  PRMT R117, R48, 0x7632, R117 ;  /* 0x0000763230757816 */ /* 0x020fe40000000075 */
[----:B------:R-:W-:Y:S01]  /*1f10*/  SHF.L.U32 R114, R45, 0x10, RZ ;  /* 0x000000102d727819 */ /* 0x000fe200000006ff */
[----:B------:R-:W-:Y:S01]  /*1f20*/  FFMA R39, R102, R139, R108 ;  /* 0x0000008b66277223 */ /* 0x000fe2000000006c */
[----:B------:R-:W-:Y:S02]  /*1f30*/  SHF.L.U32 R127, R46, 0x10, RZ ;  /* 0x000000102e7f7819 */ /* 0x000fe400000006ff */
[----:B------:R-:W-:Y:S01]  /*1f40*/  PRMT R46, R47, 0x7632, R46 ;  /* 0x000076322f2e7816 */ /* 0x000fe2000000002e */
[----:B------:R-:W-:Y:S01]  /*1f50*/  FFMA R147, R102, R147, R114 ;  /* 0x0000009366937223 */ /* 0x000fe20000000072 */
[----:B------:R-:W-:Y:S01]  /*1f60*/  SHF.L.U32 R149, R48, 0x10, RZ ;  /* 0x0000001030957819 */ /* 0x000fe200000006ff */
[C---:B------:R-:W-:Y:S01]  /*1f70*/  IMAD.U32 R161, R49.reuse, 0x10000, RZ ;  /* 0x0001000031a17824 */ /* 0x040fe200078e00ff */
[----:B------:R-:W-:Y:S01]  /*1f80*/  SHF.L.U32 R108, R40, 0x10, RZ ;  /* 0x00000010286c7819 */ /* 0x000fe200000006ff */
[C---:B------:R-:W-:Y:S01]  /*1f90*/  FFMA R40, R102.reuse, R135, R112 ;  /* 0x0000008766287223 */ /* 0x040fe20000000070 */
[----:B------:R-:W-:Y:S01]  /*1fa0*/  PRMT R48, R49, 0x7632, R48 ;  /* 0x0000763231307816 */ /* 0x000fe20000000030 */
[----:B------:R-:W-:Y:S01]  /*1fb0*/  FFMA R45, R102, R125, R110 ;  /* 0x0000007d662d7223 */ /* 0x000fe2000000006e */
[----:B------:R-:W-:-:S02]  /*1fc0*/  SHF.L.U32 R114, R117, 0x10, RZ ;  /* 0x0000001075727819 */ /* 0x000fc400000006ff */
[C---:B------:R-:W-:Y:S02]  /*1fd0*/  PRMT R49, R50.reuse, 0x7632, R49 ;  /* 0x0000763232317816 */ /* 0x040fe40000000031 */
[----:B------:R-:W-:Y:S02]  /*1fe0*/  SHF.L.U32 R163, R50, 0x10, RZ ;  /* 0x0000001032a37819 */ /* 0x000fe400000006ff */
[----:B------:R-:W-:Y:S02]  /*1ff0*/  SHF.L.U32 R112, R42, 0x10, RZ ;  /* 0x000000102a707819 */ /* 0x000fe400000006ff */
[----:B------:R-:W-:Y:S02]  /*2000*/  PRMT R50, R51, 0x7632, R50 ;  /* 0x0000763233327816 */ /* 0x000fe40000000032 */
[----:B------:R-:W-:Y:S01]  /*2010*/  SHF.L.U32 R110, R46, 0x10, RZ ;  /* 0x000000102e6e7819 */ /* 0x000fe200000006ff */
[----:B------:R-:W-:Y:S01]  /*2020*/  FFMA R46, R102, R116, R127 ;  /* 0x00000074662e7223 */ /* 0x000fe2000000007f */
        /* <DEDUP_REMOVED lines=25> */
[----:B0-----:R-:W-:Y:S01]  /*21c0*/  IMAD.WIDE.U32 R102, R101, 0x10, R36 ;  /* 0x0000001065667825 */ /* 0x001fe200078e0024 */
[----:B------:R-:W-:-:S02]  /*21d0*/  F2FP.BF16.F32.PACK_AB R36, R0, R65 ;  /* 0x000000410024723e */ /* 0x000fc400000010ff */
[----:B------:R-:W0:Y:S01]  /*21e0*/  LDC R65, c[0x0][0x380] ;  /* 0x0000e000ff417b82 */ /* 0x000e220000000800 */
[----:B------:R-:W-:Y:S02]  /*21f0*/  F2FP.BF16.F32.PACK_AB R37, R104, R67 ;  /* 0x000000436825723e */ /* 0x000fe400000010ff */
[----:B------:R-:W-:Y:S02]  /*2200*/  F2FP.BF16.F32.PACK_AB R38, R107, R38 ;  /* 0x000000266b26723e */ /* 0x000fe400000010ff */
[----:B------:R-:W-:Y:S02]  /*2210*/  F2FP.BF16.F32.PACK_AB R39, R106, R39 ;  /* 0x000000276a27723e */ /* 0x000fe400000010ff */
[----:B------:R-:W-:Y:S02]  /*2220*/  F2FP.BF16.F32.PACK_AB R40, R145, R40 ;  /* 0x000000289128723e */ /* 0x000fe400000010ff */
[----:B------:R-:W-:Y:S02]  /*2230*/  F2FP.BF16.F32.PACK_AB R41, R108, R41 ;  /* 0x000000296c29723e */ /* 0x000fe400000010ff */
[----:B------:R-:W-:-:S02]  /*2240*/  F2FP.BF16.F32.PACK_AB R42, R121, R42 ;  /* 0x0000002a792a723e */ /* 0x000fc400000010ff */
[----:B------:R-:W-:Y:S02]  /*2250*/  F2FP.BF16.F32.PACK_AB R43, R131, R126 ;  /* 0x0000007e832b723e */ /* 0x000fe400000010ff */
[----:B0-----:R-:W-:-:S04]  /*2260*/  IADD3 R98, PT, PT, R98, R65, RZ ;  /* 0x0000004162627210 */ /* 0x001fc80007ffe0ff */
[----:B------:R-:W-:Y:S02]  /*2270*/  ISETP.GE.AND P0, PT, R98, UR9, PT ;  /* 0x0000000962007c0c */ /* 0x000fe4000bf06270 */
[----:B------:R-:W-:Y:S02]  /*2280*/  F2FP.BF16.F32.PACK_AB R44, R111, R44 ;  /* 0x0000002c6f2c723e */ /* 0x000fe400000010ff */
[----:B------:R-:W-:Y:S02]  /*2290*/  F2FP.BF16.F32.PACK_AB R45, R112, R45 ;  /* 0x0000002d702d723e */ /* 0x000fe400000010ff */
[----:B------:R-:W-:Y:S02]  /*22a0*/  F2FP.BF16.F32.PACK_AB R46, R147, R46 ;  /* 0x0000002e932e723e */ /* 0x000fe400000010ff */
[----:B------:R-:W-:Y:S02]  /*22b0*/  F2FP.BF16.F32.PACK_AB R47, R110, R47 ;  /* 0x0000002f6e2f723e */ /* 0x000fe400000010ff */
[----:B------:R-:W-:-:S02]  /*22c0*/  F2FP.BF16.F32.PACK_AB R51, R118, R51 ;  /* 0x000000337633723e */ /* 0x000fc400000010ff */
[----:B------:R-:W-:Y:S02]  /*22d0*/  F2FP.BF16.F32.PACK_AB R50, R157, R50 ;  /* 0x000000329d32723e */ /* 0x000fe400000010ff */
[----:B------:R-:W-:Y:S02]  /*22e0*/  F2FP.BF16.F32.PACK_AB R49, R116, R49 ;  /* 0x000000317431723e */ /* 0x000fe400000010ff */
[----:B------:R-:W-:Y:S01]  /*22f0*/  F2FP.BF16.F32.PACK_AB R48, R48, R149 ;  /* 0x000000953030723e */ /* 0x000fe200000010ff */
[----:B------:R0:W-:Y:S04]  /*2300*/  STG.E.128 desc[UR6][R102.64], R36 ;  /* 0x0000002466007986 */ /* 0x0001e8000c101d06 */
[----:B------:R0:W-:Y:S04]  /*2310*/  STG.E.128 desc[UR6][R102.64+0x800], R40 ;  /* 0x0008002866007986 */ /* 0x0001e8000c101d06 */
[----:B------:R0:W-:Y:S04]  /*2320*/  STG.E.128 desc[UR6][R102.64+0x1000], R44 ;  /* 0x0010002c66007986 */ /* 0x0001e8000c101d06 */
[----:B------:R0:W-:Y:S01]  /*2330*/  STG.E.128 desc[UR6][R102.64+0x1800], R48 ;  /* 0x0018003066007986 */ /* 0x0001e2000c101d06 */
[----:B------:R-:W-:Y:S05]  /*2340*/  @!P0 BRA `(.L_x_2333) ;  /* 0xffffffe400508947 */ /* 0x000fea000383ffff */
[----:B------:R-:W-:Y:S01]  /*2350*/  MOV R31, R15 ;  /* 0x0000000f001f7202 */ /* 0x000fe20000000f00 */
[----:B------:R-:W-:Y:S01]  /*2360*/  IMAD.MOV.U32 R26, RZ, RZ, R13 ;  /* 0x000000ffff1a7224 */ /* 0x000fe200078e000d */
[----:B------:R-:W-:Y:S01]  /*2370*/  MOV R24, R14 ;  /* 0x0000000e00187202 */ /* 0x000fe20000000f00 */
[----:B------:R-:W-:Y:S01]  /*2380*/  IMAD.MOV.U32 R80, RZ, RZ, R90 ;  /* 0x000000ffff507224 */ /* 0x000fe200078e005a */
[----:B------:R-:W-:Y:S01]  /*2390*/  MOV R25, R10 ;  /* 0x0000000a00197202 */ /* 0x000fe20000000f00 */
[----:B------:R-:W-:Y:S01]  /*23a0*/  IMAD.MOV.U32 R28, RZ, RZ, R94 ;  /* 0x000000ffff1c7224 */ /* 0x000fe200078e005e */
        /* <DEDUP_REMOVED lines=21> */
[----:B------:R-:W-:-:S07]  /*2500*/  MOV R91, R85 ;  /* 0x00000055005b7202 */ /* 0x000fce0000000f00 */
.L_x_2332:
[----:B------:R-:W1:Y:S08]  /*2510*/  S2UR UR4, SR_CTAID.X ;  /* 0x00000000000479c3 */ /* 0x000e700000002500 */
[----:B------:R-:W3:Y:S01]  /*2520*/  LDC.64 R2, c[0x0][0x3e0] ;  /* 0x0000f800ff027b82 */ /* 0x000ee20000000a00 */
[----:B-1----:R-:W-:-:S06]  /*2530*/  USHF.L.U32 UR4, UR4, 0x9, URZ ;  /* 0x0000000904047899 */ /* 0x002fcc00080006ff */
[----:B------:R-:W-:-:S05]  /*2540*/  LOP3.LUT R17, R17, UR4, RZ, 0xfc, !PT ;  /* 0x0000000411117c12 */ /* 0x000fca000f8efcff */
[----:B---3--:R-:W-:-:S05]  /*2550*/  IMAD.WIDE.U32 R2, R17, 0x20, R2 ;  /* 0x0000002011027825 */ /* 0x008fca00078e0002 */
[----:B--2---:R-:W-:Y:S04]  /*2560*/  STG.E.128 desc[UR6][R2.64], R20 ;  /* 0x0000001402007986 */ /* 0x004fe8000c101d06 */
        /* <DEDUP_REMOVED lines=8> */
.L_x_2334:
        /* <DEDUP_REMOVED lines=9> */
.L_x_5131:


//--------------------- .text._ZN18transformer_engine13normalization24rmsnorm_bwd_tuned_kernelINS0_13Kernel_traitsI6__halfS3_S3_fjLj4096ELj1ELj1ELj4ELj16ENS0_18Kernel_traits_baseILj4096ES3_S3_S3_fjLj128EEEEELb1EEEvNS0_20BackwardKernelParamsE --------------------------
	.section	.text._ZN18transformer_engine13normalization24rmsnorm_bwd_tuned_kernelINS0_13Kernel_traitsI6__halfS3_S3_fjLj4096ELj1ELj1ELj4ELj16ENS0_18Kernel_traits_baseILj4096ES3_S3_S3_fjLj128EEEEELb1EEEvNS0_20BackwardKernelParamsE,"ax",@progbits
	.align	128
        .global         _ZN18transformer_engine13normalization24rmsnorm_bwd_tuned_kernelINS0_13Kernel_traitsI6__halfS3_S3_fjLj4096ELj1ELj1ELj4ELj16ENS0_18Kernel_traits_baseILj4096ES3_S3_S3_fjLj128EEEEELb1EEEvNS0_20BackwardKernelParamsE
        .type           _ZN18transformer_engine13normalization24rmsnorm_bwd_tuned_kernelINS0_13Kernel_traitsI6__halfS3_S3_fjLj4096ELj1ELj1ELj4ELj16ENS0_18Kernel_traits_baseILj4096ES3_S3_S3_fjLj128EEEEELb1EEEvNS0_20BackwardKernelParamsE,@function
        .size           _ZN18transformer_engine13normalization24rmsnorm_bwd_tuned_kernelINS0_13Kernel_traitsI6__halfS3_S3_fjLj4096ELj1ELj1ELj4ELj16ENS0_18Kernel_traits_baseILj4096ES3_S3_S3_fjLj128EEEEELb1EEEvNS0_20BackwardKernelParamsE,(.L_x_5132 - _ZN18transformer_engine13normalization24rmsnorm_bwd_tuned_kernelINS0_13Kernel_traitsI6__halfS3_S3_fjLj4096ELj1ELj1ELj4ELj16ENS0_18Kernel_traits_baseILj4096ES3_S3_S3_fjLj128EEEEELb1EEEvNS0_20BackwardKernelParamsE)
        .other          _ZN18transformer_engine13normalization24rmsnorm_bwd_tuned_kernelINS0_13Kernel_traitsI6__halfS3_S3_fjLj4096ELj1ELj1ELj4ELj16ENS0_18Kernel_traits_baseILj4096ES3_S3_S3_fjLj128EEEEELb1EEEvNS0_20BackwardKernelParamsE,@"STO_CUDA_ENTRY STV_DEFAULT"
_ZN18transformer_engine13normalization24rmsnorm_bwd_tuned_kernelINS0_13Kernel_traitsI6__halfS3_S3_fjLj4096ELj1ELj1ELj4ELj16ENS0_18Kernel_traits_baseILj4096ES3_S3_S3_fjLj128EEEEELb1EEEvNS0_20BackwardKernelParamsE:
.text._ZN18transformer_engine13normalization24rmsnorm_bwd_tuned_kernelINS0_13Kernel_traitsI6__halfS3_S3_fjLj4096ELj1ELj1ELj4ELj16ENS0_18Kernel_traits_baseILj4096ES3_S3_S3_fjLj128EEEEELb1EEEvNS0_20BackwardKernelParamsE:
        /* <DEDUP_REMOVED lines=31> */
[----:B------:R-:W3:Y:S01]  /*01f0*/  LDG.E.128 R4, desc[UR6][R2.64+0x1800] ;  /* 0x0018000602047981 */ /* 0x000ee2000c1e1d00 */
[----:B------:R-:W0:Y:S01]  /*0200*/  S2UR UR5, SR_CgaCtaId ;  /* 0x00000000000579c3 */ /* 0x000e220000008800 */
[----:B-1----:R-:W-:Y:S01]  /*0210*/  ISETP.NE.AND P0, PT, RZ, UR4, PT ;  /* 0x00000004ff007c0c */ /* 0x002fe2000bf05270 */
[----:B------:R-:W-:Y:S01]  /*0220*/  UMOV UR4, 0x400 ;  /* 0x0000040000047882 */ /* 0x000fe20000000000 */
[----:B------:R-:W-:Y:S01]  /*0230*/  HFMA2 R86, -RZ, RZ, 0, 0 ;  /* 0x00000000ff567431 */ /* 0x000fe200000001ff */
[----:B------:R-:W-:-:S02]  /*0240*/  MOV R100, UR8 ;  /* 0x0000000800647c02 */ /* 0x000fc40008000f00 */
[----:B------:R-:W-:Y:S02]  /*0250*/  CS2R R88, SRZ ;  /* 0x0000000000587805 */ /* 0x000fe4000001ff00 */
[----:B------:R-:W-:Y:S02]  /*0260*/  FSEL R85, RZ, 1, !P0 ;  /* 0x3f800000ff557808 */ /* 0x000fe40004000000 */
[----:B------:R-:W-:Y:S02]  /*0270*/  CS2R R90, SRZ ;  /* 0x00000000005a7805 */ /* 0x000fe4000001ff00 */
[----:B------:R-:W-:Y:S02]  /*0280*/  CS2R R92, SRZ ;  /* 0x00000000005c7805 */ /* 0x000fe4000001ff00 */
[----:B------:R-:W-:Y:S02]  /*0290*/  CS2R R94, SRZ ;  /* 0x00000000005e7805 */ /* 0x000fe4000001ff00 */
[----:B------:R-:W-:-:S02]  /*02a0*/  CS2R R96, SRZ ;  /* 0x0000000000607805 */ /* 0x000fc4000001ff00 */
[----:B------:R-:W-:Y:S01]  /*02b0*/  CS2R R98, SRZ ;  /* 0x0000000000627805 */ /* 0x000fe2000001ff00 */
[----:B0-----:R-:W-:-:S06]  /*02c0*/  ULEA UR4, UR5, UR4, 0x18 ;  /* 0x0000000405047291 */ /* 0x001fcc000f8ec0ff */
[----:B------:R-:W-:Y:S01]  /*02d0*/  MOV R87, UR4 ;  /* 0x0000000400577c02 */ /* 0x000fe20008000f00 */
[----:B--2---:R-:W-:Y:S02]  /*02e0*/  HADD2.F32 R22, -RZ, R16.H0_H0 ;  /* 0x20000010ff167230 */ /* 0x004fe40000004100 */
[----:B------:R-:W-:Y:S02]  /*02f0*/  HADD2.F32 R26, -RZ, R18.H0_H0 ;  /* 0x20000012ff1a7230 */ /* 0x000fe40000004100 */
[----:B----4-:R-:W-:Y:S02]  /*0300*/  HADD2.F32 R30, -RZ, R12.H0_H0 ;  /* 0x2000000cff1e7230 */ /* 0x010fe40000004100 */
[C---:B------:R-:W-:Y:S01]  /*0310*/  FADD R22, R85.reuse, R22 ;  /* 0x0000001655167221 */ /* 0x040fe20000000000 */
[----:B------:R-:W-:Y:S02]  /*0320*/  HADD2.F32 R34, -RZ, R14.H0_H0 ;  /* 0x2000000eff227230 */ /* 0x000fe40000004100 */
[----:B------:R-:W-:Y:S01]  /*0330*/  FADD R26, R85, R26 ;  /* 0x0000001a551a7221 */ /* 0x000fe20000000000 */
[----:B-----5:R-:W-:-:S02]  /*0340*/  HADD2.F32 R70, -RZ, R8.H0_H0 ;  /* 0x20000008ff467230 */ /* 0x020fc40000004100 */
[C---:B------:R-:W-:Y:S01]  /*0350*/  FADD R30, R85.reuse, R30 ;  /* 0x0000001e551e7221 */ /* 0x040fe20000000000 */
[----:B------:R-:W-:Y:S02]  /*0360*/  HADD2.F32 R74, -RZ, R10.H0_H0 ;  /* 0x2000000aff4a7230 */ /* 0x000fe40000004100 */
[C---:B------:R-:W-:Y:S01]  /*0370*/  FADD R34, R85.reuse, R34 ;  /* 0x0000002255227221 */ /* 0x040fe20000000000 */
[----:B---3--:R-:W-:Y:S02]  /*0380*/  HADD2.F32 R78, -RZ, R4.H0_H0 ;  /* 0x20000004ff4e7230 */ /* 0x008fe40000004100 */
[C---:B------:R-:W-:Y:S01]  /*0390*/  FADD R70, R85.reuse, R70 ;  /* 0x0000004655467221 */ /* 0x040fe20000000000 */
[----:B------:R-:W-:Y:S02]  /*03a0*/  HADD2.F32 R82, -RZ, R6.H0_H0 ;  /* 0x20000006ff527230 */ /* 0x000fe40000004100 */
[----:B------:R-:W-:Y:S01]  /*03b0*/  FADD R74, R85, R74 ;  /* 0x0000004a554a7221 */ /* 0x000fe20000000000 */
[----:B------:R-:W-:-:S02]  /*03c0*/  HADD2.F32 R16, -RZ, R16.H1_H1 ;  /* 0x30000010ff107230 */ /* 0x000fc40000004100 */
[C---:B------:R-:W-:Y:S01]  /*03d0*/  FADD R78, R85.reuse, R78 ;  /* 0x0000004e554e7221 */ /* 0x040fe20000000000 */
[--C-:B------:R-:W-:Y:S02]  /*03e0*/  HADD2.F32 R24, -RZ, R17.reuse.H0_H0 ;  /* 0x20000011ff187230 */ /* 0x100fe40000004100 */
[C---:B------:R-:W-:Y:S01]  /*03f0*/  FADD R82, R85.reuse, R82 ;  /* 0x0000005255527221 */ /* 0x040fe20000000000 */
[----:B------:R-:W-:Y:S02]  /*0400*/  HADD2.F32 R0, -RZ, R17.H1_H1 ;  /* 0x30000011ff007230 */ /* 0x000fe40000004100 */
[C---:B------:R-:W-:Y:S01]  /*0410*/  FADD R23, R85.reuse, R16 ;  /* 0x0000001055177221 */ /* 0x040fe20000000000 */
[----:B------:R-:W-:Y:S02]  /*0420*/  HADD2.F32 R18, -RZ, R18.H1_H1 ;  /* 0x30000012ff127230 */ /* 0x000fe40000004100 */
[----:B------:R-:W-:Y:S01]  /*0430*/  FADD R24, R85, R24 ;  /* 0x0000001855187221 */ /* 0x000fe20000000000 */
[----:B------:R-:W-:-:S02]  /*0440*/  HADD2.F32 R28, -RZ, R19.H0_H0 ;  /* 0x20000013ff1c7230 */ /* 0x000fc40000004100 */
[C---:B------:R-:W-:Y:S01]  /*0450*/  FADD R25, R85.reuse, R0 ;  /* 0x0000000055197221 */ /* 0x040fe20000000000 */
[----:B------:R-:W-:Y:S02]  /*0460*/  HADD2.F32 R20, -RZ, R19.H1_H1 ;  /* 0x30000013ff147230 */ /* 0x000fe40000004100 */
[C---:B------:R-:W-:Y:S01]  /*0470*/  FADD R27, R85.reuse, R18 ;  /* 0x00000012551b7221 */ /* 0x040fe20000000000 */
[----:B------:R-:W-:Y:S02]  /*0480*/  HADD2.F32 R12, -RZ, R12.H1_H1 ;  /* 0x3000000cff0c7230 */ /* 0x000fe40000004100 */
[C---:B------:R-:W-:Y:S01]  /*0490*/  FADD R28, R85.reuse, R28 ;  /* 0x0000001c551c7221 */ /* 0x040fe20000000000 */
[--C-:B------:R-:W-:Y:S02]  /*04a0*/  HADD2.F32 R32, -RZ, R13.reuse.H0_H0 ;  /* 0x2000000dff207230 */ /* 0x100fe40000004100 */
[----:B------:R-:W-:Y:S01]  /*04b0*/  FADD R29, R85, R20 ;  /* 0x00000014551d7221 */ /* 0x000fe20000000000 */
[----:B------:R-:W-:-:S02]  /*04c0*/  HADD2.F32 R2, -RZ, R13.H1_H1 ;  /* 0x3000000dff027230 */ /* 0x000fc40000004100 */
[C---:B------:R-:W-:Y:S01]  /*04d0*/  FADD R31, R85.reuse, R12 ;  /* 0x0000000c551f7221 */ /* 0x040fe20000000000 */
[----:B------:R-:W-:Y:S02]  /*04e0*/  HADD2.F32 R14, -RZ, R14.H1_H1 ;  /* 0x3000000eff0e7230 */ /* 0x000fe40000004100 */
[C---:B------:R-:W-:Y:S01]  /*04f0*/  FADD R32, R85.reuse, R32 ;  /* 0x0000002055207221 */ /* 0x040fe20000000000 */
[--C-:B------:R-:W-:Y:S02]  /*0500*/  HADD2.F32 R68, -RZ, R15.reuse.H0_H0 ;  /* 0x2000000fff447230 */ /* 0x100fe40000004100 */
[C---:B------:R-:W-:Y:S01]  /*0510*/  FADD R33, R85.reuse, R2 ;  /* 0x0000000255217221 */ /* 0x040fe20000000000 */
[----:B------:R-:W-:Y:S02]  /*0520*/  HADD2.F32 R36, -RZ, R15.H1_H1 ;  /* 0x3000000fff247230 */ /* 0x000fe40000004100 */
        /* <DEDUP_REMOVED lines=24> */
[C---:B------:R-:W-:Y:S01]  /*06b0*/  FADD R83, R85.reuse, R6 ;  /* 0x0000000655537221 */ /* 0x040fe20000000000 */
[----:B------:R-:W-:Y:S01]  /*06c0*/  CS2R R2, SRZ ;  /* 0x0000000000027805 */ /* 0x000fe2000001ff00 */
[C---:B------:R-:W-:Y:S01]  /*06d0*/  FADD R84, R85.reuse, R84 ;  /* 0x0000005455547221 */ /* 0x040fe20000000000 */
[----:B------:R-:W-:Y:S01]  /*06e0*/  CS2R R4, SRZ ;  /* 0x0000000000047805 */ /* 0x000fe2000001ff00 */
[----:B------:R-:W-:Y:S01]  /*06f0*/  FADD R85, R85, R44 ;  /* 0x0000002c55557221 */ /* 0x000fe20000000000 */
[----:B------:R-:W-:-:S02]  /*0700*/  CS2R R6, SRZ ;  /* 0x0000000000067805 */ /* 0x000fc4000001ff00 */
[----:B------:R-:W-:Y:S02]  /*0710*/  CS2R R8, SRZ ;  /* 0x0000000000087805 */ /* 0x000fe4000001ff00 */
[----:B------:R-:W-:Y:S02]  /*0720*/  CS2R R10, SRZ ;  /* 0x00000000000a7805 */ /* 0x000fe4000001ff00 */
[----:B------:R-:W-:Y:S02]  /*0730*/  CS2R R12, SRZ ;  /* 0x00000000000c7805 */ /* 0x000fe4000001ff00 */
[----:B------:R-:W-:Y:S02]  /*0740*/  CS2R R14, SRZ ;  /* 0x00000000000e7805 */ /* 0x000fe4000001ff00 */
[----:B------:R-:W-:Y:S02]  /*0750*/  CS2R R16, SRZ ;  /* 0x0000000000107805 */ /* 0x000fe4000001ff00 */
[----:B------:R-:W-:-:S02]  /*0760*/  CS2R R18, SRZ ;  /* 0x0000000000127805 */ /* 0x000fc4000001ff00 */
[----:B------:R-:W-:-:S07]  /*0770*/  MOV R20, RZ ;  /* 0x000000ff00147202 */ /* 0x000fce0000000f00 */
.L_x_2336:
[----:B0-----:R-:W0:Y:S01]  /*0780*/  S2R R21, SR_TID.X ;  /* 0x0000000000157919 */ /* 0x001e220000002100 */
[----:B------:R-:W1:Y:S01]  /*0790*/  LDC.64 R106, c[0x0][0x390] ;  /* 0x0000e400ff6a7b82 */ /* 0x000e620000000a00 */
[----:B------:R-:W-:-:S07]  /*07a0*/  SHF.L.U32 R0, R100, 0x9, RZ ;  /* 0x0000000964007819 */ /* 0x000fce00000006ff */
        /* <DEDUP_REMOVED lines=9> */
[----:B------:R-:W5:Y:S04]  /*0840*/  LDG.E R102, desc[UR6][R102.64] ;  /* 0x0000000666667981 */ /* 0x000f68000c1e1900 */
[----:B------:R-:W4:Y:S04]  /*0850*/  LDG.E.128 R36, desc[UR6][R104.64+0x800] ;  /* 0x0008000668247981 */ /* 0x000f28000c1e1d00 */
[----:B------:R-:W4:Y:S04]  /*0860*/  LDG.E.128 R40, desc[UR6][R106.64+0x1000] ;  /* 0x001000066a287981 */ /* 0x000f28000c1e1d00 */
[----:B------:R-:W4:Y:S04]  /*0870*/  LDG.E.128 R44, desc[UR6][R104.64+0x1000] ;  /* 0x00100006682c7981 */ /* 0x000f28000c1e1d00 */
[----:B------:R-:W4:Y:S04]  /*0880*/  LDG.E.128 R48, desc[UR6][R106.64+0x1800] ;  /* 0x001800066a307981 */ /* 0x000f28000c1e1d00 */
[----:B------:R3:W4:Y:S01]  /*0890*/  LDG.E.128 R52, desc[UR6][R104.64+0x1800] ;  /* 0x0018000668347981 */ /* 0x000722000c1e1d00 */
[----:B------:R-:W-:-:S13]  /*08a0*/  LOP3.LUT P2, RZ, R21, 0x1f, RZ, 0xc0, !PT ;  /* 0x0000001f15ff7812 */ /* 0x000fda000784c0ff */
[----:B------:R-:W0:Y:S01]  /*08b0*/  @!P2 S2R R109, SR_CgaCtaId ;  /* 0x00000000006da919 */ /* 0x000e220000008800 */
[----:B------:R-:W-:-:S04]  /*08c0*/  @!P2 MOV R0, 0x400 ;  /* 0x000004000000a802 */ /* 0x000fc80000000f00 */
[----:B0-----:R-:W-:Y:S01]  /*08d0*/  @!P2 LEA R87, R109, R0, 0x18 ;  /* 0x000000006d57a211 */ /* 0x001fe200078ec0ff */
[----:B--2---:R-:W-:Y:S02]  /*08e0*/  HADD2.F32 R109, -RZ, R56.H0_H0 ;  /* 0x20000038ff6d7230 */ /* 0x004fe40000004100 */
[----:B---3--:R-:W-:Y:S02]  /*08f0*/  HADD2.F32 R105, -RZ, R60.H0_H0 ;  /* 0x2000003cff697230 */ /* 0x008fe40000004100 */
[----:B------:R-:W-:Y:S02]  /*0900*/  HADD2.F32 R103, -RZ, R57.H0_H0 ;  /* 0x20000039ff677230 */ /* 0x000fe40000004100 */
[----:B------:R-:W-:Y:S02]  /*0910*/  HADD2.F32 R111, -RZ, R56.H1_H1 ;  /* 0x30000038ff6f7230 */ /* 0x000fe40000004100 */
[----:B-----5:R-:W-:Y:S01]  /*0920*/  FMUL R0, R102, R109 ;  /* 0x0000006d66007220 */ /* 0x020fe20000400000 */
[----:B------:R-:W-:-:S03]  /*0930*/  HADD2.F32 R60, -RZ, R60.H1_H1 ;  /* 0x3000003cff3c7230 */ /* 0x000fc60000004100 */
[-C--:B------:R-:W-:Y:S01]  /*0940*/  FFMA R99, R0, R105.reuse, R99 ;  /* 0x0000006900637223 */ /* 0x080fe20000000063 */
[----:B------:R-:W-:Y:S01]  /*0950*/  FMUL R105, R22, R105 ;  /* 0x0000006916697220 */ /* 0x000fe20000400000 */
[--C-:B------:R-:W-:Y:S02]  /*0960*/  HADD2.F32 R151, -RZ, R63.reuse.H0_H0 ;  /* 0x2000003fff977230 */ /* 0x100fe40000004100 */
[----:B------:R-:W-:Y:S02]  /*0970*/  HADD2.F32 R152, -RZ, R63.H1_H1 ;  /* 0x3000003fff987230 */ /* 0x000fe40000004100 */
[----:B------:R-:W-:Y:S02]  /*0980*/  HADD2.F32 R113, -RZ, R57.H1_H1 ;  /* 0x30000039ff717230 */ /* 0x000fe40000004100 */
[----:B------:R-:W-:Y:S02]  /*0990*/  HADD2.F32 R107, -RZ, R61.H0_H0 ;  /* 0x2000003dff6b7230 */ /* 0x000fe40000004100 */
[----:B----4-:R-:W-:-:S02]  /*09a0*/  HADD2.F32 R63, -RZ, R64.H0_H0 ;  /* 0x20000040ff3f7230 */ /* 0x010fc40000004100 */
[----:B------:R-:W-:Y:S02]  /*09b0*/  HADD2.F32 R123, -RZ, R64.H1_H1 ;  /* 0x30000040ff7b7230 */ /* 0x000fe40000004100 */
[C---:B------:R-:W-:Y:S01]  /*09c0*/  FMUL R64, R102.reuse, R103 ;  /* 0x0000006766407220 */ /* 0x040fe20000400000 */
[--C-:B------:R-:W-:Y:S02]  /*09d0*/  HADD2.F32 R129, -RZ, R67.reuse.H0_H0 ;  /* 0x20000043ff817230 */ /* 0x100fe40000004100 */
[----:B------:R-:W-:Y:S01]  /*09e0*/  FMUL R104, R23, R60 ;  /* 0x0000003c17687220 */ /* 0x000fe20000400000 */
[----:B------:R-:W-:Y:S02]  /*09f0*/  HADD2.F32 R57, -RZ, R67.H1_H1 ;  /* 0x30000043ff397230 */ /* 0x000fe40000004100 */
[----:B------:R-:W-:Y:S01]  /*0a00*/  FMUL R67, R102, R111 ;  /* 0x0000006f66437220 */ /* 0x000fe20000400000 */
[--C-:B------:R-:W-:Y:S02]  /*0a10*/  HADD2.F32 R159, -RZ, R36.reuse.H0_H0 ;  /* 0x20000024ff9f7230 */ /* 0x100fe40000004100 */
[----:B------:R-:W-:-:S02]  /*0a20*/  HADD2.F32 R160, -RZ, R36.H1_H1 ;  /* 0x30000024ffa07230 */ /* 0x000fc40000004100 */
[----:B------:R-:W-:Y:S01]  /*0a30*/  FFMA R36, R0, R105, RZ ;  /* 0x0000006900247223 */ /* 0x000fe200000000ff */
[----:B------:R-:W-:Y:S02]  /*0a40*/  HADD2.F32 R106, -RZ, R61.H1_H1 ;  /* 0x3000003dff6a7230 */ /* 0x000fe40000004100 */
[----:B------:R-:W-:Y:S01]  /*0a50*/  FMUL R103, R102, R113 ;  /* 0x0000007166677220 */ /* 0x000fe20000400000 */
[--C-:B------:R-:W-:Y:S02]  /*0a60*/  HADD2.F32 R163, -RZ, R37.reuse.H0_H0 ;  /* 0x20000025ffa37230 */ /* 0x100fe40000004100 */
[-C--:B------:R-:W-:Y:S01]  /*0a70*/  FFMA R97, R64, R107.reuse, R97 ;  /* 0x0000006b40617223 */ /* 0x080fe20000000061 */
[----:B------:R-:W-:Y:S02]  /*0a80*/  HADD2.F32 R164, -RZ, R37.H1_H1 ;  /* 0x30000025ffa47230 */ /* 0x000fe40000004100 */
[----:B------:R-:W-:Y:S01]  /*0a90*/  FMUL R107, R24, R107 ;  /* 0x0000006b186b7220 */ /* 0x000fe20000400000 */
[----:B------:R-:W-:Y:S01]  /*0aa0*/  FFMA R37, R67, R104, R36 ;  /* 0x0000006843257223 */ /* 0x000fe20000000024 */
[----:B------:R-:W-:-:S02]  /*0ab0*/  HADD2.F32 R115, -RZ, R58.H0_H0 ;  /* 0x2000003aff737230 */ /* 0x000fc40000004100 */
[-C--:B------:R-:W-:Y:S01]  /*0ac0*/  FFMA R96, R103, R106.reuse, R96 ;  /* 0x0000006a67607223 */ /* 0x080fe20000000060 */
[----:B------:R-:W-:Y:S02]  /*0ad0*/  HADD2.F32 R61, -RZ, R62.H0_H0 ;  /* 0x2000003eff3d7230 */ /* 0x000fe40000004100 */
[----:B------:R-:W-:Y:S01]  /*0ae0*/  FMUL R106, R25, R106 ;  /* 0x0000006a196a7220 */ /* 0x000fe20000400000 */
[----:B------:R-:W-:Y:S01]  /*0af0*/  FFMA R36, R64, R107, R37 ;  /* 0x0000006b40247223 */ /* 0x000fe20000000025 */
[--C-:B------:R-:W-:Y:S02]  /*0b00*/  HADD2.F32 R119, -RZ, R59.reuse.H0_H0 ;  /* 0x2000003bff777230 */ /* 0x100fe40000004100 */
[----:B------:R-:W-:Y:S02]  /*0b10*/  HADD2.F32 R121, -RZ, R59.H1_H1 ;  /* 0x3000003bff797230 */ /* 0x000fe40000004100 */
[----:B------:R-:W-:Y:S01]  /*0b20*/  FMUL R109, R26, R61 ;  /* 0x0000003d1a6d7220 */ /* 0x000fe20000400000 */
[----:B------:R-:W-:-:S02]  /*0b30*/  HADD2.F32 R117, -RZ, R58.H1_H1 ;  /* 0x3000003aff757230 */ /* 0x000fc40000004100 */
[----:B------:R-:W-:Y:S01]  /*0b40*/  FFMA R37, R103, R106, R36 ;  /* 0x0000006a67257223 */ /* 0x000fe20000000024 */
[----:B------:R-:W-:Y:S02]  /*0b50*/  HADD2.F32 R62, -RZ, R62.H1_H1 ;  /* 0x3000003eff3e7230 */ /* 0x000fe40000004100 */
[--C-:B------:R-:W-:Y:S02]  /*0b60*/  HADD2.F32 R125, -RZ, R66.reuse.H0_H0 ;  /* 0x20000042ff7d7230 */ /* 0x100fe40000004100 */
[----:B------:R-:W-:Y:S02]  /*0b70*/  HADD2.F32 R59, -RZ, R66.H1_H1 ;  /* 0x30000042ff3b7230 */ /* 0x000fe40000004100 */
[----:B------:R-:W-:Y:S01]  /*0b80*/  FMUL R66, R102, R115 ;  /* 0x0000007366427220 */ /* 0x000fe20000400000 */
[--C-:B------:R-:W-:Y:S02]  /*0b90*/  HADD2.F32 R127, -RZ, R65.reuse.H0_H0 ;  /* 0x20000041ff7f7230 */ /* 0x100fe40000004100 */
[----:B------:R-:W-:Y:S01]  /*0ba0*/  FMUL R108, R27, R62 ;  /* 0x0000003e1b6c7220 */ /* 0x000fe20000400000 */
[----:B------:R-:W-:-:S02]  /*0bb0*/  HADD2.F32 R131, -RZ, R65.H1_H1 ;  /* 0x30000041ff837230 */ /* 0x000fc40000004100 */
[----:B------:R-:W-:Y:S01]  /*0bc0*/  FMUL R65, R102, R117 ;  /* 0x0000007566417220 */ /* 0x000fe20000400000 */
[----:B------:R-:W-:Y:S01]  /*0bd0*/  FFMA R36, R66, R109, R37 ;  /* 0x0000006d42247223 */ /* 0x000fe20000000025 */
[----:B------:R-:W-:Y:S01]  /*0be0*/  FMUL R113, R102, R119 ;  /* 0x0000007766717220 */ /* 0x000fe20000400000 */
[----:B------:R-:W-:Y:S02]  /*0bf0*/  FMUL R112, R28, R151 ;  /* 0x000000971c707220 */ /* 0x000fe40000400000 */
[----:B------:R-:W-:Y:S01]  /*0c00*/  FFMA R36, R65, R108, R36 ;  /* 0x0000006c41247223 */ /* 0x000fe20000000024 */
[C---:B------:R-:W-:Y:S01]  /*0c10*/  FMUL R114, R102.reuse, R121 ;  /* 0x0000007966727220 */ /* 0x040fe20000400000 */
[----:B------:R-:W-:Y:S02]  /*0c20*/  FMUL R115, R29, R152 ;  /* 0x000000981d737220 */ /* 0x000fe40000400000 */
[----:B------:R-:W-:Y:S01]  /*0c30*/  FFMA R37, R113, R112, R36 ;  /* 0x0000007071257223 */ /* 0x000fe20000000024 */
[----:B------:R-:W-:Y:S01]  /*0c40*/  FMUL R117, R102, R63 ;  /* 0x0000003f66757220 */ /* 0x000fe20000400000 */
[----:B------:R-:W-:-:S02]  /*0c50*/  FMUL R118, R30, R159 ;  /* 0x0000009f1e767220 */ /* 0x000fc40000400000 */
[----:B------:R-:W-:Y:S01]  /*0c60*/  FFMA R36, R114, R115, R37 ;  /* 0x0000007372247223 */ /* 0x000fe20000000025 */
[--C-:B------:R-:W-:Y:S02]  /*0c70*/  HADD2.F32 R167, -RZ, R39.reuse.H0_H0 ;  /* 0x20000027ffa77230 */ /* 0x100fe40000004100 */
[C---:B------:R-:W-:Y:S01]  /*0c80*/  FMUL R116, R102.reuse, R123 ;  /* 0x0000007b66747220 */ /* 0x040fe20000400000 */
[----:B------:R-:W-:Y:S02]  /*0c90*/  HADD2.F32 R170, -RZ, R39.H1_H1 ;  /* 0x30000027ffaa7230 */ /* 0x000fe40000004100 */
[----:B------:R-:W-:Y:S01]  /*0ca0*/  FMUL R119, R31, R160 ;  /* 0x000000a01f777220 */ /* 0x000fe20000400000 */
[----:B------:R-:W-:Y:S01]  /*0cb0*/  FFMA R39, R117, R118, R36 ;  /* 0x0000007675277223 */ /* 0x000fe20000000024 */
[----:B------:R-:W-:Y:S01]  /*0cc0*/  FMUL R121, R102, R127 ;  /* 0x0000007f66797220 */ /* 0x000fe20000400000 */
[----:B------:R-:W-:Y:S02]  /*0cd0*/  FMUL R120, R32, R163 ;  /* 0x000000a320787220 */ /* 0x000fe40000400000 */
[----:B------:R-:W-:Y:S01]  /*0ce0*/  FFMA R36, R116, R119, R39 ;  /* 0x0000007774247223 */ /* 0x000fe20000000027 */
[----:B------:R-:W-:-:S02]  /*0cf0*/  HADD2.F32 R162, -RZ, R38.H0_H0 ;  /* 0x20000026ffa27230 */ /* 0x000fc40000004100 */
[C---:B------:R-:W-:Y:S01]  /*0d00*/  FMUL R122, R102.reuse, R131 ;  /* 0x00000083667a7220 */ /* 0x040fe20000400000 */
[----:B------:R-:W-:Y:S01]  /*0d10*/  FMUL R123, R33, R164 ;  /* 0x000000a4217b7220 */ /* 0x000fe20000400000 */
[----:B------:R-:W-:Y:S01]  /*0d20*/  FFMA R39, R121, R120, R36 ;  /* 0x0000007879277223 */ /* 0x000fe20000000024 */
[----:B------:R-:W-:Y:S02]  /*0d30*/  HADD2.F32 R38, -RZ, R38.H1_H1 ;  /* 0x30000026ff267230 */ /* 0x000fe40000004100 */
[----:B------:R-:W-:Y:S01]  /*0d40*/  FMUL R125, R102, R125 ;  /* 0x0000007d667d7220 */ /* 0x000fe20000400000 */
[----:B------:R-:W-:Y:S01]  /*0d50*/  FMUL R124, R34, R162 ;  /* 0x000000a2227c7220 */ /* 0x000fe20000400000 */
[----:B------:R-:W-:Y:S01]  /*0d60*/  FFMA R36, R122, R123, R39 ;  /* 0x0000007b7a247223 */ /* 0x000fe20000000027 */
        /* <DEDUP_REMOVED lines=8> */
[----:B------:R-:W-:Y:S02]  /*0df0*/  HADD2.F32 R133, -RZ, R40.H0_H0 ;  /* 0x20000028ff857230 */ /* 0x000fe40000004100 */
[----:B------:R-:W-:Y:S01]  /*0e00*/  FMUL R130, R102, R57 ;  /* 0x0000003966827220 */ /* 0x000fe20000400000 */
[--C-:B------:R-:W-:Y:S02]  /*0e10*/  HADD2.F32 R149, -RZ, R43.reuse.H0_H0 ;  /* 0x2000002bff957230 */ /* 0x100fe40000004100 */
[----:B------:R-:W-:Y:S01]  /*0e20*/  FMUL R131, R69, R170 ;  /* 0x000000aa45837220 */ /* 0x000fe20000400000 */
[----:B------:R-:W-:-:S02]  /*0e30*/  HADD2.F32 R153, -RZ, R43.H1_H1 ;  /* 0x3000002bff997230 */ /* 0x000fc40000004100 */
[----:B------:R-:W-:Y:S01]  /*0e40*/  FFMA R43, R129, R128, R36 ;  /* 0x00000080812b7223 */ /* 0x000fe20000000024 */
[----:B------:R-:W-:Y:S02]  /*0e50*/  HADD2.F32 R39, -RZ, R44.H0_H0 ;  /* 0x2000002cff277230 */ /* 0x000fe40000004100 */
[----:B------:R-:W-:Y:S02]  /*0e60*/  HADD2.F32 R111, -RZ, R40.H1_H1 ;  /* 0x30000028ff6f7230 */ /* 0x000fe40000004100 */
[----:B------:R-:W-:Y:S01]  /*0e70*/  FMUL R133, R102, R133 ;  /* 0x0000008566857220 */ /* 0x000fe20000400000 */
[----:B------:R-:W-:Y:S02]  /*0e80*/  HADD2.F32 R40, -RZ, R44.H1_H1 ;  /* 0x3000002cff287230 */ /* 0x000fe40000004100 */
[----:B------:R-:W-:Y:S01]  /*0e90*/  FMUL R132, R70, R39 ;  /* 0x0000002746847220 */ /* 0x000fe20000400000 */
        /* <DEDUP_REMOVED lines=9> */
[----:B------:R-:W-:Y:S02]  /*0f30*/  HADD2.F32 R37, -RZ, R42.H0_H0 ;  /* 0x2000002aff257230 */ /* 0x000fe40000004100 */
[----:B------:R-:W-:Y:S01]  /*0f40*/  FMUL R141, R102, R141 ;  /* 0x0000008d668d7220 */ /* 0x000fe20000400000 */
[----:B------:R-:W-:-:S02]  /*0f50*/  HADD2.F32 R155, -RZ, R46.H0_H0 ;  /* 0x2000002eff9b7230 */ /* 0x000fc40000004100 */
[----:B------:R-:W-:Y:S01]  /*0f60*/  FMUL R138, R73, R44 ;  /* 0x0000002c498a7220 */ /* 0x000fe20000400000 */
[----:B------:R-:W-:Y:S01]  /*0f70*/  FFMA R36, R139, R140, R36 ;  /* 0x0000008c8b247223 */ /* 0x000fe20000000024 */
[----:B------:R-:W-:Y:S01]  /*0f80*/  FFMA R95, R66, R61, R95 ;  /* 0x0000003d425f7223 */ /* 0x000fe2000000005f */
[----:B------:R-:W-:Y:S02]  /*0f90*/  HADD2.F32 R61, -RZ, R42.H1_H1 ;  /* 0x3000002aff3d7230 */ /* 0x000fe40000004100 */
[----:B------:R-:W-:Y:S01]  /*0fa0*/  FMUL R144, R102, R37 ;  /* 0x0000002566907220 */ /* 0x000fe20000400000 */
[----:B------:R-:W-:Y:S02]  /*0fb0*/  HADD2.F32 R136, -RZ, R46.H1_H1 ;  /* 0x3000002eff887230 */ /* 0x000fe40000004100 */
[----:B------:R-:W-:Y:S01]  /*0fc0*/  FMUL R143, R74, R155 ;  /* 0x0000009b4a8f7220 */ /* 0x000fe20000400000 */
[----:B------:R-:W-:Y:S01]  /*0fd0*/  FFMA R37, R141, R138, R36 ;  /* 0x0000008a8d257223 */ /* 0x000fe20000000024 */
[----:B------:R-:W-:-:S02]  /*0fe0*/  HADD2.F32 R137, -RZ, R47.H0_H0 ;  /* 0x2000002fff897230 */ /* 0x000fc40000004100 */
[----:B------:R-:W-:Y:S01]  /*0ff0*/  FMUL R146, R102, R61 ;  /* 0x0000003d66927220 */ /* 0x000fe20000400000 */
        /* <DEDUP_REMOVED lines=11> */
[----:B------:R-:W-:Y:S02]  /*10b0*/  HADD2.F32 R57, -RZ, R48.H1_H1 ;  /* 0x30000030ff397230 */ /* 0x000fe40000004100 */
[----:B------:R-:W-:Y:S01]  /*10c0*/  FMUL R157, R102, R157 ;  /* 0x0000009d669d7220 */ /* 0x000fe20000400000 */
[----:B------:R-:W-:Y:S02]  /*10d0*/  HADD2.F32 R52, -RZ, R52.H1_H1 ;  /* 0x30000034ff347230 */ /* 0x000fe40000004100 */
[----:B------:R-:W-:Y:S01]  /*10e0*/  FMUL R154, R78, R147 ;  /* 0x000000934e9a7220 */ /* 0x000fe20000400000 */
[----:B------:R-:W-:Y:S01]  /*10f0*/  FFMA R36, R153, R148, R36 ;  /* 0x0000009499247223 */ /* 0x000fe20000000024 */
[----:B------:R-:W-:Y:S02]  /*1100*/  HADD2.F32 R37, -RZ, R49.H0_H0 ;  /* 0x20000031ff257230 */ /* 0x000fe40000004100 */
[----:B------:R-:W-:Y:S01]  /*1110*/  FMUL R57, R102, R57 ;  /* 0x0000003966397220 */ /* 0x000fe20000400000 */
[----:B------:R-:W-:-:S02]  /*1120*/  HADD2.F32 R56, -RZ, R53.H0_H0 ;  /* 0x20000035ff387230 */ /* 0x000fc40000004100 */
[----:B------:R-:W-:Y:S01]  /*1130*/  FFMA R36, R157, R154, R36 ;  /* 0x0000009a9d247223 */ /* 0x000fe20000000024 */
[----:B------:R-:W-:Y:S01]  /*1140*/  FMUL R156, R79, R52 ;  /* 0x000000344f9c7220 */ /* 0x000fe20000400000 */
[----:B------:R-:W-:Y:S02]  /*1150*/  HADD2.F32 R59, -RZ, R49.H1_H1 ;  /* 0x30000031ff3b7230 */ /* 0x000fe40000004100 */
[----:B------:R-:W-:Y:S01]  /*1160*/  FMUL R58, R102, R37 ;  /* 0x00000025663a7220 */ /* 0x000fe20000400000 */
[----:B------:R-:W-:Y:S02]  /*1170*/  HADD2.F32 R53, -RZ, R53.H1_H1 ;  /* 0x30000035ff357230 */ /* 0x000fe40000004100 */
[----:B------:R-:W-:Y:S01]  /*1180*/  FFMA R37, R57, R156, R36 ;  /* 0x0000009c39257223 */ /* 0x000fe20000000024 */
[----:B------:R-:W-:Y:S01]  /*1190*/  FMUL R161, R80, R56 ;  /* 0x0000003850a17220 */ /* 0x000fe20000400000 */
[----:B------:R-:W-:Y:S01]  /*11a0*/  FFMA R98, R67, R60, R98 ;  /* 0x0000003c43627223 */ /* 0x000fe20000000062 */
[----:B------:R-:W-:-:S02]  /*11b0*/  HADD2.F32 R43, -RZ, R50.H0_H0 ;  /* 0x20000032ff2b7230 */ /* 0x000fc40000004100 */
[----:B------:R-:W-:Y:S01]  /*11c0*/  FMUL R59, R102, R59 ;  /* 0x0000003b663b7220 */ /* 0x000fe20000400000 */
[----:B------:R-:W-:Y:S02]  /*11d0*/  HADD2.F32 R60, -RZ, R54.H0_H0 ;  /* 0x20000036ff3c7230 */ /* 0x000fe40000004100 */
[----:B------:R-:W-:Y:S01]  /*11e0*/  FFMA R36, R58, R161, R37 ;  /* 0x000000a13a247223 */ /* 0x000fe20000000025 */
[----:B------:R-:W-:Y:S01]  /*11f0*/  FMUL R158, R81, R53 ;  /* 0x00000035519e7220 */ /* 0x000fe20000400000 */
[----:B------:R-:W-:Y:S01]  /*1200*/  FFMA R94, R65, R62, R94 ;  /* 0x0000003e415e7223 */ /* 0x000fe2000000005e */
[----:B------:R-:W-:Y:S02]  /*1210*/  HADD2.F32 R61, -RZ, R50.H1_H1 ;  /* 0x30000032ff3d7230 */ /* 0x000fe40000004100 */
[----:B------:R-:W-:Y:S01]  /*1220*/  FMUL R62, R102, R43 ;  /* 0x0000002b663e7220 */ /* 0x000fe20000400000 */
[----:B------:R-:W-:Y:S02]  /*1230*/  HADD2.F32 R54, -RZ, R54.H1_H1 ;  /* 0x30000036ff367230 */ /* 0x000fe40000004100 */
[----:B------:R-:W-:Y:S01]  /*1240*/  FFMA R37, R59, R158, R36 ;  /* 0x0000009e3b257223 */ /* 0x000fe20000000024 */
[----:B------:R-:W-:Y:S01]  /*1250*/  FMUL R165, R82, R60 ;  /* 0x0000003c52a57220 */ /* 0x000fe20000400000 */
[----:B------:R-:W-:-:S02]  /*1260*/  HADD2.F32 R43, -RZ, R51.H0_H0 ;  /* 0x20000033ff2b7230 */ /* 0x000fc40000004100 */
[----:B------:R-:W-:Y:S01]  /*1270*/  FMUL R61, R102, R61 ;  /* 0x0000003d663d7220 */ /* 0x000fe20000400000 */
[----:B------:R-:W-:Y:S02]  /*1280*/  HADD2.F32 R63, -RZ, R55.H0_H0 ;  /* 0x20000037ff3f7230 */ /* 0x000fe40000004100 */
[----:B------:R-:W-:Y:S01]  /*1290*/  FFMA R36, R62, R165, R37 ;  /* 0x000000a53e247223 */ /* 0x000fe20000000025 */
[----:B------:R-:W-:Y:S01]  /*12a0*/  FMUL R166, R83, R54 ;  /* 0x0000003653a67220 */ /* 0x000fe20000400000 */
[----:B------:R-:W-:Y:S02]  /*12b0*/  HADD2.F32 R111, -RZ, R51.H1_H1 ;  /* 0x30000033ff6f7230 */ /* 0x000fe40000004100 */
[----:B------:R-:W-:Y:S01]  /*12c0*/  FMUL R110, R102, R43 ;  /* 0x0000002b666e7220 */ /* 0x000fe20000400000 */
[----:B------:R-:W-:Y:S02]  /*12d0*/  HADD2.F32 R55, -RZ, R55.H1_H1 ;  /* 0x30000037ff377230 */ /* 0x000fe40000004100 */
[----:B------:R-:W-:Y:S01]  /*12e0*/  FFMA R37, R61, R166, R36 ;  /* 0x000000a63d257223 */ /* 0x000fe20000000024 */
[----:B------:R-:W-:Y:S01]  /*12f0*/  FMUL R169, R84, R63 ;  /* 0x0000003f54a97220 */ /* 0x000fe20000400000 */
[----:B------:R-:W-:Y:S01]  /*1300*/  FMUL R111, R102, R111 ;  /* 0x0000006f666f7220 */ /* 0x000fe20000400000 */
[----:B------:R-:W-:-:S02]  /*1310*/  FMUL R168, R85, R55 ;  /* 0x0000003755a87220 */ /* 0x000fc40000400000 */
[----:B------:R-:W-:-:S04]  /*1320*/  FFMA R36, R110, R169, R37 ;  /* 0x000000a96e247223 */ /* 0x000fc80000000025 */
[----:B------:R-:W-:-:S05]  /*1330*/  FFMA R36, R111, R168, R36 ;  /* 0x000000a86f247223 */ /* 0x000fca0000000024 */
[----:B------:R-:W0:Y:S02]  /*1340*/  SHFL.DOWN PT, R37, R36, 0x10, 0x1f ;  /* 0x0a001f0024257f89 */ /* 0x000e2400000e0000 */
[----:B0-----:R-:W-:-:S05]  /*1350*/  FADD R42, R36, R37 ;  /* 0x00000025242a7221 */ /* 0x001fca0000000000 */
[----:B------:R-:W0:Y:S02]  /*1360*/  SHFL.DOWN PT, R37, R42, 0x8, 0x1f ;  /* 0x09001f002a257f89 */ /* 0x000e2400000e0000 */
[----:B0-----:R-:W-:-:S05]  /*1370*/  FADD R43, R42, R37 ;  /* 0x000000252a2b7221 */ /* 0x001fca0000000000 */
[----:B------:R-:W0:Y:S01]  /*1380*/  SHFL.DOWN PT, R46, R43, 0x4, 0x1f ;  /* 0x08801f002b2e7f89 */ /* 0x000e2200000e0000 */
[----:B------:R-:W-:Y:S02]  /*1390*/  PLOP3.LUT P0, PT, PT, PT, PT, 0x80, 0x8 ;  /* 0x000000000008781c */ /* 0x000fe40003f0f070 */
[----:B------:R-:W-:Y:S01]  /*13a0*/  @!P2 PLOP3.LUT P0, PT, P1, PT, PT, 0x80, 0x8 ;  /* 0x000000000008a81c */ /* 0x000fe20000f0f070 */
[----:B0-----:R-:W-:-:S05]  /*13b0*/  FADD R46, R43, R46 ;  /* 0x0000002e2b2e7221 */ /* 0x001fca0000000000 */
[----:B------:R-:W0:Y:S01]  /*13c0*/  SHFL.DOWN PT, R37, R46, 0x2, 0x1f ;  /* 0x08401f002e257f89 */ /* 0x000e2200000e0000 */
[----:B------:R-:W-:Y:S02]  /*13d0*/  @!P2 SHF.R.U32.HI R42, RZ, 0x2, R21 ;  /* 0x00000002ff2aa819 */ /* 0x000fe40000011615 */
[C---:B------:R-:W-:Y:S02]  /*13e0*/  @!P2 IADD3 R36, PT, PT, R87.reuse, 0x4020, RZ ;  /* 0x000040205724a810 */ /* 0x040fe40007ffe0ff */
[----:B------:R-:W-:Y:S02]  /*13f0*/  @!P2 LOP3.LUT R42, R42, 0x18, RZ, 0xc0, !PT ;  /* 0x000000182a2aa812 */ /* 0x000fe400078ec0ff */
[----:B------:R-:W-:Y:S01]  /*1400*/  @!P0 IADD3 R36, PT, PT, R87, 0x4000, RZ ;  /* 0x0000400057248810 */ /* 0x000fe20007ffe0ff */
[----:B0-----:R-:W-:-:S03]  /*1410*/  FADD R45, R46, R37 ;  /* 0x000000252e2d7221 */ /* 0x001fc60000000000 */
[----:B------:R-:W-:Y:S02]  /*1420*/  @!P2 IADD3 R46, PT, PT, R42, R36, RZ ;  /* 0x000000242a2ea210 */ /* 0x000fe40007ffe0ff */
[----:B------:R-:W0:Y:S01]  /*1430*/  LDC.64 R42, c[0x0][0x3d0] ;  /* 0x0000f400ff2a7b82 */ /* 0x000e220000000a00 */
[----:B------:R-:W1:Y:S01]  /*1440*/  SHFL.DOWN PT, R48, R45, 0x1, 0x1f ;  /* 0x08201f002d307f89 */ /* 0x000e6200000e0000 */
[----:B------:R-:W-:Y:S01]  /*1450*/  MOV R36, RZ ;  /* 0x000000ff00247202 */ /* 0x000fe20000000f00 */
[----:B------:R-:W-:Y:S01]  /*1460*/  FFMA R16, R121, R163, R16 ;  /* 0x000000a379107223 */ /* 0x000fe20000000010 */
[----:B------:R-:W-:Y:S01]  /*1470*/  FFMA R14, R125, R162, R14 ;  /* 0x000000a27d0e7223 */ /* 0x000fe2000000000e */
[----:B------:R-:W-:Y:S01]  /*1480*/  FFMA R13, R126, R38, R13 ;  /* 0x000000267e0d7223 */ /* 0x000fe2000000000d */
[----:B------:R-:W-:Y:S01]  /*1490*/  FFMA R10, R133, R39, R10 ;  /* 0x00000027850a7223 */ /* 0x000fe2000000000a */
[----:B0-----:R-:W-:-:S04]  /*14a0*/  IMAD.WIDE.U32 R162, R101, 0x10, R42 ;  /* 0x0000001065a27825 */ /* 0x001fc800078e002a */
[----:B-1----:R-:W-:Y:S01]  /*14b0*/  FADD R37, R45, R48 ;  /* 0x000000302d257221 */ /* 0x002fe20000000000 */
[----:B------:R-:W-:Y:S01]  /*14c0*/  FFMA R7, R141, R44, R7 ;  /* 0x0000002c8d077223 */ /* 0x000fe20000000007 */
[----:B------:R-:W-:Y:S01]  /*14d0*/  FFMA R9, R134, R40, R9 ;  /* 0x0000002886097223 */ /* 0x000fe20000000009 */
[----:B------:R-:W-:Y:S01]  /*14e0*/  FFMA R8, R139, R41, R8 ;  /* 0x000000298b087223 */ /* 0x000fe20000000008 */
[----:B------:R-:W2:Y:S04]  /*14f0*/  LDG.E.128 R48, desc[UR6][R162.64+0x1800] ;  /* 0x00180006a2307981 */ /* 0x000ea8000c1e1d00 */
[----:B------:R0:W-:Y:S04]  /*1500*/  @!P2 STS.64 [R46], R36 ;  /* 0x000000242e00a388 */ /* 0x0001e80000000a00 */
[----:B------:R-:W3:Y:S04]  /*1510*/  LDG.E.128 R40, desc[UR6][R162.64+0x800] ;  /* 0x00080006a2287981 */ /* 0x000ee8000c1e1d00 */
[----:B0-----:R-:W4:Y:S04]  /*1520*/  LDG.E.128 R36, desc[UR6][R162.64] ;  /* 0x00000006a2247981 */ /* 0x001f28000c1e1d00 */
[----:B------:R-:W5:Y:S01]  /*1530*/  LDG.E.128 R44, desc[UR6][R162.64+0x1000] ;  /* 0x00100006a22c7981 */ /* 0x000f62000c1e1d00 */
[----:B------:R-:W-:Y:S01]  /*1540*/  FFMA R5, R146, R136, R5 ;  /* 0x0000008892057223 */ /* 0x000fe20000000005 */
[----:B------:R-:W-:-:S02]  /*1550*/  IADD3 R136, PT, PT, R87, 0x4024, RZ ;  /* 0x0000402457887810 */ /* 0x000fc40007ffe0ff */
[----:B------:R-:W-:Y:S01]  /*1560*/  @!P1 IADD3 R136, PT, PT, R87, 0x4004, RZ ;  /* 0x0000400457889810 */ /* 0x000fe20007ffe0ff */
[----:B------:R-:W-:Y:S01]  /*1570*/  BAR.SYNC.DEFER_BLOCKING 0x0 ;  /* 0x0000000000007b1d */ /* 0x000fe20000010000 */
[----:B------:R-:W-:Y:S01]  /*1580*/  FFMA R3, R153, R142, R3 ;  /* 0x0000008e99037223 */ /* 0x000fe20000000003 */
[C---:B------:R-:W-:Y:S02]  /*1590*/  IADD3 R142, PT, PT, R87.reuse, 0x402c, RZ ;  /* 0x0000402c578e7810 */ /* 0x040fe40007ffe0ff */
[----:B------:R-:W-:Y:S01]  /*15a0*/  @!P1 IADD3 R142, PT, PT, R87, 0x400c, RZ ;  /* 0x0000400c578e9810 */ /* 0x000fe20007ffe0ff */
[----:B------:R-:W-:Y:S01]  /*15b0*/  FFMA R2, R157, R147, R2 ;  /* 0x000000939d027223 */ /* 0x000fe20000000002 */
[C---:B------:R-:W-:Y:S02]  /*15c0*/  IADD3 R147, PT, PT, R87.reuse, 0x4034, RZ ;  /* 0x0000403457937810 */ /* 0x040fe40007ffe0ff */
[----:B------:R-:W-:Y:S01]  /*15d0*/  @!P1 IADD3 R147, PT, PT, R87, 0x4014, RZ ;  /* 0x0000401457939810 */ /* 0x000fe20007ffe0ff */
[----:B------:R-:W-:Y:S01]  /*15e0*/  FFMA R20, R113, R151, R20 ;  /* 0x0000009771147223 */ /* 0x000fe20000000014 */
[C---:B------:R-:W-:Y:S01]  /*15f0*/  IADD3 R151, PT, PT, R87.reuse, 0x403c, RZ ;  /* 0x0000403c57977810 */ /* 0x040fe20007ffe0ff */
[----:B------:R-:W-:Y:S01]  /*1600*/  FFMA R19, R114, R152, R19 ;  /* 0x0000009872137223 */ /* 0x000fe20000000013 */
[----:B------:R-:W-:Y:S01]  /*1610*/  @!P1 IADD3 R151, PT, PT, R87, 0x401c, RZ ;  /* 0x0000401c57979810 */ /* 0x000fe20007ffe0ff */
[----:B------:R-:W-:Y:S01]  /*1620*/  FFMA R17, R116, R160, R17 ;  /* 0x000000a074117223 */ /* 0x000fe20000000011 */
        /* <DEDUP_REMOVED lines=13> */
[----:B------:R-:W-:Y:S01]  /*1700*/  FFMA R109, R66, -R136, R109 ;  /* 0x80000088426d7223 */ /* 0x000fe2000000006d */
[----:B------:R-:W-:Y:S01]  /*1710*/  FFMA R18, R117, R159, R18 ;  /* 0x0000009f75127223 */ /* 0x000fe20000000012 */
[C---:B------:R-:W-:Y:S01]  /*1720*/  FFMA R15, R122.reuse, R164, R15 ;  /* 0x000000a47a0f7223 */ /* 0x040fe2000000000f */
        /* <DEDUP_REMOVED lines=35> */
[----:B----4-:R-:W-:-:S02]  /*1960*/  HADD2.F32 R64, -RZ, R38.H0_H0 ;  /* 0x20000026ff407230 */ /* 0x010fc40000004100 */
[----:B------:R-:W-:-:S03]  /*1970*/  HADD2.F32 R104, -RZ, R38.H1_H1 ;  /* 0x30000026ff687230 */ /* 0x000fc60000004100 */
[C---:B------:R-:W-:Y:S02]  /*1980*/  FFMA R109, R102.reuse, R109, R64 ;  /* 0x0000006d666d7223 */ /* 0x040fe40000000040 */
[----:B------:R-:W-:Y:S02]  /*1990*/  FFMA R104, R102, R65, R104 ;  /* 0x0000004166687223 */ /* 0x000fe40000000068 */
[----:B------:R-:W0:Y:S01]  /*19a0*/  LDC.64 R64, c[0x0][0x3e8] ;  /* 0x0000fa00ff407b82 */ /* 0x000e220000000a00 */
[--C-:B-----5:R-:W-:Y:S02]  /*19b0*/  HADD2.F32 R122, -RZ, R44.reuse.H0_H0 ;  /* 0x2000002cff7a7230 */ /* 0x120fe40000004100 */
[----:B------:R-:W-:Y:S02]  /*19c0*/  HADD2.F32 R124, -RZ, R44.H1_H1 ;  /* 0x3000002cff7c7230 */ /* 0x000fe40000004100 */
[----:B0-----:R-:W-:-:S03]  /*19d0*/  IMAD.WIDE.U32 R64, R101, 0x10, R64 ;  /* 0x0000001065407825 */ /* 0x001fc600078e0040 */
[----:B------:R-:W0:Y:S01]  /*19e0*/  LDC R101, c[0x0][0x380] ;  /* 0x0000e000ff657b82 */ /* 0x000e220000000800 */
[--C-:B---3--:R-:W-:Y:S02]  /*19f0*/  HADD2.F32 R112, -RZ, R40.reuse.H0_H0 ;  /* 0x20000028ff707230 */ /* 0x108fe40000004100 */
        /* <DEDUP_REMOVED lines=9> */
[--C-:B------:R-:W-:Y:S02]  /*1a90*/  HADD2.F32 R42, -RZ, R43.reuse.H0_H0 ;  /* 0x2000002bff2a7230 */ /* 0x100fe40000004100 */
[----:B------:R-:W-:-:S02]  /*1aa0*/  HADD2.F32 R120, -RZ, R43.H1_H1 ;  /* 0x3000002bff787230 */ /* 0x000fc40000004100 */
[--C-:B--2---:R-:W-:Y:S02]  /*1ab0*/  HADD2.F32 R45, -RZ, R49.reuse.H0_H0 ;  /* 0x20000031ff2d7230 */ /* 0x104fe40000004100 */
[----:B------:R-:W-:Y:S02]  /*1ac0*/  HADD2.F32 R145, -RZ, R49.H1_H1 ;  /* 0x30000031ff917230 */ /* 0x000fe40000004100 */
[--C-:B------:R-:W-:Y:S02]  /*1ad0*/  HADD2.F32 R37, -RZ, R46.reuse.H0_H0 ;  /* 0x2000002eff257230 */ /* 0x100fe40000004100 */
[----:B------:R-:W-:Y:S02]  /*1ae0*/  HADD2.F32 R41, -RZ, R46.H1_H1 ;  /* 0x3000002eff297230 */ /* 0x000fe40000004100 */
[----:B------:R-:W-:Y:S01]  /*1af0*/  FFMA R46, R58, -R136, R161 ;  /* 0x800000883a2e7223 */ /* 0x000fe200000000a1 */
[--C-:B------:R-:W-:Y:S02]  /*1b00*/  HADD2.F32 R43, -RZ, R48.reuse.H0_H0 ;  /* 0x20000030ff2b7230 */ /* 0x100fe40000004100 */
[----:B------:R-:W-:-:S02]  /*1b10*/  HADD2.F32 R143, -RZ, R48.H1_H1 ;  /* 0x30000030ff8f7230 */ /* 0x000fc40000004100 */
[-C--:B------:R-:W-:Y:S01]  /*1b20*/  FFMA R48, R62, -R136.reuse, R165 ;  /* 0x800000883e307223 */ /* 0x080fe200000000a5 */
[--C-:B------:R-:W-:Y:S02]  /*1b30*/  HADD2.F32 R49, -RZ, R50.reuse.H0_H0 ;  /* 0x20000032ff317230 */ /* 0x100fe40000004100 */
[----:B------:R-:W-:Y:S02]  /*1b40*/  HADD2.F32 R149, -RZ, R50.H1_H1 ;  /* 0x30000032ff957230 */ /* 0x000fe40000004100 */
[-C--:B------:R-:W-:Y:S01]  /*1b50*/  FFMA R50, R110, -R136.reuse, R169 ;  /* 0x800000886e327223 */ /* 0x080fe200000000a9 */
[----:B------:R-:W-:Y:S02]  /*1b60*/  HADD2.F32 R147, -RZ, R51.H0_H0 ;  /* 0x20000033ff937230 */ /* 0x000fe40000004100 */
[----:B------:R-:W-:Y:S01]  /*1b70*/  FFMA R136, R111, -R136, R168 ;  /* 0x800000886f887223 */ /* 0x000fe200000000a8 */
[----:B------:R-:W-:Y:S01]  /*1b80*/  HADD2.F32 R137, -RZ, R36.H0_H0 ;  /* 0x20000024ff897230 */ /* 0x000fe20000004100 */
[----:B0-----:R-:W-:Y:S01]  /*1b90*/  IADD3 R100, PT, PT, R100, R101, RZ ;  /* 0x0000006564647210 */ /* 0x001fe20007ffe0ff */
[----:B------:R-:W-:-:S02]  /*1ba0*/  HADD2.F32 R38, -RZ, R39.H0_H0 ;  /* 0x20000027ff267230 */ /* 0x000fc40000004100 */
[----:B------:R-:W-:Y:S02]  /*1bb0*/  HADD2.F32 R106, -RZ, R39.H1_H1 ;  /* 0x30000027ff6a7230 */ /* 0x000fe40000004100 */
[----:B------:R-:W-:Y:S02]  /*1bc0*/  HADD2.F32 R51, -RZ, R51.H1_H1 ;  /* 0x30000033ff337230 */ /* 0x000fe40000004100 */
[----:B------:R-:W-:Y:S02]  /*1bd0*/  HADD2.F32 R36, -RZ, R36.H1_H1 ;  /* 0x30000024ff247230 */ /* 0x000fe40000004100 */
[--C-:B------:R-:W-:Y:S02]  /*1be0*/  HADD2.F32 R39, -RZ, R47.reuse.H0_H0 ;  /* 0x2000002fff277230 */ /* 0x100fe40000004100 */
[----:B------:R-:W-:Y:S02]  /*1bf0*/  HADD2.F32 R47, -RZ, R47.H1_H1 ;  /* 0x3000002fff2f7230 */ /* 0x000fe40000004100 */
[C---:B------:R-:W-:Y:S01]  /*1c00*/  FFMA R50, R102.reuse, R50, R147 ;  /* 0x0000003266327223 */ /* 0x040fe20000000093 */
[----:B------:R-:W-:Y:S01]  /*1c10*/  FFMA R51, R102, R136, R51 ;  /* 0x0000008866337223 */ /* 0x000fe20000000033 */
[----:B------:R-:W-:Y:S01]  /*1c20*/  ISETP.GE.AND P0, PT, R100, UR9, PT ;  /* 0x0000000964007c0c */ /* 0x000fe2000bf06270 */
        /* <DEDUP_REMOVED lines=28> */
[----:B------:R-:W-:-:S02]  /*1df0*/  F2FP.F16.F32.PACK_AB R51, R51, R50 ;  /* 0x000000323333723e */ /* 0x000fc400000000ff */
[----:B------:R-:W-:Y:S02]  /*1e00*/  F2FP.F16.F32.PACK_AB R50, R149, R48 ;  /* 0x000000309532723e */ /* 0x000fe400000000ff */
[----:B------:R-:W-:Y:S02]  /*1e10*/  F2FP.F16.F32.PACK_AB R36, R36, R105 ;  /* 0x000000692424723e */ /* 0x000fe400000000ff */
[----:B------:R-:W-:Y:S02]  /*1e20*/  F2FP.F16.F32.PACK_AB R37, R103, R0 ;  /* 0x000000006725723e */ /* 0x000fe400000000ff */
[----:B------:R-:W-:Y:S02]  /*1e30*/  F2FP.F16.F32.PACK_AB R38, R104, R109 ;  /* 0x0000006d6826723e */ /* 0x000fe400000000ff */
[----:B------:R-:W-:Y:S02]  /*1e40*/  F2FP.F16.F32.PACK_AB R39, R106, R113 ;  /* 0x000000716a27723e */ /* 0x000fe400000000ff */
        /* <DEDUP_REMOVED lines=9> */
[----:B------:R-:W-:Y:S01]  /*1ee0*/  F2FP.F16.F32.PACK_AB R48, R143, R154 ;  /* 0x0000009a8f30723e */ /* 0x000fe200000000ff */
        /* <DEDUP_REMOVED lines=37> */
.L_x_2335:
[----:B------:R-:W0:Y:S08]  /*2140*/  S2UR UR4, SR_CTAID.X ;  /* 0x00000000000479c3 */ /* 0x000e300000002500 */
[----:B------:R-:W1:Y:S01]  /*2150*/  LDC.64 R2, c[0x0][0x3e0] ;  /* 0x0000f800ff027b82 */ /* 0x000e620000000a00 */
[----:B0-----:R-:W-:-:S06]  /*2160*/  USHF.L.U32 UR4, UR4, 0x9, URZ ;  /* 0x0000000904047899 */ /* 0x001fcc00080006ff */
[----:B------:R-:W-:-:S05]  /*2170*/  LOP3.LUT R21, R21, UR4, RZ, 0xfc, !PT ;  /* 0x0000000415157c12 */ /* 0x000fca000f8efcff */
[----:B-1----:R-:W-:-:S05]  /*2180*/  IMAD.WIDE.U32 R2, R21, 0x20, R2 ;  /* 0x0000002015027825 */ /* 0x002fca00078e0002 */
        /* <DEDUP_REMOVED lines=9> */
.L_x_2337:
        /* <DEDUP_REMOVED lines=14> */
.L_x_5132:


//--------------------- .text._ZN18transformer_engine13normalization24rmsnorm_bwd_tuned_kernelINS0_13Kernel_traitsIffffjLj4096ELj1ELj1ELj4ELj16ENS0_18Kernel_traits_baseILj4096EffffjLj128EEEEELb1EEEvNS0_20BackwardKernelParamsE --------------------------
	.section	.text._ZN18transformer_engine13normalization24rmsnorm_bwd_tuned_kernelINS0_13Kernel_traitsIffffjLj4096ELj1ELj1ELj4ELj16ENS0_18Kernel_traits_baseILj4096EffffjLj128EEEEELb1EEEvNS0_20BackwardKernelParamsE,"ax",@progbits
	.align	128
        .global         _ZN18transformer_engine13normalization24rmsnorm_bwd_tuned_kernelINS0_13Kernel_traitsIffffjLj4096ELj1ELj1ELj4ELj16ENS0_18Kernel_traits_baseILj4096EffffjLj128EEEEELb1EEEvNS0_20BackwardKernelParamsE
        .type           _ZN18transformer_engine13normalization24rmsnorm_bwd_tuned_kernelINS0_13Kernel_traitsIffffjLj4096ELj1ELj1ELj4ELj16ENS0_18Kernel_traits_baseILj4096EffffjLj128EEEEELb1EEEvNS0_20BackwardKernelParamsE,@function
        .size           _ZN18transformer_engine13normalization24rmsnorm_bwd_tuned_kernelINS0_13Kernel_traitsIffffjLj4096ELj1ELj1ELj4ELj16ENS0_18Kernel_traits_baseILj4096EffffjLj128EEEEELb1EEEvNS0_20BackwardKernelParamsE,(.L_x_5133 - _ZN18transformer_engine13normalization24rmsnorm_bwd_tuned_kernelINS0_13Kernel_traitsIffffjLj4096ELj1ELj1ELj4ELj16ENS0_18Kernel_traits_baseILj4096EffffjLj128EEEEELb1EEEvNS0_20BackwardKernelParamsE)
        .other          _ZN18transformer_engine13normalization24rmsnorm_bwd_tuned_kernelINS0_13Kernel_traitsIffffjLj4096ELj1ELj1ELj4ELj16ENS0_18Kernel_traits_baseILj4096EffffjLj128EEEEELb1EEEvNS0_20BackwardKernelParamsE,@"STO_CUDA_ENTRY STV_DEFAULT"
_ZN18transformer_engine13normalization24rmsnorm_bwd_tuned_kernelINS0_13Kernel_traitsIffffjLj4096ELj1ELj1ELj4ELj16ENS0_18Kernel_traits_baseILj4096EffffjLj128EEEEELb1EEEvNS0_20BackwardKernelParamsE:
.text._ZN18transformer_engine13normalization24rmsnorm_bwd_tuned_kernelINS0_13Kernel_traitsIffffjLj4096ELj1ELj1ELj4ELj16ENS0_18Kernel_traits_baseILj4096EffffjLj128EEEEELb1EEEvNS0_20BackwardKernelParamsE:
        /* <DEDUP_REMOVED lines=31> */
[----:B------:R-:W3:Y:S04]  /*01f0*/  LDG.E.128 R20, desc[UR6][R90.64+0x1800] ;  /* 0x001800065a147981 */ /* 0x000ee8000c1e1d00 */
[----:B------:R-:W3:Y:S04]  /*0200*/  LDG.E.128 R16, desc[UR6][R90.64+0x2000] ;  /* 0x002000065a107981 */ /* 0x000ee8000c1e1d00 */
[----:B------:R-:W3:Y:S04]  /*0210*/  LDG.E.128 R12, desc[UR6][R90.64+0x2800] ;  /* 0x002800065a0c7981 */ /* 0x000ee8000c1e1d00 */
[----:B------:R-:W3:Y:S04]  /*0220*/  LDG.E.128 R8, desc[UR6][R90.64+0x3000] ;  /* 0x003000065a087981 */ /* 0x000ee8000c1e1d00 */
[----:B------:R0:W3:Y:S01]  /*0230*/  LDG.E.128 R4, desc[UR6][R90.64+0x3800] ;  /* 0x003800065a047981 */ /* 0x0000e2000c1e1d00 */
[----:B------:R-:W0:Y:S01]  /*0240*/  S2UR UR5, SR_CgaCtaId ;  /* 0x00000000000579c3 */ /* 0x000e220000008800 */
[----:B-1----:R-:W-:Y:S01]  /*0250*/  ISETP.NE.AND P0, PT, RZ, UR4, PT ;  /* 0x00000004ff007c0c */ /* 0x002fe2000bf05270 */
[----:B------:R-:W-:Y:S01]  /*0260*/  UMOV UR4, 0x400 ;  /* 0x0000040000047882 */ /* 0x000fe20000000000 */
[----:B------:R-:W-:Y:S01]  /*0270*/  HFMA2 R136, -RZ, RZ, 0, 0 ;  /* 0x00000000ff887431 */ /* 0x000fe200000001ff */
[----:B------:R-:W-:Y:S01]  /*0280*/  MOV R137, UR8 ;  /* 0x0000000800897c02 */ /* 0x000fe20008000f00 */
[----:B------:R-:W-:Y:S01]  /*0290*/  HFMA2 R0, -RZ, RZ, 0, 0 ;  /* 0x00000000ff007431 */ /* 0x000fe200000001ff */
[----:B------:R-:W-:Y:S01]  /*02a0*/  FSEL R122, RZ, 1, !P0 ;  /* 0x3f800000ff7a7808 */ /* 0x000fe20004000000 */
[----:B------:R-:W-:Y:S01]  /*02b0*/  HFMA2 R89, -RZ, RZ, 0, 0 ;  /* 0x00000000ff597431 */ /* 0x000fe200000001ff */
[----:B------:R-:W-:-:S02]  /*02c0*/  CS2R R126, SRZ ;  /* 0x00000000007e7805 */ /* 0x000fc4000001ff00 */
[----:B------:R-:W-:Y:S02]  /*02d0*/  CS2R R124, SRZ ;  /* 0x00000000007c7805 */ /* 0x000fe4000001ff00 */
[----:B------:R-:W-:Y:S02]  /*02e0*/  CS2R R128, SRZ ;  /* 0x0000000000807805 */ /* 0x000fe4000001ff00 */
[----:B------:R-:W-:Y:S02]  /*02f0*/  CS2R R130, SRZ ;  /* 0x0000000000827805 */ /* 0x000fe4000001ff00 */
[----:B------:R-:W-:Y:S02]  /*0300*/  CS2R R132, SRZ ;  /* 0x0000000000847805 */ /* 0x000fe4000001ff00 */
[----:B------:R-:W-:Y:S02]  /*0310*/  CS2R R134, SRZ ;  /* 0x0000000000867805 */ /* 0x000fe4000001ff00 */
[----:B------:R-:W-:-:S02]  /*0320*/  MOV R139, RZ ;  /* 0x000000ff008b7202 */ /* 0x000fc40000000f00 */
[----:B------:R-:W-:Y:S02]  /*0330*/  CS2R R74, SRZ ;  /* 0x00000000004a7805 */ /* 0x000fe4000001ff00 */
[----:B------:R-:W-:Y:S02]  /*0340*/  MOV R2, RZ ;  /* 0x000000ff00027202 */ /* 0x000fe40000000f00 */
[----:B------:R-:W-:Y:S02]  /*0350*/  CS2R R76, SRZ ;  /* 0x00000000004c7805 */ /* 0x000fe4000001ff00 */
[----:B------:R-:W-:Y:S02]  /*0360*/  CS2R R78, SRZ ;  /* 0x00000000004e7805 */ /* 0x000fe4000001ff00 */
[----:B------:R-:W-:Y:S02]  /*0370*/  CS2R R80, SRZ ;  /* 0x0000000000507805 */ /* 0x000fe4000001ff00 */
[----:B------:R-:W-:-:S02]  /*0380*/  CS2R R82, SRZ ;  /* 0x0000000000527805 */ /* 0x000fc4000001ff00 */
[----:B------:R-:W-:Y:S02]  /*0390*/  CS2R R84, SRZ ;  /* 0x0000000000547805 */ /* 0x000fe4000001ff00 */
[----:B------:R-:W-:Y:S02]  /*03a0*/  CS2R R86, SRZ ;  /* 0x0000000000567805 */ /* 0x000fe4000001ff00 */
[----:B0-----:R-:W-:Y:S01]  /*03b0*/  MOV R91, RZ ;  /* 0x000000ff005b7202 */ /* 0x001fe20000000f00 */
[----:B------:R-:W-:-:S06]  /*03c0*/  ULEA UR4, UR5, UR4, 0x18 ;  /* 0x0000000405047291 */ /* 0x000fcc000f8ec0ff */
[----:B------:R-:W-:Y:S01]  /*03d0*/  MOV R88, UR4 ;  /* 0x0000000400587c02 */ /* 0x000fe20008000f00 */
[--C-:B--2---:R-:W-:Y:S01]  /*03e0*/  FADD R93, R32, R122.reuse ;  /* 0x0000007a205d7221 */ /* 0x104fe20000000000 */
[--C-:B------:R-:W-:Y:S01]  /*03f0*/  FADD R92, R33, R122.reuse ;  /* 0x0000007a215c7221 */ /* 0x100fe20000000000 */
[--C-:B------:R-:W-:Y:S01]  /*0400*/  FADD R95, R34, R122.reuse ;  /* 0x0000007a225f7221 */ /* 0x100fe20000000000 */
[--C-:B------:R-:W-:Y:S01]  /*0410*/  FADD R94, R35, R122.reuse ;  /* 0x0000007a235e7221 */ /* 0x100fe20000000000 */
[--C-:B----4-:R-:W-:Y:S01]  /*0420*/  FADD R97, R28, R122.reuse ;  /* 0x0000007a1c617221 */ /* 0x110fe20000000000 */
[--C-:B------:R-:W-:Y:S01]  /*0430*/  FADD R96, R29, R122.reuse ;  /* 0x0000007a1d607221 */ /* 0x100fe20000000000 */
[--C-:B------:R-:W-:Y:S01]  /*0440*/  FADD R99, R30, R122.reuse ;  /* 0x0000007a1e637221 */ /* 0x100fe20000000000 */
[--C-:B------:R-:W-:Y:S01]  /*0450*/  FADD R98, R31, R122.reuse ;  /* 0x0000007a1f627221 */ /* 0x100fe20000000000 */
[--C-:B-----5:R-:W-:Y:S01]  /*0460*/  FADD R101, R24, R122.reuse ;  /* 0x0000007a18657221 */ /* 0x120fe20000000000 */
[--C-:B------:R-:W-:Y:S01]  /*0470*/  FADD R100, R25, R122.reuse ;  /* 0x0000007a19647221 */ /* 0x100fe20000000000 */
[--C-:B------:R-:W-:Y:S01]  /*0480*/  FADD R103, R26, R122.reuse ;  /* 0x0000007a1a677221 */ /* 0x100fe20000000000 */
[--C-:B------:R-:W-:Y:S01]  /*0490*/  FADD R102, R27, R122.reuse ;  /* 0x0000007a1b667221 */ /* 0x100fe20000000000 */
[--C-:B---3--:R-:W-:Y:S01]  /*04a0*/  FADD R105, R20, R122.reuse ;  /* 0x0000007a14697221 */ /* 0x108fe20000000000 */
[--C-:B------:R-:W-:Y:S01]  /*04b0*/  FADD R104, R21, R122.reuse ;  /* 0x0000007a15687221 */ /* 0x100fe20000000000 */
        /* <DEDUP_REMOVED lines=17> */
[----:B------:R-:W-:-:S07]  /*05d0*/  FADD R122, R7, R122 ;  /* 0x0000007a077a7221 */ /* 0x000fce0000000000 */
.L_x_2339:
[----:B0-----:R-:W0:Y:S01]  /*05e0*/  S2R R90, SR_TID.X ;  /* 0x00000000005a7919 */ /* 0x001e220000002100 */
[----:B------:R-:W1:Y:S01]  /*05f0*/  LDC.64 R8, c[0x0][0x3a0] ;  /* 0x0000e800ff087b82 */ /* 0x000e620000000a00 */
[----:B------:R-:W-:-:S07]  /*0600*/  SHF.L.U32 R143, R137, 0xa, RZ ;  /* 0x0000000a898f7819 */ /* 0x000fce00000006ff */
[----:B------:R-:W2:Y:S08]  /*0610*/  LDC.64 R70, c[0x0][0x390] ;  /* 0x0000e400ff467b82 */ /* 0x000eb00000000a00 */
[----:B------:R-:W3:Y:S01]  /*0620*/  LDC.64 R68, c[0x0][0x3c8] ;  /* 0x0000f200ff447b82 */ /* 0x000ee20000000a00 */
[----:B-1----:R-:W-:-:S07]  /*0630*/  IMAD.WIDE R8, R137, 0x4, R8 ;  /* 0x0000000489087825 */ /* 0x002fce00078e0208 */
[----:B------:R-:W1:Y:S01]  /*0640*/  LDC.64 R72, c[0x0][0x3d0] ;  /* 0x0000f400ff487b82 */ /* 0x000e620000000a00 */
[----:B------:R-:W4:Y:S01]  /*0650*/  LDG.E R141, desc[UR6][R8.64] ;  /* 0x00000006088d7981 */ /* 0x000f22000c1e1900 */
[----:B0-----:R-:W-:-:S05]  /*0660*/  LOP3.LUT R143, R143, R90, RZ, 0xfc, !PT ;  /* 0x0000005a8f8f7212 */ /* 0x001fca00078efcff */
[----:B--2---:R-:W-:-:S04]  /*0670*/  IMAD.WIDE.U32 R70, R143, 0x10, R70 ;  /* 0x000000108f467825 */ /* 0x004fc800078e0046 */
[C---:B---3--:R-:W-:Y:S01]  /*0680*/  IMAD.WIDE.U32 R68, R143.reuse, 0x10, R68 ;  /* 0x000000108f447825 */ /* 0x048fe200078e0044 */
[----:B------:R-:W4:Y:S04]  /*0690*/  LDG.E.128 R56, desc[UR6][R70.64] ;  /* 0x0000000646387981 */ /* 0x000f28000c1e1d00 */
[----:B------:R-:W2:Y:S04]  /*06a0*/  LDG.E.128 R20, desc[UR6][R68.64] ;  /* 0x0000000644147981 */ /* 0x000ea8000c1e1d00 */
[----:B------:R-:W3:Y:S04]  /*06b0*/  LDG.E.128 R60, desc[UR6][R70.64+0x800] ;  /* 0x00080006463c7981 */ /* 0x000ee8000c1e1d00 */
        /* <DEDUP_REMOVED lines=13> */
[----:B-1----:R-:W-:-:S05]  /*0790*/  IMAD.WIDE.U32 R72, R143, 0x10, R72 ;  /* 0x000000108f487825 */ /* 0x002fca00078e0048 */
[----:B------:R-:W5:Y:S01]  /*07a0*/  LDG.E.128 R68, desc[UR6][R72.64] ;  /* 0x0000000648447981 */ /* 0x000f62000c1e1d00 */
[----:B------:R-:W-:Y:S01]  /*07b0*/  LOP3.LUT P2, RZ, R90, 0x1f, RZ, 0xc0, !PT ;  /* 0x0000001f5aff7812 */ /* 0x000fe2000784c0ff */
[C---:B----4-:R-:W-:Y:S01]  /*07c0*/  FMUL R3, R141.reuse, R56 ;  /* 0x000000388d037220 */ /* 0x050fe20000400000 */
[----:B------:R-:W-:Y:S01]  /*07d0*/  FMUL R142, R141, R57 ;  /* 0x000000398d8e7220 */ /* 0x000fe20000400000 */
[----:B--2---:R-:W-:Y:S01]  /*07e0*/  FMUL R138, R93, R20 ;  /* 0x000000145d8a7220 */ /* 0x004fe20000400000 */
[----:B------:R-:W-:-:S03]  /*07f0*/  FMUL R145, R92, R21 ;  /* 0x000000155c917220 */ /* 0x000fc60000400000 */
[----:B------:R-:W-:Y:S01]  /*0800*/  FFMA R57, R3, R138, RZ ;  /* 0x0000008a03397223 */ /* 0x000fe200000000ff */
[----:B------:R-:W-:Y:S01]  /*0810*/  FMUL R146, R141, R58 ;  /* 0x0000003a8d927220 */ /* 0x000fe20000400000 */
[----:B------:R-:W-:Y:S02]  /*0820*/  FMUL R147, R95, R22 ;  /* 0x000000165f937220 */ /* 0x000fe40000400000 */
[----:B------:R-:W-:Y:S01]  /*0830*/  FFMA R57, R142, R145, R57 ;  /* 0x000000918e397223 */ /* 0x000fe20000000039 */
[C---:B------:R-:W-:Y:S01]  /*0840*/  FMUL R149, R141.reuse, R59 ;  /* 0x0000003b8d957220 */ /* 0x040fe20000400000 */
[----:B------:R-:W-:Y:S02]  /*0850*/  FMUL R150, R94, R23 ;  /* 0x000000175e967220 */ /* 0x000fe40000400000 */
[----:B------:R-:W-:Y:S01]  /*0860*/  FFMA R56, R146, R147, R57 ;  /* 0x0000009392387223 */ /* 0x000fe20000000039 */
[----:B---3--:R-:W-:Y:S01]  /*0870*/  FMUL R153, R141, R60 ;  /* 0x0000003c8d997220 */ /* 0x008fe20000400000 */
[----:B-----5:R-:W-:-:S02]  /*0880*/  FMUL R152, R97, R24 ;  /* 0x0000001861987220 */ /* 0x020fc40000400000 */
[----:B------:R-:W-:Y:S01]  /*0890*/  FFMA R56, R149, R150, R56 ;  /* 0x0000009695387223 */ /* 0x000fe20000000038 */
[----:B------:R-:W-:Y:S01]  /*08a0*/  FMUL R156, R141, R61 ;  /* 0x0000003d8d9c7220 */ /* 0x000fe20000400000 */
[----:B------:R-:W-:Y:S02]  /*08b0*/  FMUL R155, R96, R25 ;  /* 0x00000019609b7220 */ /* 0x000fe40000400000 */
[----:B------:R-:W-:Y:S01]  /*08c0*/  FFMA R57, R153, R152, R56 ;  /* 0x0000009899397223 */ /* 0x000fe20000000038 */
[----:B------:R-:W-:Y:S01]  /*08d0*/  FMUL R159, R141, R62 ;  /* 0x0000003e8d9f7220 */ /* 0x000fe20000400000 */
[----:B------:R-:W-:Y:S02]  /*08e0*/  FMUL R158, R99, R26 ;  /* 0x0000001a639e7220 */ /* 0x000fe40000400000 */
[----:B------:R-:W-:Y:S01]  /*08f0*/  FFMA R56, R156, R155, R57 ;  /* 0x0000009b9c387223 */ /* 0x000fe20000000039 */
[C---:B------:R-:W-:Y:S01]  /*0900*/  FMUL R162, R141.reuse, R63 ;  /* 0x0000003f8da27220 */ /* 0x040fe20000400000 */
[----:B------:R-:W-:Y:S01]  /*0910*/  FMUL R161, R98, R27 ;  /* 0x0000001b62a17220 */ /* 0x000fe20000400000 */
[----:B------:R-:W-:Y:S01]  /*0920*/  FMUL R165, R141, R64 ;  /* 0x000000408da57220 */ /* 0x000fe20000400000 */
[----:B------:R-:W-:Y:S01]  /*0930*/  FFMA R57, R159, R158, R56 ;  /* 0x0000009e9f397223 */ /* 0x000fe20000000038 */
[----:B------:R-:W-:Y:S01]  /*0940*/  FMUL R164, R101, R28 ;  /* 0x0000001c65a47220 */ /* 0x000fe20000400000 */
[C---:B------:R-:W-:Y:S01]  /*0950*/  FMUL R168, R141.reuse, R65 ;  /* 0x000000418da87220 */ /* 0x040fe20000400000 */
[----:B------:R-:W-:Y:S01]  /*0960*/  FMUL R167, R100, R29 ;  /* 0x0000001d64a77220 */ /* 0x000fe20000400000 */
[----:B------:R-:W-:Y:S01]  /*0970*/  FFMA R56, R162, R161, R57 ;  /* 0x000000a1a2387223 */ /* 0x000fe20000000039 */
[----:B------:R-:W-:Y:S01]  /*0980*/  FMUL R171, R141, R66 ;  /* 0x000000428dab7220 */ /* 0x000fe20000400000 */
[----:B------:R-:W-:Y:S01]  /*0990*/  FMUL R170, R103, R30 ;  /* 0x0000001e67aa7220 */ /* 0x000fe20000400000 */
[----:B------:R-:W-:Y:S01]  /*09a0*/  FMUL R173, R141, R67 ;  /* 0x000000438dad7220 */ /* 0x000fe20000400000 */
[----:B------:R-:W-:Y:S01]  /*09b0*/  FFMA R57, R165, R164, R56 ;  /* 0x000000a4a5397223 */ /* 0x000fe20000000038 */
[----:B------:R-:W-:Y:S01]  /*09c0*/  FMUL R172, R102, R31 ;  /* 0x0000001f66ac7220 */ /* 0x000fe20000400000 */
[----:B------:R-:W-:Y:S01]  /*09d0*/  FMUL R176, R141, R52 ;  /* 0x000000348db07220 */ /* 0x000fe20000400000 */
[----:B------:R-:W-:Y:S01]  /*09e0*/  FMUL R175, R105, R32 ;  /* 0x0000002069af7220 */ /* 0x000fe20000400000 */
[----:B------:R-:W-:Y:S01]  /*09f0*/  FFMA R56, R168, R167, R57 ;  /* 0x000000a7a8387223 */ /* 0x000fe20000000039 */
[C---:B------:R-:W-:Y:S01]  /*0a00*/  FMUL R179, R141.reuse, R53 ;  /* 0x000000358db37220 */ /* 0x040fe20000400000 */
[----:B------:R-:W-:Y:S01]  /*0a10*/  FMUL R178, R104, R33 ;  /* 0x0000002168b27220 */ /* 0x000fe20000400000 */
        /* <DEDUP_REMOVED lines=11> */
[----:B------:R-:W2:Y:S02]  /*0ad0*/  LDG.E.128 R56, desc[UR6][R72.64+0x2000] ;  /* 0x0020000648387981 */ /* 0x000ea4000c1e1d00 */
        /* <DEDUP_REMOVED lines=19> */
[C---:B------:R-:W-:Y:S01]  /*0c10*/  FMUL R163, R141.reuse, R45 ;  /* 0x0000002d8da37220 */ /* 0x040fe20000400000 */
[----:B------:R-:W-:Y:S01]  /*0c20*/  FFMA R49, R140, R189, R49 ;  /* 0x000000bd8c317223 */ /* 0x000fe20000000031 */
[----:B------:R-:W-:Y:S01]  /*0c30*/  FMUL R192, R116, R13 ;  /* 0x0000000d74c07220 */ /* 0x000fe20000400000 */
[C---:B------:R-:W-:Y:S01]  /*0c40*/  FMUL R166, R141.reuse, R46 ;  /* 0x0000002e8da67220 */ /* 0x040fe20000400000 */
[----:B------:R-:W-:Y:S01]  /*0c50*/  FMUL R169, R141, R47 ;  /* 0x0000002f8da97220 */ /* 0x000fe20000400000 */
[----:B------:R-:W-:Y:S01]  /*0c60*/  FFMA R49, R144, R191, R49 ;  /* 0x000000bf90317223 */ /* 0x000fe20000000031 */
[----:B------:R-:W3:Y:S03]  /*0c70*/  LDG.E.128 R64, desc[UR6][R72.64+0x800] ;  /* 0x0008000648407981 */ /* 0x000ee6000c1e1d00 */
[----:B------:R-:W-:Y:S01]  /*0c80*/  FFMA R40, R148, R193, R49 ;  /* 0x000000c194287223 */ /* 0x000fe20000000031 */
[----:B------:R-:W4:Y:S03]  /*0c90*/  LDG.E.128 R60, desc[UR6][R72.64+0x1000] ;  /* 0x00100006483c7981 */ /* 0x000f26000c1e1d00 */
[----:B------:R-:W-:Y:S01]  /*0ca0*/  FFMA R41, R151, R188, R40 ;  /* 0x000000bc97297223 */ /* 0x000fe20000000028 */
[----:B------:R-:W5:Y:S03]  /*0cb0*/  LDG.E.128 R52, desc[UR6][R72.64+0x1800] ;  /* 0x0018000648347981 */ /* 0x000f66000c1e1d00 */
[----:B------:R-:W-:Y:S01]  /*0cc0*/  FFMA R40, R154, R195, R41 ;  /* 0x000000c39a287223 */ /* 0x000fe20000000029 */
[----:B------:R-:W5:Y:S03]  /*0cd0*/  LDG.E.128 R48, desc[UR6][R72.64+0x2800] ;  /* 0x0028000648307981 */ /* 0x000f66000c1e1d00 */
[----:B------:R-:W-:-:S04]  /*0ce0*/  FFMA R41, R157, R190, R40 ;  /* 0x000000be9d297223 */ /* 0x000fc80000000028 */
[----:B------:R-:W-:Y:S01]  /*0cf0*/  FFMA R44, R160, R197, R41 ;  /* 0x000000c5a02c7223 */ /* 0x000fe20000000029 */
[----:B------:R-:W-:Y:S01]  /*0d00*/  FMUL R199, R119, R14 ;  /* 0x0000000e77c77220 */ /* 0x000fe20000400000 */
[----:B------:R-:W5:Y:S02]  /*0d10*/  LDG.E.128 R40, desc[UR6][R72.64+0x3000] ;  /* 0x0030000648287981 */ /* 0x000f64000c1e1d00 */
[----:B------:R-:W-:Y:S02]  /*0d20*/  FFMA R177, R163, R192, R44 ;  /* 0x000000c0a3b17223 */ /* 0x000fe4000000002c */
[----:B------:R0:W5:Y:S01]  /*0d30*/  LDG.E.128 R44, desc[UR6][R72.64+0x3800] ;  /* 0x00380006482c7981 */ /* 0x000162000c1e1d00 */
[----:B------:R-:W-:Y:S01]  /*0d40*/  FMUL R194, R118, R15 ;  /* 0x0000000f76c27220 */ /* 0x000fe20000400000 */
[----:B------:R-:W-:Y:S01]  /*0d50*/  FFMA R196, R166, R199, R177 ;  /* 0x000000c7a6c47223 */ /* 0x000fe200000000b1 */
[----:B------:R-:W-:Y:S01]  /*0d60*/  FMUL R174, R141, R36 ;  /* 0x000000248dae7220 */ /* 0x000fe20000400000 */
[----:B------:R-:W-:-:S02]  /*0d70*/  FMUL R201, R121, R16 ;  /* 0x0000001079c97220 */ /* 0x000fc40000400000 */
[----:B------:R-:W-:Y:S01]  /*0d80*/  FFMA R203, R169, R194, R196 ;  /* 0x000000c2a9cb7223 */ /* 0x000fe200000000c4 */
[C---:B------:R-:W-:Y:S01]  /*0d90*/  FMUL R177, R141.reuse, R37 ;  /* 0x000000258db17220 */ /* 0x040fe20000400000 */
[----:B------:R-:W-:Y:S02]  /*0da0*/  FMUL R196, R120, R17 ;  /* 0x0000001178c47220 */ /* 0x000fe40000400000 */
[----:B------:R-:W-:Y:S01]  /*0db0*/  FFMA R36, R174, R201, R203 ;  /* 0x000000c9ae247223 */ /* 0x000fe200000000cb */
[----:B------:R-:W-:Y:S01]  /*0dc0*/  FMUL R38, R141, R38 ;  /* 0x000000268d267220 */ /* 0x000fe20000400000 */
[----:B------:R-:W-:Y:S02]  /*0dd0*/  FMUL R203, R123, R18 ;  /* 0x000000127bcb7220 */ /* 0x000fe40000400000 */
[----:B------:R-:W-:Y:S01]  /*0de0*/  FFMA R37, R177, R196, R36 ;  /* 0x000000c4b1257223 */ /* 0x000fe20000000024 */
[----:B------:R-:W-:Y:S01]  /*0df0*/  FMUL R39, R141, R39 ;  /* 0x000000278d277220 */ /* 0x000fe20000400000 */
[----:B0-----:R-:W-:-:S02]  /*0e00*/  FMUL R72, R122, R19 ;  /* 0x000000137a487220 */ /* 0x001fc40000400000 */
[----:B------:R-:W-:-:S04]  /*0e10*/  FFMA R36, R38, R203, R37 ;  /* 0x000000cb26247223 */ /* 0x000fc80000000025 */
[----:B------:R-:W-:-:S05]  /*0e20*/  FFMA R36, R39, R72, R36 ;  /* 0x0000004827247223 */ /* 0x000fca0000000024 */
[----:B------:R-:W0:Y:S02]  /*0e30*/  SHFL.DOWN PT, R37, R36, 0x10, 0x1f ;  /* 0x0a001f0024257f89 */ /* 0x000e2400000e0000 */
[----:B0-----:R-:W-:-:S05]  /*0e40*/  FADD R37, R36, R37 ;  /* 0x0000002524257221 */ /* 0x001fca0000000000 */
[----:B------:R-:W0:Y:S02]  /*0e50*/  SHFL.DOWN PT, R198, R37, 0x8, 0x1f ;  /* 0x09001f0025c67f89 */ /* 0x000e2400000e0000 */
[----:B0-----:R-:W-:-:S05]  /*0e60*/  FADD R198, R37, R198 ;  /* 0x000000c625c67221 */ /* 0x001fca0000000000 */
[----:B------:R-:W0:Y:S01]  /*0e70*/  SHFL.DOWN PT, R73, R198, 0x4, 0x1f ;  /* 0x08801f00c6497f89 */ /* 0x000e2200000e0000 */
[----:B------:R-:W1:Y:S01]  /*0e80*/  @!P2 S2R R207, SR_CgaCtaId ;  /* 0x0000000000cfa919 */ /* 0x000e620000008800 */
[----:B0-----:R-:W-:-:S05]  /*0e90*/  FADD R73, R198, R73 ;  /* 0x00000049c6497221 */ /* 0x001fca0000000000 */
[----:B------:R-:W0:Y:S01]  /*0ea0*/  SHFL.DOWN PT, R200, R73, 0x2, 0x1f ;  /* 0x08401f0049c87f89 */ /* 0x000e2200000e0000 */
[----:B------:R-:W-:Y:S02]  /*0eb0*/  PLOP3.LUT P0, PT, PT, PT, PT, 0x80, 0x8 ;  /* 0x000000000008781c */ /* 0x000fe40003f0f070 */
[----:B------:R-:W-:Y:S02]  /*0ec0*/  @!P2 PLOP3.LUT P0, PT, P1, PT, PT, 0x80, 0x8 ;  /* 0x000000000008a81c */ /* 0x000fe40000f0f070 */
[----:B------:R-:W-:Y:S01]  /*0ed0*/  @!P2 MOV R36, 0x400 ;  /* 0x000004000024a802 */ /* 0x000fe20000000f00 */
[----:B0-----:R-:W-:-:S05]  /*0ee0*/  FADD R200, R73, R200 ;  /* 0x000000c849c87221 */ /* 0x001fca0000000000 */
[----:B------:R-:W0:Y:S01]  /*0ef0*/  SHFL.DOWN PT, R205, R200, 0x1, 0x1f ;  /* 0x08201f00c8cd7f89 */ /* 0x000e2200000e0000 */
[----:B-1----:R-:W-:Y:S02]  /*0f00*/  @!P2 LEA R88, R207, R36, 0x18 ;  /* 0x00000024cf58a211 */ /* 0x002fe400078ec0ff */
[----:B------:R-:W-:Y:S02]  /*0f10*/  @!P2 SHF.R.U32.HI R37, RZ, 0x2, R90 ;  /* 0x00000002ff25a819 */ /* 0x000fe4000001165a */
[C---:B------:R-:W-:Y:S02]  /*0f20*/  @!P2 IADD3 R36, PT, PT, R88.reuse, 0x4020, RZ ;  /* 0x000040205824a810 */ /* 0x040fe40007ffe0ff */
[----:B------:R-:W-:Y:S02]  /*0f30*/  @!P0 IADD3 R36, PT, PT, R88, 0x4000, RZ ;  /* 0x0000400058248810 */ /* 0x000fe40007ffe0ff */
[----:B------:R-:W-:-:S04]  /*0f40*/  @!P2 LOP3.LUT R37, R37, 0x18, RZ, 0xc0, !PT ;  /* 0x000000182525a812 */ /* 0x000fc800078ec0ff */
[----:B------:R-:W-:Y:S02]  /*0f50*/  @!P2 IADD3 R73, PT, PT, R37, R36, RZ ;  /* 0x000000242549a210 */ /* 0x000fe40007ffe0ff */
[----:B------:R-:W-:Y:S01]  /*0f60*/  MOV R36, RZ ;  /* 0x000000ff00247202 */ /* 0x000fe20000000f00 */
[----:B0-----:R-:W-:-:S05]  /*0f70*/  FADD R37, R200, R205 ;  /* 0x000000cdc8257221 */ /* 0x001fca0000000000 */
[----:B------:R-:W-:Y:S01]  /*0f80*/  @!P2 STS.64 [R73], R36 ;  /* 0x000000244900a388 */ /* 0x000fe20000000a00 */
[C---:B------:R-:W-:Y:S02]  /*0f90*/  IADD3 R198, PT, PT, R88.reuse, 0x4024, RZ ;  /* 0x0000402458c67810 */ /* 0x040fe40007ffe0ff */
[C---:B------:R-:W-:Y:S01]  /*0fa0*/  @!P1 IADD3 R198, PT, PT, R88.reuse, 0x4004, RZ ;  /* 0x0000400458c69810 */ /* 0x040fe20007ffe0ff */
[----:B------:R-:W-:Y:S01]  /*0fb0*/  BAR.SYNC.DEFER_BLOCKING 0x0 ;  /* 0x0000000000007b1d */ /* 0x000fe20000010000 */
[C---:B------:R-:W-:Y:S02]  /*0fc0*/  IADD3 R200, PT, PT, R88.reuse, 0x402c, RZ ;  /* 0x0000402c58c87810 */ /* 0x040fe40007ffe0ff */
[C---:B------:R-:W-:Y:S02]  /*0fd0*/  @!P1 IADD3 R200, PT, PT, R88.reuse, 0x400c, RZ ;  /* 0x0000400c58c89810 */ /* 0x040fe40007ffe0ff */
[C---:B------:R-:W-:Y:S02]  /*0fe0*/  IADD3 R202, PT, PT, R88.reuse, 0x4034, RZ ;  /* 0x0000403458ca7810 */ /* 0x040fe40007ffe0ff */
[----:B------:R-:W-:-:S02]  /*0ff0*/  @!P1 IADD3 R202, PT, PT, R88, 0x4014, RZ ;  /* 0x0000401458ca9810 */ /* 0x000fc40007ffe0ff */
[C---:B------:R-:W-:Y:S02]  /*1000*/  IADD3 R204, PT, PT, R88.reuse, 0x403c, RZ ;  /* 0x0000403c58cc7810 */ /* 0x040fe40007ffe0ff */
[----:B------:R-:W-:Y:S01]  /*1010*/  @!P1 IADD3 R204, PT, PT, R88, 0x401c, RZ ;  /* 0x0000401c58cc9810 */ /* 0x000fe20007ffe0ff */
[----:B------:R-:W0:Y:S04]  /*1020*/  LDS R198, [R198] ;  /* 0x00000000c6c67984 */ /* 0x000e280000000800 */
[----:B------:R-:W1:Y:S04]  /*1030*/  LDS R205, [R200] ;  /* 0x00000000c8cd7984 */ /* 0x000e680000000800 */
[----:B------:R-:W1:Y:S04]  /*1040*/  LDS R207, [R202] ;  /* 0x00000000cacf7984 */ /* 0x000e680000000800 */
[----:B------:R-:W1:Y:S01]  /*1050*/  LDS R209, [R204] ;  /* 0x00000000ccd17984 */ /* 0x000e620000000800 */
[----:B------:R-:W-:Y:S01]  /*1060*/  FFMA R91, R20, R3, R91 ;  /* 0x00000003145b7223 */ /* 0x000fe2000000005b */
[----:B------:R-:W-:Y:S01]  /*1070*/  FFMA R89, R22, R146, R89 ;  /* 0x0000009216597223 */ /* 0x000fe20000000059 */
[----:B0-----:R-:W-:-:S04]  /*1080*/  FADD R20, RZ, R198 ;  /* 0x000000c6ff147221 */ /* 0x001fc80000000000 */
[----:B-1----:R-:W-:-:S04]  /*1090*/  FADD R20, R20, R205 ;  /* 0x000000cd14147221 */ /* 0x002fc80000000000 */
[----:B------:R-:W-:-:S04]  /*10a0*/  FADD R20, R20, R207 ;  /* 0x000000cf14147221 */ /* 0x000fc80000000000 */
[----:B------:R-:W-:-:S04]  /*10b0*/  FADD R20, R20, R209 ;  /* 0x000000d114147221 */ /* 0x000fc80000000000 */
[----:B------:R-:W-:-:S04]  /*10c0*/  FMUL R20, R20, 0.000244140625 ;  /* 0x3980000014147820 */ /* 0x000fc80000400000 */
[----:B------:R-:W-:-:S04]  /*10d0*/  FFMA R22, R144, -R20, R191 ;  /* 0x8000001490167223 */ /* 0x000fc800000000bf */
[----:B--2---:R-:W-:Y:S02]  /*10e0*/  FFMA R59, R141, R22, R59 ;  /* 0x000000168d3b7223 */ /* 0x004fe4000000003b */
[----:B------:R-:W0:Y:S01]  /*10f0*/  LDC R22, c[0x0][0x380] ;  /* 0x0000e000ff167b82 */ /* 0x000e220000000800 */
[----:B------:R-:W-:Y:S01]  /*1100*/  FFMA R75, R4, R185, R75 ;  /* 0x000000b9044b7223 */ /* 0x000fe2000000004b */
[----:B------:R-:W-:-:S06]  /*1110*/  FFMA R0, R5, R187, R0 ;  /* 0x000000bb05007223 */ /* 0x000fcc0000000000 */
[----:B------:R-:W1:Y:S01]  /*1120*/  LDC.64 R4, c[0x0][0x3e8] ;  /* 0x0000fa00ff047b82 */ /* 0x000e620000000a00 */
        /* <DEDUP_REMOVED lines=9> */
[----:B------:R-:W-:Y:S01]  /*11c0*/  FFMA R3, R3, -R20, R138 ;  /* 0x8000001403037223 */ /* 0x000fe2000000008a */
[----:B0-----:R-:W-:Y:S01]  /*11d0*/  IADD3 R137, PT, PT, R137, R22, RZ ;  /* 0x0000001689897210 */ /* 0x001fe20007ffe0ff */
[-C--:B------:R-:W-:Y:S01]  /*11e0*/  FFMA R142, R142, -R20.reuse, R145 ;  /* 0x800000148e8e7223 */ /* 0x080fe20000000091 */
[----:B------:R-:W-:-:S02]  /*11f0*/  FFMA R147, R146, -R20, R147 ;  /* 0x8000001492937223 */ /* 0x000fc40000000093 */
[----:B------:R-:W-:Y:S01]  /*1200*/  ISETP.GE.AND P0, PT, R137, UR9, PT ;  /* 0x0000000989007c0c */ /* 0x000fe2000bf06270 */
        /* <DEDUP_REMOVED lines=32> */
[C---:B---3--:R-:W-:Y:S01]  /*1410*/  FFMA R64, R141.reuse, R153, R64 ;  /* 0x000000998d407223 */ /* 0x048fe20000000040 */
[C---:B------:R-:W-:Y:S01]  /*1420*/  FFMA R65, R141.reuse, R156, R65 ;  /* 0x0000009c8d417223 */ /* 0x040fe20000000041 */
[C---:B------:R-:W-:Y:S01]  /*1430*/  FFMA R66, R141.reuse, R159, R66 ;  /* 0x0000009f8d427223 */ /* 0x040fe20000000042 */
[C---:B------:R-:W-:Y:S01]  /*1440*/  FFMA R67, R141.reuse, R162, R67 ;  /* 0x000000a28d437223 */ /* 0x040fe20000000043 */
[C---:B----4-:R-:W-:Y:S01]  /*1450*/  FFMA R60, R141.reuse, R165, R60 ;  /* 0x000000a58d3c7223 */ /* 0x050fe2000000003c */
[C---:B------:R-:W-:Y:S01]  /*1460*/  FFMA R61, R141.reuse, R168, R61 ;  /* 0x000000a88d3d7223 */ /* 0x040fe2000000003d */
[C---:B------:R-:W-:Y:S01]  /*1470*/  FFMA R62, R141.reuse, R171, R62 ;  /* 0x000000ab8d3e7223 */ /* 0x040fe2000000003e */
[C---:B------:R-:W-:Y:S01]  /*1480*/  FFMA R63, R141.reuse, R172, R63 ;  /* 0x000000ac8d3f7223 */ /* 0x040fe2000000003f */
[C---:B-----5:R-:W-:Y:S01]  /*1490*/  FFMA R52, R141.reuse, R175, R52 ;  /* 0x000000af8d347223 */ /* 0x060fe20000000034 */
        /* <DEDUP_REMOVED lines=14> */
[----:B-1----:R-:W-:-:S04]  /*1580*/  IMAD.WIDE.U32 R4, R143, 0x10, R4 ;  /* 0x000000108f047825 */ /* 0x002fc800078e0004 */
[C---:B------:R-:W-:Y:S01]  /*1590*/  FFMA R44, R141.reuse, R201, R44 ;  /* 0x000000c98d2c7223 */ /* 0x040fe2000000002c */
[C---:B------:R-:W-:Y:S01]  /*15a0*/  FFMA R45, R141.reuse, R196, R45 ;  /* 0x000000c48d2d7223 */ /* 0x040fe2000000002d */
[C---:B------:R-:W-:Y:S01]  /*15b0*/  FFMA R46, R141.reuse, R203, R46 ;  /* 0x000000cb8d2e7223 */ /* 0x040fe2000000002e */
[----:B------:R-:W-:Y:S01]  /*15c0*/  FFMA R47, R141, R20, R47 ;  /* 0x000000148d2f7223 */ /* 0x000fe2000000002f */
[----:B------:R0:W-:Y:S01]  /*15d0*/  STG.E.128 desc[UR6][R4.64], R68 ;  /* 0x0000004404007986 */ /* 0x0001e2000c101d06 */
[----:B------:R-:W-:-:S03]  /*15e0*/  FFMA R84, R23, R149, R84 ;  /* 0x0000009517547223 */ /* 0x000fc60000000054 */
        /* <DEDUP_REMOVED lines=26> */
[----:B------:R-:W-:Y:S06]  /*1790*/  @!P0 BRA `(.L_x_2339) ;  /* 0xffffffec00908947 */ /* 0x000fec000383ffff */
        /* <DEDUP_REMOVED lines=28> */
[----:B0-----:R-:W-:Y:S02]  /*1960*/  MOV R4, R127 ;  /* 0x0000007f00047202 */ /* 0x001fe40000000f00 */
[----:B------:R-:W-:-:S02]  /*1970*/  MOV R5, R128 ;  /* 0x0000008000057202 */ /* 0x000fc40000000f00 */
[----:B------:R-:W-:Y:S02]  /*1980*/  MOV R6, R125 ;  /* 0x0000007d00067202 */ /* 0x000fe40000000f00 */
[----:B------:R-:W-:-:S07]  /*1990*/  MOV R7, R126 ;  /* 0x0000007e00077202 */ /* 0x000fce0000000f00 */
.L_x_2338:
        /* <DEDUP_REMOVED lines=14> */
.L_x_2340:
        /* <DEDUP_REMOVED lines=16> */
.L_x_5133:


//--------------------- .text._ZN18transformer_engine13normalization24rmsnorm_bwd_tuned_kernelINS0_13Kernel_traitsI13__nv_bfloat16S3_S3_fjLj2048ELj1ELj1ELj4ELj16ENS0_18Kernel_traits_baseILj2048ES3_S3_S3_fjLj128EEEEELb1EEEvNS0_20BackwardKernelParamsE --------------------------
	.section	.text._ZN18transformer_engine13normalization24rmsnorm_bwd_tuned_kernelINS0_13Kernel_traitsI13__nv_bfloat16S3_S3_fjLj2048ELj1ELj1ELj4ELj16ENS0_18Kernel_traits_baseILj2048ES3_S3_S3_fjLj128EEEEELb1EEEvNS0_20BackwardKernelParamsE,"ax",@progbits
	.align	128
        .global         _ZN18transformer_engine13normalization24rmsnorm_bwd_tuned_kernelINS0_13Kernel_traitsI13__nv_bfloat16S3_S3_fjLj2048ELj1ELj1ELj4ELj16ENS0_18Kernel_traits_baseILj2048ES3_S3_S3_fjLj128EEEEELb1EEEvNS0_20BackwardKernelParamsE
        .type           _ZN18transformer_engine13normalization24rmsnorm_bwd_tuned_kernelINS0_13Kernel_traitsI13__nv_bfloat16S3_S3_fjLj2048ELj1ELj1ELj4ELj16ENS0_18Kernel_traits_baseILj2048ES3_S3_S3_fjLj128EEEEELb1EEEvNS0_20BackwardKernelParamsE,@function
        .size           _ZN18transformer_engine13normalization24rmsnorm_bwd_tuned_kernelINS0_13Kernel_traitsI13__nv_bfloat16S3_S3_fjLj2048ELj1ELj1ELj4ELj16ENS0_18Kernel_traits_baseILj2048ES3_S3_S3_fjLj128EEEEELb1EEEvNS0_20BackwardKernelParamsE,(.L_x_5134 - _ZN18transformer_engine13normalization24rmsnorm_bwd_tuned_kernelINS0_13Kernel_traitsI13__nv_bfloat16S3_S3_fjLj2048ELj1ELj1ELj4ELj16ENS0_18Kernel_traits_baseILj2048ES3_S3_S3_fjLj128EEEEELb1EEEvNS0_20BackwardKernelParamsE)
        .other          _ZN18transformer_engine13normalization24rmsnorm_bwd_tuned_kernelINS0_13Kernel_traitsI13__nv_bfloat16S3_S3_fjLj2048ELj1ELj1ELj4ELj16ENS0_18Kernel_traits_baseILj2048ES3_S3_S3_fjLj128EEEEELb1EEEvNS0_20BackwardKernelParamsE,@"STO_CUDA_ENTRY STV_DEFAULT"
_ZN18transformer_engine13normalization24rmsnorm_bwd_tuned_kernelINS0_13Kernel_traitsI13__nv_bfloat16S3_S3_fjLj2048ELj1ELj1ELj4ELj16ENS0_18Kernel_traits_baseILj2048ES3_S3_S3_fjLj128EEEEELb1EEEvNS0_20BackwardKernelParamsE:
.text._ZN18transformer_engine13normalization24rmsnorm_bwd_tuned_kernelINS0_13Kernel_traitsI13__nv_bfloat16S3_S3_fjLj2048ELj1ELj1ELj4ELj16ENS0_18Kernel_traits_baseILj2048ES3_S3_S3_fjLj128EEEEELb1EEEvNS0_20BackwardKernelParamsE:
        /* <DEDUP_REMOVED lines=11> */
[----:B------:R-:W-:Y:S01]  /*00b0*/  CS2R R12, SRZ ;  /* 0x00000000000c7805 */ /* 0x000fe2000001ff00 */
[----:B------:R-:W2:Y:S01]  /*00c0*/  LDCU.64 UR6, c[0x0][0x358] ;  /* 0x00006b00ff0677ac */ /* 0x000ea20008000a00 */
[----:B0-----:R-:W-:-:S09]  /*00d0*/  UISETP.GE.AND UP0, UPT, UR8, UR4, UPT ;  /* 0x000000040800728c */ /* 0x001fd2000bf06270 */
[----:B------:R-:W-:Y:S05]  /*00e0*/  BRA.U UP0, `(.L_x_2341) ;  /* 0x0000001500087547 */ /* 0x000fea000b800000 */
[----:B------:R-:W1:Y:S01]  /*00f0*/  LDC.64 R2, c[0x0][0x3a8] ;  /* 0x0000ea00ff027b82 */ /* 0x000e620000000a00 */
[----:B------:R-:W0:Y:S07]  /*0100*/  LDCU.U8 UR4, c[0x0][0x3c0] ;  /* 0x00007800ff0477ac */ /* 0x000e2e0008000000 */
[----:B------:R-:W3:Y:S01]  /*0110*/  S2UR UR5, SR_CgaCtaId ;  /* 0x00000000000579c3 */ /* 0x000ee20000008800 */
[----:B------:R-:W-:Y:S01]  /*0120*/  PLOP3.LUT P1, PT, PT, PT, PT, 0x8, 0x80 ;  /* 0x000000000080781c */ /* 0x000fe20003f2e170 */
[----:B------:R-:W4:Y:S01]  /*0130*/  LDCU UR9, c[0x0][0x388] ;  /* 0x00007100ff0977ac */ /* 0x000f220008000800 */
[----:B-1----:R-:W-:-:S05]  /*0140*/  IMAD.WIDE.U32 R2, R11, 0x10, R2 ;  /* 0x000000100b027825 */ /* 0x002fca00078e0002 */
[----:B--2---:R-:W2:Y:S04]  /*0150*/  LDG.E.128 R8, desc[UR6][R2.64] ;  /* 0x0000000602087981 */ /* 0x004ea8000c1e1d00 */
[----:B------:R-:W5:Y:S01]  /*0160*/  LDG.E.128 R4, desc[UR6][R2.64+0x800] ;  /* 0x0008000602047981 */ /* 0x000f62000c1e1d00 */
[----:B0-----:R-:W-:Y:S01]  /*0170*/  ISETP.NE.AND P0, PT, RZ, UR4, PT ;  /* 0x00000004ff007c0c */ /* 0x001fe2000bf05270 */
[----:B------:R-:W-:Y:S01]  /*0180*/  UMOV UR4, 0x400 ;  /* 0x0000040000047882 */ /* 0x000fe20000000000 */
[----:B------:R-:W-:Y:S01]  /*0190*/  MOV R52, UR8 ;  /* 0x0000000800347c02 */ /* 0x000fe20008000f00 */
[----:B---3--:R-:W-:Y:S01]  /*01a0*/  ULEA UR4, UR5, UR4, 0x18 ;  /* 0x0000000405047291 */ /* 0x008fe2000f8ec0ff */
[----:B------:R-:W-:Y:S02]  /*01b0*/  FSEL R43, RZ, 1, !P0 ;  /* 0x3f800000ff2b7808 */ /* 0x000fe40004000000 */
[----:B------:R-:W-:-:S02]  /*01c0*/  CS2R R46, SRZ ;  /* 0x00000000002e7805 */ /* 0x000fc4000001ff00 */
[----:B------:R-:W-:Y:S02]  /*01d0*/  CS2R R48, SRZ ;  /* 0x0000000000307805 */ /* 0x000fe4000001ff00 */
[----:B------:R-:W-:Y:S02]  /*01e0*/  CS2R R50, SRZ ;  /* 0x0000000000327805 */ /* 0x000fe4000001ff00 */
[----:B------:R-:W-:Y:S02]  /*01f0*/  CS2R R44, SRZ ;  /* 0x00000000002c7805 */ /* 0x000fe4000001ff00 */
[C---:B--2---:R-:W-:Y:S02]  /*0200*/  PRMT R16, R11.reuse, 0x7632, R16 ;  /* 0x000076320b107816 */ /* 0x044fe40000000010 */
[----:B------:R-:W-:Y:S02]  /*0210*/  SHF.L.U32 R18, R11, 0x10, RZ ;  /* 0x000000100b127819 */ /* 0x000fe400000006ff */
[----:B-----5:R-:W-:-:S02]  /*0220*/  PRMT R11, R5, 0x7632, R11 ;  /* 0x00007632050b7816 */ /* 0x020fc4000000000b */
[----:B------:R-:W-:Y:S01]  /*0230*/  SHF.L.U32 R20, R5, 0x10, RZ ;  /* 0x0000001005147819 */ /* 0x000fe200000006ff */
[C---:B------:R-:W-:Y:S01]  /*0240*/  FADD R15, R43.reuse, R18 ;  /* 0x000000122b0f7221 */ /* 0x040fe20000000000 */
[C---:B------:R-:W-:Y:S02]  /*0250*/  PRMT R0, R8.reuse, 0x7632, R0 ;  /* 0x0000763208007816 */ /* 0x040fe40000000000 */
[----:B------:R-:W-:Y:S01]  /*0260*/  SHF.L.U32 R12, R8, 0x10, RZ ;  /* 0x00000010080c7819 */ /* 0x000fe200000006ff */
[C---:B------:R-:W-:Y:S01]  /*0270*/  FADD R17, R43.reuse, R20 ;  /* 0x000000142b117221 */ /* 0x040fe20000000000 */
[C---:B------:R-:W-:Y:S01]  /*0280*/  PRMT R3, R4.reuse, 0x7632, R3 ;  /* 0x0000763204037816 */ /* 0x040fe20000000003 */
[----:B------:R-:W-:Y:S01]  /*0290*/  IMAD.U32 R4, R4, 0x10000, RZ ;  /* 0x0001000004047824 */ /* 0x000fe200078e00ff */
[----:B------:R-:W-:Y:S01]  /*02a0*/  PRMT R5, R6, 0x7632, R5 ;  /* 0x0000763206057816 */ /* 0x000fe20000000005 */
[----:B------:R-:W-:Y:S01]  /*02b0*/  FADD R12, R43, R12 ;  /* 0x0000000c2b0c7221 */ /* 0x000fe20000000000 */
[----:B------:R-:W-:-:S02]  /*02c0*/  PRMT R8, R9, 0x7632, R8 ;  /* 0x0000763209087816 */ /* 0x000fc40000000008 */
[----:B------:R-:W-:Y:S01]  /*02d0*/  SHF.L.U32 R14, R9, 0x10, RZ ;  /* 0x00000010090e7819 */ /* 0x000fe200000006ff */
[----:B------:R-:W-:Y:S01]  /*02e0*/  IMAD.U32 R42, R5, 0x10000, RZ ;  /* 0x00010000052a7824 */ /* 0x000fe200078e00ff */
[----:B------:R-:W-:Y:S01]  /*02f0*/  SHF.L.U32 R6, R6, 0x10, RZ ;  /* 0x0000001006067819 */ /* 0x000fe200000006ff */
[----:B------:R-:W-:Y:S01]  /*0300*/  IMAD.U32 R8, R8, 0x10000, RZ ;  /* 0x0001000008087824 */ /* 0x000fe200078e00ff */
[----:B------:R-:W-:Y:S01]  /*0310*/  PRMT R9, R10, 0x7632, R9 ;  /* 0x000076320a097816 */ /* 0x000fe20000000009 */
[----:B------:R-:W-:Y:S01]  /*0320*/  FADD R13, R43, R14 ;  /* 0x0000000e2b0d7221 */ /* 0x000fe20000000000 */
[----:B------:R-:W-:Y:S01]  /*0330*/  PRMT R21, R7, 0x7632, R21 ;  /* 0x0000763207157816 */ /* 0x000fe20000000015 */
[C---:B------:R-:W-:Y:S01]  /*0340*/  FADD R18, R43.reuse, R6 ;  /* 0x000000062b127221 */ /* 0x040fe20000000000 */
[----:B------:R-:W-:Y:S01]  /*0350*/  SHF.L.U32 R2, R16, 0x10, RZ ;  /* 0x0000001010027819 */ /* 0x000fe200000006ff */
[C---:B------:R-:W-:Y:S01]  /*0360*/  FADD R16, R43.reuse, R4 ;  /* 0x000000042b107221 */ /* 0x040fe20000000000 */
[----:B------:R-:W-:Y:S01]  /*0370*/  SHF.L.U32 R10, R10, 0x10, RZ ;  /* 0x000000100a0a7819 */ /* 0x000fe200000006ff */
[----:B------:R-:W-:Y:S01]  /*0380*/  FADD R37, R43, R8 ;  /* 0x000000082b257221 */ /* 0x000fe20000000000 */
[----:B------:R-:W-:Y:S01]  /*0390*/  SHF.L.U32 R22, R7, 0x10, RZ ;  /* 0x0000001007167819 */ /* 0x000fe200000006ff */
[C---:B------:R-:W-:Y:S01]  /*03a0*/  FADD R39, R43.reuse, R2 ;  /* 0x000000022b277221 */ /* 0x040fe20000000000 */
[----:B------:R-:W-:Y:S01]  /*03b0*/  SHF.L.U32 R0, R0, 0x10, RZ ;  /* 0x0000001000007819 */ /* 0x000fe200000006ff */
[----:B------:R-:W-:Y:S01]  /*03c0*/  FADD R14, R43, R10 ;  /* 0x0000000a2b0e7221 */ /* 0x000fe20000000000 */
[----:B------:R-:W-:Y:S01]  /*03d0*/  SHF.L.U32 R38, R9, 0x10, RZ ;  /* 0x0000001009267819 */ /* 0x000fe200000006ff */
[----:B------:R-:W-:Y:S01]  /*03e0*/  FADD R19, R43, R22 ;  /* 0x000000162b137221 */ /* 0x000fe20000000000 */
[----:B------:R-:W-:Y:S01]  /*03f0*/  SHF.L.U32 R40, R3, 0x10, RZ ;  /* 0x0000001003287819 */ /* 0x000fe200000006ff */
[----:B------:R-:W-:Y:S01]  /*0400*/  FADD R36, R43, R0 ;  /* 0x000000002b247221 */ /* 0x000fe20000000000 */
[----:B------:R-:W-:Y:S01]  /*0410*/  SHF.L.U32 R4, R11, 0x10, RZ ;  /* 0x000000100b047819 */ /* 0x000fe200000006ff */
[----:B------:R-:W-:Y:S01]  /*0420*/  FADD R38, R43, R38 ;  /* 0x000000262b267221 */ /* 0x000fe20000000000 */
[----:B------:R-:W-:Y:S01]  /*0430*/  SHF.L.U32 R6, R21, 0x10, RZ ;  /* 0x0000001015067819 */ /* 0x000fe200000006ff */
[C---:B------:R-:W-:Y:S01]  /*0440*/  FADD R40, R43.reuse, R40 ;  /* 0x000000282b287221 */ /* 0x040fe20000000000 */
[C---:B------:R-:W-:Y:S01]  /*0450*/  FADD R42, R43.reuse, R42 ;  /* 0x0000002a2b2a7221 */ /* 0x040fe20000000000 */
[C---:B------:R-:W-:Y:S01]  /*0460*/  FADD R41, R43.reuse, R4 ;  /* 0x000000042b297221 */ /* 0x040fe20000000000 */
[----:B------:R-:W-:Y:S01]  /*0470*/  CS2R R2, SRZ ;  /* 0x0000000000027805 */ /* 0x000fe2000001ff00 */
[----:B------:R-:W-:Y:S01]  /*0480*/  FADD R43, R43, R6 ;  /* 0x000000062b2b7221 */ /* 0x000fe20000000000 */
[----:B------:R-:W-:-:S02]  /*0490*/  CS2R R6, SRZ ;  /* 0x0000000000067805 */ /* 0x000fc4000001ff00 */
[----:B------:R-:W-:Y:S02]  /*04a0*/  CS2R R4, SRZ ;  /* 0x0000000000047805 */ /* 0x000fe4000001ff00 */
[----:B------:R-:W-:Y:S02]  /*04b0*/  CS2R R8, SRZ ;  /* 0x0000000000087805 */ /* 0x000fe4000001ff00 */
[----:B----4-:R-:W-:-:S07]  /*04c0*/  MOV R10, UR4 ;  /* 0x00000004000a7c02 */ /* 0x010fce0008000f00 */
.L_x_2342:
        /* <DEDUP_REMOVED lines=13> */
[----:B------:R4:W5:Y:S01]  /*05a0*/  LDG.E.128 R32, desc[UR6][R58.64+0x800] ;  /* 0x000800063a207981 */ /* 0x000962000c1e1d00 */
[----:B------:R-:W-:-:S13]  /*05b0*/  LOP3.LUT P2, RZ, R11, 0x1f, RZ, 0xc0, !PT ;  /* 0x0000001f0bff7812 */ /* 0x000fda000784c0ff */
[----:B------:R-:W0:Y:S01]  /*05c0*/  @!P2 S2R R92, SR_CgaCtaId ;  /* 0x00000000005ca919 */ /* 0x000e220000008800 */
[----:B------:R-:W-:Y:S02]  /*05d0*/  PLOP3.LUT P0, PT, PT, PT, PT, 0x80, 0x8 ;  /* 0x000000000008781c */ /* 0x000fe40003f0f070 */
[----:B------:R-:W-:Y:S02]  /*05e0*/  @!P2 PLOP3.LUT P0, PT, P1, PT, PT, 0x80, 0x8 ;  /* 0x000000000008a81c */ /* 0x000fe40000f0f070 */
[C---:B--2---:R-:W-:Y:S02]  /*05f0*/  PRMT R0, R24.reuse, 0x7632, R0 ;  /* 0x0000763218007816 */ /* 0x044fe40000000000 */
[C---:B------:R-:W-:Y:S02]  /*0600*/  PRMT R60, R27.reuse, 0x7632, R60 ;  /* 0x000076321b3c7816 */ /* 0x040fe4000000003c */
[----:B------:R-:W-:Y:S01]  /*0610*/  SHF.L.U32 R85, R27, 0x10, RZ ;  /* 0x000000101b557819 */ /* 0x000fe200000006ff */
[----:B------:R-:W-:Y:S01]  /*0620*/  IMAD.U32 R65, R24, 0x10000, RZ ;  /* 0x0001000018417824 */ /* 0x000fe200078e00ff */
[----:B---3--:R-:W-:-:S02]  /*0630*/  PRMT R73, R28, 0x7632, R73 ;  /* 0x000076321c497816 */ /* 0x008fc40000000049 */
[----:B------:R-:W-:Y:S02]  /*0640*/  SHF.L.U32 R27, R28, 0x10, RZ ;  /* 0x000000101c1b7819 */ /* 0x000fe400000006ff */
[C---:B----4-:R-:W-:Y:S02]  /*0650*/  PRMT R58, R21.reuse, 0x7632, R58 ;  /* 0x00007632153a7816 */ /* 0x050fe4000000003a */
[----:B------:R-:W-:Y:S01]  /*0660*/  SHF.L.U32 R28, R21, 0x10, RZ ;  /* 0x00000010151c7819 */ /* 0x000fe200000006ff */
[----:B------:R-:W-:Y:S01]  /*0670*/  IMAD.U32 R21, R0, 0x10000, RZ ;  /* 0x0001000000157824 */ /* 0x000fe200078e00ff */
[----:B------:R-:W-:Y:S01]  /*0680*/  SHF.L.U32 R73, R73, 0x10, RZ ;  /* 0x0000001049497819 */ /* 0x000fe200000006ff */
[----:B-----5:R-:W-:Y:S01]  /*0690*/  FMUL R0, R54, R65 ;  /* 0x0000004136007220 */ /* 0x020fe20000400000 */
[----:B------:R-:W-:Y:S01]  /*06a0*/  FMUL R69, R12, R27 ;  /* 0x0000001b0c457220 */ /* 0x000fe20000400000 */
[C---:B------:R-:W-:Y:S01]  /*06b0*/  PRMT R66, R25.reuse, 0x7632, R66 ;  /* 0x0000763219427816 */ /* 0x040fe20000000042 */
[----:B------:R-:W-:Y:S01]  /*06c0*/  FMUL R64, R54, R21 ;  /* 0x0000001536407220 */ /* 0x000fe20000400000 */
[----:B------:R-:W-:Y:S01]  /*06d0*/  SHF.L.U32 R89, R25, 0x10, RZ ;  /* 0x0000001019597819 */ /* 0x000fe200000006ff */
[----:B------:R-:W-:Y:S01]  /*06e0*/  FMUL R77, R36, R73 ;  /* 0x00000049244d7220 */ /* 0x000fe20000400000 */
[----:B------:R-:W-:Y:S01]  /*06f0*/  PRMT R62, R26, 0x7632, R62 ;  /* 0x000076321a3e7816 */ /* 0x000fe2000000003e */
[----:B------:R-:W-:Y:S01]  /*0700*/  FFMA R21, R0, R69, RZ ;  /* 0x0000004500157223 */ /* 0x000fe200000000ff */
[----:B------:R-:W-:Y:S01]  /*0710*/  SHF.L.U32 R87, R26, 0x10, RZ ;  /* 0x000000101a577819 */ /* 0x000fe200000006ff */
[C---:B------:R-:W-:Y:S01]  /*0720*/  IMAD.U32 R26, R29.reuse, 0x10000, RZ ;  /* 0x000100001d1a7824 */ /* 0x040fe200078e00ff */
[----:B------:R-:W-:-:S02]  /*0730*/  PRMT R72, R29, 0x7632, R72 ;  /* 0x000076321d487816 */ /* 0x000fc40000000048 */
[C---:B------:R-:W-:Y:S02]  /*0740*/  PRMT R68, R31.reuse, 0x7632, R68 ;  /* 0x000076321f447816 */ /* 0x040fe40000000044 */
[----:B------:R-:W-:Y:S02]  /*0750*/  SHF.L.U32 R25, R31, 0x10, RZ ;  /* 0x000000101f197819 */ /* 0x000fe400000006ff */
        /* <DEDUP_REMOVED lines=9> */
[----:B------:R-:W-:Y:S01]  /*07f0*/  SHF.L.U32 R29, R20, 0x10, RZ ;  /* 0x00000010141d7819 */ /* 0x000fe200000006ff */
[----:B------:R-:W-:Y:S01]  /*0800*/  FMUL R89, R54, R89 ;  /* 0x0000005936597220 */ /* 0x000fe20000400000 */
[C---:B------:R-:W-:Y:S01]  /*0810*/  PRMT R20, R22.reuse, 0x7632, R20 ;  /* 0x0000763216147816 */ /* 0x040fe20000000014 */
[----:B------:R-:W-:Y:S01]  /*0820*/  FMUL R74, R13, R26 ;  /* 0x0000001a0d4a7220 */ /* 0x000fe20000400000 */
[----:B------:R-:W-:Y:S01]  /*0830*/  SHF.L.U32 R33, R22, 0x10, RZ ;  /* 0x0000001016217819 */ /* 0x000fe200000006ff */
[----:B------:R-:W-:Y:S01]  /*0840*/  FFMA R22, R64, R77, R21 ;  /* 0x0000004d40167223 */ /* 0x000fe20000000015 */
[----:B------:R-:W-:-:S02]  /*0850*/  SHF.L.U32 R35, R66, 0x10, RZ ;  /* 0x0000001042237819 */ /* 0x000fc400000006ff */
[----:B------:R-:W-:Y:S01]  /*0860*/  SHF.L.U32 R72, R72, 0x10, RZ ;  /* 0x0000001048487819 */ /* 0x000fe200000006ff */
[----:B------:R-:W-:Y:S02]  /*0870*/  FFMA R21, R89, R74, R22 ;  /* 0x0000004a59157223 */ /* 0x000fe40000000016 */
[----:B------:R-:W-:Y:S02]  /*0880*/  FMUL R86, R54, R35 ;  /* 0x0000002336567220 */ /* 0x000fe40000400000 */
[----:B------:R-:W-:Y:S01]  /*0890*/  FMUL R83, R37, R72 ;  /* 0x0000004825537220 */ /* 0x000fe20000400000 */
[----:B------:R-:W-:Y:S01]  /*08a0*/  SHF.L.U32 R35, R62, 0x10, RZ ;  /* 0x000000103e237819 */ /* 0x000fe200000006ff */
[----:B------:R-:W-:Y:S01]  /*08b0*/  FMUL R87, R54, R87 ;  /* 0x0000005736577220 */ /* 0x000fe20000400000 */
[----:B------:R-:W-:Y:S02]  /*08c0*/  IMAD.U32 R67, R67, 0x10000, RZ ;  /* 0x0001000043437824 */ /* 0x000fe400078e00ff */
        /* <DEDUP_REMOVED lines=10> */
[C---:B------:R-:W-:Y:S02]  /*0970*/  FMUL R75, R54.reuse, R75 ;  /* 0x0000004b364b7220 */ /* 0x040fe40000400000 */
[----:B------:R-:W-:Y:S01]  /*0980*/  FMUL R70, R39, R68 ;  /* 0x0000004427467220 */ /* 0x000fe20000400000 */
[----:B------:R-:W-:Y:S01]  /*0990*/  FFMA R22, R85, R66, R22 ;  /* 0x0000004255167223 */ /* 0x000fe20000000016 */
[----:B------:R-:W-:Y:S01]  /*09a0*/  SHF.L.U32 R21, R31, 0x10, RZ ;  /* 0x000000101f157819 */ /* 0x000fe200000006ff */
[----:B------:R-:W-:Y:S01]  /*09b0*/  FMUL R35, R54, R63 ;  /* 0x0000003f36237220 */ /* 0x000fe20000400000 */
[----:B------:R-:W-:Y:S01]  /*09c0*/  SHF.L.U32 R31, R32, 0x10, RZ ;  /* 0x00000010201f7819 */ /* 0x000fe200000006ff */
[----:B------:R-:W-:Y:S01]  /*09d0*/  FMUL R78, R16, R29 ;  /* 0x0000001d104e7220 */ /* 0x000fe20000400000 */
[----:B------:R-:W-:Y:S01]  /*09e0*/  FFMA R22, R75, R70, R22 ;  /* 0x000000464b167223 */ /* 0x000fe20000000016 */
[----:B------:R-:W-:Y:S01]  /*09f0*/  FMUL R32, R54, R21 ;  /* 0x0000001536207220 */ /* 0x000fe20000400000 */
[C---:B------:R-:W-:Y:S01]  /*0a00*/  PRMT R59, R34.reuse, 0x7632, R59 ;  /* 0x00007632223b7816 */ /* 0x040fe2000000003b */
[----:B------:R-:W-:-:S02]  /*0a10*/  IMAD.U32 R55, R34, 0x10000, RZ ;  /* 0x0001000022377824 */ /* 0x000fc400078e00ff */
        /* <DEDUP_REMOVED lines=14> */
[----:B------:R-:W-:Y:S01]  /*0b00*/  FFMA R21, R55, R80, R22 ;  /* 0x0000005037157223 */ /* 0x000fe20000000016 */
[C---:B------:R-:W-:Y:S01]  /*0b10*/  PRMT R63, R23.reuse, 0x7632, R63 ;  /* 0x00007632173f7816 */ /* 0x040fe2000000003f */
[----:B------:R-:W-:Y:S01]  /*0b20*/  FMUL R61, R54, R61 ;  /* 0x0000003d363d7220 */ /* 0x000fe20000400000 */
[----:B------:R-:W-:Y:S01]  /*0b30*/  SHF.L.U32 R60, R23, 0x10, RZ ;  /* 0x00000010173c7819 */ /* 0x000fe200000006ff */
[----:B------:R-:W-:Y:S01]  /*0b40*/  FFMA R20, R58, R79, R21 ;  /* 0x0000004f3a147223 */ /* 0x000fe20000000015 */
[----:B------:R-:W-:Y:S01]  /*0b50*/  FMUL R90, R42, R59 ;  /* 0x0000003b2a5a7220 */ /* 0x000fe20000400000 */
[----:B------:R-:W-:Y:S01]  /*0b60*/  SHF.L.U32 R63, R63, 0x10, RZ ;  /* 0x000000103f3f7819 */ /* 0x000fe200000006ff */
[----:B------:R-:W-:Y:S01]  /*0b70*/  FMUL R62, R54, R57 ;  /* 0x00000039363e7220 */ /* 0x000fe20000400000 */
[----:B------:R-:W-:-:S02]  /*0b80*/  IMAD.U32 R65, R56, 0x10000, RZ ;  /* 0x0001000038417824 */ /* 0x000fc400078e00ff */
[----:B------:R-:W-:Y:S01]  /*0b90*/  FFMA R21, R61, R90, R20 ;  /* 0x0000005a3d157223 */ /* 0x000fe20000000014 */
[----:B------:R-:W-:Y:S01]  /*0ba0*/  FMUL R91, R19, R60 ;  /* 0x0000003c135b7220 */ /* 0x000fe20000400000 */
[----:B------:R-:W-:Y:S01]  /*0bb0*/  FMUL R88, R43, R63 ;  /* 0x0000003f2b587220 */ /* 0x000fe20000400000 */
[----:B------:R-:W-:Y:S02]  /*0bc0*/  FMUL R65, R54, R65 ;  /* 0x0000004136417220 */ /* 0x000fe40000400000 */
[----:B------:R-:W-:-:S04]  /*0bd0*/  FFMA R20, R62, R91, R21 ;  /* 0x0000005b3e147223 */ /* 0x000fc80000000015 */
[----:B------:R-:W-:-:S05]  /*0be0*/  FFMA R21, R65, R88, R20 ;  /* 0x0000005841157223 */ /* 0x000fca0000000014 */
[----:B------:R-:W1:Y:S02]  /*0bf0*/  SHFL.DOWN PT, R20, R21, 0x10, 0x1f ;  /* 0x0a001f0015147f89 */ /* 0x000e6400000e0000 */
[----:B-1----:R-:W-:-:S05]  /*0c00*/  FADD R22, R21, R20 ;  /* 0x0000001415167221 */ /* 0x002fca0000000000 */
[----:B------:R-:W1:Y:S02]  /*0c10*/  SHFL.DOWN PT, R23, R22, 0x8, 0x1f ;  /* 0x09001f0016177f89 */ /* 0x000e6400000e0000 */
[----:B-1----:R-:W-:-:S05]  /*0c20*/  FADD R23, R22, R23 ;  /* 0x0000001716177221 */ /* 0x002fca0000000000 */
[----:B------:R-:W1:Y:S02]  /*0c30*/  SHFL.DOWN PT, R20, R23, 0x4, 0x1f ;  /* 0x08801f0017147f89 */ /* 0x000e6400000e0000 */
[----:B-1----:R-:W-:-:S05]  /*0c40*/  FADD R56, R23, R20 ;  /* 0x0000001417387221 */ /* 0x002fca0000000000 */
[----:B------:R-:W1:Y:S01]  /*0c50*/  SHFL.DOWN PT, R57, R56, 0x2, 0x1f ;  /* 0x08401f0038397f89 */ /* 0x000e6200000e0000 */
[----:B------:R-:W-:Y:S01]  /*0c60*/  @!P2 SHF.R.U32.HI R22, RZ, 0x2, R11 ;  /* 0x00000002ff16a819 */ /* 0x000fe2000001160b */
[----:B-1----:R-:W-:Y:S01]  /*0c70*/  FADD R20, R56, R57 ;  /* 0x0000003938147221 */ /* 0x002fe20000000000 */
[----:B------:R-:W-:-:S04]  /*0c80*/  @!P2 MOV R57, 0x400 ;  /* 0x000004000039a802 */ /* 0x000fc80000000f00 */
[----:B0-----:R-:W-:Y:S02]  /*0c90*/  @!P2 LEA R10, R92, R57, 0x18 ;  /* 0x000000395c0aa211 */ /* 0x001fe400078ec0ff */
[----:B------:R-:W0:Y:S01]  /*0ca0*/  SHFL.DOWN PT, R57, R20, 0x1, 0x1f ;  /* 0x08201f0014397f89 */ /* 0x000e2200000e0000 */
[----:B------:R-:W1:Y:S01]  /*0cb0*/  LDC.64 R92, c[0x0][0x3d0] ;  /* 0x0000f400ff5c7b82 */ /* 0x000e620000000a00 */
[C---:B------:R-:W-:Y:S02]  /*0cc0*/  @!P2 IADD3 R21, PT, PT, R10.reuse, 0x2020, RZ ;  /* 0x000020200a15a810 */ /* 0x040fe40007ffe0ff */
[----:B------:R-:W-:Y:S02]  /*0cd0*/  @!P0 IADD3 R21, PT, PT, R10, 0x2000, RZ ;  /* 0x000020000a158810 */ /* 0x000fe40007ffe0ff */
[----:B------:R-:W-:Y:S01]  /*0ce0*/  @!P2 LOP3.LUT R22, R22, 0x18, RZ, 0xc0, !PT ;  /* 0x000000181616a812 */ /* 0x000fe200078ec0ff */
[----:B------:R-:W-:-:S03]  /*0cf0*/  IMAD.MOV.U32 R56, RZ, RZ, RZ ;  /* 0x000000ffff387224 */ /* 0x000fc600078e00ff */
[----:B------:R-:W-:Y:S01]  /*0d00*/  @!P2 IADD3 R22, PT, PT, R22, R21, RZ ;  /* 0x000000151616a210 */ /* 0x000fe20007ffe0ff */
[----:B0-----:R-:W-:Y:S01]  /*0d10*/  FADD R57, R20, R57 ;  /* 0x0000003914397221 */ /* 0x001fe20000000000 */
[----:B-1----:R-:W-:-:S04]  /*0d20*/  IMAD.WIDE.U32 R92, R53, 0x10, R92 ;  /* 0x00000010355c7825 */ /* 0x002fc800078e005c */
[----:B------:R0:W-:Y:S04]  /*0d30*/  @!P2 STS.64 [R22], R56 ;  /* 0x000000381600a388 */ /* 0x0001e80000000a00 */
[----:B0-----:R-:W2:Y:S01]  /*0d40*/  LDG.E.128 R20, desc[UR6][R92.64] ;  /* 0x000000065c147981 */ /* 0x001ea2000c1e1d00 */
[----:B------:R-:W-:Y:S01]  /*0d50*/  FFMA R9, R0, R27, R9 ;  /* 0x0000001b00097223 */ /* 0x000fe20000000009 */
[----:B------:R-:W-:Y:S01]  /*0d60*/  FFMA R8, R89, R26, R8 ;  /* 0x0000001a59087223 */ /* 0x000fe20000000008 */
[----:B------:R-:W-:Y:S01]  /*0d70*/  FFMA R7, R87, R24, R7 ;  /* 0x0000001857077223 */ /* 0x000fe20000000007 */
[----:B------:R-:W-:Y:S02]  /*0d80*/  FFMA R6, R85, R25, R6 ;  /* 0x0000001955067223 */ /* 0x000fe40000000006 */
[----:B------:R0:W3:Y:S01]  /*0d90*/  LDG.E.128 R24, desc[UR6][R92.64+0x800] ;  /* 0x000800065c187981 */ /* 0x0000e2000c1e1d00 */
[----:B------:R-:W-:-:S02]  /*0da0*/  IADD3 R56, PT, PT, R10, 0x2024, RZ ;  /* 0x000020240a387810 */ /* 0x000fc40007ffe0ff */
[----:B------:R-:W-:Y:S01]  /*0db0*/  @!P1 IADD3 R56, PT, PT, R10, 0x2004, RZ ;  /* 0x000020040a389810 */ /* 0x000fe20007ffe0ff */
[----:B------:R-:W-:Y:S01]  /*0dc0*/  BAR.SYNC.DEFER_BLOCKING 0x0 ;  /* 0x0000000000007b1d */ /* 0x000fe20000010000 */
[----:B------:R-:W-:Y:S01]  /*0dd0*/  FFMA R3, R84, R67, R3 ;  /* 0x0000004354037223 */ /* 0x000fe20000000003 */
[----:B------:R-:W-:Y:S01]  /*0de0*/  IADD3 R67, PT, PT, R10, 0x202c, RZ ;  /* 0x0000202c0a437810 */ /* 0x000fe20007ffe0ff */
[----:B------:R-:W-:Y:S01]  /*0df0*/  FFMA R4, R86, R72, R4 ;  /* 0x0000004856047223 */ /* 0x000fe20000000004 */
[C---:B------:R-:W-:Y:S01]  /*0e00*/  @!P1 IADD3 R67, PT, PT, R10.reuse, 0x200c, RZ ;  /* 0x0000200c0a439810 */ /* 0x040fe20007ffe0ff */
[C---:B------:R-:W-:Y:S01]  /*0e10*/  VIADD R72, R10.reuse, 0x2034 ;  /* 0x000020340a487836 */ /* 0x040fe20000000000 */
[----:B------:R-:W-:Y:S01]  /*0e20*/  @!P1 IADD3 R72, PT, PT, R10, 0x2014, RZ ;  /* 0x000020140a489810 */ /* 0x000fe20007ffe0ff */
[----:B------:R-:W-:Y:S01]  /*0e30*/  FFMA R2, R75, R68, R2 ;  /* 0x000000444b027223 */ /* 0x000fe20000000002 */
[----:B------:R-:W-:Y:S01]  /*0e40*/  FFMA R5, R64, R73, R5 ;  /* 0x0000004940057223 */ /* 0x000fe20000000005 */
[----:B------:R-:W-:-:S02]  /*0e50*/  IADD3 R73, PT, PT, R10, 0x203c, RZ ;  /* 0x0000203c0a497810 */ /* 0x000fc40007ffe0ff */
[----:B------:R-:W-:Y:S01]  /*0e60*/  @!P1 IADD3 R73, PT, PT, R10, 0x201c, RZ ;  /* 0x0000201c0a499810 */ /* 0x000fe20007ffe0ff */
[----:B------:R-:W1:Y:S04]  /*0e70*/  LDS R56, [R56] ;  /* 0x0000000038387984 */ /* 0x000e680000000800 */
[----:B------:R-:W4:Y:S04]  /*0e80*/  LDS R68, [R67] ;  /* 0x0000000043447984 */ /* 0x000f280000000800 */
[----:B------:R-:W5:Y:S04]  /*0e90*/  LDS R72, [R72] ;  /* 0x0000000048487984 */ /* 0x000f680000000800 */
[----:B0-----:R-:W0:Y:S01]  /*0ea0*/  LDS R92, [R73] ;  /* 0x00000000495c7984 */ /* 0x001e220000000800 */
[----:B-1----:R-:W-:-:S04]  /*0eb0*/  FADD R57, RZ, R56 ;  /* 0x00000038ff397221 */ /* 0x002fc80000000000 */
[----:B----4-:R-:W-:-:S04]  /*0ec0*/  FADD R57, R57, R68 ;  /* 0x0000004439397221 */ /* 0x010fc80000000000 */
[----:B-----5:R-:W-:-:S04]  /*0ed0*/  FADD R57, R57, R72 ;  /* 0x0000004839397221 */ /* 0x020fc80000000000 */
[----:B0-----:R-:W-:-:S04]  /*0ee0*/  FADD R57, R57, R92 ;  /* 0x0000005c39397221 */ /* 0x001fc80000000000 */
[----:B------:R-:W-:-:S04]  /*0ef0*/  FMUL R57, R57, 0.00048828125 ;  /* 0x3a00000039397820 */ /* 0x000fc80000400000 */
        /* <DEDUP_REMOVED lines=25> */
[----:B------:R-:W-:Y:S02]  /*1090*/  PRMT R22, R23, 0x7632, R22 ;  /* 0x0000763217167816 */ /* 0x000fe40000000016 */
[----:B------:R-:W-:-:S03]  /*10a0*/  SHF.L.U32 R72, R0, 0x10, RZ ;  /* 0x0000001000487819 */ /* 0x000fc600000006ff */
[----:B------:R-:W-:Y:S02]  /*10b0*/  IMAD.U32 R74, R22, 0x10000, RZ ;  /* 0x00010000164a7824 */ /* 0x000fe400078e00ff */
[C---:B------:R-:W-:Y:S02]  /*10c0*/  FFMA R67, R54.reuse, R67, R72 ;  /* 0x0000004336437223 */ /* 0x040fe40000000048 */
[----:B------:R-:W-:Y:S02]  /*10d0*/  FFMA R72, R54, R75, R74 ;  /* 0x0000004b36487223 */ /* 0x000fe4000000004a */
[----:B------:R-:W0:Y:S01]  /*10e0*/  LDC R75, c[0x0][0x380] ;  /* 0x0000e000ff4b7b82 */ /* 0x000e220000000800 */
[C---:B------:R-:W-:Y:S02]  /*10f0*/  PRMT R66, R20.reuse, 0x7632, R66 ;  /* 0x0000763214427816 */ /* 0x040fe40000000042 */
[----:B------:R-:W-:Y:S01]  /*1100*/  SHF.L.U32 R64, R20, 0x10, RZ ;  /* 0x0000001014407819 */ /* 0x000fe200000006ff */
[C---:B------:R-:W-:Y:S01]  /*1110*/  IMAD.U32 R20, R21.reuse, 0x10000, RZ ;  /* 0x0001000015147824 */ /* 0x040fe200078e00ff */
[----:B------:R-:W-:-:S03]  /*1120*/  PRMT R68, R21, 0x7632, R68 ;  /* 0x0000763215447816 */ /* 0x000fc60000000044 */
[----:B------:R-:W-:Y:S02]  /*1130*/  FFMA R89, R54, R89, R20 ;  /* 0x0000005936597223 */ /* 0x000fe40000000014 */
[----:B------:R-:W1:Y:S01]  /*1140*/  LDC.64 R20, c[0x0][0x3e8] ;  /* 0x0000fa00ff147b82 */ /* 0x000e620000000a00 */
[----:B------:R-:W-:Y:S02]  /*1150*/  SHF.L.U32 R66, R66, 0x10, RZ ;  /* 0x0000001042427819 */ /* 0x000fe400000006ff */
[----:B------:R-:W-:Y:S01]  /*1160*/  SHF.L.U32 R68, R68, 0x10, RZ ;  /* 0x0000001044447819 */ /* 0x000fe200000006ff */
[C---:B------:R-:W-:Y:S01]  /*1170*/  FFMA R69, R54.reuse, R69, R64 ;  /* 0x0000004536457223 */ /* 0x040fe20000000040 */
[----:B------:R-:W-:Y:S01]  /*1180*/  SHF.L.U32 R56, R23, 0x10, RZ ;  /* 0x0000001017387819 */ /* 0x000fe200000006ff */
[----:B------:R-:W-:Y:S01]  /*1190*/  FFMA R64, R54, R77, R66 ;  /* 0x0000004d36407223 */ /* 0x000fe20000000042 */
[----:B---3--:R-:W-:Y:S01]  /*11a0*/  PRMT R76, R24, 0x7632, R76 ;  /* 0x00007632184c7816 */ /* 0x008fe2000000004c */
[----:B------:R-:W-:Y:S01]  /*11b0*/  FFMA R66, R54, R83, R68 ;  /* 0x0000005336427223 */ /* 0x000fe20000000044 */
[----:B------:R-:W-:-:S02]  /*11c0*/  IMAD.U32 R68, R24, 0x10000, RZ ;  /* 0x0001000018447824 */ /* 0x000fc400078e00ff */
[----:B------:R-:W-:Y:S01]  /*11d0*/  FFMA R23, R35, -R57, R78 ;  /* 0x8000003923177223 */ /* 0x000fe2000000004e */
[C---:B------:R-:W-:Y:S02]  /*11e0*/  PRMT R77, R25.reuse, 0x7632, R77 ;  /* 0x00007632194d7816 */ /* 0x040fe4000000004d */
[----:B------:R-:W-:Y:S02]  /*11f0*/  SHF.L.U32 R24, R25, 0x10, RZ ;  /* 0x0000001019187819 */ /* 0x000fe400000006ff */
[----:B------:R-:W-:Y:S02]  /*1200*/  PRMT R25, R26, 0x7632, R25 ;  /* 0x000076321a197816 */ /* 0x000fe40000000019 */
[----:B------:R-:W-:Y:S01]  /*1210*/  PRMT R0, R27, 0x7632, R0 ;  /* 0x000076321b007816 */ /* 0x000fe20000000000 */
[----:B------:R-:W-:Y:S01]  /*1220*/  FFMA R85, R54, R85, R56 ;  /* 0x0000005536557223 */ /* 0x000fe20000000038 */
[----:B0-----:R-:W-:Y:S01]  /*1230*/  IMAD.IADD R52, R52, 0x1, R75 ;  /* 0x0000000134347824 */ /* 0x001fe200078e024b */
[----:B------:R-:W-:Y:S01]  /*1240*/  SHF.L.U32 R56, R77, 0x10, RZ ;  /* 0x000000104d387819 */ /* 0x000fe200000006ff */
[----:B------:R-:W-:Y:S01]  /*1250*/  FFMA R68, R54, R23, R68 ;  /* 0x0000001736447223 */ /* 0x000fe20000000044 */
[----:B------:R-:W-:Y:S01]  /*1260*/  SHF.L.U32 R26, R26, 0x10, RZ ;  /* 0x000000101a1a7819 */ /* 0x000fe200000006ff */
[----:B------:R-:W-:Y:S01]  /*1270*/  FFMA R57, R65, -R57, R88 ;  /* 0x8000003941397223 */ /* 0x000fe20000000058 */
[----:B------:R-:W-:-:S02]  /*1280*/  SHF.L.U32 R70, R27, 0x10, RZ ;  /* 0x000000101b467819 */ /* 0x000fc400000006ff */
[----:B------:R-:W-:Y:S02]  /*1290*/  SHF.L.U32 R76, R76, 0x10, RZ ;  /* 0x000000104c4c7819 */ /* 0x000fe400000006ff */
[----:B------:R-:W-:Y:S02]  /*12a0*/  SHF.L.U32 R23, R25, 0x10, RZ ;  /* 0x0000001019177819 */ /* 0x000fe400000006ff */
[----:B------:R-:W-:Y:S01]  /*12b0*/  SHF.L.U32 R0, R0, 0x10, RZ ;  /* 0x0000001000007819 */ /* 0x000fe200000006ff */
        /* <DEDUP_REMOVED lines=8> */
[----:B------:R-:W-:Y:S01]  /*1340*/  FFMA R0, R54, R57, R0 ;  /* 0x0000003936007223 */ /* 0x000fe20000000000 */
[----:B-1----:R-:W-:Y:S01]  /*1350*/  IMAD.WIDE.U32 R56, R53, 0x10, R20 ;  /* 0x0000001035387825 */ /* 0x002fe200078e0014 */
[----:B------:R-:W-:-:S02]  /*1360*/  F2FP.BF16.F32.PACK_AB R25, R25, R24 ;  /* 0x000000181919723e */ /* 0x000fc400000010ff */
[----:B------:R-:W-:Y:S02]  /*1370*/  F2FP.BF16.F32.PACK_AB R20, R64, R69 ;  /* 0x000000454014723e */ /* 0x000fe400000010ff */
[----:B------:R-:W-:Y:S02]  /*1380*/  F2FP.BF16.F32.PACK_AB R21, R66, R89 ;  /* 0x000000594215723e */ /* 0x000fe400000010ff */
[----:B------:R-:W-:Y:S02]  /*1390*/  F2FP.BF16.F32.PACK_AB R22, R67, R22 ;  /* 0x000000164316723e */ /* 0x000fe400000010ff */
[----:B------:R-:W-:Y:S02]  /*13a0*/  F2FP.BF16.F32.PACK_AB R23, R72, R85 ;  /* 0x000000554817723e */ /* 0x000fe400000010ff */
[----:B------:R-:W-:Y:S02]  /*13b0*/  F2FP.BF16.F32.PACK_AB R27, R0, R27 ;  /* 0x0000001b001b723e */ /* 0x000fe400000010ff */
[----:B------:R-:W-:-:S02]  /*13c0*/  F2FP.BF16.F32.PACK_AB R26, R73, R26 ;  /* 0x0000001a491a723e */ /* 0x000fc400000010ff */
[----:B------:R-:W-:Y:S01]  /*13d0*/  F2FP.BF16.F32.PACK_AB R24, R71, R68 ;  /* 0x000000444718723e */ /* 0x000fe200000010ff */
[----:B------:R0:W-:Y:S04]  /*13e0*/  STG.E.128 desc[UR6][R56.64], R20 ;  /* 0x0000001438007986 */ /* 0x0001e8000c101d06 */
[----:B------:R0:W-:Y:S01]  /*13f0*/  STG.E.128 desc[UR6][R56.64+0x800], R24 ;  /* 0x0008001838007986 */ /* 0x0001e2000c101d06 */
[----:B------:R-:W-:Y:S05]  /*1400*/  @!P0 BRA `(.L_x_2342) ;  /* 0xfffffff000308947 */ /* 0x000fea000383ffff */
[----:B------:R-:W-:Y:S01]  /*1410*/  MOV R13, R5 ;  /* 0x00000005000d7202 */ /* 0x000fe20000000f00 */
[----:B0-----:R-:W-:Y:S01]  /*1420*/  IMAD.MOV.U32 R20, RZ, RZ, R7 ;  /* 0x000000ffff147224 */ /* 0x001fe200078e0007 */
[----:B------:R-:W-:Y:S01]  /*1430*/  MOV R15, R4 ;  /* 0x00000004000f7202 */ /* 0x000fe20000000f00 */
[----:B------:R-:W-:Y:S01]  /*1440*/  IMAD.MOV.U32 R18, RZ, RZ, R51 ;  /* 0x000000ffff127224 */ /* 0x000fe200078e0033 */
        /* <DEDUP_REMOVED lines=12> */
.L_x_2341:
[----:B------:R-:W0:Y:S08]  /*1510*/  S2UR UR4, SR_CTAID.X ;  /* 0x00000000000479c3 */ /* 0x000e300000002500 */
[----:B------:R-:W3:Y:S01]  /*1520*/  LDC.64 R2, c[0x0][0x3e0] ;  /* 0x0000f800ff027b82 */ /* 0x000ee20000000a00 */
[----:B0-----:R-:W-:-:S06]  /*1530*/  USHF.L.U32 UR4, UR4, 0x8, URZ ;  /* 0x0000000804047899 */ /* 0x001fcc00080006ff */
[----:B-1----:R-:W-:-:S05]  /*1540*/  LOP3.LUT R11, R11, UR4, RZ, 0xfc, !PT ;  /* 0x000000040b0b7c12 */ /* 0x002fca000f8efcff */
[----:B---3--:R-:W-:-:S05]  /*1550*/  IMAD.WIDE.U32 R2, R11, 0x20, R2 ;  /* 0x000000200b027825 */ /* 0x008fca00078e0002 */
[----:B--2---:R-:W-:Y:S04]  /*1560*/  STG.E.128 desc[UR6][R2.64], R12 ;  /* 0x0000000c02007986 */ /* 0x004fe8000c101d06 */
[----:B------:R-:W-:Y:S04]  /*1570*/  STG.E.128 desc[UR6][R2.64+0x10], R20 ;  /* 0x0000101402007986 */ /* 0x000fe8000c101d06 */
[----:B------:R-:W-:Y:S04]  /*1580*/  STG.E.128 desc[UR6][R2.64+0x1000], R16 ;  /* 0x0010001002007986 */ /* 0x000fe8000c101d06 */
[----:B------:R-:W-:Y:S01]  /*1590*/  STG.E.128 desc[UR6][R2.64+0x1010], R4 ;  /* 0x0010100402007986 */ /* 0x000fe2000c101d06 */
[----:B------:R-:W-:Y:S05]  /*15a0*/  EXIT ;  /* 0x000000000000794d */ /* 0x000fea0003800000 */
.L_x_2343:
        /* <DEDUP_REMOVED lines=13> */
.L_x_5134:


//--------------------- .text._ZN18transformer_engine13normalization24rmsnorm_bwd_tuned_kernelINS0_13Kernel_traitsI6__halfS3_S3_fjLj2048ELj1ELj1ELj4ELj16ENS0_18Kernel_traits_baseILj2048ES3_S3_S3_fjLj128EEEEELb1EEEvNS0_20BackwardKernelParamsE --------------------------
	.section	.text._ZN18transformer_engine13normalization24rmsnorm_bwd_tuned_kernelINS0_13Kernel_traitsI6__halfS3_S3_fjLj2048ELj1ELj1ELj4ELj16ENS0_18Kernel_traits_baseILj2048ES3_S3_S3_fjLj128EEEEELb1EEEvNS0_20BackwardKernelParamsE,"ax",@progbits
	.align	128
        .global         _ZN18transformer_engine13normalization24rmsnorm_bwd_tuned_kernelINS0_13Kernel_traitsI6__halfS3_S3_fjLj2048ELj1ELj1ELj4ELj16ENS0_18Kernel_traits_baseILj2048ES3_S3_S3_fjLj128EEEEELb1EEEvNS0_20BackwardKernelParamsE
        .type           _ZN18transformer_engine13normalization24rmsnorm_bwd_tuned_kernelINS0_13Kernel_traitsI6__halfS3_S3_fjLj2048ELj1ELj1ELj4ELj16ENS0_18Kernel_traits_baseILj2048ES3_S3_S3_fjLj128EEEEELb1EEEvNS0_20BackwardKernelParamsE,@function
        .size           _ZN18transformer_engine13normalization24rmsnorm_bwd_tuned_kernelINS0_13Kernel_traitsI6__halfS3_S3_fjLj2048ELj1ELj1ELj4ELj16ENS0_18Kernel_traits_baseILj2048ES3_S3_S3_fjLj128EEEEELb1EEEvNS0_20BackwardKernelParamsE,(.L_x_5135 - _ZN18transformer_engine13normalization24rmsnorm_bwd_tuned_kernelINS0_13Kernel_traitsI6__halfS3_S3_fjLj2048ELj1ELj1ELj4ELj16ENS0_18Kernel_traits_baseILj2048ES3_S3_S3_fjLj128EEEEELb1EEEvNS0_20BackwardKernelParamsE)
        .other          _ZN18transformer_engine13normalization24rmsnorm_bwd_tuned_kernelINS0_13Kernel_traitsI6__halfS3_S3_fjLj2048ELj1ELj1ELj4ELj16ENS0_18Kernel_traits_baseILj2048ES3_S3_S3_fjLj128EEEEELb1EEEvNS0_20BackwardKernelParamsE,@"STO_CUDA_ENTRY STV_DEFAULT"
_ZN18transformer_engine13normalization24rmsnorm_bwd_tuned_kernelINS0_13Kernel_traitsI6__halfS3_S3_fjLj2048ELj1ELj1ELj4ELj16ENS0_18Kernel_traits_baseILj2048ES3_S3_S3_fjLj128EEEEELb1EEEvNS0_20BackwardKernelParamsE:
.text._ZN18transformer_engine13normalization24rmsnorm_bwd_tuned_kernelINS0_13Kernel_traitsI6__halfS3_S3_fjLj2048ELj1ELj1ELj4ELj16ENS0_18Kernel_traits_baseILj2048ES3_S3_S3_fjLj128EEEEELb1EEEvNS0_20BackwardKernelParamsE:
        /* <DEDUP_REMOVED lines=25> */
[----:B------:R-:W-:Y:S01]  /*0190*/  HFMA2 R51, -RZ, RZ, 0, 0 ;  /* 0x00000000ff337431 */ /* 0x000fe200000001ff */
[----:B---3--:R-:W-:Y:S01]  /*01a0*/  ULEA UR4, UR5, UR4, 0x18 ;  /* 0x0000000405047291 */ /* 0x008fe2000f8ec0ff */
[----:B------:R-:W-:Y:S02]  /*01b0*/  FSEL R50, RZ, 1, !P0 ;  /* 0x3f800000ff327808 */ /* 0x000fe40004000000 */
[----:B------:R-:W-:-:S02]  /*01c0*/  MOV R52, RZ ;  /* 0x000000ff00347202 */ /* 0x000fc40000000f00 */
[----:B------:R-:W-:Y:S01]  /*01d0*/  MOV R16, RZ ;  /* 0x000000ff00107202 */ /* 0x000fe20000000f00 */
[--C-:B--2---:R-:W-:Y:S02]  /*01e0*/  HADD2.F32 R37, -RZ, R9.reuse.H0_H0 ;  /* 0x20000009ff257230 */ /* 0x104fe40000004100 */
[----:B------:R-:W-:Y:S02]  /*01f0*/  HADD2.F32 R9, -RZ, R9.H1_H1 ;  /* 0x30000009ff097230 */ /* 0x000fe40000004100 */
[----:B------:R-:W-:Y:S02]  /*0200*/  HADD2.F32 R41, -RZ, R11.H0_H0 ;  /* 0x2000000bff297230 */ /* 0x000fe40000004100 */
[C---:B------:R-:W-:Y:S01]  /*0210*/  FADD R37, R50.reuse, R37 ;  /* 0x0000002532257221 */ /* 0x040fe20000000000 */
[----:B-----5:R-:W-:Y:S02]  /*0220*/  HADD2.F32 R45, -RZ, R5.H0_H0 ;  /* 0x20000005ff2d7230 */ /* 0x020fe40000004100 */
[----:B------:R-:W-:Y:S01]  /*0230*/  FADD R38, R50, R9 ;  /* 0x0000000932267221 */ /* 0x000fe20000000000 */
[----:B------:R-:W-:-:S02]  /*0240*/  HADD2.F32 R3, -RZ, R8.H0_H0 ;  /* 0x20000008ff037230 */ /* 0x000fc40000004100 */
        /* <DEDUP_REMOVED lines=23> */
[----:B------:R-:W-:-:S02]  /*03c0*/  HFMA2 R9, -RZ, RZ, 0, 0 ;  /* 0x00000000ff097431 */ /* 0x000fc400000001ff */
[C---:B------:R-:W-:Y:S01]  /*03d0*/  FADD R49, R50.reuse, R49 ;  /* 0x0000003132317221 */ /* 0x040fe20000000000 */
[----:B------:R-:W-:Y:S01]  /*03e0*/  MOV R8, UR8 ;  /* 0x0000000800087c02 */ /* 0x000fe20008000f00 */
[----:B------:R-:W-:Y:S01]  /*03f0*/  FADD R50, R50, R7 ;  /* 0x0000000732327221 */ /* 0x000fe20000000000 */
[----:B------:R-:W-:Y:S02]  /*0400*/  CS2R R2, SRZ ;  /* 0x0000000000027805 */ /* 0x000fe4000001ff00 */
[----:B------:R-:W-:Y:S02]  /*0410*/  CS2R R4, SRZ ;  /* 0x0000000000047805 */ /* 0x000fe4000001ff00 */
[----:B------:R-:W-:Y:S02]  /*0420*/  CS2R R6, SRZ ;  /* 0x0000000000067805 */ /* 0x000fe4000001ff00 */
[----:B------:R-:W-:Y:S02]  /*0430*/  CS2R R10, SRZ ;  /* 0x00000000000a7805 */ /* 0x000fe4000001ff00 */
[----:B------:R-:W-:-:S02]  /*0440*/  CS2R R12, SRZ ;  /* 0x00000000000c7805 */ /* 0x000fc4000001ff00 */
[----:B------:R-:W-:Y:S02]  /*0450*/  CS2R R14, SRZ ;  /* 0x00000000000e7805 */ /* 0x000fe4000001ff00 */
[----:B----4-:R-:W-:-:S07]  /*0460*/  MOV R17, UR4 ;  /* 0x0000000400117c02 */ /* 0x010fce0008000f00 */
.L_x_2345:
        /* <DEDUP_REMOVED lines=13> */
[----:B------:R0:W4:Y:S01]  /*0540*/  LDG.E.128 R24, desc[UR6][R56.64+0x800] ;  /* 0x0008000638187981 */ /* 0x000122000c1e1d00 */
[----:B------:R-:W-:-:S02]  /*0550*/  LOP3.LUT P2, RZ, R18, 0x1f, RZ, 0xc0, !PT ;  /* 0x0000001f12ff7812 */ /* 0x000fc4000784c0ff */
[----:B------:R-:W-:-:S11]  /*0560*/  PLOP3.LUT P0, PT, PT, PT, PT, 0x80, 0x8 ;  /* 0x000000000008781c */ /* 0x000fd60003f0f070 */
[----:B------:R-:W-:Y:S01]  /*0570*/  @!P2 PLOP3.LUT P0, PT, P1, PT, PT, 0x80, 0x8 ;  /* 0x000000000008a81c */ /* 0x000fe20000f0f070 */
[----:B--2---:R-:W-:Y:S02]  /*0580*/  HADD2.F32 R63, -RZ, R28.H0_H0 ;  /* 0x2000001cff3f7230 */ /* 0x004fe40000004100 */
[----:B---3--:R-:W-:Y:S02]  /*0590*/  HADD2.F32 R85, -RZ, R32.H0_H0 ;  /* 0x20000020ff557230 */ /* 0x008fe40000004100 */
[----:B------:R-:W-:Y:S02]  /*05a0*/  HADD2.F32 R67, -RZ, R28.H1_H1 ;  /* 0x3000001cff437230 */ /* 0x000fe40000004100 */
[----:B------:R-:W-:Y:S02]  /*05b0*/  HADD2.F32 R89, -RZ, R32.H1_H1 ;  /* 0x30000020ff597230 */ /* 0x000fe40000004100 */
[----:B------:R-:W-:Y:S01]  /*05c0*/  FMUL R65, R19, R85 ;  /* 0x0000005513417220 */ /* 0x000fe20000400000 */
[----:B-----5:R-:W-:Y:S01]  /*05d0*/  FMUL R0, R54, R63 ;  /* 0x0000003f36007220 */ /* 0x020fe20000400000 */
[----:B------:R-:W-:-:S02]  /*05e0*/  HADD2.F32 R71, -RZ, R29.H0_H0 ;  /* 0x2000001dff477230 */ /* 0x000fc40000004100 */
[----:B------:R-:W-:Y:S01]  /*05f0*/  FMUL R63, R54, R67 ;  /* 0x00000043363f7220 */ /* 0x000fe20000400000 */
[----:B------:R-:W-:Y:S02]  /*0600*/  HADD2.F32 R70, -RZ, R33.H0_H0 ;  /* 0x20000021ff467230 */ /* 0x000fe40000004100 */
[----:B------:R-:W-:Y:S01]  /*0610*/  FMUL R66, R36, R89 ;  /* 0x0000005924427220 */ /* 0x000fe20000400000 */
[----:B------:R-:W-:Y:S01]  /*0620*/  FFMA R28, R0, R65, RZ ;  /* 0x00000041001c7223 */ /* 0x000fe200000000ff */
[----:B------:R-:W-:Y:S02]  /*0630*/  HADD2.F32 R73, -RZ, R29.H1_H1 ;  /* 0x3000001dff497230 */ /* 0x000fe40000004100 */
[----:B------:R-:W-:Y:S01]  /*0640*/  FMUL R71, R54, R71 ;  /* 0x0000004736477220 */ /* 0x000fe20000400000 */
[----:B------:R-:W-:Y:S02]  /*0650*/  HADD2.F32 R78, -RZ, R33.H1_H1 ;  /* 0x30000021ff4e7230 */ /* 0x000fe40000004100 */
[----:B------:R-:W-:Y:S01]  /*0660*/  FMUL R72, R37, R70 ;  /* 0x0000004625487220 */ /* 0x000fe20000400000 */
[----:B------:R-:W-:Y:S01]  /*0670*/  FFMA R28, R63, R66, R28 ;  /* 0x000000423f1c7223 */ /* 0x000fe2000000001c */
[----:B------:R-:W-:-:S02]  /*0680*/  HADD2.F32 R75, -RZ, R30.H0_H0 ;  /* 0x2000001eff4b7230 */ /* 0x000fc40000004100 */
[----:B------:R-:W-:Y:S01]  /*0690*/  FMUL R73, R54, R73 ;  /* 0x0000004936497220 */ /* 0x000fe20000400000 */
[----:B0-----:R-:W-:Y:S02]  /*06a0*/  HADD2.F32 R56, -RZ, R34.H0_H0 ;  /* 0x20000022ff387230 */ /* 0x001fe40000004100 */
[----:B------:R-:W-:Y:S01]  /*06b0*/  FMUL R74, R38, R78 ;  /* 0x0000004e264a7220 */ /* 0x000fe20000400000 */
        /* <DEDUP_REMOVED lines=8> */
[----:B------:R-:W-:Y:S02]  /*0740*/  HADD2.F32 R62, -RZ, R35.H0_H0 ;  /* 0x20000023ff3e7230 */ /* 0x000fe40000004100 */
[----:B------:R-:W-:Y:S01]  /*0750*/  FMUL R77, R40, R61 ;  /* 0x0000003d284d7220 */ /* 0x000fe20000400000 */
[----:B------:R-:W-:Y:S01]  /*0760*/  FFMA R29, R75, R79, R28 ;  /* 0x0000004f4b1d7223 */ /* 0x000fe2000000001c */
[----:B------:R-:W-:Y:S02]  /*0770*/  HADD2.F32 R83, -RZ, R31.H1_H1 ;  /* 0x3000001fff537230 */ /* 0x000fe40000004100 */
[----:B------:R-:W-:Y:S01]  /*0780*/  FMUL R80, R54, R69 ;  /* 0x0000004536507220 */ /* 0x000fe20000400000 */
[----:B------:R-:W-:Y:S02]  /*0790*/  HADD2.F32 R64, -RZ, R35.H1_H1 ;  /* 0x30000023ff407230 */ /* 0x000fe40000004100 */
[----:B------:R-:W-:Y:S01]  /*07a0*/  FMUL R81, R41, R62 ;  /* 0x0000003e29517220 */ /* 0x000fe20000400000 */
[----:B------:R-:W-:Y:S01]  /*07b0*/  FFMA R29, R76, R77, R29 ;  /* 0x0000004d4c1d7223 */ /* 0x000fe2000000001d */
[----:B----4-:R-:W-:-:S02]  /*07c0*/  HADD2.F32 R31, -RZ, R20.H0_H0 ;  /* 0x20000014ff1f7230 */ /* 0x010fc40000004100 */
[----:B------:R-:W-:Y:S01]  /*07d0*/  FMUL R83, R54, R83 ;  /* 0x0000005336537220 */ /* 0x000fe20000400000 */
[----:B------:R-:W-:Y:S02]  /*07e0*/  HADD2.F32 R57, -RZ, R20.H1_H1 ;  /* 0x30000014ff397230 */ /* 0x000fe40000004100 */
[----:B------:R-:W-:Y:S01]  /*07f0*/  FMUL R82, R42, R64 ;  /* 0x000000402a527220 */ /* 0x000fe20000400000 */
[--C-:B------:R-:W-:Y:S02]  /*0800*/  HADD2.F32 R28, -RZ, R24.reuse.H0_H0 ;  /* 0x20000018ff1c7230 */ /* 0x100fe40000004100 */
[----:B------:R-:W-:Y:S01]  /*0810*/  FFMA R20, R80, R81, R29 ;  /* 0x0000005150147223 */ /* 0x000fe2000000001d */
[----:B------:R-:W-:Y:S02]  /*0820*/  HADD2.F32 R29, -RZ, R24.H1_H1 ;  /* 0x30000018ff1d7230 */ /* 0x000fe40000004100 */
[----:B------:R-:W-:Y:S01]  /*0830*/  FMUL R30, R54, R31 ;  /* 0x0000001f361e7220 */ /* 0x000fe20000400000 */
        /* <DEDUP_REMOVED lines=44> */
[----:B------:R-:W-:Y:S01]  /*0b00*/  @!P2 SHF.R.U32.HI R23, RZ, 0x2, R18 ;  /* 0x00000002ff17a819 */ /* 0x000fe20000011612 */
[----:B0-----:R-:W-:Y:S01]  /*0b10*/  FADD R22, R24, R25 ;  /* 0x0000001918167221 */ /* 0x001fe20000000000 */
[----:B------:R-:W-:-:S04]  /*0b20*/  @!P2 MOV R25, 0x400 ;  /* 0x000004000019a802 */ /* 0x000fc80000000f00 */
[----:B-1----:R-:W-:Y:S01]  /*0b30*/  @!P2 LEA R17, R26, R25, 0x18 ;  /* 0x000000191a11a211 */ /* 0x002fe200078ec0ff */
[----:B------:R-:W0:Y:S01]  /*0b40*/  SHFL.DOWN PT, R21, R22, 0x1, 0x1f ;  /* 0x08201f0016157f89 */ /* 0x000e2200000e0000 */
[----:B------:R-:W1:Y:S01]  /*0b50*/  LDC.64 R24, c[0x0][0x3d0] ;  /* 0x0000f400ff187b82 */ /* 0x000e620000000a00 */
[----:B------:R-:W-:Y:S02]  /*0b60*/  @!P2 LOP3.LUT R23, R23, 0x18, RZ, 0xc0, !PT ;  /* 0x000000181717a812 */ /* 0x000fe400078ec0ff */
[C---:B------:R-:W-:Y:S02]  /*0b70*/  @!P2 IADD3 R20, PT, PT, R17.reuse, 0x2020, RZ ;  /* 0x000020201114a810 */ /* 0x040fe40007ffe0ff */
[----:B------:R-:W-:-:S04]  /*0b80*/  @!P0 IADD3 R20, PT, PT, R17, 0x2000, RZ ;  /* 0x0000200011148810 */ /* 0x000fc80007ffe0ff */
[----:B------:R-:W-:Y:S02]  /*0b90*/  @!P2 IADD3 R23, PT, PT, R23, R20, RZ ;  /* 0x000000141717a210 */ /* 0x000fe40007ffe0ff */
[----:B------:R-:W-:Y:S01]  /*0ba0*/  MOV R20, RZ ;  /* 0x000000ff00147202 */ /* 0x000fe20000000f00 */
[----:B0-----:R-:W-:Y:S01]  /*0bb0*/  FADD R21, R22, R21 ;  /* 0x0000001516157221 */ /* 0x001fe20000000000 */
[----:B-1----:R-:W-:-:S04]  /*0bc0*/  IMAD.WIDE.U32 R24, R53, 0x10, R24 ;  /* 0x0000001035187825 */ /* 0x002fc800078e0018 */
[----:B------:R0:W-:Y:S04]  /*0bd0*/  @!P2 STS.64 [R23], R20 ;  /* 0x000000141700a388 */ /* 0x0001e80000000a00 */
[----:B0-----:R-:W2:Y:S04]  /*0be0*/  LDG.E.128 R20, desc[UR6][R24.64] ;  /* 0x0000000618147981 */ /* 0x001ea8000c1e1d00 */
[----:B------:R-:W3:Y:S01]  /*0bf0*/  LDG.E.128 R24, desc[UR6][R24.64+0x800] ;  /* 0x0008000618187981 */ /* 0x000ee2000c1e1d00 */
[----:B------:R-:W-:Y:S01]  /*0c00*/  FFMA R12, R75, R56, R12 ;  /* 0x000000384b0c7223 */ /* 0x000fe2000000000c */
[----:B------:R-:W-:-:S02]  /*0c10*/  IADD3 R56, PT, PT, R17, 0x2024, RZ ;  /* 0x0000202411387810 */ /* 0x000fc40007ffe0ff */
[C---:B------:R-:W-:Y:S01]  /*0c20*/  @!P1 IADD3 R56, PT, PT, R17.reuse, 0x2004, RZ ;  /* 0x0000200411389810 */ /* 0x040fe20007ffe0ff */
        /* <DEDUP_REMOVED lines=8> */
[----:B------:R-:W-:-:S02]  /*0cb0*/  IADD3 R70, PT, PT, R17, 0x203c, RZ ;  /* 0x0000203c11467810 */ /* 0x000fc40007ffe0ff */
[----:B------:R-:W-:Y:S01]  /*0cc0*/  @!P1 IADD3 R70, PT, PT, R17, 0x201c, RZ ;  /* 0x0000201c11469810 */ /* 0x000fe20007ffe0ff */
[----:B------:R-:W0:Y:S04]  /*0cd0*/  LDS R56, [R56] ;  /* 0x0000000038387984 */ /* 0x000e280000000800 */
[----:B------:R-:W1:Y:S04]  /*0ce0*/  LDS R62, [R62] ;  /* 0x000000003e3e7984 */ /* 0x000e680000000800 */
[----:B------:R-:W4:Y:S04]  /*0cf0*/  LDS R64, [R64] ;  /* 0x0000000040407984 */ /* 0x000f280000000800 */
[----:B------:R-:W5:Y:S01]  /*0d00*/  LDS R70, [R70] ;  /* 0x0000000046467984 */ /* 0x000f620000000800 */
[----:B------:R-:W-:Y:S01]  /*0d10*/  FFMA R11, R76, R61, R11 ;  /* 0x0000003d4c0b7223 */ /* 0x000fe2000000000b */
[----:B------:R-:W-:Y:S01]  /*0d20*/  FFMA R16, R0, R85, R16 ;  /* 0x0000005500107223 */ /* 0x000fe20000000010 */
[----:B------:R-:W-:Y:S01]  /*0d30*/  FFMA R15, R63, R89, R15 ;  /* 0x000000593f0f7223 */ /* 0x000fe2000000000f */
[----:B------:R-:W-:Y:S01]  /*0d40*/  FFMA R13, R73, R78, R13 ;  /* 0x0000004e490d7223 */ /* 0x000fe2000000000d */
[----:B0-----:R-:W-:-:S04]  /*0d50*/  FADD R61, RZ, R56 ;  /* 0x00000038ff3d7221 */ /* 0x001fc80000000000 */
[----:B-1----:R-:W-:-:S04]  /*0d60*/  FADD R61, R61, R62 ;  /* 0x0000003e3d3d7221 */ /* 0x002fc80000000000 */
[----:B----4-:R-:W-:-:S04]  /*0d70*/  FADD R61, R61, R64 ;  /* 0x000000403d3d7221 */ /* 0x010fc80000000000 */
[----:B-----5:R-:W-:-:S04]  /*0d80*/  FADD R61, R61, R70 ;  /* 0x000000463d3d7221 */ /* 0x020fc80000000000 */
        /* <DEDUP_REMOVED lines=26> */
[----:B--2---:R-:W-:-:S02]  /*0f30*/  HADD2.F32 R85, -RZ, R20.H0_H0 ;  /* 0x20000014ff557230 */ /* 0x004fc40000004100 */
[----:B------:R-:W-:Y:S02]  /*0f40*/  HADD2.F32 R20, -RZ, R20.H1_H1 ;  /* 0x30000014ff147230 */ /* 0x000fe40000004100 */
[----:B------:R-:W-:-:S03]  /*0f50*/  HADD2.F32 R62, -RZ, R22.H1_H1 ;  /* 0x30000016ff3e7230 */ /* 0x000fc60000004100 */
[C---:B------:R-:W-:Y:S01]  /*0f60*/  FFMA R64, R54.reuse, R63, R20 ;  /* 0x0000003f36407223 */ /* 0x040fe20000000014 */
[--C-:B---3--:R-:W-:Y:S02]  /*0f70*/  HADD2.F32 R74, -RZ, R25.reuse.H0_H0 ;  /* 0x20000019ff4a7230 */ /* 0x108fe40000004100 */
[----:B------:R-:W-:Y:S02]  /*0f80*/  HADD2.F32 R63, -RZ, R25.H1_H1 ;  /* 0x30000019ff3f7230 */ /* 0x000fe40000004100 */
[--C-:B------:R-:W-:Y:S02]  /*0f90*/  HADD2.F32 R66, -RZ, R26.reuse.H0_H0 ;  /* 0x2000001aff427230 */ /* 0x100fe40000004100 */
[----:B------:R-:W-:Y:S02]  /*0fa0*/  HADD2.F32 R25, -RZ, R26.H1_H1 ;  /* 0x3000001aff197230 */ /* 0x000fe40000004100 */
[----:B------:R-:W-:Y:S02]  /*0fb0*/  FFMA R26, R54, R77, R62 ;  /* 0x0000004d361a7223 */ /* 0x000fe4000000003e */
[----:B------:R-:W0:Y:S01]  /*0fc0*/  LDC R77, c[0x0][0x380] ;  /* 0x0000e000ff4d7b82 */ /* 0x000e220000000800 */
[----:B------:R-:W-:-:S02]  /*0fd0*/  HADD2.F32 R0, -RZ, R21.H0_H0 ;  /* 0x20000015ff007230 */ /* 0x000fc40000004100 */
[----:B------:R-:W-:-:S05]  /*0fe0*/  HADD2.F32 R56, -RZ, R21.H1_H1 ;  /* 0x30000015ff387230 */ /* 0x000fca0000004100 */
[----:B------:R-:W1:Y:S01]  /*0ff0*/  LDC.64 R20, c[0x0][0x3e8] ;  /* 0x0000fa00ff147b82 */ /* 0x000e620000000a00 */
[----:B------:R-:W-:Y:S02]  /*1000*/  HADD2.F32 R79, -RZ, R22.H0_H0 ;  /* 0x20000016ff4f7230 */ /* 0x000fe40000004100 */
[----:B------:R-:W-:Y:S01]  /*1010*/  FFMA R73, R54, R73, R56 ;  /* 0x0000004936497223 */ /* 0x000fe20000000038 */
[--C-:B------:R-:W-:Y:S02]  /*1020*/  HADD2.F32 R70, -RZ, R24.reuse.H0_H0 ;  /* 0x20000018ff467230 */ /* 0x100fe40000004100 */
[----:B------:R-:W-:Y:S02]  /*1030*/  HADD2.F32 R72, -RZ, R24.H1_H1 ;  /* 0x30000018ff487230 */ /* 0x000fe40000004100 */
[----:B------:R-:W-:Y:S02]  /*1040*/  HADD2.F32 R22, -RZ, R23.H0_H0 ;  /* 0x20000017ff167230 */ /* 0x000fe40000004100 */
[----:B------:R-:W-:-:S02]  /*1050*/  HADD2.F32 R24, -RZ, R27.H0_H0 ;  /* 0x2000001bff187230 */ /* 0x000fc40000004100 */
[----:B------:R-:W-:Y:S02]  /*1060*/  HADD2.F32 R56, -RZ, R27.H1_H1 ;  /* 0x3000001bff387230 */ /* 0x000fe40000004100 */
[----:B------:R-:W-:Y:S01]  /*1070*/  HADD2.F32 R23, -RZ, R23.H1_H1 ;  /* 0x30000017ff177230 */ /* 0x000fe20000004100 */
[----:B0-----:R-:W-:Y:S01]  /*1080*/  IADD3 R8, PT, PT, R8, R77, RZ ;  /* 0x0000004d08087210 */ /* 0x001fe20007ffe0ff */
[C---:B------:R-:W-:Y:S01]  /*1090*/  FFMA R75, R54.reuse, R75, R79 ;  /* 0x0000004b364b7223 */ /* 0x040fe2000000004f */
        /* <DEDUP_REMOVED lines=13> */
[----:B------:R-:W-:Y:S01]  /*1170*/  F2FP.F16.F32.PACK_AB R22, R26, R75 ;  /* 0x0000004b1a16723e */ /* 0x000fe200000000ff */
[----:B-1----:R-:W-:Y:S01]  /*1180*/  IMAD.WIDE.U32 R62, R53, 0x10, R20 ;  /* 0x00000010353e7825 */ /* 0x002fe200078e0014 */
[----:B------:R-:W-:-:S02]  /*1190*/  F2FP.F16.F32.PACK_AB R27, R27, R24 ;  /* 0x000000181b1b723e */ /* 0x000fc400000000ff */
[----:B------:R-:W-:Y:S02]  /*11a0*/  F2FP.F16.F32.PACK_AB R26, R25, R66 ;  /* 0x00000042191a723e */ /* 0x000fe400000000ff */
[----:B------:R-:W-:Y:S02]  /*11b0*/  F2FP.F16.F32.PACK_AB R20, R64, R65 ;  /* 0x000000414014723e */ /* 0x000fe400000000ff */
[----:B------:R-:W-:Y:S02]  /*11c0*/  F2FP.F16.F32.PACK_AB R21, R73, R0 ;  /* 0x000000004915723e */ /* 0x000fe400000000ff */
[----:B------:R-:W-:Y:S02]  /*11d0*/  F2FP.F16.F32.PACK_AB R23, R82, R81 ;  /* 0x000000515217723e */ /* 0x000fe400000000ff */
[----:B------:R-:W-:Y:S02]  /*11e0*/  F2FP.F16.F32.PACK_AB R25, R71, R74 ;  /* 0x0000004a4719723e */ /* 0x000fe400000000ff */
[----:B------:R-:W-:Y:S01]  /*11f0*/  F2FP.F16.F32.PACK_AB R24, R72, R83 ;  /* 0x000000534818723e */ /* 0x000fe200000000ff */
        /* <DEDUP_REMOVED lines=17> */
.L_x_2344:
        /* <DEDUP_REMOVED lines=10> */
.L_x_2346:
        /* <DEDUP_REMOVED lines=13> */
.L_x_5135:


//--------------------- .text._ZN18transformer_engine13normalization24rmsnorm_bwd_tuned_kernelINS0_13Kernel_traitsIffffjLj2048ELj1ELj1ELj4ELj16ENS0_18Kernel_traits_baseILj2048EffffjLj128EEEEELb1EEEvNS0_20BackwardKernelParamsE --------------------------
	.section	.text._ZN18transformer_engine13normalization24rmsnorm_bwd_tuned_kernelINS0_13Kernel_traitsIffffjLj2048ELj1ELj1ELj4ELj16ENS0_18Kernel_traits_baseILj2048EffffjLj128EEEEELb1EEEvNS0_20BackwardKernelParamsE,"ax",@progbits
	.align	128
        .global         _ZN18transformer_engine13normalization24rmsnorm_bwd_tuned_kernelINS0_13Kernel_traitsIffffjLj2048ELj1ELj1ELj4ELj16ENS0_18Kernel_traits_baseILj2048EffffjLj128EEEEELb1EEEvNS0_20BackwardKernelParamsE
        .type           _ZN18transformer_engine13normalization24rmsnorm_bwd_tuned_kernelINS0_13Kernel_traitsIffffjLj2048ELj1ELj1ELj4ELj16ENS0_18Kernel_traits_baseILj2048EffffjLj128EEEEELb1EEEvNS0_20BackwardKernelParamsE,@function
        .size           _ZN18transformer_engine13normalization24rmsnorm_bwd_tuned_kernelINS0_13Kernel_traitsIffffjLj2048ELj1ELj1ELj4ELj16ENS0_18Kernel_traits_baseILj2048EffffjLj128EEEEELb1EEEvNS0_20BackwardKernelParamsE,(.L_x_5136 - _ZN18transformer_engine13normalization24rmsnorm_bwd_tuned_kernelINS0_13Kernel_traitsIffffjLj2048ELj1ELj1ELj4ELj16ENS0_18Kernel_traits_baseILj2048EffffjLj128EEEEELb1EEEvNS0_20BackwardKernelParamsE)
        .other          _ZN18transformer_engine13normalization24rmsnorm_bwd_tuned_kernelINS0_13Kernel_traitsIffffjLj2048ELj1ELj1ELj4ELj16ENS0_18Kernel_traits_baseILj2048EffffjLj128EEEEELb1EEEvNS0_20BackwardKernelParamsE,@"STO_CUDA_ENTRY STV_DEFAULT"
_ZN18transformer_engine13normalization24rmsnorm_bwd_tuned_kernelINS0_13Kernel_traitsIffffjLj2048ELj1ELj1ELj4ELj16ENS0_18Kernel_traits_baseILj2048EffffjLj128EEEEELb1EEEvNS0_20BackwardKernelParamsE:
.text._ZN18transformer_engine13normalization24rmsnorm_bwd_tuned_kernelINS0_13Kernel_traitsIffffjLj2048ELj1ELj1ELj4ELj16ENS0_18Kernel_traits_baseILj2048EffffjLj128EEEEELb1EEEvNS0_20BackwardKernelParamsE:
        /* <DEDUP_REMOVED lines=22> */
[----:B------:R-:W5:Y:S04]  /*0160*/  LDG.E.128 R4, desc[UR8][R2.64+0x800] ;  /* 0x0008000802047981 */ /* 0x000f68000c1e1d00 */
[----:B------:R-:W4:Y:S04]  /*0170*/  LDG.E.128 R48, desc[UR8][R2.64+0x1000] ;  /* 0x0010000802307981 */ /* 0x000f28000c1e1d00 */
[----:B------:R1:W4:Y:S01]  /*0180*/  LDG.E.128 R52, desc[UR8][R2.64+0x1800] ;  /* 0x0018000802347981 */ /* 0x000322000c1e1d00 */
[----:B0-----:R-:W-:Y:S01]  /*0190*/  ISETP.NE.AND P0, PT, RZ, UR4, PT ;  /* 0x00000004ff007c0c */ /* 0x001fe2000bf05270 */
[----:B------:R-:W-:Y:S01]  /*01a0*/  UMOV UR4, 0x400 ;  /* 0x0000040000047882 */ /* 0x000fe20000000000 */
[----:B------:R-:W-:Y:S01]  /*01b0*/  CS2R R12, SRZ ;  /* 0x00000000000c7805 */ /* 0x000fe2000001ff00 */
[----:B---3--:R-:W-:Y:S01]  /*01c0*/  ULEA UR4, UR5, UR4, 0x18 ;  /* 0x0000000405047291 */ /* 0x008fe2000f8ec0ff */
[----:B------:R-:W-:-:S02]  /*01d0*/  FSEL R0, RZ, 1, !P0 ;  /* 0x3f800000ff007808 */ /* 0x000fc40004000000 */
[----:B------:R-:W-:Y:S02]  /*01e0*/  CS2R R14, SRZ ;  /* 0x00000000000e7805 */ /* 0x000fe4000001ff00 */
[----:B------:R-:W-:Y:S02]  /*01f0*/  MOV R56, UR6 ;  /* 0x0000000600387c02 */ /* 0x000fe40008000f00 */
[----:B-1----:R-:W-:Y:S01]  /*0200*/  CS2R R2, SRZ ;  /* 0x0000000000027805 */ /* 0x002fe2000001ff00 */
[--C-:B--2---:R-:W-:Y:S01]  /*0210*/  FADD R92, R8, R0.reuse ;  /* 0x00000000085c7221 */ /* 0x104fe20000000000 */
[--C-:B------:R-:W-:Y:S01]  /*0220*/  FADD R91, R9, R0.reuse ;  /* 0x00000000095b7221 */ /* 0x100fe20000000000 */
[--C-:B------:R-:W-:Y:S01]  /*0230*/  FADD R90, R10, R0.reuse ;  /* 0x000000000a5a7221 */ /* 0x100fe20000000000 */
[--C-:B------:R-:W-:Y:S01]  /*0240*/  FADD R89, R11, R0.reuse ;  /* 0x000000000b597221 */ /* 0x100fe20000000000 */
[--C-:B-----5:R-:W-:Y:S01]  /*0250*/  FADD R88, R4, R0.reuse ;  /* 0x0000000004587221 */ /* 0x120fe20000000000 */
[--C-:B------:R-:W-:Y:S01]  /*0260*/  FADD R87, R5, R0.reuse ;  /* 0x0000000005577221 */ /* 0x100fe20000000000 */
[--C-:B------:R-:W-:Y:S01]  /*0270*/  FADD R86, R6, R0.reuse ;  /* 0x0000000006567221 */ /* 0x100fe20000000000 */
[--C-:B------:R-:W-:Y:S01]  /*0280*/  FADD R85, R7, R0.reuse ;  /* 0x0000000007557221 */ /* 0x100fe20000000000 */
[--C-:B----4-:R-:W-:Y:S01]  /*0290*/  FADD R84, R48, R0.reuse ;  /* 0x0000000030547221 */ /* 0x110fe20000000000 */
[--C-:B------:R-:W-:Y:S01]  /*02a0*/  FADD R83, R49, R0.reuse ;  /* 0x0000000031537221 */ /* 0x100fe20000000000 */
[--C-:B------:R-:W-:Y:S01]  /*02b0*/  FADD R82, R50, R0.reuse ;  /* 0x0000000032527221 */ /* 0x100fe20000000000 */
[--C-:B------:R-:W-:Y:S01]  /*02c0*/  FADD R51, R51, R0.reuse ;  /* 0x0000000033337221 */ /* 0x100fe20000000000 */
[--C-:B------:R-:W-:Y:S01]  /*02d0*/  FADD R52, R52, R0.reuse ;  /* 0x0000000034347221 */ /* 0x100fe20000000000 */
[--C-:B------:R-:W-:Y:S01]  /*02e0*/  FADD R53, R53, R0.reuse ;  /* 0x0000000035357221 */ /* 0x100fe20000000000 */
[--C-:B------:R-:W-:Y:S01]  /*02f0*/  FADD R54, R54, R0.reuse ;  /* 0x0000000036367221 */ /* 0x100fe20000000000 */
[----:B------:R-:W-:Y:S01]  /*0300*/  FADD R55, R55, R0 ;  /* 0x0000000037377221 */ /* 0x000fe20000000000 */
[----:B------:R-:W-:-:S02]  /*0310*/  CS2R R4, SRZ ;  /* 0x0000000000047805 */ /* 0x000fc4000001ff00 */
[----:B------:R-:W-:Y:S02]  /*0320*/  CS2R R6, SRZ ;  /* 0x0000000000067805 */ /* 0x000fe4000001ff00 */
[----:B------:R-:W-:Y:S02]  /*0330*/  CS2R R8, SRZ ;  /* 0x0000000000087805 */ /* 0x000fe4000001ff00 */
[----:B------:R-:W-:Y:S02]  /*0340*/  CS2R R10, SRZ ;  /* 0x00000000000a7805 */ /* 0x000fe4000001ff00 */
[----:B------:R-:W-:Y:S02]  /*0350*/  CS2R R48, SRZ ;  /* 0x0000000000307805 */ /* 0x000fe4000001ff00 */
[----:B------:R-:W-:-:S07]  /*0360*/  MOV R50, UR4 ;  /* 0x0000000400327c02 */ /* 0x000fce0008000f00 */
.L_x_2348:
[----:B0-----:R-:W0:Y:S01]  /*0370*/  LDC.64 R60, c[0x0][0x3a0] ;  /* 0x0000e800ff3c7b82 */ /* 0x001e220000000a00 */
[----:B------:R-:W-:-:S04]  /*0380*/  SHF.L.U32 R58, R56, 0x9, RZ ;  /* 0x00000009383a7819 */ /* 0x000fc800000006ff */
[----:B------:R-:W-:-:S03]  /*0390*/  LOP3.LUT R58, R58, R93, RZ, 0xfc, !PT ;  /* 0x0000005d3a3a7212 */ /* 0x000fc600078efcff */
[----:B------:R-:W1:Y:S08]  /*03a0*/  LDC.64 R40, c[0x0][0x390] ;  /* 0x0000e400ff287b82 */ /* 0x000e700000000a00 */
[----:B------:R-:W2:Y:S01]  /*03b0*/  LDC.64 R44, c[0x0][0x3c8] ;  /* 0x0000f200ff2c7b82 */ /* 0x000ea20000000a00 */
[----:B0-----:R-:W-:-:S05]  /*03c0*/  IMAD.WIDE R60, R56, 0x4, R60 ;  /* 0x00000004383c7825 */ /* 0x001fca00078e023c */
[----:B------:R-:W3:Y:S01]  /*03d0*/  LDG.E R57, desc[UR8][R60.64] ;  /* 0x000000083c397981 */ /* 0x000ee2000c1e1900 */
[----:B-1----:R-:W-:-:S05]  /*03e0*/  IMAD.WIDE.U32 R40, R58, 0x10, R40 ;  /* 0x000000103a287825 */ /* 0x002fca00078e0028 */
[----:B------:R-:W3:Y:S01]  /*03f0*/  LDG.E.128 R16, desc[UR8][R40.64] ;  /* 0x0000000828107981 */ /* 0x000ee2000c1e1d00 */
[----:B--2---:R-:W-:-:S03]  /*0400*/  IMAD.WIDE.U32 R44, R58, 0x10, R44 ;  /* 0x000000103a2c7825 */ /* 0x004fc600078e002c */
[----:B------:R-:W2:Y:S04]  /*0410*/  LDG.E.128 R24, desc[UR8][R40.64+0x800] ;  /* 0x0008000828187981 */ /* 0x000ea8000c1e1d00 */
[----:B------:R-:W4:Y:S04]  /*0420*/  LDG.E.128 R20, desc[UR8][R44.64] ;  /* 0x000000082c147981 */ /* 0x000f28000c1e1d00 */
[----:B------:R-:W5:Y:S04]  /*0430*/  LDG.E.128 R28, desc[UR8][R44.64+0x800] ;  /* 0x000800082c1c7981 */ /* 0x000f68000c1e1d00 */
[----:B------:R-:W5:Y:S04]  /*0440*/  LDG.E.128 R32, desc[UR8][R40.64+0x1000] ;  /* 0x0010000828207981 */ /* 0x000f68000c1e1d00 */
[----:B------:R-:W5:Y:S04]  /*0450*/  LDG.E.128 R36, desc[UR8][R44.64+0x1000] ;  /* 0x001000082c247981 */ /* 0x000f68000c1e1d00 */
[----:B------:R-:W5:Y:S04]  /*0460*/  LDG.E.128 R40, desc[UR8][R40.64+0x1800] ;  /* 0x0018000828287981 */ /* 0x000f68000c1e1d00 */
[----:B------:R-:W5:Y:S01]  /*0470*/  LDG.E.128 R44, desc[UR8][R44.64+0x1800] ;  /* 0x001800082c2c7981 */ /* 0x000f62000c1e1d00 */
[----:B------:R-:W-:-:S02]  /*0480*/  LOP3.LUT P2, RZ, R93, 0x1f, RZ, 0xc0, !PT ;  /* 0x0000001f5dff7812 */ /* 0x000fc4000784c0ff */
[----:B------:R-:W-:-:S11]  /*0490*/  PLOP3.LUT P0, PT, PT, PT, PT, 0x80, 0x8 ;  /* 0x000000000008781c */ /* 0x000fd60003f0f070 */
[----:B------:R-:W-:Y:S01]  /*04a0*/  @!P2 PLOP3.LUT P0, PT, P1, PT, PT, 0x80, 0x8 ;  /* 0x000000000008a81c */ /* 0x000fe20000f0f070 */
[C---:B---3--:R-:W-:Y:S01]  /*04b0*/  FMUL R0, R57.reuse, R16 ;  /* 0x0000001039007220 */ /* 0x048fe20000400000 */
[----:B------:R-:W-:Y:S01]  /*04c0*/  FMUL R60, R57, R17 ;  /* 0x00000011393c7220 */ /* 0x000fe20000400000 */
[----:B----4-:R-:W-:Y:S01]  /*04d0*/  FMUL R59, R92, R20 ;  /* 0x000000145c3b7220 */ /* 0x010fe20000400000 */
[----:B------:R-:W-:-:S03]  /*04e0*/  FMUL R61, R91, R21 ;  /* 0x000000155b3d7220 */ /* 0x000fc60000400000 */
[----:B------:R-:W-:Y:S01]  /*04f0*/  FFMA R17, R0, R59, RZ ;  /* 0x0000003b00117223 */ /* 0x000fe200000000ff */
[C---:B------:R-:W-:Y:S01]  /*0500*/  FMUL R62, R57.reuse, R18 ;  /* 0x00000012393e7220 */ /* 0x040fe20000400000 */
[----:B------:R-:W-:Y:S02]  /*0510*/  FMUL R63, R90, R22 ;  /* 0x000000165a3f7220 */ /* 0x000fe40000400000 */
[----:B------:R-:W-:Y:S01]  /*0520*/  FFMA R17, R60, R61, R17 ;  /* 0x0000003d3c117223 */ /* 0x000fe20000000011 */
[----:B------:R-:W-:Y:S01]  /*0530*/  FMUL R64, R57, R19 ;  /* 0x0000001339407220 */ /* 0x000fe20000400000 */
[----:B------:R-:W-:Y:S02]  /*0540*/  FMUL R65, R89, R23 ;  /* 0x0000001759417220 */ /* 0x000fe40000400000 */
[----:B------:R-:W-:Y:S01]  /*0550*/  FFMA R17, R62, R63, R17 ;  /* 0x0000003f3e117223 */ /* 0x000fe20000000011 */
[----:B--2---:R-:W-:Y:S01]  /*0560*/  FMUL R66, R57, R24 ;  /* 0x0000001839427220 */ /* 0x004fe20000400000 */
        /* <DEDUP_REMOVED lines=16> */
[----:B------:R-:W-:-:S04]  /*0670*/  FFMA R16, R32, R74, R17 ;  /* 0x0000004a20107223 */ /* 0x000fc80000000011 */
[----:B------:R-:W-:Y:S02]  /*0680*/  FFMA R17, R33, R75, R16 ;  /* 0x0000004b21117223 */ /* 0x000fe40000000010 */
[----:B------:R-:W0:Y:S01]  /*0690*/  @!P2 S2R R16, SR_CgaCtaId ;  /* 0x000000000010a919 */ /* 0x000e220000008800 */
[C---:B------:R-:W-:Y:S01]  /*06a0*/  FMUL R76, R57.reuse, R34 ;  /* 0x00000022394c7220 */ /* 0x040fe20000400000 */
[----:B------:R-:W-:Y:S01]  /*06b0*/  FMUL R34, R82, R38 ;  /* 0x0000002652227220 */ /* 0x000fe20000400000 */
[----:B------:R-:W-:Y:S01]  /*06c0*/  FMUL R77, R57, R35 ;  /* 0x00000023394d7220 */ /* 0x000fe20000400000 */
[----:B------:R-:W-:Y:S02]  /*06d0*/  FMUL R35, R51, R39 ;  /* 0x0000002733237220 */ /* 0x000fe40000400000 */
[----:B------:R-:W-:Y:S01]  /*06e0*/  FFMA R18, R76, R34, R17 ;  /* 0x000000224c127223 */ /* 0x000fe20000000011 */
[----:B------:R-:W-:Y:S01]  /*06f0*/  FMUL R78, R57, R40 ;  /* 0x00000028394e7220 */ /* 0x000fe20000400000 */
[----:B------:R-:W-:-:S02]  /*0700*/  FMUL R40, R52, R44 ;  /* 0x0000002c34287220 */ /* 0x000fc40000400000 */
        /* <DEDUP_REMOVED lines=10> */
[----:B------:R-:W-:-:S03]  /*07b0*/  @!P2 MOV R17, 0x400 ;  /* 0x000004000011a802 */ /* 0x000fc60000000f00 */
[----:B------:R-:W-:Y:S01]  /*07c0*/  FFMA R19, R43, R81, R18 ;  /* 0x000000512b137223 */ /* 0x000fe20000000012 */
[----:B0-----:R-:W-:-:S04]  /*07d0*/  @!P2 LEA R50, R16, R17, 0x18 ;  /* 0x000000111032a211 */ /* 0x001fc800078ec0ff */
[----:B------:R-:W0:Y:S02]  /*07e0*/  SHFL.DOWN PT, R16, R19, 0x10, 0x1f ;  /* 0x0a001f0013107f89 */ /* 0x000e2400000e0000 */
[----:B0-----:R-:W-:-:S05]  /*07f0*/  FADD R24, R19, R16 ;  /* 0x0000001013187221 */ /* 0x001fca0000000000 */
[----:B------:R-:W0:Y:S02]  /*0800*/  SHFL.DOWN PT, R17, R24, 0x8, 0x1f ;  /* 0x09001f0018117f89 */ /* 0x000e2400000e0000 */
[----:B0-----:R-:W-:-:S05]  /*0810*/  FADD R25, R24, R17 ;  /* 0x0000001118197221 */ /* 0x001fca0000000000 */
[----:B------:R-:W0:Y:S02]  /*0820*/  SHFL.DOWN PT, R16, R25, 0x4, 0x1f ;  /* 0x08801f0019107f89 */ /* 0x000e2400000e0000 */
[----:B0-----:R-:W-:-:S05]  /*0830*/  FADD R26, R25, R16 ;  /* 0x00000010191a7221 */ /* 0x001fca0000000000 */
[----:B------:R-:W0:Y:S02]  /*0840*/  SHFL.DOWN PT, R17, R26, 0x2, 0x1f ;  /* 0x08401f001a117f89 */ /* 0x000e2400000e0000 */
[----:B0-----:R-:W-:Y:S02]  /*0850*/  FADD R18, R26, R17 ;  /* 0x000000111a127221 */ /* 0x001fe40000000000 */
[----:B------:R-:W0:Y:S03]  /*0860*/  LDC.64 R16, c[0x0][0x3d0] ;  /* 0x0000f400ff107b82 */ /* 0x000e260000000a00 */
[----:B------:R-:W1:Y:S01]  /*0870*/  SHFL.DOWN PT, R27, R18, 0x1, 0x1f ;  /* 0x08201f00121b7f89 */ /* 0x000e6200000e0000 */
[----:B------:R-:W-:Y:S01]  /*0880*/  FFMA R49, R20, R0, R49 ;  /* 0x0000000014317223 */ /* 0x000fe20000000031 */
[C---:B------:R-:W-:Y:S01]  /*0890*/  @!P2 IADD3 R19, PT, PT, R50.reuse, 0x2020, RZ ;  /* 0x000020203213a810 */ /* 0x040fe20007ffe0ff */
[----:B------:R-:W-:Y:S01]  /*08a0*/  HFMA2 R20, -RZ, RZ, 0, 0 ;  /* 0x00000000ff147431 */ /* 0x000fe200000001ff */
[----:B------:R-:W-:-:S02]  /*08b0*/  @!P0 IADD3 R19, PT, PT, R50, 0x2000, RZ ;  /* 0x0000200032138810 */ /* 0x000fc40007ffe0ff */
[----:B------:R-:W-:Y:S01]  /*08c0*/  SHF.R.U32.HI R24, RZ, 0x5, R93 ;  /* 0x00000005ff187819 */ /* 0x000fe2000001165d */
[----:B------:R-:W-:Y:S01]  /*08d0*/  FFMA R48, R21, R60, R48 ;  /* 0x0000003c15307223 */ /* 0x000fe20000000030 */
[----:B------:R-:W-:Y:S01]  /*08e0*/  FFMA R9, R36, R32, R9 ;  /* 0x0000002024097223 */ /* 0x000fe20000000009 */
[----:B------:R-:W-:Y:S01]  /*08f0*/  FFMA R13, R28, R66, R13 ;  /* 0x000000421c0d7223 */ /* 0x000fe2000000000d */
[----:B------:R-:W-:Y:S01]  /*0900*/  FFMA R12, R29, R69, R12 ;  /* 0x000000451d0c7223 */ /* 0x000fe2000000000c */
[----:B------:R-:W-:Y:S01]  /*0910*/  @!P2 LEA R36, R24, R19, 0x3 ;  /* 0x000000131824a211 */ /* 0x000fe200078e18ff */
[----:B------:R-:W-:Y:S01]  /*0920*/  FFMA R15, R22, R62, R15 ;  /* 0x0000003e160f7223 */ /* 0x000fe2000000000f */
[----:B------:R-:W-:Y:S01]  /*0930*/  FFMA R14, R23, R64, R14 ;  /* 0x00000040170e7223 */ /* 0x000fe2000000000e */
[----:B------:R-:W-:Y:S01]  /*0940*/  FFMA R11, R30, R71, R11 ;  /* 0x000000471e0b7223 */ /* 0x000fe2000000000b */
[----:B------:R-:W-:Y:S01]  /*0950*/  FFMA R10, R31, R72, R10 ;  /* 0x000000481f0a7223 */ /* 0x000fe2000000000a */
[----:B0-----:R-:W-:-:S04]  /*0960*/  IMAD.WIDE.U32 R28, R58, 0x10, R16 ;  /* 0x000000103a1c7825 */ /* 0x001fc800078e0010 */
[----:B-1----:R-:W-:Y:S02]  /*0970*/  FADD R21, R18, R27 ;  /* 0x0000001b12157221 */ /* 0x002fe40000000000 */
        /* <DEDUP_REMOVED lines=13> */
[----:B------:R-:W0:Y:S04]  /*0a50*/  LDS R37, [R37] ;  /* 0x0000000025257984 */ /* 0x000e280000000800 */
[----:B------:R-:W1:Y:S01]  /*0a60*/  LDS R39, [R38] ;  /* 0x0000000026277984 */ /* 0x000e620000000800 */
[----:B------:R-:W-:Y:S01]  /*0a70*/  FFMA R5, R44, R78, R5 ;  /* 0x0000004e2c057223 */ /* 0x000fe20000000005 */
[----:B------:R-:W-:-:S02]  /*0a80*/  IADD3 R44, PT, PT, R50, 0x203c, RZ ;  /* 0x0000203c322c7810 */ /* 0x000fc40007ffe0ff */
[----:B------:R-:W-:Y:S01]  /*0a90*/  @!P1 IADD3 R44, PT, PT, R50, 0x201c, RZ ;  /* 0x0000201c322c9810 */ /* 0x000fe20007ffe0ff */
[----:B------:R-:W-:-:S04]  /*0aa0*/  FFMA R4, R45, R79, R4 ;  /* 0x0000004f2d047223 */ /* 0x000fc80000000004 */
[----:B------:R-:W-:Y:S01]  /*0ab0*/  LDS R45, [R44] ;  /* 0x000000002c2d7984 */ /* 0x000fe20000000800 */
[----:B0-----:R-:W-:-:S04]  /*0ac0*/  FADD R36, RZ, R37 ;  /* 0x00000025ff247221 */ /* 0x001fc80000000000 */
[----:B-1----:R-:W-:Y:S01]  /*0ad0*/  FADD R36, R36, R39 ;  /* 0x0000002724247221 */ /* 0x002fe20000000000 */
[C---:B------:R-:W-:Y:S02]  /*0ae0*/  IADD3 R39, PT, PT, R50.reuse, 0x2034, RZ ;  /* 0x0000203432277810 */ /* 0x040fe40007ffe0ff */
[----:B------:R-:W-:-:S06]  /*0af0*/  @!P1 IADD3 R39, PT, PT, R50, 0x2014, RZ ;  /* 0x0000201432279810 */ /* 0x000fcc0007ffe0ff */
[----:B------:R-:W0:Y:S02]  /*0b00*/  LDS R39, [R39] ;  /* 0x0000000027277984 */ /* 0x000e240000000800 */
[----:B0-----:R-:W-:-:S04]  /*0b10*/  FADD R36, R36, R39 ;  /* 0x0000002724247221 */ /* 0x001fc80000000000 */
[----:B------:R-:W-:-:S04]  /*0b20*/  FADD R36, R36, R45 ;  /* 0x0000002d24247221 */ /* 0x000fc80000000000 */
[----:B------:R-:W-:Y:S02]  /*0b30*/  FMUL R38, R36, 0.00048828125 ;  /* 0x3a00000024267820 */ /* 0x000fe40000400000 */
[----:B------:R-:W0:Y:S02]  /*0b40*/  LDC.64 R36, c[0x0][0x3e8] ;  /* 0x0000fa00ff247b82 */ /* 0x000e240000000a00 */
[-C--:B------:R-:W-:Y:S01]  /*0b50*/  FFMA R39, R32, -R38.reuse, R74 ;  /* 0x8000002620277223 */ /* 0x080fe2000000004a */
[-C--:B------:R-:W-:Y:S01]  /*0b60*/  FFMA R32, R33, -R38.reuse, R75 ;  /* 0x8000002621207223 */ /* 0x080fe2000000004b */
[-C--:B------:R-:W-:Y:S01]  /*0b70*/  FFMA R33, R78, -R38.reuse, R40 ;  /* 0x800000264e217223 */ /* 0x080fe20000000028 */
[----:B------:R-:W-:-:S03]  /*0b80*/  FFMA R40, R79, -R38, R41 ;  /* 0x800000264f287223 */ /* 0x000fc60000000029 */
[----:B------:R-:W1:Y:S01]  /*0b90*/  LDC R41, c[0x0][0x380] ;  /* 0x0000e000ff297b82 */ /* 0x000e620000000800 */
        /* <DEDUP_REMOVED lines=12> */
[----:B-1----:R-:W-:-:S04]  /*0c60*/  IADD3 R56, PT, PT, R56, R41, RZ ;  /* 0x0000002938387210 */ /* 0x002fc80007ffe0ff */
[----:B------:R-:W-:Y:S01]  /*0c70*/  ISETP.GE.AND P0, PT, R56, UR7, PT ;  /* 0x0000000738007c0c */ /* 0x000fe2000bf06270 */
[----:B0-----:R-:W-:-:S04]  /*0c80*/  IMAD.WIDE.U32 R58, R58, 0x10, R36 ;  /* 0x000000103a3a7825 */ /* 0x001fc800078e0024 */
[----:B------:R-:W-:Y:S01]  /*0c90*/  FFMA R3, R46, R80, R3 ;  /* 0x000000502e037223 */ /* 0x000fe20000000003 */
[----:B------:R-:W-:Y:S01]  /*0ca0*/  FFMA R2, R47, R43, R2 ;  /* 0x0000002b2f027223 */ /* 0x000fe20000000002 */
[----:B------:R-:W-:Y:S01]  /*0cb0*/  PLOP3.LUT P1, PT, P1, PT, PT, 0x8, 0x80 ;  /* 0x000000000080781c */ /* 0x000fe20000f2e170 */
[C---:B--2---:R-:W-:Y:S01]  /*0cc0*/  FFMA R16, R57.reuse, R0, R16 ;  /* 0x0000000039107223 */ /* 0x044fe20000000010 */
        /* <DEDUP_REMOVED lines=11> */
[----:B------:R0:W-:Y:S01]  /*0d80*/  STG.E.128 desc[UR8][R58.64], R16 ;  /* 0x000000103a007986 */ /* 0x0001e2000c101d08 */
[C---:B-----5:R-:W-:Y:S01]  /*0d90*/  FFMA R28, R57.reuse, R33, R28 ;  /* 0x00000021391c7223 */ /* 0x060fe2000000001c */
[C---:B------:R-:W-:Y:S01]  /*0da0*/  FFMA R29, R57.reuse, R40, R29 ;  /* 0x00000028391d7223 */ /* 0x040fe2000000001d */
[C---:B------:R-:W-:Y:S01]  /*0db0*/  FFMA R30, R57.reuse, R35, R30 ;  /* 0x00000023391e7223 */ /* 0x040fe2000000001e */
[----:B------:R-:W-:Y:S01]  /*0dc0*/  FFMA R31, R57, R38, R31 ;  /* 0x00000026391f7223 */ /* 0x000fe2000000001f */
        /* <DEDUP_REMOVED lines=19> */
[----:B------:R-:W-:-:S07]  /*0f00*/  MOV R11, R2 ;  /* 0x00000002000b7202 */ /* 0x000fce0000000f00 */
.L_x_2347:
[----:B------:R-:W0:Y:S01]  /*0f10*/  LDC.64 R2, c[0x0][0x3e0] ;  /* 0x0000f800ff027b82 */ /* 0x000e220000000a00 */
[----:B------:R-:W-:-:S06]  /*0f20*/  USHF.L.U32 UR4, UR6, 0x9, URZ ;  /* 0x0000000906047899 */ /* 0x000fcc00080006ff */
[----:B-1----:R-:W-:-:S05]  /*0f30*/  LOP3.LUT R93, R93, UR4, RZ, 0xfc, !PT ;  /* 0x000000045d5d7c12 */ /* 0x002fca000f8efcff */
[----:B0-----:R-:W-:-:S05]  /*0f40*/  IMAD.WIDE.U32 R2, R93, 0x10, R2 ;  /* 0x000000105d027825 */ /* 0x001fca00078e0002 */
[----:B--2---:R-:W-:Y:S04]  /*0f50*/  STG.E.128 desc[UR8][R2.64], R16 ;  /* 0x0000001002007986 */ /* 0x004fe8000c101d08 */
[----:B------:R-:W-:Y:S04]  /*0f60*/  STG.E.128 desc[UR8][R2.64+0x800], R20 ;  /* 0x0008001402007986 */ /* 0x000fe8000c101d08 */
[----:B------:R-:W-:Y:S04]  /*0f70*/  STG.E.128 desc[UR8][R2.64+0x1000], R12 ;  /* 0x0010000c02007986 */ /* 0x000fe8000c101d08 */
[----:B------:R-:W-:Y:S01]  /*0f80*/  STG.E.128 desc[UR8][R2.64+0x1800], R8 ;  /* 0x0018000802007986 */ /* 0x000fe2000c101d08 */
[----:B------:R-:W-:Y:S05]  /*0f90*/  EXIT ;  /* 0x000000000000794d */ /* 0x000fea0003800000 */
.L_x_2349:
        /* <DEDUP_REMOVED lines=14> */
.L_x_5136:


//--------------------- .text._ZN18transformer_engine13normalization24rmsnorm_bwd_tuned_kernelINS0_13Kernel_traitsI13__nv_bfloat16S3_S3_fjLj1024ELj1ELj4ELj1ELj16ENS0_18Kernel_traits_baseILj1024ES3_S3_S3_fjLj128EEEEELb1EEEvNS0_20BackwardKernelParamsE --------------------------
	.section	.text._ZN18transformer_engine13normalization24rmsnorm_bwd_tuned_kernelINS0_13Kernel_traitsI13__nv_bfloat16S3_S3_fjLj1024ELj1ELj4ELj1ELj16ENS0_18Kernel_traits_baseILj1024ES3_S3_S3_fjLj128EEEEELb1EEEvNS0_20BackwardKernelParamsE,"ax",@progbits
	.align	128
        .global         _ZN18transformer_engine13normalization24rmsnorm_bwd_tuned_kernelINS0_13Kernel_traitsI13__nv_bfloat16S3_S3_fjLj1024ELj1ELj4ELj1ELj16ENS0_18Kernel_traits_baseILj1024ES3_S3_S3_fjLj128EEEEELb1EEEvNS0_20BackwardKernelParamsE
        .type           _ZN18transformer_engine13normalization24rmsnorm_bwd_tuned_kernelINS0_13Kernel_traitsI13__nv_bfloat16S3_S3_fjLj1024ELj1ELj4ELj1ELj16ENS0_18Kernel_traits_baseILj1024ES3_S3_S3_fjLj128EEEEELb1EEEvNS0_20BackwardKernelParamsE,@function
        .size           _ZN18transformer_engine13normalization24rmsnorm_bwd_tuned_kernelINS0_13Kernel_traitsI13__nv_bfloat16S3_S3_fjLj1024ELj1ELj4ELj1ELj16ENS0_18Kernel_traits_baseILj1024ES3_S3_S3_fjLj128EEEEELb1EEEvNS0_20BackwardKernelParamsE,(.L_x_5137 - _ZN18transformer_engine13normalization24rmsnorm_bwd_tuned_kernelINS0_13Kernel_traitsI13__nv_bfloat16S3_S3_fjLj1024ELj1ELj4ELj1ELj16ENS0_18Kernel_traits_baseILj1024ES3_S3_S3_fjLj128EEEEELb1EEEvNS0_20BackwardKernelParamsE)
        .other          _ZN18transformer_engine13normalization24rmsnorm_bwd_tuned_kernelINS0_13Kernel_traitsI13__nv_bfloat16S3_S3_fjLj1024ELj1ELj4ELj1ELj16ENS0_18Kernel_traits_baseILj1024ES3_S3_S3_fjLj128EEEEELb1EEEvNS0_20BackwardKernelParamsE,@"STO_CUDA_ENTRY STV_DEFAULT"
_ZN18transformer_engine13normalization24rmsnorm_bwd_tuned_kernelINS0_13Kernel_traitsI13__nv_bfloat16S3_S3_fjLj1024ELj1ELj4ELj1ELj16ENS0_18Kernel_traits_baseILj1024ES3_S3_S3_fjLj128EEEEELb1EEEvNS0_20BackwardKernelParamsE:
.text._ZN18transformer_engine13normalization24rmsnorm_bwd_tuned_kernelINS0_13Kernel_traitsI13__nv_bfloat16S3_S3_fjLj1024ELj1ELj4ELj1ELj16ENS0_18Kernel_traits_baseILj1024ES3_S3_S3_fjLj128EEEEELb1EEEvNS0_20BackwardKernelParamsE:
[----:B------:R-:W-:Y:S01]  /*0000*/  LDC R1, c[0x0][0x37c] ;  /* 0x0000df00ff017b82 */ /* 0x000fe20000000800 */
[----:B------:R-:W0:Y:S07]  /*0010*/  S2R R115, SR_TID.X ;  /* 0x0000000000737919 */ /* 0x000e2e0000002100 */
[----:B------:R-:W1:Y:S01]  /*0020*/  S2UR UR5, SR_CTAID.X ;  /* 0x00000000000579c3 */ /* 0x000e620000002500 */
[----:B------:R-:W2:Y:S01]  /*0030*/  LDCU UR8, c[0x0][0x388] ;  /* 0x00007100ff0877ac */ /* 0x000ea20008000800 */
[----:B------:R-:W-:Y:S01]  /*0040*/  BSSY B1, `(.L_x_2350) ;  /* 0x000023c000017945 */ /* 0x000fe20003800000 */
[----:B------:R-:W-:-:S02]  /*0050*/  CS2R R14, SRZ ;  /* 0x00000000000e7805 */ /* 0x000fc4000001ff00 */
[----:B------:R-:W-:Y:S01]  /*0060*/  CS2R R12, SRZ ;  /* 0x00000000000c7805 */ /* 0x000fe2000001ff00 */
[----:B------:R-:W3:Y:S01]  /*0070*/  LDCU.64 UR6, c[0x0][0x358] ;  /* 0x00006b00ff0677ac */ /* 0x000ee20008000a00 */
        /* <DEDUP_REMOVED lines=14> */
[----:B-1----:R-:W-:Y:S01]  /*0160*/  USHF.L.U32 UR4, UR5, 0x2, URZ ;  /* 0x0000000205047899 */ /* 0x002fe200080006ff */
[----:B0-----:R-:W-:-:S05]  /*0170*/  SHF.R.U32.HI R0, RZ, 0x5, R115 ;  /* 0x00000005ff007819 */ /* 0x001fca0000011673 */
[----:B------:R-:W-:-:S04]  /*0180*/  LOP3.LUT R82, R0, UR4, RZ, 0xfc, !PT ;  /* 0x0000000400527c12 */ /* 0x000fc8000f8efcff */
[----:B--2---:R-:W-:-:S13]  /*0190*/  ISETP.GE.AND P0, PT, R82, UR8, PT ;  /* 0x0000000852007c0c */ /* 0x004fda000bf06270 */
[----:B---3--:R-:W-:Y:S05]  /*01a0*/  @P0 BRA `(.L_x_2351) ;  /* 0x0000002000940947 */ /* 0x008fea0003800000 */
[----:B------:R-:W0:Y:S01]  /*01b0*/  LDC.64 R2, c[0x0][0x3a8] ;  /* 0x0000ea00ff027b82 */ /* 0x000e220000000a00 */
[----:B------:R-:W-:Y:S01]  /*01c0*/  LOP3.LUT R115, R115, 0x1f, RZ, 0xc0, !PT ;  /* 0x0000001f73737812 */ /* 0x000fe200078ec0ff */
[----:B------:R-:W1:Y:S04]  /*01d0*/  LDCU.U8 UR4, c[0x0][0x3c0] ;  /* 0x00007800ff0477ac */ /* 0x000e680008000000 */
[----:B0-----:R-:W-:-:S05]  /*01e0*/  IMAD.WIDE.U32 R2, R115, 0x10, R2 ;  /* 0x0000001073027825 */ /* 0x001fca00078e0002 */
[----:B------:R-:W2:Y:S04]  /*01f0*/  LDG.E.128 R16, desc[UR6][R2.64] ;  /* 0x0000000602107981 */ /* 0x000ea8000c1e1d00 */
[----:B------:R-:W3:Y:S04]  /*0200*/  LDG.E.128 R12, desc[UR6][R2.64+0x200] ;  /* 0x00020006020c7981 */ /* 0x000ee8000c1e1d00 */
[----:B------:R-:W4:Y:S04]  /*0210*/  LDG.E.128 R8, desc[UR6][R2.64+0x400] ;  /* 0x0004000602087981 */ /* 0x000f28000c1e1d00 */
[----:B------:R0:W5:Y:S01]  /*0220*/  LDG.E.128 R4, desc[UR6][R2.64+0x600] ;  /* 0x0006000602047981 */ /* 0x000162000c1e1d00 */
[----:B-1----:R-:W-:Y:S01]  /*0230*/  ISETP.NE.AND P0, PT, RZ, UR4, PT ;  /* 0x00000004ff007c0c */ /* 0x002fe2000bf05270 */
[----:B------:R-:W-:Y:S01]  /*0240*/  BSSY B0, `(.L_x_2352) ;  /* 0x00001fb000007945 */ /* 0x000fe20003800000 */
[----:B------:R-:W-:-:S02]  /*0250*/  CS2R R80, SRZ ;  /* 0x0000000000507805 */ /* 0x000fc4000001ff00 */
[----:B------:R-:W-:Y:S02]  /*0260*/  FSEL R83, RZ, 1, !P0 ;  /* 0x3f800000ff537808 */ /* 0x000fe40004000000 */
[C---:B--2---:R-:W-:Y:S02]  /*0270*/  PRMT R0, R16.reuse, 0x7632, R0 ;  /* 0x0000763210007816 */ /* 0x044fe40000000000 */
[----:B------:R-:W-:Y:S02]  /*0280*/  SHF.L.U32 R114, R16, 0x10, RZ ;  /* 0x0000001010727819 */ /* 0x000fe400000006ff */
[C---:B------:R-:W-:Y:S02]  /*0290*/  PRMT R16, R17.reuse, 0x7632, R16 ;  /* 0x0000763211107816 */ /* 0x040fe40000000010 */
[----:B------:R-:W-:Y:S01]  /*02a0*/  SHF.L.U32 R20, R17, 0x10, RZ ;  /* 0x0000001011147819 */ /* 0x000fe200000006ff */
[----:B------:R-:W-:Y:S01]  /*02b0*/  FADD R114, R83, R114 ;  /* 0x0000007253727221 */ /* 0x000fe20000000000 */
[----:B------:R-:W-:Y:S01]  /*02c0*/  PRMT R17, R18, 0x7632, R17 ;  /* 0x0000763212117816 */ /* 0x000fe20000000011 */
[----:B----4-:R-:W-:Y:S01]  /*02d0*/  IMAD.U32 R106, R8, 0x10000, RZ ;  /* 0x00010000086a7824 */ /* 0x010fe200078e00ff */
[----:B------:R-:W-:Y:S01]  /*02e0*/  SHF.L.U32 R112, R18, 0x10, RZ ;  /* 0x0000001012707819 */ /* 0x000fe200000006ff */
[----:B------:R-:W-:Y:S01]  /*02f0*/  IMAD.U32 R16, R16, 0x10000, RZ ;  /* 0x0001000010107824 */ /* 0x000fe200078e00ff */
[----:B------:R-:W-:Y:S01]  /*0300*/  PRMT R18, R19, 0x7632, R18 ;  /* 0x0000763213127816 */ /* 0x000fe20000000012 */
[----:B------:R-:W-:Y:S01]  /*0310*/  FADD R113, R83, R20 ;  /* 0x0000001453717221 */ /* 0x000fe20000000000 */
[----:B------:R-:W-:Y:S01]  /*0320*/  SHF.L.U32 R22, R19, 0x10, RZ ;  /* 0x0000001013167819 */ /* 0x000fe200000006ff */
[C---:B------:R-:W-:Y:S01]  /*0330*/  FADD R112, R83.reuse, R112 ;  /* 0x0000007053707221 */ /* 0x040fe20000000000 */
[C---:B---3--:R-:W-:Y:S01]  /*0340*/  PRMT R19, R12.reuse, 0x7632, R19 ;  /* 0x000076320c137816 */ /* 0x048fe20000000013 */
[C---:B------:R-:W-:Y:S01]  /*0350*/  FADD R106, R83.reuse, R106 ;  /* 0x0000006a536a7221 */ /* 0x040fe20000000000 */
[----:B------:R-:W-:Y:S01]  /*0360*/  SHF.L.U32 R110, R12, 0x10, RZ ;  /* 0x000000100c6e7819 */ /* 0x000fe200000006ff */
[----:B------:R-:W-:Y:S01]  /*0370*/  FADD R111, R83, R22 ;  /* 0x00000016536f7221 */ /* 0x000fe20000000000 */
[----:B0-----:R-:W-:Y:S01]  /*0380*/  PRMT R2, R13, 0x7632, R2 ;  /* 0x000076320d027816 */ /* 0x001fe20000000002 */
[----:B------:R-:W-:Y:S01]  /*0390*/  FADD R97, R83, R16 ;  /* 0x0000001053617221 */ /* 0x000fe20000000000 */
[----:B------:R-:W-:Y:S01]  /*03a0*/  SHF.L.U32 R12, R13, 0x10, RZ ;  /* 0x000000100d0c7819 */ /* 0x000fe200000006ff */
[----:B------:R-:W-:Y:S01]  /*03b0*/  FADD R110, R83, R110 ;  /* 0x0000006e536e7221 */ /* 0x000fe20000000000 */
[----:B------:R-:W-:-:S02]  /*03c0*/  PRMT R3, R14, 0x7632, R3 ;  /* 0x000076320e037816 */ /* 0x000fc40000000003 */
[----:B------:R-:W-:Y:S01]  /*03d0*/  SHF.L.U32 R108, R14, 0x10, RZ ;  /* 0x000000100e6c7819 */ /* 0x000fe200000006ff */
[----:B------:R-:W-:Y:S01]  /*03e0*/  FADD R109, R83, R12 ;  /* 0x0000000c536d7221 */ /* 0x000fe20000000000 */
[C---:B------:R-:W-:Y:S02]  /*03f0*/  PRMT R13, R15.reuse, 0x7632, R13 ;  /* 0x000076320f0d7816 */ /* 0x040fe4000000000d */
[----:B------:R-:W-:Y:S01]  /*0400*/  SHF.L.U32 R14, R15, 0x10, RZ ;  /* 0x000000100f0e7819 */ /* 0x000fe200000006ff */
[----:B------:R-:W-:Y:S01]  /*0410*/  FADD R108, R83, R108 ;  /* 0x0000006c536c7221 */ /* 0x000fe20000000000 */
[----:B------:R-:W-:Y:S02]  /*0420*/  PRMT R15, R8, 0x7632, R15 ;  /* 0x00007632080f7816 */ /* 0x000fe4000000000f */
[----:B------:R-:W-:Y:S01]  /*0430*/  PRMT R8, R9, 0x7632, R8 ;  /* 0x0000763209087816 */ /* 0x000fe20000000008 */
[----:B------:R-:W-:Y:S01]  /*0440*/  FADD R107, R83, R14 ;  /* 0x0000000e536b7221 */ /* 0x000fe20000000000 */
[----:B------:R-:W-:-:S02]  /*0450*/  SHF.L.U32 R24, R9, 0x10, RZ ;  /* 0x0000001009187819 */ /* 0x000fc400000006ff */
[C---:B------:R-:W-:Y:S02]  /*0460*/  PRMT R9, R10.reuse, 0x7632, R9 ;  /* 0x000076320a097816 */ /* 0x040fe40000000009 */
[----:B------:R-:W-:Y:S01]  /*0470*/  SHF.L.U32 R104, R10, 0x10, RZ ;  /* 0x000000100a687819 */ /* 0x000fe200000006ff */
[----:B------:R-:W-:Y:S01]  /*0480*/  FADD R105, R83, R24 ;  /* 0x0000001853697221 */ /* 0x000fe20000000000 */
[----:B------:R-:W-:Y:S01]  /*0490*/  PRMT R10, R11, 0x7632, R10 ;  /* 0x000076320b0a7816 */ /* 0x000fe2000000000a */
[----:B------:R-:W-:Y:S01]  /*04a0*/  IMAD.U32 R88, R9, 0x10000, RZ ;  /* 0x0001000009587824 */ /* 0x000fe200078e00ff */
[----:B------:R-:W-:Y:S01]  /*04b0*/  SHF.L.U32 R26, R11, 0x10, RZ ;  /* 0x000000100b1a7819 */ /* 0x000fe200000006ff */
[----:B------:R-:W-:Y:S01]  /*04c0*/  FADD R104, R83, R104 ;  /* 0x0000006853687221 */ /* 0x000fe20000000000 */
[----:B-----5:R-:W-:Y:S01]  /*04d0*/  PRMT R21, R5, 0x7632, R21 ;  /* 0x0000763205157816 */ /* 0x020fe20000000015 */
[----:B------:R-:W-:Y:S01]  /*04e0*/  FADD R88, R83, R88 ;  /* 0x0000005853587221 */ /* 0x000fe20000000000 */
[----:B------:R-:W-:Y:S01]  /*04f0*/  SHF.L.U32 R28, R5, 0x10, RZ ;  /* 0x00000010051c7819 */ /* 0x000fe200000006ff */
[----:B------:R-:W-:Y:S01]  /*0500*/  FADD R103, R83, R26 ;  /* 0x0000001a53677221 */ /* 0x000fe20000000000 */
[----:B------:R-:W-:-:S02]  /*0510*/  PRMT R11, R4, 0x7632, R11 ;  /* 0x00007632040b7816 */ /* 0x000fc4000000000b */
[----:B------:R-:W-:Y:S02]  /*0520*/  CS2R R26, SRZ ;  /* 0x00000000001a7805 */ /* 0x000fe4000001ff00 */
[----:B------:R-:W-:Y:S01]  /*0530*/  PRMT R5, R6, 0x7632, R5 ;  /* 0x0000763206057816 */ /* 0x000fe20000000005 */
[----:B------:R-:W-:Y:S01]  /*0540*/  FADD R101, R83, R28 ;  /* 0x0000001c53657221 */ /* 0x000fe20000000000 */
[----:B------:R-:W-:Y:S02]  /*0550*/  PRMT R23, R7, 0x7632, R23 ;  /* 0x0000763207177816 */ /* 0x000fe40000000017 */
[----:B------:R-:W-:Y:S02]  /*0560*/  CS2R R28, SRZ ;  /* 0x00000000001c7805 */ /* 0x000fe4000001ff00 */
[----:B------:R-:W-:Y:S02]  /*0570*/  SHF.L.U32 R102, R4, 0x10, RZ ;  /* 0x0000001004667819 */ /* 0x000fe400000006ff */
[----:B------:R-:W-:-:S02]  /*0580*/  CS2R R24, SRZ ;  /* 0x0000000000187805 */ /* 0x000fc4000001ff00 */
[----:B------:R-:W-:Y:S02]  /*0590*/  SHF.L.U32 R100, R6, 0x10, RZ ;  /* 0x0000001006647819 */ /* 0x000fe400000006ff */
        /* <DEDUP_REMOVED lines=44> */
.L_x_2356:
[----:B0-----:R-:W0:Y:S01]  /*0860*/  LDC.64 R124, c[0x0][0x390] ;  /* 0x0000e400ff7c7b82 */ /* 0x001e220000000a00 */
[----:B------:R-:W-:-:S07]  /*0870*/  LEA R117, R82, R115, 0x7 ;  /* 0x0000007352757211 */ /* 0x000fce00078e38ff */
[----:B-1----:R-:W1:Y:S08]  /*0880*/  LDC.64 R122, c[0x0][0x3c8] ;  /* 0x0000f200ff7a7b82 */ /* 0x002e700000000a00 */
[----:B------:R-:W2:Y:S01]  /*0890*/  LDC.64 R32, c[0x0][0x3a0] ;  /* 0x0000e800ff207b82 */ /* 0x000ea20000000a00 */
[----:B0-----:R-:W-:-:S07]  /*08a0*/  IMAD.WIDE.U32 R124, R117, 0x10, R124 ;  /* 0x00000010757c7825 */ /* 0x001fce00078e007c */
[----:B------:R-:W0:Y:S01]  /*08b0*/  LDC.64 R118, c[0x0][0x3d0] ;  /* 0x0000f400ff767b82 */ /* 0x000e220000000a00 */
[----:B------:R-:W3:Y:S01]  /*08c0*/  LDG.E.128 R48, desc[UR6][R124.64] ;  /* 0x000000067c307981 */ /* 0x000ee2000c1e1d00 */
[----:B-1----:R-:W-:-:S03]  /*08d0*/  IMAD.WIDE.U32 R122, R117, 0x10, R122 ;  /* 0x00000010757a7825 */ /* 0x002fc600078e007a */
[----:B------:R-:W4:Y:S04]  /*08e0*/  LDG.E.128 R56, desc[UR6][R124.64+0x200] ;  /* 0x000200067c387981 */ /* 0x000f28000c1e1d00 */
[----:B------:R-:W4:Y:S01]  /*08f0*/  LDG.E.128 R52, desc[UR6][R122.64] ;  /* 0x000000067a347981 */ /* 0x000f22000c1e1d00 */
[----:B--2---:R-:W-:-:S03]  /*0900*/  IMAD.WIDE R120, R82, 0x4, R32 ;  /* 0x0000000452787825 */ /* 0x004fc600078e0220 */
[----:B------:R-:W2:Y:S04]  /*0910*/  LDG.E.128 R60, desc[UR6][R122.64+0x200] ;  /* 0x000200067a3c7981 */ /* 0x000ea8000c1e1d00 */
[----:B------:R-:W2:Y:S04]  /*0920*/  LDG.E.128 R64, desc[UR6][R124.64+0x400] ;  /* 0x000400067c407981 */ /* 0x000ea8000c1e1d00 */
[----:B------:R-:W2:Y:S04]  /*0930*/  LDG.E.128 R68, desc[UR6][R122.64+0x400] ;  /* 0x000400067a447981 */ /* 0x000ea8000c1e1d00 */
[----:B------:R1:W2:Y:S04]  /*0940*/  LDG.E.128 R72, desc[UR6][R124.64+0x600] ;  /* 0x000600067c487981 */ /* 0x0002a8000c1e1d00 */
[----:B------:R1:W2:Y:S04]  /*0950*/  LDG.E R116, desc[UR6][R120.64] ;  /* 0x0000000678747981 */ /* 0x0002a8000c1e1900 */
[----:B------:R-:W2:Y:S01]  /*0960*/  LDG.E.128 R76, desc[UR6][R122.64+0x600] ;  /* 0x000600067a4c7981 */ /* 0x000ea2000c1e1d00 */
[----:B0-----:R-:W-:-:S05]  /*0970*/  IMAD.WIDE.U32 R118, R117, 0x10, R118 ;  /* 0x0000001075767825 */ /* 0x001fca00078e0076 */
[----:B------:R-:W5:Y:S04]  /*0980*/  LDG.E.128 R44, desc[UR6][R118.64] ;  /* 0x00000006762c7981 */ /* 0x000f68000c1e1d00 */
[----:B------:R-:W5:Y:S04]  /*0990*/  LDG.E.128 R40, desc[UR6][R118.64+0x200] ;  /* 0x0002000676287981 */ /* 0x000f68000c1e1d00 */
[----:B------:R-:W5:Y:S04]  /*09a0*/  LDG.E.128 R36, desc[UR6][R118.64+0x400] ;  /* 0x0004000676247981 */ /* 0x000f68000c1e1d00 */
[----:B------:R0:W5:Y:S01]  /*09b0*/  LDG.E.128 R32, desc[UR6][R118.64+0x600] ;  /* 0x0006000676207981 */ /* 0x000162000c1e1d00 */
[----:B------:R-:W-:Y:S01]  /*09c0*/  UMOV UR4, 0xffffffff ;  /* 0xffffffff00047882 */ /* 0x000fe20000000000 */
[----:B---3--:R-:W-:Y:S01]  /*09d0*/  PRMT R147, R48, 0x7632, R147 ;  /* 0x0000763230937816 */ /* 0x008fe20000000093 */
[----:B------:R-:W-:Y:S01]  /*09e0*/  IMAD.U32 R165, R50, 0x10000, RZ ;  /* 0x0001000032a57824 */ /* 0x000fe200078e00ff */
[----:B------:R-:W-:-:S02]  /*09f0*/  PRMT R146, R49, 0x7632, R146 ;  /* 0x0000763231927816 */ /* 0x000fc40000000092 */
[----:B------:R-:W-:Y:S02]  /*0a00*/  SHF.L.U32 R163, R51, 0x10, RZ ;  /* 0x0000001033a37819 */ /* 0x000fe400000006ff */
[----:B----4-:R-:W-:Y:S02]  /*0a10*/  SHF.L.U32 R141, R56, 0x10, RZ ;  /* 0x00000010388d7819 */ /* 0x010fe400000006ff */
[----:B------:R-:W-:Y:S02]  /*0a20*/  SHF.L.U32 R0, R48, 0x10, RZ ;  /* 0x0000001030007819 */ /* 0x000fe400000006ff */
[----:B------:R-:W-:Y:S02]  /*0a30*/  PRMT R145, R50, 0x7632, R145 ;  /* 0x0000763232917816 */ /* 0x000fe40000000091 */
[C---:B------:R-:W-:Y:S02]  /*0a40*/  PRMT R152, R52.reuse, 0x7632, R152 ;  /* 0x0000763234987816 */ /* 0x040fe40000000098 */
[----:B------:R-:W-:-:S02]  /*0a50*/  SHF.L.U32 R161, R52, 0x10, RZ ;  /* 0x0000001034a17819 */ /* 0x000fc400000006ff */
[----:B------:R-:W-:Y:S02]  /*0a60*/  PRMT R140, R54, 0x7632, R140 ;  /* 0x00007632368c7816 */ /* 0x000fe4000000008c */
[C---:B------:R-:W-:Y:S02]  /*0a70*/  PRMT R138, R55.reuse, 0x7632, R138 ;  /* 0x00007632378a7816 */ /* 0x040fe4000000008a */
[----:B------:R-:W-:Y:S02]  /*0a80*/  SHF.L.U32 R142, R55, 0x10, RZ ;  /* 0x00000010378e7819 */ /* 0x000fe400000006ff */
[C---:B--2---:R-:W-:Y:S02]  /*0a90*/  PRMT R126, R62.reuse, 0x7632, R126 ;  /* 0x000076323e7e7816 */ /* 0x044fe4000000007e */
[----:B-1----:R-:W-:Y:S02]  /*0aa0*/  SHF.L.U32 R125, R62, 0x10, RZ ;  /* 0x000000103e7d7819 */ /* 0x002fe400000006ff */
[----:B------:R-:W-:-:S02]  /*0ab0*/  PRMT R120, R65, 0x7632, R120 ;  /* 0x0000763241787816 */ /* 0x000fc40000000078 */
[----:B------:R-:W-:Y:S02]  /*0ac0*/  SHF.L.U32 R121, R65, 0x10, RZ ;  /* 0x0000001041797819 */ /* 0x000fe400000006ff */
[C---:B0-----:R-:W-:Y:S02]  /*0ad0*/  PRMT R118, R67.reuse, 0x7632, R118 ;  /* 0x0000763243767816 */ /* 0x041fe40000000076 */
[----:B------:R-:W-:Y:S02]  /*0ae0*/  SHF.L.U32 R157, R67, 0x10, RZ ;  /* 0x00000010439d7819 */ /* 0x000fe400000006ff */
[----:B------:R-:W-:Y:S02]  /*0af0*/  SHF.L.U32 R159, R57, 0x10, RZ ;  /* 0x00000010399f7819 */ /* 0x000fe400000006ff */
[C---:B------:R-:W-:Y:S02]  /*0b00*/  PRMT R62, R70.reuse, 0x7632, R62 ;  /* 0x00007632463e7816 */ /* 0x040fe4000000003e */
[----:B------:R-:W-:-:S02]  /*0b10*/  SHF.L.U32 R67, R70, 0x10, RZ ;  /* 0x0000001046437819 */ /* 0x000fc400000006ff */
[C---:B------:R-:W-:Y:S02]  /*0b20*/  PRMT R55, R73.reuse, 0x7632, R55 ;  /* 0x0000763249377816 */ /* 0x040fe40000000037 */
[----:B------:R-:W-:Y:S02]  /*0b30*/  SHF.L.U32 R65, R73, 0x10, RZ ;  /* 0x0000001049417819 */ /* 0x000fe400000006ff */
[----:B------:R-:W-:Y:S02]  /*0b40*/  SHF.L.U32 R70, R147, 0x10, RZ ;  /* 0x0000001093467819 */ /* 0x000fe400000006ff */
[----:B------:R-:W-:Y:S01]  /*0b50*/  SHF.L.U32 R73, R146, 0x10, RZ ;  /* 0x0000001092497819 */ /* 0x000fe200000006ff */
[----:B------:R-:W-:Y:S01]  /*0b60*/  FMUL R146, R116, R165 ;  /* 0x000000a574927220 */ /* 0x000fe20000400000 */
[----:B------:R-:W-:Y:S01]  /*0b70*/  PRMT R136, R60, 0x7632, R136 ;  /* 0x000076323c887816 */ /* 0x000fe20000000088 */
[----:B------:R-:W-:Y:S01]  /*0b80*/  FMUL R147, R116, R163 ;  /* 0x000000a374937220 */ /* 0x000fe20000400000 */
[----:B------:R-:W-:Y:S01]  /*0b90*/  SHF.L.U32 R135, R60, 0x10, RZ ;  /* 0x000000103c877819 */ /* 0x000fe200000006ff */
[----:B------:R-:W-:Y:S01]  /*0ba0*/  FMUL R141, R116, R141 ;  /* 0x0000008d748d7220 */ /* 0x000fe20000400000 */
[----:B------:R-:W-:Y:S01]  /*0bb0*/  PRMT R129, R61, 0x7632, R129 ;  /* 0x000076323d817816 */ /* 0x000fe20000000081 */
[----:B------:R-:W-:Y:S01]  /*0bc0*/  IMAD.U32 R155, R68, 0x10000, RZ ;  /* 0x00010000449b7824 */ /* 0x000fe200078e00ff */
[----:B------:R-:W-:Y:S01]  /*0bd0*/  PRMT R119, R66, 0x7632, R119 ;  /* 0x0000763242777816 */ /* 0x000fe20000000077 */
[----:B------:R-:W-:Y:S01]  /*0be0*/  FMUL R0, R116, R0 ;  /* 0x0000000074007220 */ /* 0x000fe20000400000 */
[----:B------:R-:W-:Y:S01]  /*0bf0*/  SHF.L.U32 R123, R66, 0x10, RZ ;  /* 0x00000010427b7819 */ /* 0x000fe200000006ff */
[----:B------:R-:W-:Y:S01]  /*0c00*/  IMAD.U32 R163, R140, 0x10000, RZ ;  /* 0x000100008ca37824 */ /* 0x000fe200078e00ff */
[----:B------:R-:W-:Y:S01]  /*0c10*/  SHF.L.U32 R165, R145, 0x10, RZ ;  /* 0x0000001091a57819 */ /* 0x000fe200000006ff */
[----:B------:R-:W-:Y:S01]  /*0c20*/  FMUL R145, R114, R161 ;  /* 0x000000a172917220 */ /* 0x000fe20000400000 */
[----:B------:R-:W-:Y:S01]  /*0c30*/  SHF.L.U32 R152, R152, 0x10, RZ ;  /* 0x0000001098987819 */ /* 0x000fe200000006ff */
[----:B------:R-:W-:Y:S01]  /*0c40*/  FMUL R140, R116, R159 ;  /* 0x0000009f748c7220 */ /* 0x000fe20000400000 */
[----:B------:R-:W-:-:S02]  /*0c50*/  PRMT R66, R68, 0x7632, R66 ;  /* 0x0000763244427816 */ /* 0x000fc40000000042 */
[----:B------:R-:W-:Y:S01]  /*0c60*/  SHF.L.U32 R68, R138, 0x10, RZ ;  /* 0x000000108a447819 */ /* 0x000fe200000006ff */
[----:B------:R-:W-:Y:S01]  /*0c70*/  FMUL R138, R116, R70 ;  /* 0x00000046748a7220 */ /* 0x000fe20000400000 */
[----:B------:R-:W-:Y:S01]  /*0c80*/  SHF.L.U32 R159, R136, 0x10, RZ ;  /* 0x00000010889f7819 */ /* 0x000fe200000006ff */
[-C--:B------:R-:W-:Y:S01]  /*0c90*/  FFMA R10, R141, R135.reuse, R10 ;  /* 0x000000878d0a7223 */ /* 0x080fe2000000000a */
[----:B------:R-:W-:Y:S01]  /*0ca0*/  SHF.L.U32 R149, R49, 0x10, RZ ;  /* 0x0000001031957819 */ /* 0x000fe200000006ff */
[----:B------:R-:W-:Y:S01]  /*0cb0*/  FMUL R136, R110, R135 ;  /* 0x000000876e887220 */ /* 0x000fe20000400000 */
[----:B------:R-:W-:Y:S01]  /*0cc0*/  PRMT R144, R51, 0x7632, R144 ;  /* 0x0000763233907816 */ /* 0x000fe20000000090 */
[----:B------:R-:W-:Y:S01]  /*0cd0*/  FMUL R135, R98, R152 ;  /* 0x0000009862877220 */ /* 0x000fe20000400000 */
[C---:B------:R-:W-:Y:S02]  /*0ce0*/  PRMT R150, R53.reuse, 0x7632, R150 ;  /* 0x0000763235967816 */ /* 0x040fe40000000096 */
[----:B------:R-:W-:-:S02]  /*0cf0*/  SHF.L.U32 R148, R53, 0x10, RZ ;  /* 0x0000001035947819 */ /* 0x000fc400000006ff */
[----:B------:R-:W-:Y:S01]  /*0d00*/  SHF.L.U32 R70, R129, 0x10, RZ ;  /* 0x0000001081467819 */ /* 0x000fe200000006ff */
[----:B------:R-:W-:Y:S01]  /*0d10*/  FFMA R129, R0, R145, RZ ;  /* 0x0000009100817223 */ /* 0x000fe200000000ff */
[C---:B------:R-:W-:Y:S02]  /*0d20*/  PRMT R122, R64.reuse, 0x7632, R122 ;  /* 0x00007632407a7816 */ /* 0x040fe4000000007a */
[----:B------:R-:W-:Y:S02]  /*0d30*/  SHF.L.U32 R127, R64, 0x10, RZ ;  /* 0x00000010407f7819 */ /* 0x000fe400000006ff */
[C---:B------:R-:W-:Y:S02]  /*0d40*/  PRMT R64, R69.reuse, 0x7632, R64 ;  /* 0x0000763245407816 */ /* 0x040fe40000000040 */
[----:B------:R-:W-:Y:S02]  /*0d50*/  SHF.L.U32 R153, R69, 0x10, RZ ;  /* 0x0000001045997819 */ /* 0x000fe400000006ff */
[----:B------:R-:W-:-:S02]  /*0d60*/  PRMT R132, R58, 0x7632, R132 ;  /* 0x000076323a847816 */ /* 0x000fc40000000084 */
[----:B------:R-:W-:Y:S02]  /*0d70*/  SHF.L.U32 R139, R58, 0x10, RZ ;  /* 0x000000103a8b7819 */ /* 0x000fe400000006ff */
[----:B------:R-:W-:Y:S02]  /*0d80*/  PRMT R134, R59, 0x7632, R134 ;  /* 0x000076323b867816 */ /* 0x000fe40000000086 */
[----:B------:R-:W-:Y:S02]  /*0d90*/  SHF.L.U32 R133, R61, 0x10, RZ ;  /* 0x000000103d857819 */ /* 0x000fe400000006ff */
[C---:B------:R-:W-:Y:S02]  /*0da0*/  PRMT R60, R71.reuse, 0x7632, R60 ;  /* 0x00007632473c7816 */ /* 0x040fe4000000003c */
[----:B------:R-:W-:Y:S01]  /*0db0*/  SHF.L.U32 R69, R71, 0x10, RZ ;  /* 0x0000001047457819 */ /* 0x000fe200000006ff */
[----:B------:R-:W-:Y:S01]  /*0dc0*/  FMUL R149, R116, R149 ;  /* 0x0000009574957220 */ /* 0x000fe20000400000 */
[----:B------:R-:W-:-:S02]  /*0dd0*/  PRMT R131, R57, 0x7632, R131 ;  /* 0x0000763239837816 */ /* 0x000fc40000000083 */
[C---:B------:R-:W-:Y:S02]  /*0de0*/  PRMT R58, R72.reuse, 0x7632, R58 ;  /* 0x00007632483a7816 */ /* 0x040fe4000000003a */
[----:B------:R-:W-:Y:S01]  /*0df0*/  SHF.L.U32 R61, R72, 0x10, RZ ;  /* 0x00000010483d7819 */ /* 0x000fe200000006ff */
[----:B------:R-:W-:Y:S01]  /*0e00*/  FFMA R72, R138, R135, R129 ;  /* 0x000000878a487223 */ /* 0x000fe20000000081 */
[----:B------:R-:W-:Y:S01]  /*0e10*/  SHF.L.U32 R71, R144, 0x10, RZ ;  /* 0x0000001090477819 */ /* 0x000fe200000006ff */
[----:B------:R-:W-:Y:S01]  /*0e20*/  FMUL R144, R113, R148 ;  /* 0x0000009471907220 */ /* 0x000fe20000400000 */
[----:B------:R-:W-:Y:S02]  /*0e30*/  SHF.L.U32 R150, R150, 0x10, RZ ;  /* 0x0000001096967819 */ /* 0x000fe400000006ff */
[----:B------:R-:W-:Y:S02]  /*0e40*/  SHF.L.U32 R143, R54, 0x10, RZ ;  /* 0x00000010368f7819 */ /* 0x000fe400000006ff */
[----:B------:R-:W-:Y:S01]  /*0e50*/  PRMT R130, R56, 0x7632, R130 ;  /* 0x0000763238827816 */ /* 0x000fe20000000082 */
[C---:B------:R-:W-:Y:S01]  /*0e60*/  IMAD.U32 R56, R77.reuse, 0x10000, RZ ;  /* 0x000100004d387824 */ /* 0x040fe200078e00ff */
[----:B------:R-:W-:-:S02]  /*0e70*/  PRMT R54, R77, 0x7632, R54 ;  /* 0x000076324d367816 */ /* 0x000fc40000000036 */
[C---:B------:R-:W-:Y:S02]  /*0e80*/  PRMT R48, R75.reuse, 0x7632, R48 ;  /* 0x000076324b307816 */ /* 0x040fe40000000030 */
[----:B------:R-:W-:Y:S02]  /*0e90*/  SHF.L.U32 R53, R75, 0x10, RZ ;  /* 0x000000104b357819 */ /* 0x000fe400000006ff */
[----:B------:R-:W-:Y:S01]  /*0ea0*/  SHF.L.U32 R77, R134, 0x10, RZ ;  /* 0x00000010864d7819 */ /* 0x000fe200000006ff */
[----:B------:R-:W-:Y:S01]  /*0eb0*/  FMUL R134, R116, R73 ;  /* 0x0000004974867220 */ /* 0x000fe20000400000 */
[----:B------:R-:W-:Y:S01]  /*0ec0*/  SHF.L.U32 R75, R131, 0x10, RZ ;  /* 0x00000010834b7819 */ /* 0x000fe200000006ff */
[----:B------:R-:W-:Y:S01]  /*0ed0*/  FMUL R131, R97, R150 ;  /* 0x0000009661837220 */ /* 0x000fe20000400000 */
[----:B------:R-:W-:Y:S01]  /*0ee0*/  FFMA R73, R149, R144, R72 ;  /* 0x0000009095497223 */ /* 0x000fe20000000048 */
[-C--:B------:R-:W-:Y:S01]  /*0ef0*/  FFMA R6, R146, R143.reuse, R6 ;  /* 0x0000008f92067223 */ /* 0x080fe20000000006 */
[----:B------:R-:W-:-:S02]  /*0f00*/  FMUL R143, R112, R143 ;  /* 0x0000008f708f7220 */ /* 0x000fc40000400000 */
[----:B------:R-:W-:Y:S01]  /*0f10*/  FFMA R73, R134, R131, R73 ;  /* 0x0000008386497223 */ /* 0x000fe20000000049 */
[C---:B------:R-:W-:Y:S02]  /*0f20*/  PRMT R49, R79.reuse, 0x7632, R49 ;  /* 0x000076324f317816 */ /* 0x040fe40000000031 */
[----:B------:R-:W-:Y:S01]  /*0f30*/  SHF.L.U32 R50, R79, 0x10, RZ ;  /* 0x000000104f327819 */ /* 0x000fe200000006ff */
[----:B------:R-:W-:Y:S01]  /*0f40*/  FMUL R129, R96, R163 ;  /* 0x000000a360817220 */ /* 0x000fe20000400000 */
[----:B------:R-:W-:Y:S01]  /*0f50*/  SHF.L.U32 R79, R132, 0x10, RZ ;  /* 0x00000010844f7819 */ /* 0x000fe200000006ff */
[----:B------:R-:W-:Y:S01]  /*0f60*/  FMUL R132, R116, R165 ;  /* 0x000000a574847220 */ /* 0x000fe20000400000 */
[----:B------:R-:W-:Y:S01]  /*0f70*/  FFMA R73, R146, R143, R73 ;  /* 0x0000008f92497223 */ /* 0x000fe20000000049 */
[----:B------:R-:W-:Y:S01]  /*0f80*/  FFMA R8, R147, R142, R8 ;  /* 0x0000008e93087223 */ /* 0x000fe20000000008 */
[----:B------:R-:W-:Y:S01]  /*0f90*/  FMUL R139, R116, R139 ;  /* 0x0000008b748b7220 */ /* 0x000fe20000400000 */
[----:B------:R-:W-:-:S02]  /*0fa0*/  IMAD.U32 R137, R59, 0x10000, RZ ;  /* 0x000100003b897824 */ /* 0x000fc400078e00ff */
[----:B------:R-:W-:Y:S01]  /*0fb0*/  FMUL R142, R111, R142 ;  /* 0x0000008e6f8e7220 */ /* 0x000fe20000400000 */
[----:B------:R-:W-:Y:S01]  /*0fc0*/  FFMA R72, R132, R129, R73 ;  /* 0x0000008184487223 */ /* 0x000fe20000000049 */
[----:B------:R-:W-:Y:S01]  /*0fd0*/  PRMT R57, R76, 0x7632, R57 ;  /* 0x000076324c397816 */ /* 0x000fe20000000039 */
[----:B------:R-:W-:Y:S01]  /*0fe0*/  FFMA R3, R0, R161, R3 ;  /* 0x000000a100037223 */ /* 0x000fe20000000003 */
[----:B------:R-:W-:Y:S01]  /*0ff0*/  SHF.L.U32 R59, R76, 0x10, RZ ;  /* 0x000000104c3b7819 */ /* 0x000fe200000006ff */
[-C--:B------:R-:W-:Y:S01]  /*1000*/  FFMA R14, R139, R125.reuse, R14 ;  /* 0x0000007d8b0e7223 */ /* 0x080fe2000000000e */
[----:B------:R-:W-:Y:S01]  /*1010*/  SHF.L.U32 R161, R130, 0x10, RZ ;  /* 0x0000001082a17819 */ /* 0x000fe200000006ff */
[----:B------:R-:W-:Y:S01]  /*1020*/  FMUL R130, R108, R125 ;  /* 0x0000007d6c827220 */ /* 0x000fe20000400000 */
[----:B------:R-:W-:Y:S01]  /*1030*/  SHF.L.U32 R76, R126, 0x10, RZ ;  /* 0x000000107e4c7819 */ /* 0x000fe200000006ff */
[----:B------:R-:W-:Y:S01]  /*1040*/  FFMA R7, R132, R163, R7 ;  /* 0x000000a384077223 */ /* 0x000fe20000000007 */
[----:B------:R-:W-:Y:S01]  /*1050*/  FMUL R126, R116, R71 ;  /* 0x00000047747e7220 */ /* 0x000fe20000400000 */
[----:B------:R-:W-:Y:S01]  /*1060*/  FMUL R125, R95, R68 ;  /* 0x000000445f7d7220 */ /* 0x000fe20000400000 */
[----:B------:R-:W-:Y:S01]  /*1070*/  FFMA R163, R147, R142, R72 ;  /* 0x0000008e93a37223 */ /* 0x000fe20000000048 */
[C---:B------:R-:W-:Y:S01]  /*1080*/  PRMT R124, R63.reuse, 0x7632, R124 ;  /* 0x000076323f7c7816 */ /* 0x040fe2000000007c */
[C---:B------:R-:W-:Y:S01]  /*1090*/  FFMA R9, R126.reuse, R68, R9 ;  /* 0x000000447e097223 */ /* 0x040fe20000000009 */
[----:B------:R-:W-:Y:S01]  /*10a0*/  SHF.L.U32 R128, R63, 0x10, RZ ;  /* 0x000000103f807819 */ /* 0x000fe200000006ff */
[----:B------:R-:W-:Y:S01]  /*10b0*/  FFMA R68, R126, R125, R163 ;  /* 0x0000007d7e447223 */ /* 0x000fe200000000a3 */
[----:B------:R-:W-:-:S02]  /*10c0*/  PRMT R51, R74, 0x7632, R51 ;  /* 0x000076324a337816 */ /* 0x000fc40000000033 */
[----:B------:R-:W-:Y:S01]  /*10d0*/  SHF.L.U32 R63, R74, 0x10, RZ ;  /* 0x000000104a3f7819 */ /* 0x000fe200000006ff */
[----:B------:R-:W-:Y:S01]  /*10e0*/  IMAD.U32 R74, R124, 0x10000, RZ ;  /* 0x000100007c4a7824 */ /* 0x000fe200078e00ff */
[----:B------:R-:W-:Y:S01]  /*10f0*/  SHF.L.U32 R73, R122, 0x10, RZ ;  /* 0x000000107a497819 */ /* 0x000fe200000006ff */
[C---:B------:R-:W-:Y:S01]  /*1100*/  FMUL R124, R116.reuse, R121 ;  /* 0x00000079747c7220 */ /* 0x040fe20000400000 */
[----:B------:R-:W-:Y:S01]  /*1110*/  FMUL R122, R116, R161 ;  /* 0x000000a1747a7220 */ /* 0x000fe20000400000 */
[----:B------:R-:W-:Y:S01]  /*1120*/  FMUL R121, R94, R159 ;  /* 0x0000009f5e797220 */ /* 0x000fe20000400000 */
[----:B------:R-:W-:Y:S01]  /*1130*/  FFMA R161, R141, R136, R68 ;  /* 0x000000888da17223 */ /* 0x000fe20000000044 */
[-C--:B------:R-:W-:Y:S01]  /*1140*/  FFMA R12, R140, R133.reuse, R12 ;  /* 0x000000858c0c7223 */ /* 0x080fe2000000000c */
[----:B------:R-:W-:Y:S01]  /*1150*/  FMUL R133, R109, R133 ;  /* 0x000000856d857220 */ /* 0x000fe20000400000 */
[----:B------:R-:W-:Y:S01]  /*1160*/  SHF.L.U32 R71, R120, 0x10, RZ ;  /* 0x0000001078477819 */ /* 0x000fe200000006ff */
[C---:B------:R-:W-:Y:S01]  /*1170*/  FFMA R161, R122.reuse, R121, R161 ;  /* 0x000000797aa17223 */ /* 0x040fe200000000a1 */
[----:B------:R-:W-:Y:S01]  /*1180*/  FFMA R11, R122, R159, R11 ;  /* 0x0000009f7a0b7223 */ /* 0x000fe2000000000b */
[C---:B------:R-:W-:Y:S01]  /*1190*/  FMUL R120, R116.reuse, R157 ;  /* 0x0000009d74787220 */ /* 0x040fe20000400000 */
[----:B------:R-:W-:Y:S01]  /*11a0*/  SHF.L.U32 R159, R119, 0x10, RZ ;  /* 0x00000010779f7819 */ /* 0x000fe200000006ff */
[----:B------:R-:W-:Y:S01]  /*11b0*/  FMUL R119, R116, R75 ;  /* 0x0000004b74777220 */ /* 0x000fe20000400000 */
[----:B------:R-:W-:Y:S01]  /*11c0*/  SHF.L.U32 R157, R118, 0x10, RZ ;  /* 0x00000010769d7819 */ /* 0x000fe200000006ff */
[----:B------:R-:W-:Y:S01]  /*11d0*/  FMUL R118, R93, R70 ;  /* 0x000000465d767220 */ /* 0x000fe20000400000 */
[----:B------:R-:W-:Y:S01]  /*11e0*/  FFMA R68, R140, R133, R161 ;  /* 0x000000858c447223 */ /* 0x000fe200000000a1 */
[----:B------:R-:W-:-:S03]  /*11f0*/  FMUL R79, R116, R79 ;  /* 0x0000004f744f7220 */ /* 0x000fc60000400000 */
[----:B------:R-:W-:Y:S01]  /*1200*/  FFMA R68, R119, R118, R68 ;  /* 0x0000007677447223 */ /* 0x000fe20000000044 */
[----:B------:R-:W-:Y:S01]  /*1210*/  FMUL R137, R116, R137 ;  /* 0x0000008974897220 */ /* 0x000fe20000400000 */
[-C--:B------:R-:W-:Y:S01]  /*1220*/  FFMA R15, R79, R76.reuse, R15 ;  /* 0x0000004c4f0f7223 */ /* 0x080fe2000000000f */
[----:B------:R-:W-:Y:S01]  /*1230*/  FMUL R76, R92, R76 ;  /* 0x0000004c5c4c7220 */ /* 0x000fe20000400000 */
[----:B------:R-:W-:Y:S01]  /*1240*/  FFMA R68, R139, R130, R68 ;  /* 0x000000828b447223 */ /* 0x000fe20000000044 */
[-C--:B------:R-:W-:Y:S01]  /*1250*/  FFMA R16, R137, R128.reuse, R16 ;  /* 0x0000008089107223 */ /* 0x080fe20000000010 */
[----:B------:R-:W-:Y:S01]  /*1260*/  FMUL R77, R116, R77 ;  /* 0x0000004d744d7220 */ /* 0x000fe20000400000 */
[----:B------:R-:W-:Y:S01]  /*1270*/  FMUL R128, R107, R128 ;  /* 0x000000806b807220 */ /* 0x000fe20000400000 */
[----:B------:R-:W-:Y:S02]  /*1280*/  FFMA R68, R79, R76, R68 ;  /* 0x0000004c4f447223 */ /* 0x000fe40000000044 */
[-C--:B------:R-:W-:Y:S01]  /*1290*/  FFMA R17, R77, R74.reuse, R17 ;  /* 0x0000004a4d117223 */ /* 0x080fe20000000011 */
[----:B------:R-:W-:Y:S01]  /*12a0*/  FMUL R74, R91, R74 ;  /* 0x0000004a5b4a7220 */ /* 0x000fe20000400000 */
[----:B------:R-:W-:Y:S01]  /*12b0*/  FFMA R68, R137, R128, R68 ;  /* 0x0000008089447223 */ /* 0x000fe20000000044 */
[----:B------:R-:W-:Y:S01]  /*12c0*/  PRMT R52, R78, 0x7632, R52 ;  /* 0x000076324e347816 */ /* 0x000fe20000000034 */
[----:B------:R-:W-:Y:S01]  /*12d0*/  FMUL R127, R116, R127 ;  /* 0x0000007f747f7220 */ /* 0x000fe20000400000 */
[----:B------:R-:W-:Y:S01]  /*12e0*/  SHF.L.U32 R151, R78, 0x10, RZ ;  /* 0x000000104e977819 */ /* 0x000fe200000006ff */
[----:B------:R-:W-:Y:S01]  /*12f0*/  FMUL R78, R106, R155 ;  /* 0x0000009b6a4e7220 */ /* 0x000fe20000400000 */
[----:B------:R-:W-:Y:S01]  /*1300*/  SHF.L.U32 R66, R66, 0x10, RZ ;  /* 0x0000001042427819 */ /* 0x000fe200000006ff */
[----:B------:R-:W-:Y:S01]  /*1310*/  FFMA R68, R77, R74, R68 ;  /* 0x0000004a4d447223 */ /* 0x000fe20000000044 */
[C---:B------:R-:W-:Y:S01]  /*1320*/  FMUL R123, R116.reuse, R123 ;  /* 0x0000007b747b7220 */ /* 0x040fe20000400000 */
[----:B------:R-:W-:Y:S01]  /*1330*/  FFMA R13, R119, R70, R13 ;  /* 0x00000046770d7223 */ /* 0x000fe2000000000d */
[----:B------:R-:W-:Y:S01]  /*1340*/  FMUL R73, R116, R73 ;  /* 0x0000004974497220 */ /* 0x000fe20000400000 */
[----:B------:R-:W-:Y:S01]  /*1350*/  FMUL R70, R90, R66 ;  /* 0x000000425a467220 */ /* 0x000fe20000400000 */
[----:B------:R-:W-:Y:S01]  /*1360*/  FFMA R68, R127, R78, R68 ;  /* 0x0000004e7f447223 */ /* 0x000fe20000000044 */
[----:B------:R-:W-:Y:S01]  /*1370*/  SHF.L.U32 R64, R64, 0x10, RZ ;  /* 0x0000001040407819 */ /* 0x000fe200000006ff */
[-C--:B------:R-:W-:Y:S01]  /*1380*/  FFMA R22, R123, R67.reuse, R22 ;  /* 0x000000437b167223 */ /* 0x080fe20000000016 */
[----:B------:R-:W-:Y:S01]  /*1390*/  FMUL R72, R104, R67 ;  /* 0x0000004368487220 */ /* 0x000fe20000400000 */
[----:B------:R-:W-:Y:S01]  /*13a0*/  FMUL R71, R116, R71 ;  /* 0x0000004774477220 */ /* 0x000fe20000400000 */
[----:B------:R-:W-:Y:S01]  /*13b0*/  FMUL R75, R105, R153 ;  /* 0x00000099694b7220 */ /* 0x000fe20000400000 */
[----:B------:R-:W-:Y:S01]  /*13c0*/  FFMA R67, R73, R70, R68 ;  /* 0x0000004649437223 */ /* 0x000fe20000000044 */
[-C--:B------:R-:W-:Y:S01]  /*13d0*/  FMUL R68, R89, R64.reuse ;  /* 0x0000004059447220 */ /* 0x080fe20000400000 */
[----:B------:R-:W-:-:S02]  /*13e0*/  FFMA R21, R71, R64, R21 ;  /* 0x0000004047157223 */ /* 0x000fc40000000015 */
[C---:B------:R-:W-:Y:S01]  /*13f0*/  FFMA R64, R124.reuse, R75, R67 ;  /* 0x0000004b7c407223 */ /* 0x040fe20000000043 */
[----:B------:R-:W-:Y:S01]  /*1400*/  FFMA R20, R124, R153, R20 ;  /* 0x000000997c147223 */ /* 0x000fe20000000014 */
[----:B------:R-:W-:Y:S01]  /*1410*/  SHF.L.U32 R62, R62, 0x10, RZ ;  /* 0x000000103e3e7819 */ /* 0x000fe200000006ff */
[----:B------:R-:W-:Y:S02]  /*1420*/  IMAD.U32 R153, R58, 0x10000, RZ ;  /* 0x000100003a997824 */ /* 0x000fe400078e00ff */
[----:B------:R-:W-:Y:S01]  /*1430*/  FFMA R58, R71, R68, R64 ;  /* 0x00000044473a7223 */ /* 0x000fe20000000040 */
[----:B------:R-:W-:Y:S01]  /*1440*/  FMUL R67, R116, R159 ;  /* 0x0000009f74437220 */ /* 0x000fe20000400000 */
[----:B------:R-:W-:Y:S02]  /*1450*/  FMUL R64, R88, R62 ;  /* 0x0000003e58407220 */ /* 0x000fe40000400000 */
[----:B------:R-:W-:Y:S01]  /*1460*/  FFMA R58, R123, R72, R58 ;  /* 0x000000487b3a7223 */ /* 0x000fe2000000003a */
[----:B------:R-:W-:Y:S01]  /*1470*/  FFMA R18, R127, R155, R18 ;  /* 0x0000009b7f127223 */ /* 0x000fe20000000012 */
[----:B------:R-:W-:Y:S01]  /*1480*/  SHF.L.U32 R60, R60, 0x10, RZ ;  /* 0x000000103c3c7819 */ /* 0x000fe200000006ff */
[-C--:B------:R-:W-:Y:S01]  /*1490*/  FFMA R24, R120, R69.reuse, R24 ;  /* 0x0000004578187223 */ /* 0x080fe20000000018 */
[----:B------:R-:W-:Y:S01]  /*14a0*/  SHF.L.U32 R155, R55, 0x10, RZ ;  /* 0x00000010379b7819 */ /* 0x000fe200000006ff */
[----:B------:R-:W-:Y:S01]  /*14b0*/  FMUL R69, R103, R69 ;  /* 0x0000004567457220 */ /* 0x000fe20000400000 */
[C---:B------:R-:W-:Y:S01]  /*14c0*/  FFMA R55, R67.reuse, R64, R58 ;  /* 0x0000004043377223 */ /* 0x040fe2000000003a */
[----:B------:R-:W-:Y:S01]  /*14d0*/  FFMA R23, R67, R62, R23 ;  /* 0x0000003e43177223 */ /* 0x000fe20000000017 */
[----:B------:R-:W-:Y:S01]  /*14e0*/  FFMA R19, R73, R66, R19 ;  /* 0x0000004249137223 */ /* 0x000fe20000000013 */
[C---:B------:R-:W-:Y:S01]  /*14f0*/  FMUL R62, R116.reuse, R157 ;  /* 0x0000009d743e7220 */ /* 0x040fe20000400000 */
[----:B------:R-:W-:Y:S01]  /*1500*/  FMUL R66, R116, R61 ;  /* 0x0000003d74427220 */ /* 0x000fe20000400000 */
[-C--:B------:R-:W-:Y:S01]  /*1510*/  FMUL R61, R87, R60.reuse ;  /* 0x0000003c573d7220 */ /* 0x080fe20000400000 */
[----:B------:R-:W-:Y:S01]  /*1520*/  FFMA R55, R120, R69, R55 ;  /* 0x0000004578377223 */ /* 0x000fe20000000037 */
[----:B------:R-:W-:Y:S01]  /*1530*/  SHF.L.U32 R57, R57, 0x10, RZ ;  /* 0x0000001039397819 */ /* 0x000fe200000006ff */
[----:B------:R-:W-:Y:S01]  /*1540*/  FFMA R25, R62, R60, R25 ;  /* 0x0000003c3e197223 */ /* 0x000fe20000000019 */
[----:B------:R-:W-:Y:S01]  /*1550*/  FMUL R60, R116, R153 ;  /* 0x00000099743c7220 */ /* 0x000fe20000400000 */
[-C--:B------:R-:W-:Y:S01]  /*1560*/  FFMA R26, R66, R59.reuse, R26 ;  /* 0x0000003b421a7223 */ /* 0x080fe2000000001a */
[----:B------:R-:W-:Y:S01]  /*1570*/  FMUL R59, R102, R59 ;  /* 0x0000003b663b7220 */ /* 0x000fe20000400000 */
[----:B------:R-:W-:Y:S01]  /*1580*/  FFMA R55, R62, R61, R55 ;  /* 0x0000003d3e377223 */ /* 0x000fe20000000037 */
[----:B------:R-:W-:Y:S01]  /*1590*/  FMUL R65, R116, R65 ;  /* 0x0000004174417220 */ /* 0x000fe20000400000 */
[-C--:B------:R-:W-:Y:S01]  /*15a0*/  FFMA R27, R60, R57.reuse, R27 ;  /* 0x000000393c1b7223 */ /* 0x080fe2000000001b */
[----:B------:R-:W-:Y:S01]  /*15b0*/  FMUL R57, R86, R57 ;  /* 0x0000003956397220 */ /* 0x000fe20000400000 */
[----:B------:R-:W-:Y:S01]  /*15c0*/  FFMA R55, R66, R59, R55 ;  /* 0x0000003b42377223 */ /* 0x000fe20000000037 */
[----:B------:R-:W-:Y:S01]  /*15d0*/  FFMA R4, R149, R148, R4 ;  /* 0x0000009495047223 */ /* 0x000fe20000000004 */
[----:B------:R-:W-:Y:S01]  /*15e0*/  SHF.L.U32 R148, R54, 0x10, RZ ;  /* 0x0000001036947819 */ /* 0x000fe200000006ff */
[-C--:B------:R-:W-:Y:S01]  /*15f0*/  FFMA R28, R65, R56.reuse, R28 ;  /* 0x00000038411c7223 */ /* 0x080fe2000000001c */
[----:B------:R-:W-:Y:S01]  /*1600*/  FMUL R56, R101, R56 ;  /* 0x0000003865387220 */ /* 0x000fe20000400000 */
[----:B------:R-:W-:Y:S01]  /*1610*/  FFMA R54, R60, R57, R55 ;  /* 0x000000393c367223 */ /* 0x000fe20000000037 */
[----:B------:R-:W-:Y:S01]  /*1620*/  FMUL R58, R116, R155 ;  /* 0x0000009b743a7220 */ /* 0x000fe20000400000 */
[----:B------:R-:W-:Y:S01]  /*1630*/  SHF.L.U32 R153, R51, 0x10, RZ ;  /* 0x0000001033997819 */ /* 0x000fe200000006ff */
[----:B------:R-:W-:Y:S01]  /*1640*/  FMUL R55, R85, R148 ;  /* 0x0000009455377220 */ /* 0x000fe20000400000 */
[----:B------:R-:W-:Y:S01]  /*1650*/  FFMA R51, R65, R56, R54 ;  /* 0x0000003841337223 */ /* 0x000fe20000000036 */
[----:B------:R-:W-:Y:S01]  /*1660*/  FFMA R5, R134, R150, R5 ;  /* 0x0000009686057223 */ /* 0x000fe20000000005 */
[----:B------:R-:W-:Y:S01]  /*1670*/  FMUL R63, R116, R63 ;  /* 0x0000003f743f7220 */ /* 0x000fe20000400000 */
[----:B------:R-:W-:Y:S01]  /*1680*/  FFMA R29, R58, R148, R29 ;  /* 0x000000943a1d7223 */ /* 0x000fe2000000001d */
[----:B------:R-:W-:Y:S01]  /*1690*/  SHF.L.U32 R150, R52, 0x10, RZ ;  /* 0x0000001034967819 */ /* 0x000fe200000006ff */
[----:B------:R-:W-:Y:S01]  /*16a0*/  FMUL R54, R100, R151 ;  /* 0x0000009764367220 */ /* 0x000fe20000400000 */
[----:B------:R-:W-:Y:S01]  /*16b0*/  FFMA R148, R58, R55, R51 ;  /* 0x000000373a947223 */ /* 0x000fe20000000033 */
[C---:B------:R-:W-:Y:S01]  /*16c0*/  FFMA R30, R63.reuse, R151, R30 ;  /* 0x000000973f1e7223 */ /* 0x040fe2000000001e */
[C---:B------:R-:W-:Y:S01]  /*16d0*/  FMUL R53, R116.reuse, R53 ;  /* 0x0000003574357220 */ /* 0x040fe20000400000 */
[----:B------:R-:W-:Y:S01]  /*16e0*/  FMUL R52, R116, R153 ;  /* 0x0000009974347220 */ /* 0x000fe20000400000 */
[----:B------:R-:W-:Y:S01]  /*16f0*/  FFMA R151, R63, R54, R148 ;  /* 0x000000363f977223 */ /* 0x000fe20000000094 */
[----:B------:R-:W-:Y:S01]  /*1700*/  FMUL R51, R84, R150 ;  /* 0x0000009654337220 */ /* 0x000fe20000400000 */
[----:B------:R-:W-:Y:S01]  /*1710*/  SHF.L.U32 R155, R48, 0x10, RZ ;  /* 0x00000010309b7819 */ /* 0x000fe200000006ff */
[-C--:B------:R-:W-:Y:S01]  /*1720*/  FFMA R80, R53, R50.reuse, R80 ;  /* 0x0000003235507223 */ /* 0x080fe20000000050 */
[----:B------:R-:W-:Y:S01]  /*1730*/  SHF.L.U32 R148, R49, 0x10, RZ ;  /* 0x0000001031947819 */ /* 0x000fe200000006ff */
[----:B------:R-:W-:Y:S01]  /*1740*/  FMUL R50, R99, R50 ;  /* 0x0000003263327220 */ /* 0x000fe20000400000 */
[----:B------:R-:W-:Y:S01]  /*1750*/  FFMA R48, R52, R51, R151 ;  /* 0x0000003334307223 */ /* 0x000fe20000000097 */
[----:B------:R-:W-:-:S03]  /*1760*/  FMUL R49, R116, R155 ;  /* 0x0000009b74317220 */ /* 0x000fc60000400000 */
[----:B------:R-:W-:Y:S01]  /*1770*/  FFMA R151, R53, R50, R48 ;  /* 0x0000003235977223 */ /* 0x000fe20000000030 */
[----:B------:R-:W-:Y:S01]  /*1780*/  FMUL R48, R83, R148 ;  /* 0x0000009453307220 */ /* 0x000fe20000400000 */
[----:B------:R-:W-:Y:S01]  /*1790*/  FFMA R2, R138, R152, R2 ;  /* 0x000000988a027223 */ /* 0x000fe20000000002 */
[----:B------:R-:W-:Y:S01]  /*17a0*/  FFMA R31, R52, R150, R31 ;  /* 0x00000096341f7223 */ /* 0x000fe2000000001f */
[C---:B------:R-:W-:Y:S01]  /*17b0*/  FFMA R81, R49.reuse, R148, R81 ;  /* 0x0000009431517223 */ /* 0x040fe20000000051 */
[----:B------:R-:W-:Y:S01]  /*17c0*/  FFMA R154, R49, R48, R151 ;  /* 0x00000030319a7223 */ /* 0x000fe20000000097 */
[----:B------:R-:W-:Y:S06]  /*17d0*/  BRA.DIV UR4, `(.L_x_2353) ;  /* 0x0000001204907947 */ /* 0x000fec000b800000 */
[----:B------:R-:W0:Y:S01]  /*17e0*/  SHFL.BFLY PT, R155, R154, 0x1, 0x1f ;  /* 0x0c201f009a9b7f89 */ /* 0x000e2200000e0000 */
[----:B------:R-:W-:-:S05]  /*17f0*/  HFMA2 R152, -RZ, RZ, 0, 0 ;  /* 0x00000000ff987431 */ /* 0x000fca00000001ff */
[----:B------:R-:W-:Y:S01]  /*1800*/  FADD R156, RZ, R152 ;  /* 0x00000098ff9c7221 */ /* 0x000fe20000000000 */
[----:B0-----:R-:W-:-:S04]  /*1810*/  FADD R157, R154, R155 ;  /* 0x0000009b9a9d7221 */ /* 0x001fc80000000000 */
[----:B------:R-:W0:Y:S04]  /*1820*/  SHFL.BFLY PT, R155, R156, 0x2, 0x1f ;  /* 0x0c401f009c9b7f89 */ /* 0x000e2800000e0000 */
[----:B------:R-:W1:Y:S01]  /*1830*/  SHFL.BFLY PT, R152, R157, 0x2, 0x1f ;  /* 0x0c401f009d987f89 */ /* 0x000e6200000e0000 */
[----:B0-----:R-:W-:Y:S01]  /*1840*/  FADD R158, R156, R155 ;  /* 0x0000009b9c9e7221 */ /* 0x001fe20000000000 */
[----:B-1----:R-:W-:-:S04]  /*1850*/  FADD R159, R157, R152 ;  /* 0x000000989d9f7221 */ /* 0x002fc80000000000 */
[----:B------:R-:W0:Y:S04]  /*1860*/  SHFL.BFLY PT, R155, R158, 0x4, 0x1f ;  /* 0x0c801f009e9b7f89 */ /* 0x000e2800000e0000 */
[----:B------:R-:W1:Y:S01]  /*1870*/  SHFL.BFLY PT, R160, R159, 0x4, 0x1f ;  /* 0x0c801f009fa07f89 */ /* 0x000e6200000e0000 */
[----:B0-----:R-:W-:Y:S01]  /*1880*/  FADD R152, R158, R155 ;  /* 0x0000009b9e987221 */ /* 0x001fe20000000000 */
[----:B-1----:R-:W-:-:S04]  /*1890*/  FADD R154, R159, R160 ;  /* 0x000000a09f9a7221 */ /* 0x002fc80000000000 */
[----:B------:R0:W1:Y:S04]  /*18a0*/  SHFL.BFLY PT, R159, R152, 0x8, 0x1f ;  /* 0x0d001f00989f7f89 */ /* 0x00006800000e0000 */
[----:B------:R0:W2:Y:S02]  /*18b0*/  SHFL.BFLY PT, R157, R154, 0x8, 0x1f ;  /* 0x0d001f009a9d7f89 */ /* 0x0000a400000e0000 */
.L_x_2366:
[----:B------:R-:W-:Y:S01]  /*18c0*/  UMOV UR4, 0xffffffff ;  /* 0xffffffff00047882 */ /* 0x000fe20000000000 */
[----:B-1----:R-:W-:Y:S02]  /*18d0*/  FADD R148, R152, R159 ;  /* 0x0000009f98947221 */ /* 0x002fe40000000000 */
[----:B------:R-:W-:Y:S05]  /*18e0*/  BRA.DIV UR4, `(.L_x_2354) ;  /* 0x0000001604287947 */ /* 0x000fea000b800000 */
.L_x_2369:
[----:B------:R-:W-:Y:S01]  /*18f0*/  UMOV UR4, 0xffffffff ;  /* 0xffffffff00047882 */ /* 0x000fe20000000000 */
[----:B--2---:R-:W-:Y:S02]  /*1900*/  FADD R148, R154, R157 ;  /* 0x0000009d9a947221 */ /* 0x004fe40000000000 */
[----:B------:R-:W-:Y:S05]  /*1910*/  BRA.DIV UR4, `(.L_x_2355) ;  /* 0x0000001604407947 */ /* 0x000fea000b800000 */
[----:B------:R1:W2:Y:S02]  /*1920*/  SHFL.BFLY PT, R155, R148, 0x10, 0x1f ;  /* 0x0e001f00949b7f89 */ /* 0x0002a400000e0000 */
.L_x_2372:
[----:B-12---:R-:W-:Y:S01]  /*1930*/  FADD R148, R148, R155 ;  /* 0x0000009b94947221 */ /* 0x006fe20000000000 */
[----:B-----5:R-:W-:Y:S01]  /*1940*/  IMAD.U32 R151, R44, 0x10000, RZ ;  /* 0x000100002c977824 */ /* 0x020fe200078e00ff */
[----:B------:R-:W-:Y:S02]  /*1950*/  SHF.L.U32 R155, R41, 0x10, RZ ;  /* 0x00000010299b7819 */ /* 0x000fe400000006ff */
[----:B------:R-:W-:Y:S01]  /*1960*/  FMUL R148, R148, 0.0009765625 ;  /* 0x3a80000094947820 */ /* 0x000fe20000400000 */
[----:B------:R-:W-:Y:S02]  /*1970*/  SHF.L.U32 R153, R46, 0x10, RZ ;  /* 0x000000102e997819 */ /* 0x000fe400000006ff */
[----:B------:R-:W-:Y:S01]  /*1980*/  SHF.L.U32 R157, R42, 0x10, RZ ;  /* 0x000000102a9d7819 */ /* 0x000fe200000006ff */
[-C--:B------:R-:W-:Y:S01]  /*1990*/  FFMA R145, R0, -R148.reuse, R145 ;  /* 0x8000009400917223 */ /* 0x080fe20000000091 */
[-C--:B------:R-:W-:Y:S01]  /*19a0*/  FFMA R131, R134, -R148.reuse, R131 ;  /* 0x8000009486837223 */ /* 0x080fe20000000083 */
[----:B------:R-:W-:Y:S01]  /*19b0*/  PRMT R0, R44, 0x7632, R0 ;  /* 0x000076322c007816 */ /* 0x000fe20000000000 */
[-C--:B------:R-:W-:Y:S01]  /*19c0*/  FFMA R130, R139, -R148.reuse, R130 ;  /* 0x800000948b827223 */ /* 0x080fe20000000082 */
[----:B------:R-:W-:Y:S01]  /*19d0*/  PRMT R44, R45, 0x7632, R44 ;  /* 0x000076322d2c7816 */ /* 0x000fe2000000002c */
[-CC-:B------:R-:W-:Y:S01]  /*19e0*/  FFMA R139, R77, -R148.reuse, R74.reuse ;  /* 0x800000944d8b7223 */ /* 0x180fe2000000004a */
[----:B------:R-:W-:Y:S01]  /*19f0*/  SHF.L.U32 R134, R45, 0x10, RZ ;  /* 0x000000102d867819 */ /* 0x000fe200000006ff */
[-C--:B------:R-:W-:Y:S01]  /*1a00*/  FFMA R146, R146, -R148.reuse, R143 ;  /* 0x8000009492927223 */ /* 0x080fe2000000008f */
[----:B------:R-:W-:Y:S01]  /*1a10*/  PRMT R45, R46, 0x7632, R45 ;  /* 0x000076322e2d7816 */ /* 0x000fe2000000002d */
[-C--:B------:R-:W-:Y:S01]  /*1a20*/  FFMA R129, R132, -R148.reuse, R129 ;  /* 0x8000009484817223 */ /* 0x080fe20000000081 */
[----:B------:R-:W-:Y:S01]  /*1a30*/  PRMT R74, R32, 0x7632, R74 ;  /* 0x00007632204a7816 */ /* 0x000fe2000000004a */
[-CC-:B------:R-:W-:Y:S01]  /*1a40*/  FFMA R143, R126, -R148.reuse, R125.reuse ;  /* 0x800000947e8f7223 */ /* 0x180fe2000000007d */
[----:B------:R-:W-:Y:S01]  /*1a50*/  SHF.L.U32 R77, R32, 0x10, RZ ;  /* 0x00000010204d7819 */ /* 0x000fe200000006ff */
[----:B------:R-:W-:Y:S01]  /*1a60*/  IMAD.U32 R32, R45, 0x10000, RZ ;  /* 0x000100002d207824 */ /* 0x000fe200078e00ff */
[C---:B------:R-:W-:Y:S01]  /*1a70*/  PRMT R125, R40.reuse, 0x7632, R125 ;  /* 0x00007632287d7816 */ /* 0x040fe2000000007d */
[-C--:B------:R-:W-:Y:S01]  /*1a80*/  FFMA R142, R147, -R148.reuse, R142 ;  /* 0x80000094938e7223 */ /* 0x080fe2000000008e */
[----:B------:R-:W-:Y:S01]  /*1a90*/  SHF.L.U32 R147, R40, 0x10, RZ ;  /* 0x0000001028937819 */ /* 0x000fe200000006ff */
[----:B------:R-:W-:Y:S01]  /*1aa0*/  FFMA R129, R116, R129, R32 ;  /* 0x0000008174817223 */ /* 0x000fe20000000020 */
[----:B------:R-:W-:Y:S01]  /*1ab0*/  SHF.L.U32 R32, R125, 0x10, RZ ;  /* 0x000000107d207819 */ /* 0x000fe200000006ff */
[-C--:B------:R-:W-:Y:S01]  /*1ac0*/  FFMA R121, R122, -R148.reuse, R121 ;  /* 0x800000947a797223 */ /* 0x080fe20000000079 */
[----:B------:R-:W-:Y:S01]  /*1ad0*/  PRMT R40, R41, 0x7632, R40 ;  /* 0x0000763229287816 */ /* 0x000fe20000000028 */
[-C--:B------:R-:W-:Y:S01]  /*1ae0*/  FFMA R79, R79, -R148.reuse, R76 ;  /* 0x800000944f4f7223 */ /* 0x080fe2000000004c */
[----:B------:R-:W-:Y:S01]  /*1af0*/  PRMT R41, R42, 0x7632, R41 ;  /* 0x000076322a297816 */ /* 0x000fe20000000029 */
[----:B------:R-:W-:Y:S01]  /*1b00*/  FFMA R121, R116, R121, R32 ;  /* 0x0000007974797223 */ /* 0x000fe20000000020 */
[----:B------:R-:W-:Y:S01]  /*1b10*/  PRMT R76, R33, 0x7632, R76 ;  /* 0x00007632214c7816 */ /* 0x000fe2000000004c */
[-C--:B------:R-:W-:Y:S01]  /*1b20*/  FFMA R128, R137, -R148.reuse, R128 ;  /* 0x8000009489807223 */ /* 0x080fe20000000080 */
[----:B------:R-:W-:Y:S01]  /*1b30*/  SHF.L.U32 R32, R41, 0x10, RZ ;  /* 0x0000001029207819 */ /* 0x000fe200000006ff */
[-C--:B------:R-:W-:Y:S01]  /*1b40*/  FFMA R55, R58, -R148.reuse, R55 ;  /* 0x800000943a377223 */ /* 0x080fe20000000037 */
[----:B------:R-:W-:Y:S01]  /*1b50*/  SHF.L.U32 R137, R33, 0x10, RZ ;  /* 0x0000001021897819 */ /* 0x000fe200000006ff */
[-C--:B------:R-:W-:Y:S01]  /*1b60*/  FFMA R136, R141, -R148.reuse, R136 ;  /* 0x800000948d887223 */ /* 0x080fe20000000088 */
[----:B------:R-:W-:Y:S01]  /*1b70*/  SHF.L.U32 R76, R76, 0x10, RZ ;  /* 0x000000104c4c7819 */ /* 0x000fe200000006ff */
[----:B------:R-:W-:Y:S01]  /*1b80*/  FFMA R79, R116, R79, R32 ;  /* 0x0000004f744f7223 */ /* 0x000fe20000000020 */
[-C--:B------:R-:W-:Y:S01]  /*1b90*/  FFMA R141, R119, -R148.reuse, R118 ;  /* 0x80000094778d7223 */ /* 0x080fe20000000076 */
[----:B------:R-:W1:Y:S01]  /*1ba0*/  LDC.64 R32, c[0x0][0x3e8] ;  /* 0x0000fa00ff207b82 */ /* 0x000e620000000a00 */
[-C--:B------:R-:W-:Y:S01]  /*1bb0*/  FFMA R140, R140, -R148.reuse, R133 ;  /* 0x800000948c8c7223 */ /* 0x080fe20000000085 */
[----:B------:R-:W-:Y:S01]  /*1bc0*/  FFMA R76, R116, R55, R76 ;  /* 0x00000037744c7223 */ /* 0x000fe2000000004c */
[C---:B------:R-:W-:Y:S01]  /*1bd0*/  PRMT R118, R36.reuse, 0x7632, R118 ;  /* 0x0000763224767816 */ /* 0x040fe20000000076 */
[----:B------:R-:W-:Y:S01]  /*1be0*/  IMAD.U32 R133, R37, 0x10000, RZ ;  /* 0x0001000025857824 */ /* 0x000fe200078e00ff */
[----:B------:R-:W-:Y:S01]  /*1bf0*/  SHF.L.U32 R119, R36, 0x10, RZ ;  /* 0x0000001024777819 */ /* 0x000fe200000006ff */
[-C--:B------:R-:W-:Y:S01]  /*1c00*/  FFMA R49, R49, -R148.reuse, R48 ;  /* 0x8000009431317223 */ /* 0x080fe20000000030 */
[----:B------:R-:W-:Y:S01]  /*1c10*/  PRMT R36, R37, 0x7632, R36 ;  /* 0x0000763225247816 */ /* 0x000fe20000000024 */
[----:B------:R-:W2:Y:S01]  /*1c20*/  LDC R55, c[0x0][0x380] ;  /* 0x0000e000ff377b82 */ /* 0x000ea20000000800 */
[----:B------:R-:W-:Y:S01]  /*1c30*/  PRMT R46, R47, 0x7632, R46 ;  /* 0x000076322f2e7816 */ /* 0x000fe2000000002e */
[-C--:B------:R-:W-:Y:S01]  /*1c40*/  FFMA R124, R124, -R148.reuse, R75 ;  /* 0x800000947c7c7223 */ /* 0x080fe2000000004b */
[----:B------:R-:W-:Y:S01]  /*1c50*/  PRMT R42, R43, 0x7632, R42 ;  /* 0x000076322b2a7816 */ /* 0x000fe2000000002a */
[-C--:B------:R-:W-:Y:S01]  /*1c60*/  FFMA R71, R71, -R148.reuse, R68 ;  /* 0x8000009447477223 */ /* 0x080fe20000000044 */
[----:B------:R-:W-:Y:S01]  /*1c70*/  PRMT R37, R38, 0x7632, R37 ;  /* 0x0000763226257816 */ /* 0x000fe20000000025 */
[-C--:B------:R-:W-:Y:S01]  /*1c80*/  FFMA R135, R138, -R148.reuse, R135 ;  /* 0x800000948a877223 */ /* 0x080fe20000000087 */
[----:B------:R-:W-:Y:S01]  /*1c90*/  SHF.L.U32 R159, R38, 0x10, RZ ;  /* 0x00000010269f7819 */ /* 0x000fe200000006ff */
[-C--:B------:R-:W-:Y:S01]  /*1ca0*/  FFMA R149, R149, -R148.reuse, R144 ;  /* 0x8000009495957223 */ /* 0x080fe20000000090 */
[C---:B------:R-:W-:Y:S01]  /*1cb0*/  PRMT R122, R34.reuse, 0x7632, R122 ;  /* 0x00007632227a7816 */ /* 0x040fe2000000007a */
[-C--:B------:R-:W-:Y:S01]  /*1cc0*/  FFMA R78, R127, -R148.reuse, R78 ;  /* 0x800000947f4e7223 */ /* 0x080fe2000000004e */
[----:B------:R-:W-:Y:S01]  /*1cd0*/  SHF.L.U32 R161, R34, 0x10, RZ ;  /* 0x0000001022a17819 */ /* 0x000fe200000006ff */
[-C--:B------:R-:W-:Y:S01]  /*1ce0*/  FFMA R73, R73, -R148.reuse, R70 ;  /* 0x8000009449497223 */ /* 0x080fe20000000046 */
[----:B------:R-:W-:Y:S01]  /*1cf0*/  PRMT R38, R39, 0x7632, R38 ;  /* 0x0000763227267816 */ /* 0x000fe20000000026 */
[-C--:B------:R-:W-:Y:S01]  /*1d00*/  FFMA R72, R123, -R148.reuse, R72 ;  /* 0x800000947b487223 */ /* 0x080fe20000000048 */
[----:B------:R-:W-:Y:S01]  /*1d10*/  PRMT R34, R35, 0x7632, R34 ;  /* 0x0000763223227816 */ /* 0x000fe20000000022 */
[-C--:B------:R-:W-:Y:S01]  /*1d20*/  FFMA R67, R67, -R148.reuse, R64 ;  /* 0x8000009443437223 */ /* 0x080fe20000000040 */
[----:B------:R-:W-:Y:S01]  /*1d30*/  SHF.L.U32 R44, R44, 0x10, RZ ;  /* 0x000000102c2c7819 */ /* 0x000fe200000006ff */
        /* <DEDUP_REMOVED lines=14> */
[----:B------:R-:W-:Y:S01]  /*1e20*/  FFMA R50, R53, -R148, R50 ;  /* 0x8000009435327223 */ /* 0x000fe20000000032 */
[----:B------:R-:W-:Y:S01]  /*1e30*/  SHF.L.U32 R35, R35, 0x10, RZ ;  /* 0x0000001023237819 */ /* 0x000fe200000006ff */
[----:B------:R-:W-:Y:S01]  /*1e40*/  IMAD.U32 R38, R38, 0x10000, RZ ;  /* 0x0001000026267824 */ /* 0x000fe200078e00ff */
[----:B------:R-:W-:Y:S01]  /*1e50*/  SHF.L.U32 R0, R0, 0x10, RZ ;  /* 0x0000001000007819 */ /* 0x000fe200000006ff */
[----:B------:R-:W-:Y:S01]  /*1e60*/  FFMA R131, R116, R131, R44 ;  /* 0x0000008374837223 */ /* 0x000fe2000000002c */
[----:B------:R-:W-:Y:S01]  /*1e70*/  SHF.L.U32 R118, R118, 0x10, RZ ;  /* 0x0000001076767819 */ /* 0x000fe200000006ff */
[C---:B------:R-:W-:Y:S01]  /*1e80*/  FFMA R47, R116.reuse, R142, R47 ;  /* 0x0000008e742f7223 */ /* 0x040fe2000000002f */
[----:B------:R-:W-:Y:S01]  /*1e90*/  SHF.L.U32 R48, R37, 0x10, RZ ;  /* 0x0000001025307819 */ /* 0x000fe200000006ff */
[----:B------:R-:W-:Y:S01]  /*1ea0*/  FFMA R46, R116, R143, R46 ;  /* 0x0000008f742e7223 */ /* 0x000fe2000000002e */
        /* <DEDUP_REMOVED lines=37> */
[----:B------:R1:W-:Y:S01]  /*2100*/  STG.E.128 desc[UR6][R48.64], R32 ;  /* 0x0000002030007986 */ /* 0x0003e2000c101d06 */
[----:B------:R-:W-:Y:S02]  /*2110*/  F2FP.BF16.F32.PACK_AB R36, R121, R136 ;  /* 0x000000887924723e */ /* 0x000fe400000010ff */
[----:B------:R-:W-:Y:S02]  /*2120*/  F2FP.BF16.F32.PACK_AB R43, R61, R120 ;  /* 0x000000783d2b723e */ /* 0x000fe400000010ff */
[----:B------:R-:W-:Y:S01]  /*2130*/  F2FP.BF16.F32.PACK_AB R42, R67, R72 ;  /* 0x00000048432a723e */ /* 0x000fe200000010ff */
[----:B------:R1:W-:Y:S01]  /*2140*/  STG.E.128 desc[UR6][R48.64+0x200], R36 ;  /* 0x0002002430007986 */ /* 0x0003e2000c101d06 */
[----:B------:R-:W-:Y:S02]  /*2150*/  F2FP.BF16.F32.PACK_AB R40, R73, R40 ;  /* 0x000000284928723e */ /* 0x000fe400000010ff */
[----:B------:R-:W-:-:S02]  /*2160*/  F2FP.BF16.F32.PACK_AB R47, R53, R50 ;  /* 0x00000032352f723e */ /* 0x000fc400000010ff */
[----:B------:R-:W-:Y:S01]  /*2170*/  F2FP.BF16.F32.PACK_AB R46, R51, R54 ;  /* 0x00000036332e723e */ /* 0x000fe200000010ff */
[----:B------:R1:W-:Y:S01]  /*2180*/  STG.E.128 desc[UR6][R48.64+0x400], R40 ;  /* 0x0004002830007986 */ /* 0x0003e2000c101d06 */
[----:B------:R-:W-:Y:S02]  /*2190*/  F2FP.BF16.F32.PACK_AB R45, R76, R45 ;  /* 0x0000002d4c2d723e */ /* 0x000fe400000010ff */
[----:B------:R-:W-:Y:S02]  /*21a0*/  F2FP.BF16.F32.PACK_AB R44, R57, R66 ;  /* 0x00000042392c723e */ /* 0x000fe400000010ff */
[----:B--2---:R-:W-:-:S03]  /*21b0*/  LEA R82, R55, R82, 0x2 ;  /* 0x0000005237527211 */ /* 0x004fc600078e10ff */
[----:B------:R1:W-:Y:S01]  /*21c0*/  STG.E.128 desc[UR6][R48.64+0x600], R44 ;  /* 0x0006002c30007986 */ /* 0x0003e2000c101d06 */
[----:B------:R-:W-:-:S13]  /*21d0*/  ISETP.GE.AND P0, PT, R82, UR8, PT ;  /* 0x0000000852007c0c */ /* 0x000fda000bf06270 */
[----:B------:R-:W-:Y:S05]  /*21e0*/  @!P0 BRA `(.L_x_2356) ;  /* 0xffffffe4009c8947 */ /* 0x000fea000383ffff */
[----:B------:R-:W-:Y:S05]  /*21f0*/  BSYNC B0 ;  /* 0x0000000000007941 */ /* 0x000fea0003800000 */
.L_x_2352:
[----:B-1----:R-:W-:Y:S01]  /*2200*/  MOV R34, R4 ;  /* 0x0000000400227202 */ /* 0x002fe20000000f00 */
[----:B------:R-:W-:Y:S01]  /*2210*/  IMAD.MOV.U32 R4, RZ, RZ, R6 ;  /* 0x000000ffff047224 */ /* 0x000fe200078e0006 */
[----:B------:R-:W-:Y:S01]  /*2220*/  MOV R35, R5 ;  /* 0x0000000500237202 */ /* 0x000fe20000000f00 */
[----:B------:R-:W-:Y:S01]  /*2230*/  IMAD.MOV.U32 R42, RZ, RZ, R16 ;  /* 0x000000ffff2a7224 */ /* 0x000fe200078e0010 */
[----:B------:R-:W-:Y:S01]  /*2240*/  MOV R5, R7 ;  /* 0x0000000700057202 */ /* 0x000fe20000000f00 */
[----:B------:R-:W-:Y:S01]  /*2250*/  IMAD.MOV.U32 R16, RZ, RZ, R26 ;  /* 0x000000ffff107224 */ /* 0x000fe200078e001a */
        /* <DEDUP_REMOVED lines=26> */
.L_x_2351:
[----:B------:R-:W-:Y:S05]  /*2400*/  BSYNC B1 ;  /* 0x0000000000017941 */ /* 0x000fea0003800000 */
.L_x_2350:
[----:B------:R-:W1:Y:S01]  /*2410*/  S2R R30, SR_TID.X ;  /* 0x00000000001e7919 */ /* 0x000e620000002100 */
[----:B------:R-:W-:Y:S01]  /*2420*/  MOV R24, 0x400 ;  /* 0x0000040000187802 */ /* 0x000fe20000000f00 */
[----:B------:R-:W-:Y:S05]  /*2430*/  WARPSYNC.ALL ;  /* 0x0000000000007948 */ /* 0x000fea0003800000 */
[----:B------:R-:W2:Y:S01]  /*2440*/  S2R R25, SR_CgaCtaId ;  /* 0x0000000000197919 */ /* 0x000ea20000008800 */
[----:B------:R-:W-:Y:S01]  /*2450*/  USHF.L.U32 UR4, UR5, 0xa, URZ ;  /* 0x0000000a05047899 */ /* 0x000fe200080006ff */
[C---:B-1----:R-:W-:Y:S02]  /*2460*/  SHF.L.U32 R2, R30.reuse, 0x7, RZ ;  /* 0x000000071e027819 */ /* 0x042fe400000006ff */
[----:B------:R-:W-:-:S02]  /*2470*/  SHF.L.U32 R0, R30, 0x5, RZ ;  /* 0x000000051e007819 */ /* 0x000fc400000006ff */
[----:B------:R-:W-:Y:S02]  /*2480*/  LOP3.LUT R3, R2, 0x3000, RZ, 0xc0, !PT ;  /* 0x0000300002037812 */ /* 0x000fe400078ec0ff */
[----:B--2---:R-:W-:Y:S02]  /*2490*/  LEA R25, R25, R24, 0x18 ;  /* 0x0000001819197211 */ /* 0x004fe400078ec0ff */
[----:B------:R-:W-:Y:S02]  /*24a0*/  LOP3.LUT R0, R3, 0x3e0, R0, 0xf8, !PT ;  /* 0x000003e003007812 */ /* 0x000fe400078ef800 */
[----:B------:R-:W1:Y:S03]  /*24b0*/  LDC.64 R2, c[0x0][0x3e0] ;  /* 0x0000f800ff027b82 */ /* 0x000e660000000a00 */
[----:B------:R-:W-:Y:S01]  /*24c0*/  IMAD.IADD R0, R0, 0x1, R25 ;  /* 0x0000000100007824 */ /* 0x000fe200078e0219 */
[----:B------:R-:W-:-:S04]  /*24d0*/  LEA R25, R30, R25, 0x2 ;  /* 0x000000191e197211 */ /* 0x000fc800078e10ff */
[----:B------:R-:W-:Y:S04]  /*24e0*/  STS.128 [R0], R32 ;  /* 0x0000002000007388 */ /* 0x000fe80000000c00 */
[----:B------:R-:W-:Y:S04]  /*24f0*/  STS.128 [R0+0x10], R4 ;  /* 0x0000100400007388 */ /* 0x000fe80000000c00 */
[----:B------:R-:W-:Y:S04]  /*2500*/  STS.128 [R0+0x400], R8 ;  /* 0x0004000800007388 */ /* 0x000fe80000000c00 */
[----:B------:R-:W-:Y:S04]  /*2510*/  STS.128 [R0+0x410], R40 ;  /* 0x0004102800007388 */ /* 0x000fe80000000c00 */
[----:B------:R-:W-:Y:S04]  /*2520*/  STS.128 [R0+0x800], R36 ;  /* 0x0008002400007388 */ /* 0x000fe80000000c00 */
[----:B------:R-:W-:Y:S04]  /*2530*/  STS.128 [R0+0x810], R20 ;  /* 0x0008101400007388 */ /* 0x000fe80000000c00 */
[----:B------:R-:W-:Y:S04]  /*2540*/  STS.128 [R0+0xc00], R16 ;  /* 0x000c001000007388 */ /* 0x000fe80000000c00 */
[----:B------:R-:W-:Y:S01]  /*2550*/  STS.128 [R0+0xc10], R12 ;  /* 0x000c100c00007388 */ /* 0x000fe20000000c00 */
[----:B------:R-:W-:Y:S06]  /*2560*/  BAR.SYNC.DEFER_BLOCKING 0x0 ;  /* 0x0000000000007b1d */ /* 0x000fec0000010000 */
[----:B------:R-:W2:Y:S04]  /*2570*/  LDS R24, [R25] ;  /* 0x0000000019187984 */ /* 0x000ea80000000800 */
[----:B------:R-:W3:Y:S04]  /*2580*/  LDS R4, [R25+0x200] ;  /* 0x0002000019047984 */ /* 0x000ee80000000800 */
[----:B------:R-:W4:Y:S04]  /*2590*/  LDS R5, [R25+0x400] ;  /* 0x0004000019057984 */ /* 0x000f280000000800 */
[----:B------:R-:W5:Y:S04]  /*25a0*/  LDS R0, [R25+0x600] ;  /* 0x0006000019007984 */ /* 0x000f680000000800 */
[----:B------:R-:W0:Y:S04]  /*25b0*/  LDS R6, [R25+0x800] ;  /* 0x0008000019067984 */ /* 0x000e280000000800 */
[----:B------:R-:W1:Y:S04]  /*25c0*/  LDS R7, [R25+0xa00] ;  /* 0x000a000019077984 */ /* 0x000e680000000800 */
[----:B------:R-:W1:Y:S04]  /*25d0*/  LDS R8, [R25+0xc00] ;  /* 0x000c000019087984 */ /* 0x000e680000000800 */
[----:B------:R-:W1:Y:S04]  /*25e0*/  LDS R9, [R25+0xe00] ;  /* 0x000e000019097984 */ /* 0x000e680000000800 */
[----:B------:R-:W1:Y:S04]  /*25f0*/  LDS R27, [R25+0x1000] ;  /* 0x00100000191b7984 */ /* 0x000e680000000800 */
[----:B------:R-:W1:Y:S04]  /*2600*/  LDS R11, [R25+0x1200] ;  /* 0x00120000190b7984 */ /* 0x000e680000000800 */
[----:B------:R-:W1:Y:S01]  /*2610*/  LDS R10, [R25+0x1400] ;  /* 0x00140000190a7984 */ /* 0x000e620000000800 */
[----:B--2---:R-:W-:-:S03]  /*2620*/  FADD R24, RZ, R24 ;  /* 0x00000018ff187221 */ /* 0x004fc60000000000 */
[----:B------:R-:W2:Y:S01]  /*2630*/  LDS R13, [R25+0x1600] ;  /* 0x00160000190d7984 */ /* 0x000ea20000000800 */
[----:B---3--:R-:W-:-:S03]  /*2640*/  FADD R4, RZ, R4 ;  /* 0x00000004ff047221 */ /* 0x008fc60000000000 */
[----:B------:R-:W3:Y:S01]  /*2650*/  LDS R15, [R25+0x1800] ;  /* 0x00180000190f7984 */ /* 0x000ee20000000800 */
[----:B----4-:R-:W-:-:S03]  /*2660*/  FADD R5, RZ, R5 ;  /* 0x00000005ff057221 */ /* 0x010fc60000000000 */
[----:B------:R-:W4:Y:S01]  /*2670*/  LDS R12, [R25+0x1a00] ;  /* 0x001a0000190c7984 */ /* 0x000f220000000800 */
[----:B-----5:R-:W-:-:S03]  /*2680*/  FADD R0, RZ, R0 ;  /* 0x00000000ff007221 */ /* 0x020fc60000000000 */
[----:B------:R-:W5:Y:S01]  /*2690*/  LDS R17, [R25+0x1c00] ;  /* 0x001c000019117984 */ /* 0x000f620000000800 */
[----:B0-----:R-:W-:-:S03]  /*26a0*/  FADD R6, RZ, R6 ;  /* 0x00000006ff067221 */ /* 0x001fc60000000000 */
[----:B------:R-:W0:Y:S01]  /*26b0*/  LDS R14, [R25+0x1e00] ;  /* 0x001e0000190e7984 */ /* 0x000e220000000800 */
[----:B-1----:R-:W-:-:S03]  /*26c0*/  FADD R7, RZ, R7 ;  /* 0x00000007ff077221 */ /* 0x002fc60000000000 */
[----:B------:R-:W1:Y:S01]  /*26d0*/  LDS R29, [R25+0x2000] ;  /* 0x00200000191d7984 */ /* 0x000e620000000800 */
[----:B------:R-:W-:-:S03]  /*26e0*/  FADD R8, RZ, R8 ;  /* 0x00000008ff087221 */ /* 0x000fc60000000000 */
[----:B------:R-:W1:Y:S01]  /*26f0*/  LDS R19, [R25+0x2200] ;  /* 0x0022000019137984 */ /* 0x000e620000000800 */
[----:B------:R-:W-:-:S03]  /*2700*/  FADD R9, RZ, R9 ;  /* 0x00000009ff097221 */ /* 0x000fc60000000000 */
[----:B------:R-:W1:Y:S01]  /*2710*/  LDS R16, [R25+0x2400] ;  /* 0x0024000019107984 */ /* 0x000e620000000800 */
[----:B------:R-:W-:-:S03]  /*2720*/  FADD R24, R24, R27 ;  /* 0x0000001b18187221 */ /* 0x000fc60000000000 */
[----:B------:R-:W1:Y:S01]  /*2730*/  LDS R21, [R25+0x2600] ;  /* 0x0026000019157984 */ /* 0x000e620000000800 */
[----:B------:R-:W-:Y:S01]  /*2740*/  FADD R4, R4, R11 ;  /* 0x0000000b04047221 */ /* 0x000fe20000000000 */
[----:B------:R-:W-:Y:S02]  /*2750*/  LOP3.LUT R11, R30, UR4, RZ, 0xfc, !PT ;  /* 0x000000041e0b7c12 */ /* 0x000fe4000f8efcff */
[----:B------:R-:W1:Y:S01]  /*2760*/  LDS R23, [R25+0x2800] ;  /* 0x0028000019177984 */ /* 0x000e620000000800 */
[----:B------:R-:W-:Y:S02]  /*2770*/  FADD R5, R5, R10 ;  /* 0x0000000a05057221 */ /* 0x000fe40000000000 */
[----:B------:R-:W-:Y:S01]  /*2780*/  IMAD.WIDE.U32 R2, R11, 0x4, R2 ;  /* 0x000000040b027825 */ /* 0x000fe200078e0002 */
[----:B------:R-:W1:Y:S03]  /*2790*/  LDS R18, [R25+0x2a00] ;  /* 0x002a000019127984 */ /* 0x000e660000000800 */
[----:B--2---:R-:W-:Y:S01]  /*27a0*/  FADD R0, R0, R13 ;  /* 0x0000000d00007221 */ /* 0x004fe20000000000 */
[----:B------:R-:W2:Y:S01]  /*27b0*/  LDS R31, [R25+0x2c00] ;  /* 0x002c0000191f7984 */ /* 0x000ea20000000800 */
[----:B---3--:R-:W-:-:S03]  /*27c0*/  FADD R6, R6, R15 ;  /* 0x0000000f06067221 */ /* 0x008fc60000000000 */
[----:B------:R-:W3:Y:S01]  /*27d0*/  LDS R20, [R25+0x2e00] ;  /* 0x002e000019147984 */ /* 0x000ee20000000800 */
[----:B----4-:R-:W-:-:S03]  /*27e0*/  FADD R7, R7, R12 ;  /* 0x0000000c07077221 */ /* 0x010fc60000000000 */
[----:B------:R-:W4:Y:S01]  /*27f0*/  LDS R33, [R25+0x3000] ;  /* 0x0030000019217984 */ /* 0x000f220000000800 */
[----:B-----5:R-:W-:-:S03]  /*2800*/  FADD R8, R8, R17 ;  /* 0x0000001108087221 */ /* 0x020fc60000000000 */
[----:B------:R-:W5:Y:S01]  /*2810*/  LDS R35, [R25+0x3200] ;  /* 0x0032000019237984 */ /* 0x000f620000000800 */
[----:B0-----:R-:W-:-:S03]  /*2820*/  FADD R9, R9, R14 ;  /* 0x0000000e09097221 */ /* 0x001fc60000000000 */
[----:B------:R-:W0:Y:S01]  /*2830*/  LDS R22, [R25+0x3400] ;  /* 0x0034000019167984 */ /* 0x000e220000000800 */
[----:B-1----:R-:W-:-:S03]  /*2840*/  FADD R24, R24, R29 ;  /* 0x0000001d18187221 */ /* 0x002fc60000000000 */
[----:B------:R-:W1:Y:S01]  /*2850*/  LDS R37, [R25+0x3600] ;  /* 0x0036000019257984 */ /* 0x000e620000000800 */
[----:B------:R-:W-:-:S03]  /*2860*/  FADD R4, R4, R19 ;  /* 0x0000001304047221 */ /* 0x000fc60000000000 */
[----:B------:R-:W1:Y:S01]  /*2870*/  LDS R39, [R25+0x3800] ;  /* 0x0038000019277984 */ /* 0x000e620000000800 */
[----:B------:R-:W-:-:S03]  /*2880*/  FADD R5, R5, R16 ;  /* 0x0000001005057221 */ /* 0x000fc60000000000 */
[----:B------:R-:W1:Y:S01]  /*2890*/  LDS R26, [R25+0x3a00] ;  /* 0x003a0000191a7984 */ /* 0x000e620000000800 */
[----:B------:R-:W-:-:S03]  /*28a0*/  FADD R0, R0, R21 ;  /* 0x0000001500007221 */ /* 0x000fc60000000000 */
[----:B------:R-:W1:Y:S01]  /*28b0*/  LDS R41, [R25+0x3c00] ;  /* 0x003c000019297984 */ /* 0x000e620000000800 */
[----:B------:R-:W-:-:S03]  /*28c0*/  FADD R6, R6, R23 ;  /* 0x0000001706067221 */ /* 0x000fc60000000000 */
[----:B------:R-:W1:Y:S01]  /*28d0*/  LDS R28, [R25+0x3e00] ;  /* 0x003e0000191c7984 */ /* 0x000e620000000800 */
[----:B------:R-:W-:Y:S01]  /*28e0*/  FADD R7, R7, R18 ;  /* 0x0000001207077221 */ /* 0x000fe20000000000 */
[----:B--2---:R-:W-:Y:S01]  /*28f0*/  FADD R8, R8, R31 ;  /* 0x0000001f08087221 */ /* 0x004fe20000000000 */
[----:B---3--:R-:W-:Y:S01]  /*2900*/  FADD R9, R9, R20 ;  /* 0x0000001409097221 */ /* 0x008fe20000000000 */
[----:B----4-:R-:W-:Y:S01]  /*2910*/  FADD R33, R24, R33 ;  /* 0x0000002118217221 */ /* 0x010fe20000000000 */
[----:B-----5:R-:W-:-:S04]  /*2920*/  FADD R35, R4, R35 ;  /* 0x0000002304237221 */ /* 0x020fc80000000000 */
[----:B------:R-:W-:Y:S01]  /*2930*/  STG.E desc[UR6][R2.64], R33 ;  /* 0x0000002102007986 */ /* 0x000fe2000c101906 */
[----:B0-----:R-:W-:-:S03]  /*2940*/  FADD R5, R5, R22 ;  /* 0x0000001605057221 */ /* 0x001fc60000000000 */
[----:B------:R-:W-:Y:S01]  /*2950*/  STG.E desc[UR6][R2.64+0x200], R35 ;  /* 0x0002002302007986 */ /* 0x000fe2000c101906 */
[----:B-1----:R-:W-:-:S03]  /*2960*/  FADD R37, R0, R37 ;  /* 0x0000002500257221 */ /* 0x002fc60000000000 */
[----:B------:R-:W-:Y:S01]  /*2970*/  STG.E desc[UR6][R2.64+0x400], R5 ;  /* 0x0004000502007986 */ /* 0x000fe2000c101906 */
[----:B------:R-:W-:-:S03]  /*2980*/  FADD R39, R6, R39 ;  /* 0x0000002706277221 */ /* 0x000fc60000000000 */
[----:B------:R-:W-:Y:S01]  /*2990*/  STG.E desc[UR6][R2.64+0x600], R37 ;  /* 0x0006002502007986 */ /* 0x000fe2000c101906 */
[----:B------:R-:W-:-:S03]  /*29a0*/  FADD R7, R7, R26 ;  /* 0x0000001a07077221 */ /* 0x000fc60000000000 */
[----:B------:R-:W-:Y:S01]  /*29b0*/  STG.E desc[UR6][R2.64+0x800], R39 ;  /* 0x0008002702007986 */ /* 0x000fe2000c101906 */
[----:B------:R-:W-:-:S03]  /*29c0*/  FADD R41, R8, R41 ;  /* 0x0000002908297221 */ /* 0x000fc60000000000 */
[----:B------:R-:W-:Y:S01]  /*29d0*/  STG.E desc[UR6][R2.64+0xa00], R7 ;  /* 0x000a000702007986 */ /* 0x000fe2000c101906 */
[----:B------:R-:W-:-:S03]  /*29e0*/  FADD R9, R9, R28 ;  /* 0x0000001c09097221 */ /* 0x000fc60000000000 */
[----:B------:R-:W-:Y:S04]  /*29f0*/  STG.E desc[UR6][R2.64+0xc00], R41 ;  /* 0x000c002902007986 */ /* 0x000fe8000c101906 */
[----:B------:R-:W-:Y:S01]  /*2a00*/  STG.E desc[UR6][R2.64+0xe00], R9 ;  /* 0x000e000902007986 */ /* 0x000fe2000c101906 */
[----:B------:R-:W-:Y:S05]  /*2a10*/  EXIT ;  /* 0x000000000000794d */ /* 0x000fea0003800000 */
.L_x_2353:
[----:B------:R-:W-:Y:S01]  /*2a20*/  HFMA2 R148, -RZ, RZ, 0, 0 ;  /* 0x00000000ff947431 */ /* 0x000fe200000001ff */
[----:B------:R-:W-:Y:S01]  /*2a30*/  BSSY B2, `(.L_x_2357) ;  /* 0x0000007000027945 */ /* 0x000fe20003800000 */
[----:B------:R-:W-:Y:S01]  /*2a40*/  HFMA2 R150, -RZ, RZ, 0, 1.847743988037109375e-06 ;  /* 0x0000001fff967431 */ /* 0x000fe200000001ff */
[----:B------:R-:W-:Y:S02]  /*2a50*/  MOV R151, 0x1 ;  /* 0x0000000100977802 */ /* 0x000fe40000000f00 */
[----:B------:R-:W-:-:S07]  /*2a60*/  MOV R153, 0xffffffff ;  /* 0xffffffff00997802 */ /* 0x000fce0000000f00 */
[----:B-----5:R-:W-:Y:S05]  /*2a70*/  WARPSYNC.COLLECTIVE R153, `(.L_x_2358) ;  /* 0x0000000099087348 */ /* 0x020fea0003c00000 */
[----:B------:R0:W1:Y:S02]  /*2a80*/  SHFL.BFLY P0, R155, R148, R151, R150 ;  /* 0x0c000097949b7389 */ /* 0x0000640000000096 */
[----:B01---5:R-:W-:Y:S05]  /*2a90*/  ENDCOLLECTIVE ;  /* 0x000000000000791b */ /* 0x023fea0003800000 */
.L_x_2358:
[----:B------:R-:W-:Y:S05]  /*2aa0*/  BSYNC B2 ;  /* 0x0000000000027941 */ /* 0x000fea0003800000 */
.L_x_2357:
[----:B------:R-:W-:Y:S01]  /*2ab0*/  HFMA2 R151, -RZ, RZ, 0, 5.9604644775390625e-08 ;  /* 0x00000001ff977431 */ /* 0x000fe200000001ff */
[----:B------:R-:W-:Y:S01]  /*2ac0*/  MOV R148, R154 ;  /* 0x0000009a00947202 */ /* 0x000fe20000000f00 */
[----:B------:R-:W-:Y:S01]  /*2ad0*/  IMAD.MOV.U32 R153, RZ, RZ, -0x1 ;  /* 0xffffffffff997424 */ /* 0x000fe200078e00ff */
[----:B------:R-:W-:Y:S02]  /*2ae0*/  MOV R150, 0x1f ;  /* 0x0000001f00967802 */ /* 0x000fe40000000f00 */
[----:B------:R-:W-:-:S07]  /*2af0*/  MOV R152, R155 ;  /* 0x0000009b00987202 */ /* 0x000fce0000000f00 */
[----:B------:R-:W-:Y:S05]  /*2b00*/  WARPSYNC.COLLECTIVE R153, `(.L_x_2359) ;  /* 0x0000000099087348 */ /* 0x000fea0003c00000 */
[----:B------:R0:W1:Y:S02]  /*2b10*/  SHFL.BFLY P0, R155, R148, R151, R150 ;  /* 0x0c000097949b7389 */ /* 0x0000640000000096 */
[----:B01----:R-:W-:Y:S05]  /*2b20*/  ENDCOLLECTIVE ;  /* 0x000000000000791b */ /* 0x003fea0003800000 */
.L_x_2359:
[----:B------:R-:W-:Y:S01]  /*2b30*/  FADD R156, RZ, R152 ;  /* 0x00000098ff9c7221 */ /* 0x000fe20000000000 */
[----:B------:R-:W-:-:S04]  /*2b40*/  HFMA2 R151, -RZ, RZ, 0, 1.1920928955078125e-07 ;  /* 0x00000002ff977431 */ /* 0x000fc800000001ff */
[----:B------:R-:W-:Y:S01]  /*2b50*/  MOV R148, R156 ;  /* 0x0000009c00947202 */ /* 0x000fe20000000f00 */
[----:B------:R-:W-:-:S07]  /*2b60*/  FADD R157, R154, R155 ;  /* 0x0000009b9a9d7221 */ /* 0x000fce0000000000 */
[----:B------:R-:W-:Y:S05]  /*2b70*/  WARPSYNC.COLLECTIVE R153, `(.L_x_2360) ;  /* 0x0000000099087348 */ /* 0x000fea0003c00000 */
[----:B------:R0:W1:Y:S02]  /*2b80*/  SHFL.BFLY P0, R155, R148, R151, R150 ;  /* 0x0c000097949b7389 */ /* 0x0000640000000096 */
[----:B01----:R-:W-:Y:S05]  /*2b90*/  ENDCOLLECTIVE ;  /* 0x000000000000791b */ /* 0x003fea0003800000 */
.L_x_2360:
[----:B------:R-:W-:Y:S01]  /*2ba0*/  MOV R148, R157 ;  /* 0x0000009d00947202 */ /* 0x000fe20000000f00 */
[----:B------:R-:W-:-:S07]  /*2bb0*/  FADD R158, R156, R155 ;  /* 0x0000009b9c9e7221 */ /* 0x000fce0000000000 */
[----:B------:R-:W-:Y:S05]  /*2bc0*/  WARPSYNC.COLLECTIVE R153, `(.L_x_2361) ;  /* 0x0000000099087348 */ /* 0x000fea0003c00000 */
[----:B------:R0:W1:Y:S02]  /*2bd0*/  SHFL.BFLY P0, R155, R148, R151, R150 ;  /* 0x0c000097949b7389 */ /* 0x0000640000000096 */
[----:B01----:R-:W-:Y:S05]  /*2be0*/  ENDCOLLECTIVE ;  /* 0x000000000000791b */ /* 0x003fea0003800000 */
.L_x_2361:
[----:B------:R-:W-:Y:S01]  /*2bf0*/  HFMA2 R151, -RZ, RZ, 0, 2.384185791015625e-07 ;  /* 0x00000004ff977431 */ /* 0x000fe200000001ff */
[----:B------:R-:W-:Y:S02]  /*2c00*/  MOV R148, R158 ;  /* 0x0000009e00947202 */ /* 0x000fe40000000f00 */
[----:B------:R-:W-:-:S07]  /*2c10*/  MOV R152, R155 ;  /* 0x0000009b00987202 */ /* 0x000fce0000000f00 */
[----:B------:R-:W-:Y:S05]  /*2c20*/  WARPSYNC.COLLECTIVE R153, `(.L_x_2362) ;  /* 0x0000000099087348 */ /* 0x000fea0003c00000 */
[----:B------:R0:W1:Y:S02]  /*2c30*/  SHFL.BFLY P0, R155, R148, R151, R150 ;  /* 0x0c000097949b7389 */ /* 0x0000640000000096 */
[----:B01----:R-:W-:Y:S05]  /*2c40*/  ENDCOLLECTIVE ;  /* 0x000000000000791b */ /* 0x003fea0003800000 */
.L_x_2362:
[----:B------:R-:W-:-:S05]  /*2c50*/  FADD R159, R157, R152 ;  /* 0x000000989d9f7221 */ /* 0x000fca0000000000 */
[----:B------:R-:W-:Y:S01]  /*2c60*/  MOV R148, R159 ;  /* 0x0000009f00947202 */ /* 0x000fe20000000f00 */
[----:B------:R-:W-:-:S07]  /*2c70*/  FADD R152, R158, R155 ;  /* 0x0000009b9e987221 */ /* 0x000fce0000000000 */
[----:B------:R-:W-:Y:S05]  /*2c80*/  WARPSYNC.COLLECTIVE R153, `(.L_x_2363) ;  /* 0x0000000099087348 */ /* 0x000fea0003c00000 */
[----:B------:R0:W1:Y:S02]  /*2c90*/  SHFL.BFLY P0, R155, R148, R151, R150 ;  /* 0x0c000097949b7389 */ /* 0x0000640000000096 */
[----:B01----:R-:W-:Y:S05]  /*2ca0*/  ENDCOLLECTIVE ;  /* 0x000000000000791b */ /* 0x003fea0003800000 */
.L_x_2363:
[----:B------:R-:W-:Y:S01]  /*2cb0*/  MOV R148, R152 ;  /* 0x0000009800947202 */ /* 0x000fe20000000f00 */
[----:B------:R-:W-:Y:S01]  /*2cc0*/  IMAD.MOV.U32 R151, RZ, RZ, 0x8 ;  /* 0x00000008ff977424 */ /* 0x000fe200078e00ff */
[----:B------:R-:W-:-:S07]  /*2cd0*/  MOV R160, R155 ;  /* 0x0000009b00a07202 */ /* 0x000fce0000000f00 */
[----:B------:R-:W-:Y:S05]  /*2ce0*/  WARPSYNC.COLLECTIVE R153, `(.L_x_2364) ;  /* 0x0000000099087348 */ /* 0x000fea0003c00000 */
[----:B------:R0:W1:Y:S02]  /*2cf0*/  SHFL.BFLY P0, R155, R148, R151, R150 ;  /* 0x0c000097949b7389 */ /* 0x0000640000000096 */
[----:B01----:R-:W-:Y:S05]  /*2d00*/  ENDCOLLECTIVE ;  /* 0x000000000000791b */ /* 0x003fea0003800000 */
.L_x_2364:
[----:B------:R-:W-:-:S05]  /*2d10*/  FADD R154, R159, R160 ;  /* 0x000000a09f9a7221 */ /* 0x000fca0000000000 */
[----:B------:R-:W-:Y:S02]  /*2d20*/  MOV R148, R154 ;  /* 0x0000009a00947202 */ /* 0x000fe40000000f00 */
[----:B------:R-:W-:-:S07]  /*2d30*/  MOV R159, R155 ;  /* 0x0000009b009f7202 */ /* 0x000fce0000000f00 */
[----:B------:R-:W-:Y:S05]  /*2d40*/  WARPSYNC.COLLECTIVE R153, `(.L_x_2365) ;  /* 0x0000000099087348 */ /* 0x000fea0003c00000 */
[----:B------:R0:W1:Y:S02]  /*2d50*/  SHFL.BFLY P0, R155, R148, R151, R150 ;  /* 0x0c000097949b7389 */ /* 0x0000640000000096 */
[----:B01----:R-:W-:Y:S05]  /*2d60*/  ENDCOLLECTIVE ;  /* 0x000000000000791b */ /* 0x003fea0003800000 */
.L_x_2365:
[----:B------:R-:W-:Y:S01]  /*2d70*/  MOV R157, R155 ;  /* 0x0000009b009d7202 */ /* 0x000fe20000000f00 */
[----:B------:R-:W-:Y:S06]  /*2d80*/  BRA `(.L_x_2366) ;  /* 0xffffffe800cc7947 */ /* 0x000fec000383ffff */
.L_x_2354:
[----:B------:R-:W-:Y:S01]  /*2d90*/  HFMA2 R151, -RZ, RZ, 0, 9.5367431640625e-07 ;  /* 0x00000010ff977431 */ /* 0x000fe200000001ff */
[----:B------:R-:W-:Y:S01]  /*2da0*/  BSSY B2, `(.L_x_2367) ;  /* 0x0000006000027945 */ /* 0x000fe20003800000 */
[----:B------:R-:W-:Y:S02]  /*2db0*/  MOV R150, 0x1f ;  /* 0x0000001f00967802 */ /* 0x000fe40000000f00 */
[----:B------:R-:W-:-:S07]  /*2dc0*/  MOV R153, 0xffffffff ;  /* 0xffffffff00997802 */ /* 0x000fce0000000f00 */
[----:B0-2--5:R-:W-:Y:S05]  /*2dd0*/  WARPSYNC.COLLECTIVE R153, `(.L_x_2368) ;  /* 0x0000000099087348 */ /* 0x025fea0003c00000 */
[----:B------:R1:W3:Y:S02]  /*2de0*/  SHFL.BFLY P0, R155, R148, R151, R150 ;  /* 0x0c000097949b7389 */ /* 0x0002e40000000096 */
[----:B0123-5:R-:W-:Y:S05]  /*2df0*/  ENDCOLLECTIVE ;  /* 0x000000000000791b */ /* 0x02ffea0003800000 */
.L_x_2368:
[----:B------:R-:W-:Y:S05]  /*2e00*/  BSYNC B2 ;  /* 0x0000000000027941 */ /* 0x000fea0003800000 */
.L_x_2367:
[----:B------:R-:W-:Y:S05]  /*2e10*/  BRA `(.L_x_2369) ;  /* 0xffffffe800b47947 */ /* 0x000fea000383ffff */
.L_x_2355:
[----:B------:R-:W-:Y:S01]  /*2e20*/  HFMA2 R151, -RZ, RZ, 0, 9.5367431640625e-07 ;  /* 0x00000010ff977431 */ /* 0x000fe200000001ff */
[----:B------:R-:W-:Y:S01]  /*2e30*/  BSSY B2, `(.L_x_2370) ;  /* 0x0000006000027945 */ /* 0x000fe20003800000 */
[----:B------:R-:W-:Y:S02]  /*2e40*/  MOV R150, 0x1f ;  /* 0x0000001f00967802 */ /* 0x000fe40000000f00 */
[----:B------:R-:W-:-:S07]  /*2e50*/  MOV R153, 0xffffffff ;  /* 0xffffffff00997802 */ /* 0x000fce0000000f00 */
[----:B0----5:R-:W-:Y:S05]  /*2e60*/  WARPSYNC.COLLECTIVE R153, `(.L_x_2371) ;  /* 0x0000000099087348 */ /* 0x021fea0003c00000 */
[----:B------:R1:W2:Y:S02]  /*2e70*/  SHFL.BFLY P0, R155, R148, R151, R150 ;  /* 0x0c000097949b7389 */ /* 0x0002a40000000096 */
[----:B012--5:R-:W-:Y:S05]  /*2e80*/  ENDCOLLECTIVE ;  /* 0x000000000000791b */ /* 0x027fea0003800000 */
.L_x_2371:
[----:B------:R-:W-:Y:S05]  /*2e90*/  BSYNC B2 ;  /* 0x0000000000027941 */ /* 0x000fea0003800000 */
.L_x_2370:
[----:B------:R-:W-:Y:S05]  /*2ea0*/  BRA `(.L_x_2372) ;  /* 0xffffffe800a07947 */ /* 0x000fea000383ffff */
.L_x_2373:
        /* <DEDUP_REMOVED lines=13> */
.L_x_5137:


//--------------------- .text._ZN18transformer_engine13normalization24rmsnorm_bwd_tuned_kernelINS0_13Kernel_traitsI6__halfS3_S3_fjLj1024ELj1ELj4ELj1ELj16ENS0_18Kernel_traits_baseILj1024ES3_S3_S3_fjLj128EEEEELb1EEEvNS0_20BackwardKernelParamsE --------------------------
	.section	.text._ZN18transformer_engine13normalization24rmsnorm_bwd_tuned_kernelINS0_13Kernel_traitsI6__halfS3_S3_fjLj1024ELj1ELj4ELj1ELj16ENS0_18Kernel_traits_baseILj1024ES3_S3_S3_fjLj128EEEEELb1EEEvNS0_20BackwardKernelParamsE,"ax",@progbits
	.align	128
        .global         _ZN18transformer_engine13normalization24rmsnorm_bwd_tuned_kernelINS0_13Kernel_traitsI6__halfS3_S3_fjLj1024ELj1ELj4ELj1ELj16ENS0_18Kernel_traits_baseILj1024ES3_S3_S3_fjLj128EEEEELb1EEEvNS0_20BackwardKernelParamsE
        .type           _ZN18transformer_engine13normalization24rmsnorm_bwd_tuned_kernelINS0_13Kernel_traitsI6__halfS3_S3_fjLj1024ELj1ELj4ELj1ELj16ENS0_18Kernel_traits_baseILj1024ES3_S3_S3_fjLj128EEEEELb1EEEvNS0_20BackwardKernelParamsE,@function
        .size           _ZN18transformer_engine13normalization24rmsnorm_bwd_tuned_kernelINS0_13Kernel_traitsI6__halfS3_S3_fjLj1024ELj1ELj4ELj1ELj16ENS0_18Kernel_traits_baseILj1024ES3_S3_S3_fjLj128EEEEELb1EEEvNS0_20BackwardKernelParamsE,(.L_x_5138 - _ZN18transformer_engine13normalization24rmsnorm_bwd_tuned_kernelINS0_13Kernel_traitsI6__halfS3_S3_fjLj1024ELj1ELj4ELj1ELj16ENS0_18Kernel_traits_baseILj1024ES3_S3_S3_fjLj128EEEEELb1EEEvNS0_20BackwardKernelParamsE)
        .other          _ZN18transformer_engine13normalization24rmsnorm_bwd_tuned_kernelINS0_13Kernel_traitsI6__halfS3_S3_fjLj1024ELj1ELj4ELj1ELj16ENS0_18Kernel_traits_baseILj1024ES3_S3_S3_fjLj128EEEEELb1EEEvNS0_20BackwardKernelParamsE,@"STO_CUDA_ENTRY STV_DEFAULT"
_ZN18transformer_engine13normalization24rmsnorm_bwd_tuned_kernelINS0_13Kernel_traitsI6__halfS3_S3_fjLj1024ELj1ELj4ELj1ELj16ENS0_18Kernel_traits_baseILj1024ES3_S3_S3_fjLj128EEEEELb1EEEvNS0_20BackwardKernelParamsE:
.text._ZN18transformer_engine13normalization24rmsnorm_bwd_tuned_kernelINS0_13Kernel_traitsI6__halfS3_S3_fjLj1024ELj1ELj4ELj1ELj16ENS0_18Kernel_traits_baseILj1024ES3_S3_S3_fjLj128EEEEELb1EEEvNS0_20BackwardKernelParamsE:
        /* <DEDUP_REMOVED lines=34> */
[----:B------:R-:W5:Y:S01]  /*0220*/  LDG.E.128 R4, desc[UR6][R2.64+0x600] ;  /* 0x0006000602047981 */ /* 0x000f62000c1e1d00 */
[----:B-1----:R-:W-:Y:S01]  /*0230*/  ISETP.NE.AND P0, PT, RZ, UR4, PT ;  /* 0x00000004ff007c0c */ /* 0x002fe2000bf05270 */
[----:B------:R-:W-:Y:S01]  /*0240*/  BSSY B0, `(.L_x_2376) ;  /* 0x00001bb000007945 */ /* 0x000fe20003800000 */
[----:B------:R-:W-:-:S02]  /*0250*/  CS2R R80, SRZ ;  /* 0x0000000000507805 */ /* 0x000fc4000001ff00 */
[----:B------:R-:W-:Y:S01]  /*0260*/  FSEL R83, RZ, 1, !P0 ;  /* 0x3f800000ff537808 */ /* 0x000fe20004000000 */
[----:B--2---:R-:W-:Y:S02]  /*0270*/  HADD2.F32 R114, -RZ, R16.H0_H0 ;  /* 0x20000010ff727230 */ /* 0x004fe40000004100 */
[----:B------:R-:W-:Y:S02]  /*0280*/  HADD2.F32 R110, -RZ, R18.H0_H0 ;  /* 0x20000012ff6e7230 */ /* 0x000fe40000004100 */
[----:B---3--:R-:W-:Y:S02]  /*0290*/  HADD2.F32 R106, -RZ, R12.H0_H0 ;  /* 0x2000000cff6a7230 */ /* 0x008fe40000004100 */
[C---:B------:R-:W-:Y:S01]  /*02a0*/  FADD R114, R83.reuse, R114 ;  /* 0x0000007253727221 */ /* 0x040fe20000000000 */
[----:B------:R-:W-:Y:S02]  /*02b0*/  HADD2.F32 R102, -RZ, R14.H0_H0 ;  /* 0x2000000eff667230 */ /* 0x000fe40000004100 */
[----:B------:R-:W-:Y:S01]  /*02c0*/  FADD R110, R83, R110 ;  /* 0x0000006e536e7221 */ /* 0x000fe20000000000 */
[----:B----4-:R-:W-:-:S02]  /*02d0*/  HADD2.F32 R98, -RZ, R8.H0_H0 ;  /* 0x20000008ff627230 */ /* 0x010fc40000004100 */
[C---:B------:R-:W-:Y:S01]  /*02e0*/  FADD R106, R83.reuse, R106 ;  /* 0x0000006a536a7221 */ /* 0x040fe20000000000 */
[----:B------:R-:W-:Y:S02]  /*02f0*/  HADD2.F32 R94, -RZ, R10.H0_H0 ;  /* 0x2000000aff5e7230 */ /* 0x000fe40000004100 */
[C---:B------:R-:W-:Y:S01]  /*0300*/  FADD R102, R83.reuse, R102 ;  /* 0x0000006653667221 */ /* 0x040fe20000000000 */
[----:B-----5:R-:W-:Y:S02]  /*0310*/  HADD2.F32 R90, -RZ, R4.H0_H0 ;  /* 0x20000004ff5a7230 */ /* 0x020fe40000004100 */
        /* <DEDUP_REMOVED lines=67> */
[----:B------:R-:W-:-:S07]  /*0750*/  CS2R R2, SRZ ;  /* 0x0000000000027805 */ /* 0x000fce000001ff00 */
.L_x_2380:
[----:B0-----:R-:W0:Y:S01]  /*0760*/  LDC.64 R124, c[0x0][0x390] ;  /* 0x0000e400ff7c7b82 */ /* 0x001e220000000a00 */
[----:B------:R-:W-:-:S07]  /*0770*/  LEA R117, R82, R115, 0x7 ;  /* 0x0000007352757211 */ /* 0x000fce00078e38ff */
[----:B------:R-:W1:Y:S08]  /*0780*/  LDC.64 R122, c[0x0][0x3c8] ;  /* 0x0000f200ff7a7b82 */ /* 0x000e700000000a00 */
[----:B--2---:R-:W2:Y:S01]  /*0790*/  LDC.64 R120, c[0x0][0x3a0] ;  /* 0x0000e800ff787b82 */ /* 0x004ea20000000a00 */
        /* <DEDUP_REMOVED lines=8> */
[----:B------:R-:W2:Y:S04]  /*0820*/  LDG.E R116, desc[UR6][R120.64] ;  /* 0x0000000678747981 */ /* 0x000ea8000c1e1900 */
[----:B------:R-:W2:Y:S04]  /*0830*/  LDG.E.128 R68, desc[UR6][R122.64+0x200] ;  /* 0x000200067a447981 */ /* 0x000ea8000c1e1d00 */
[----:B------:R-:W2:Y:S04]  /*0840*/  LDG.E.128 R76, desc[UR6][R122.64+0x400] ;  /* 0x000400067a4c7981 */ /* 0x000ea8000c1e1d00 */
[----:B------:R1:W2:Y:S04]  /*0850*/  LDG.E.128 R72, desc[UR6][R124.64+0x400] ;  /* 0x000400067c487981 */ /* 0x0002a8000c1e1d00 */
[----:B------:R1:W2:Y:S01]  /*0860*/  LDG.E.128 R52, desc[UR6][R122.64+0x600] ;  /* 0x000600067a347981 */ /* 0x0002a2000c1e1d00 */
[----:B0-----:R-:W-:-:S05]  /*0870*/  IMAD.WIDE.U32 R118, R117, 0x10, R118 ;  /* 0x0000001075767825 */ /* 0x001fca00078e0076 */
[----:B------:R-:W5:Y:S04]  /*0880*/  LDG.E.128 R44, desc[UR6][R118.64] ;  /* 0x00000006762c7981 */ /* 0x000f68000c1e1d00 */
[----:B------:R-:W5:Y:S04]  /*0890*/  LDG.E.128 R40, desc[UR6][R118.64+0x200] ;  /* 0x0002000676287981 */ /* 0x000f68000c1e1d00 */
[----:B------:R-:W5:Y:S04]  /*08a0*/  LDG.E.128 R36, desc[UR6][R118.64+0x400] ;  /* 0x0004000676247981 */ /* 0x000f68000c1e1d00 */
[----:B------:R0:W5:Y:S01]  /*08b0*/  LDG.E.128 R32, desc[UR6][R118.64+0x600] ;  /* 0x0006000676207981 */ /* 0x000162000c1e1d00 */
[----:B------:R-:W-:Y:S01]  /*08c0*/  UMOV UR4, 0xffffffff ;  /* 0xffffffff00047882 */ /* 0x000fe20000000000 */
[----:B---3--:R-:W-:-:S02]  /*08d0*/  HADD2.F32 R151, -RZ, R56.H0_H0 ;  /* 0x20000038ff977230 */ /* 0x008fc40000004100 */
[----:B------:R-:W-:Y:S02]  /*08e0*/  HADD2.F32 R147, -RZ, R56.H1_H1 ;  /* 0x30000038ff937230 */ /* 0x000fe40000004100 */
[--C-:B------:R-:W-:Y:S02]  /*08f0*/  HADD2.F32 R143, -RZ, R57.reuse.H0_H0 ;  /* 0x20000039ff8f7230 */ /* 0x100fe40000004100 */
[--C-:B----4-:R-:W-:Y:S02]  /*0900*/  HADD2.F32 R145, -RZ, R60.reuse.H0_H0 ;  /* 0x2000003cff917230 */ /* 0x110fe40000004100 */
[----:B------:R-:W-:Y:S02]  /*0910*/  HADD2.F32 R142, -RZ, R60.H1_H1 ;  /* 0x3000003cff8e7230 */ /* 0x000fe40000004100 */
[C---:B--2---:R-:W-:Y:S01]  /*0920*/  FMUL R0, R116.reuse, R151 ;  /* 0x0000009774007220 */ /* 0x044fe20000400000 */
[----:B------:R-:W-:Y:S01]  /*0930*/  FMUL R147, R116, R147 ;  /* 0x0000009374937220 */ /* 0x000fe20000400000 */
[----:B------:R-:W-:-:S02]  /*0940*/  HADD2.F32 R141, -RZ, R57.H1_H1 ;  /* 0x30000039ff8d7230 */ /* 0x000fc40000004100 */
[-C--:B------:R-:W-:Y:S01]  /*0950*/  FFMA R3, R0, R145.reuse, R3 ;  /* 0x0000009100037223 */ /* 0x080fe20000000003 */
[----:B------:R-:W-:Y:S01]  /*0960*/  FMUL R145, R114, R145 ;  /* 0x0000009172917220 */ /* 0x000fe20000400000 */
[----:B------:R-:W-:Y:S02]  /*0970*/  HADD2.F32 R140, -RZ, R61.H0_H0 ;  /* 0x2000003dff8c7230 */ /* 0x000fe40000004100 */
[----:B------:R-:W-:Y:S01]  /*0980*/  FMUL R143, R116, R143 ;  /* 0x0000008f748f7220 */ /* 0x000fe20000400000 */
[--C-:B------:R-:W-:Y:S02]  /*0990*/  HADD2.F32 R57, -RZ, R49.reuse.H0_H0 ;  /* 0x20000031ff397230 */ /* 0x100fe40000004100 */
[-C--:B------:R-:W-:Y:S01]  /*09a0*/  FFMA R2, R147, R142.reuse, R2 ;  /* 0x0000008e93027223 */ /* 0x080fe20000000002 */
[----:B------:R-:W-:Y:S02]  /*09b0*/  HADD2.F32 R155, -RZ, R49.H1_H1 ;  /* 0x30000031ff9b7230 */ /* 0x000fe40000004100 */
[----:B------:R-:W-:Y:S01]  /*09c0*/  FMUL R142, R113, R142 ;  /* 0x0000008e718e7220 */ /* 0x000fe20000400000 */
[----:B------:R-:W-:-:S02]  /*09d0*/  HADD2.F32 R49, -RZ, R50.H0_H0 ;  /* 0x20000032ff317230 */ /* 0x000fc40000004100 */
[----:B------:R-:W-:Y:S02]  /*09e0*/  HADD2.F32 R149, -RZ, R50.H1_H1 ;  /* 0x30000032ff957230 */ /* 0x000fe40000004100 */
[----:B------:R-:W-:Y:S01]  /*09f0*/  FFMA R50, R0, R145, RZ ;  /* 0x0000009100327223 */ /* 0x000fe200000000ff */
[--C-:B------:R-:W-:Y:S02]  /*0a00*/  HADD2.F32 R139, -RZ, R58.reuse.H0_H0 ;  /* 0x2000003aff8b7230 */ /* 0x100fe40000004100 */
[----:B------:R-:W-:Y:S01]  /*0a10*/  FMUL R141, R116, R141 ;  /* 0x0000008d748d7220 */ /* 0x000fe20000400000 */
[----:B------:R-:W-:Y:S02]  /*0a20*/  HADD2.F32 R138, -RZ, R61.H1_H1 ;  /* 0x3000003dff8a7230 */ /* 0x000fe40000004100 */
[-C--:B------:R-:W-:Y:S01]  /*0a30*/  FFMA R4, R143, R140.reuse, R4 ;  /* 0x0000008c8f047223 */ /* 0x080fe20000000004 */
[----:B------:R-:W-:Y:S01]  /*0a40*/  FMUL R140, R112, R140 ;  /* 0x0000008c708c7220 */ /* 0x000fe20000400000 */
[----:B------:R-:W-:Y:S01]  /*0a50*/  FFMA R50, R147, R142, R50 ;  /* 0x0000008e93327223 */ /* 0x000fe20000000032 */
[----:B------:R-:W-:-:S02]  /*0a60*/  HADD2.F32 R137, -RZ, R58.H1_H1 ;  /* 0x3000003aff897230 */ /* 0x000fc40000004100 */
[C---:B------:R-:W-:Y:S01]  /*0a70*/  FMUL R139, R116.reuse, R139 ;  /* 0x0000008b748b7220 */ /* 0x040fe20000400000 */
[--C-:B------:R-:W-:Y:S02]  /*0a80*/  HADD2.F32 R136, -RZ, R62.reuse.H0_H0 ;  /* 0x2000003eff887230 */ /* 0x100fe40000004100 */
[-C--:B------:R-:W-:Y:S01]  /*0a90*/  FFMA R5, R141, R138.reuse, R5 ;  /* 0x0000008a8d057223 */ /* 0x080fe20000000005 */
[----:B------:R-:W-:Y:S01]  /*0aa0*/  FMUL R138, R111, R138 ;  /* 0x0000008a6f8a7220 */ /* 0x000fe20000400000 */
[----:B------:R-:W-:Y:S01]  /*0ab0*/  FFMA R50, R143, R140, R50 ;  /* 0x0000008c8f327223 */ /* 0x000fe20000000032 */
        /* <DEDUP_REMOVED lines=12> */
[----:B------:R-:W-:Y:S02]  /*0b80*/  HADD2.F32 R130, -RZ, R63.H1_H1 ;  /* 0x3000003fff827230 */ /* 0x000fe40000004100 */
[----:B------:R-:W-:Y:S01]  /*0b90*/  FMUL R133, R116, R133 ;  /* 0x0000008574857220 */ /* 0x000fe20000400000 */
[--C-:B------:R-:W-:Y:S02]  /*0ba0*/  HADD2.F32 R131, -RZ, R64.reuse.H0_H0 ;  /* 0x20000040ff837230 */ /* 0x100fe40000004100 */
        /* <DEDUP_REMOVED lines=15> */
[----:B-1----:R-:W-:-:S02]  /*0ca0*/  HADD2.F32 R125, -RZ, R65.H1_H1 ;  /* 0x30000041ff7d7230 */ /* 0x002fc40000004100 */
        /* <DEDUP_REMOVED lines=17> */
[----:B0-----:R-:W-:Y:S02]  /*0dc0*/  HADD2.F32 R118, -RZ, R70.H1_H1 ;  /* 0x30000046ff767230 */ /* 0x001fe40000004100 */
[----:B------:R-:W-:Y:S01]  /*0dd0*/  FMUL R121, R116, R121 ;  /* 0x0000007974797220 */ /* 0x000fe20000400000 */
[-C--:B------:R-:W-:Y:S01]  /*0de0*/  FFMA R14, R123, R120.reuse, R14 ;  /* 0x000000787b0e7223 */ /* 0x080fe2000000000e */
[----:B------:R-:W-:Y:S01]  /*0df0*/  FMUL R120, R102, R120 ;  /* 0x0000007866787220 */ /* 0x000fe20000400000 */
[----:B------:R-:W-:Y:S01]  /*0e00*/  FFMA R50, R125, R122, R50 ;  /* 0x0000007a7d327223 */ /* 0x000fe20000000032 */
[----:B------:R-:W-:-:S02]  /*0e10*/  HADD2.F32 R119, -RZ, R67.H0_H0 ;  /* 0x20000043ff777230 */ /* 0x000fc40000004100 */
[-C--:B------:R-:W-:Y:S01]  /*0e20*/  FFMA R15, R121, R118.reuse, R15 ;  /* 0x00000076790f7223 */ /* 0x080fe2000000000f */
[----:B------:R-:W-:Y:S02]  /*0e30*/  HADD2.F32 R146, -RZ, R71.H0_H0 ;  /* 0x20000047ff927230 */ /* 0x000fe40000004100 */
[----:B------:R-:W-:Y:S01]  /*0e40*/  FMUL R118, R101, R118 ;  /* 0x0000007665767220 */ /* 0x000fe20000400000 */
[----:B------:R-:W-:Y:S01]  /*0e50*/  FFMA R50, R123, R120, R50 ;  /* 0x000000787b327223 */ /* 0x000fe20000000032 */
[----:B------:R-:W-:Y:S02]  /*0e60*/  HADD2.F32 R66, -RZ, R67.H1_H1 ;  /* 0x30000043ff427230 */ /* 0x000fe40000004100 */
[----:B------:R-:W-:Y:S01]  /*0e70*/  FMUL R119, R116, R119 ;  /* 0x0000007774777220 */ /* 0x000fe20000400000 */
[----:B------:R-:W-:Y:S02]  /*0e80*/  HADD2.F32 R62, -RZ, R71.H1_H1 ;  /* 0x30000047ff3e7230 */ /* 0x000fe40000004100 */
[----:B------:R-:W-:Y:S01]  /*0e90*/  FFMA R50, R121, R118, R50 ;  /* 0x0000007679327223 */ /* 0x000fe20000000032 */
[----:B------:R-:W-:-:S02]  /*0ea0*/  HADD2.F32 R163, -RZ, R78.H0_H0 ;  /* 0x2000004effa37230 */ /* 0x000fc40000004100 */
[----:B------:R-:W-:Y:S02]  /*0eb0*/  HADD2.F32 R64, -RZ, R78.H1_H1 ;  /* 0x3000004eff407230 */ /* 0x000fe40000004100 */
[----:B------:R-:W-:Y:S01]  /*0ec0*/  FMUL R78, R100, R146 ;  /* 0x00000092644e7220 */ /* 0x000fe20000400000 */
[--C-:B------:R-:W-:Y:S02]  /*0ed0*/  HADD2.F32 R70, -RZ, R72.reuse.H0_H0 ;  /* 0x20000048ff467230 */ /* 0x100fe40000004100 */
[----:B------:R-:W-:Y:S02]  /*0ee0*/  HADD2.F32 R58, -RZ, R72.H1_H1 ;  /* 0x30000048ff3a7230 */ /* 0x000fe40000004100 */
[--C-:B------:R-:W-:Y:S02]  /*0ef0*/  HADD2.F32 R56, -RZ, R73.reuse.H0_H0 ;  /* 0x20000049ff387230 */ /* 0x100fe40000004100 */
[----:B------:R-:W-:Y:S02]  /*0f00*/  HADD2.F32 R71, -RZ, R73.H1_H1 ;  /* 0x30000049ff477230 */ /* 0x000fe40000004100 */
[----:B------:R-:W-:Y:S01]  /*0f10*/  FFMA R50, R119, R78, R50 ;  /* 0x0000004e77327223 */ /* 0x000fe20000000032 */
[----:B------:R-:W-:-:S02]  /*0f20*/  HADD2.F32 R73, -RZ, R76.H0_H0 ;  /* 0x2000004cff497230 */ /* 0x000fc40000004100 */
[----:B------:R-:W-:Y:S02]  /*0f30*/  HADD2.F32 R72, -RZ, R76.H1_H1 ;  /* 0x3000004cff487230 */ /* 0x000fe40000004100 */
[----:B------:R-:W-:Y:S01]  /*0f40*/  FMUL R76, R99, R62 ;  /* 0x0000003e634c7220 */ /* 0x000fe20000400000 */
[--C-:B------:R-:W-:Y:S02]  /*0f50*/  HADD2.F32 R161, -RZ, R79.reuse.H0_H0 ;  /* 0x2000004fffa17230 */ /* 0x100fe40000004100 */
[----:B------:R-:W-:Y:S02]  /*0f60*/  HADD2.F32 R60, -RZ, R79.H1_H1 ;  /* 0x3000004fff3c7230 */ /* 0x000fe40000004100 */
[----:B------:R-:W-:Y:S01]  /*0f70*/  FMUL R79, R116, R66 ;  /* 0x00000042744f7220 */ /* 0x000fe20000400000 */
[--C-:B------:R-:W-:Y:S02]  /*0f80*/  HADD2.F32 R65, -RZ, R75.reuse.H0_H0 ;  /* 0x2000004bff417230 */ /* 0x100fe40000004100 */
[----:B------:R-:W-:-:S02]  /*0f90*/  HADD2.F32 R63, -RZ, R75.H1_H1 ;  /* 0x3000004bff3f7230 */ /* 0x000fc40000004100 */
[----:B------:R-:W-:Y:S01]  /*0fa0*/  FMUL R75, R116, R58 ;  /* 0x0000003a744b7220 */ /* 0x000fe20000400000 */
[--C-:B------:R-:W-:Y:S02]  /*0fb0*/  HADD2.F32 R69, -RZ, R74.reuse.H0_H0 ;  /* 0x2000004aff457230 */ /* 0x100fe40000004100 */
[----:B------:R-:W-:Y:S01]  /*0fc0*/  FFMA R50, R79, R76, R50 ;  /* 0x0000004c4f327223 */ /* 0x000fe20000000032 */
[----:B------:R-:W-:Y:S02]  /*0fd0*/  HADD2.F32 R67, -RZ, R74.H1_H1 ;  /* 0x3000004aff437230 */ /* 0x000fe40000004100 */
[----:B------:R-:W-:Y:S01]  /*0fe0*/  FMUL R74, R98, R73 ;  /* 0x00000049624a7220 */ /* 0x000fe20000400000 */
[--C-:B------:R-:W-:Y:S02]  /*0ff0*/  HADD2.F32 R165, -RZ, R77.reuse.H0_H0 ;  /* 0x2000004dffa57230 */ /* 0x100fe40000004100 */
[----:B------:R-:W-:Y:S02]  /*1000*/  HADD2.F32 R68, -RZ, R77.H1_H1 ;  /* 0x3000004dff447230 */ /* 0x000fe40000004100 */
[----:B------:R-:W-:Y:S01]  /*1010*/  FMUL R77, R116, R70 ;  /* 0x00000046744d7220 */ /* 0x000fe20000400000 */
[-C--:B------:R-:W-:Y:S01]  /*1020*/  FFMA R19, R75, R72.reuse, R19 ;  /* 0x000000484b137223 */ /* 0x080fe20000000013 */
[----:B------:R-:W-:-:S02]  /*1030*/  FMUL R72, R97, R72 ;  /* 0x0000004861487220 */ /* 0x000fc40000400000 */
[C---:B------:R-:W-:Y:S01]  /*1040*/  FFMA R50, R77.reuse, R74, R50 ;  /* 0x0000004a4d327223 */ /* 0x040fe20000000032 */
[----:B------:R-:W-:Y:S01]  /*1050*/  FFMA R18, R77, R73, R18 ;  /* 0x000000494d127223 */ /* 0x000fe20000000012 */
[C---:B------:R-:W-:Y:S01]  /*1060*/  FMUL R71, R116.reuse, R71 ;  /* 0x0000004774477220 */ /* 0x040fe20000400000 */
[----:B------:R-:W-:Y:S01]  /*1070*/  FMUL R73, R116, R56 ;  /* 0x0000003874497220 */ /* 0x000fe20000400000 */
[----:B------:R-:W-:Y:S01]  /*1080*/  FMUL R70, R96, R165 ;  /* 0x000000a560467220 */ /* 0x000fe20000400000 */
[----:B------:R-:W-:Y:S01]  /*1090*/  FFMA R50, R75, R72, R50 ;  /* 0x000000484b327223 */ /* 0x000fe20000000032 */
[-C--:B------:R-:W-:Y:S01]  /*10a0*/  FFMA R21, R71, R68.reuse, R21 ;  /* 0x0000004447157223 */ /* 0x080fe20000000015 */
[----:B------:R-:W-:Y:S02]  /*10b0*/  FMUL R68, R95, R68 ;  /* 0x000000445f447220 */ /* 0x000fe40000400000 */
[----:B------:R-:W-:Y:S01]  /*10c0*/  FFMA R50, R73, R70, R50 ;  /* 0x0000004649327223 */ /* 0x000fe20000000032 */
[C---:B------:R-:W-:Y:S01]  /*10d0*/  FMUL R67, R116.reuse, R67 ;  /* 0x0000004374437220 */ /* 0x040fe20000400000 */
[----:B------:R-:W-:Y:S01]  /*10e0*/  FMUL R69, R116, R69 ;  /* 0x0000004574457220 */ /* 0x000fe20000400000 */
[----:B------:R-:W-:Y:S01]  /*10f0*/  FMUL R66, R94, R163 ;  /* 0x000000a35e427220 */ /* 0x000fe20000400000 */
[----:B------:R-:W-:Y:S01]  /*1100*/  FFMA R50, R71, R68, R50 ;  /* 0x0000004447327223 */ /* 0x000fe20000000032 */
[-C--:B------:R-:W-:Y:S01]  /*1110*/  FFMA R23, R67, R64.reuse, R23 ;  /* 0x0000004043177223 */ /* 0x080fe20000000017 */
[----:B------:R-:W-:-:S02]  /*1120*/  FMUL R64, R93, R64 ;  /* 0x000000405d407220 */ /* 0x000fc40000400000 */
[----:B------:R-:W-:Y:S01]  /*1130*/  FFMA R50, R69, R66, R50 ;  /* 0x0000004245327223 */ /* 0x000fe20000000032 */
[----:B------:R-:W-:Y:S01]  /*1140*/  FFMA R17, R79, R62, R17 ;  /* 0x0000003e4f117223 */ /* 0x000fe20000000011 */
[C---:B------:R-:W-:Y:S01]  /*1150*/  FMUL R63, R116.reuse, R63 ;  /* 0x0000003f743f7220 */ /* 0x040fe20000400000 */
[----:B------:R-:W-:Y:S01]  /*1160*/  FMUL R65, R116, R65 ;  /* 0x0000004174417220 */ /* 0x000fe20000400000 */
[----:B------:R-:W-:Y:S01]  /*1170*/  FMUL R62, R92, R161 ;  /* 0x000000a15c3e7220 */ /* 0x000fe20000400000 */
[----:B------:R-:W-:Y:S01]  /*1180*/  FFMA R50, R67, R64, R50 ;  /* 0x0000004043327223 */ /* 0x000fe20000000032 */
[----:B------:R-:W-:Y:S02]  /*1190*/  HADD2.F32 R61, -RZ, R48.H0_H0 ;  /* 0x20000030ff3d7230 */ /* 0x000fe40000004100 */
[-C--:B------:R-:W-:Y:S01]  /*11a0*/  FFMA R25, R63, R60.reuse, R25 ;  /* 0x0000003c3f197223 */ /* 0x080fe20000000019 */
[----:B------:R-:W-:Y:S02]  /*11b0*/  HADD2.F32 R159, -RZ, R52.H0_H0 ;  /* 0x20000034ff9f7230 */ /* 0x000fe40000004100 */
[----:B------:R-:W-:Y:S01]  /*11c0*/  FMUL R60, R91, R60 ;  /* 0x0000003c5b3c7220 */ /* 0x000fe20000400000 */
[----:B------:R-:W-:Y:S01]  /*11d0*/  FFMA R50, R65, R62, R50 ;  /* 0x0000003e41327223 */ /* 0x000fe20000000032 */
[----:B------:R-:W-:-:S02]  /*11e0*/  HADD2.F32 R59, -RZ, R48.H1_H1 ;  /* 0x30000030ff3b7230 */ /* 0x000fc40000004100 */
[----:B------:R-:W-:Y:S01]  /*11f0*/  FMUL R61, R116, R61 ;  /* 0x0000003d743d7220 */ /* 0x000fe20000400000 */
[----:B------:R-:W-:Y:S02]  /*1200*/  HADD2.F32 R52, -RZ, R52.H1_H1 ;  /* 0x30000034ff347230 */ /* 0x000fe40000004100 */
[----:B------:R-:W-:Y:S01]  /*1210*/  FMUL R58, R90, R159 ;  /* 0x0000009f5a3a7220 */ /* 0x000fe20000400000 */
[----:B------:R-:W-:Y:S01]  /*1220*/  FFMA R50, R63, R60, R50 ;  /* 0x0000003c3f327223 */ /* 0x000fe20000000032 */
[--C-:B------:R-:W-:Y:S02]  /*1230*/  HADD2.F32 R157, -RZ, R53.reuse.H0_H0 ;  /* 0x20000035ff9d7230 */ /* 0x100fe40000004100 */
[----:B------:R-:W-:Y:S01]  /*1240*/  FMUL R59, R116, R59 ;  /* 0x0000003b743b7220 */ /* 0x000fe20000400000 */
[----:B------:R-:W-:Y:S01]  /*1250*/  FMUL R56, R89, R52 ;  /* 0x0000003459387220 */ /* 0x000fe20000400000 */
[----:B------:R-:W-:Y:S01]  /*1260*/  FFMA R50, R61, R58, R50 ;  /* 0x0000003a3d327223 */ /* 0x000fe20000000032 */
[----:B------:R-:W-:-:S02]  /*1270*/  HADD2.F32 R48, -RZ, R53.H1_H1 ;  /* 0x30000035ff307230 */ /* 0x000fc40000004100 */
[C---:B------:R-:W-:Y:S01]  /*1280*/  FFMA R27, R59.reuse, R52, R27 ;  /* 0x000000343b1b7223 */ /* 0x040fe2000000001b */
[----:B------:R-:W-:Y:S01]  /*1290*/  FMUL R57, R116, R57 ;  /* 0x0000003974397220 */ /* 0x000fe20000400000 */
[----:B------:R-:W-:Y:S01]  /*12a0*/  FMUL R52, R88, R157 ;  /* 0x0000009d58347220 */ /* 0x000fe20000400000 */
[----:B------:R-:W-:Y:S01]  /*12b0*/  FFMA R50, R59, R56, R50 ;  /* 0x000000383b327223 */ /* 0x000fe20000000032 */
[--C-:B------:R-:W-:Y:S02]  /*12c0*/  HADD2.F32 R153, -RZ, R54.reuse.H0_H0 ;  /* 0x20000036ff997230 */ /* 0x100fe40000004100 */
[C---:B------:R-:W-:Y:S01]  /*12d0*/  FMUL R53, R116.reuse, R49 ;  /* 0x0000003174357220 */ /* 0x040fe20000400000 */
[----:B------:R-:W-:Y:S02]  /*12e0*/  HADD2.F32 R144, -RZ, R54.H1_H1 ;  /* 0x30000036ff907230 */ /* 0x000fe40000004100 */
[----:B------:R-:W-:Y:S01]  /*12f0*/  FMUL R54, R116, R155 ;  /* 0x0000009b74367220 */ /* 0x000fe20000400000 */
[----:B------:R-:W-:Y:S01]  /*1300*/  FMUL R49, R87, R48 ;  /* 0x0000003057317220 */ /* 0x000fe20000400000 */
[----:B------:R-:W-:Y:S01]  /*1310*/  FFMA R155, R57, R52, R50 ;  /* 0x00000034399b7223 */ /* 0x000fe20000000032 */
[----:B------:R-:W-:Y:S01]  /*1320*/  FFMA R16, R119, R146, R16 ;  /* 0x0000009277107223 */ /* 0x000fe20000000010 */
[----:B------:R-:W-:Y:S01]  /*1330*/  FFMA R29, R54, R48, R29 ;  /* 0x00000030361d7223 */ /* 0x000fe2000000001d */
[----:B------:R-:W-:Y:S01]  /*1340*/  FMUL R48, R86, R153 ;  /* 0x0000009956307220 */ /* 0x000fe20000400000 */
[----:B------:R-:W-:Y:S01]  /*1350*/  FFMA R146, R54, R49, R155 ;  /* 0x0000003136927223 */ /* 0x000fe2000000009b */
[----:B------:R-:W-:Y:S01]  /*1360*/  FMUL R50, R116, R149 ;  /* 0x0000009574327220 */ /* 0x000fe20000400000 */
[----:B------:R-:W-:Y:S01]  /*1370*/  FFMA R30, R53, R153, R30 ;  /* 0x00000099351e7223 */ /* 0x000fe2000000001e */
[----:B------:R-:W-:-:S02]  /*1380*/  HADD2.F32 R151, -RZ, R51.H0_H0 ;  /* 0x20000033ff977230 */ /* 0x000fc40000004100 */
[----:B------:R-:W-:Y:S01]  /*1390*/  FMUL R149, R85, R144 ;  /* 0x0000009055957220 */ /* 0x000fe20000400000 */
[----:B------:R-:W-:Y:S02]  /*13a0*/  HADD2.F32 R155, -RZ, R55.H0_H0 ;  /* 0x20000037ff9b7230 */ /* 0x000fe40000004100 */
[----:B------:R-:W-:Y:S01]  /*13b0*/  FFMA R153, R53, R48, R146 ;  /* 0x0000003035997223 */ /* 0x000fe20000000092 */
[----:B------:R-:W-:Y:S01]  /*13c0*/  FFMA R31, R50, R144, R31 ;  /* 0x00000090321f7223 */ /* 0x000fe2000000001f */
[----:B------:R-:W-:Y:S02]  /*13d0*/  HADD2.F32 R51, -RZ, R51.H1_H1 ;  /* 0x30000033ff337230 */ /* 0x000fe40000004100 */
[----:B------:R-:W-:Y:S01]  /*13e0*/  FMUL R154, R116, R151 ;  /* 0x00000097749a7220 */ /* 0x000fe20000400000 */
[----:B------:R-:W-:Y:S02]  /*13f0*/  HADD2.F32 R146, -RZ, R55.H1_H1 ;  /* 0x30000037ff927230 */ /* 0x000fe40000004100 */
[----:B------:R-:W-:Y:S01]  /*1400*/  FFMA R144, R50, R149, R153 ;  /* 0x0000009532907223 */ /* 0x000fe20000000099 */
[----:B------:R-:W-:Y:S01]  /*1410*/  FMUL R153, R84, R155 ;  /* 0x0000009b54997220 */ /* 0x000fe20000400000 */
[----:B------:R-:W-:Y:S01]  /*1420*/  FMUL R152, R116, R51 ;  /* 0x0000003374987220 */ /* 0x000fe20000400000 */
[----:B------:R-:W-:-:S02]  /*1430*/  FMUL R151, R83, R146 ;  /* 0x0000009253977220 */ /* 0x000fc40000400000 */
[C---:B------:R-:W-:Y:S01]  /*1440*/  FFMA R144, R154.reuse, R153, R144 ;  /* 0x000000999a907223 */ /* 0x040fe20000000090 */
[----:B------:R-:W-:Y:S01]  /*1450*/  FFMA R20, R73, R165, R20 ;  /* 0x000000a549147223 */ /* 0x000fe20000000014 */
[----:B------:R-:W-:Y:S01]  /*1460*/  FFMA R22, R69, R163, R22 ;  /* 0x000000a345167223 */ /* 0x000fe20000000016 */
[----:B------:R-:W-:Y:S01]  /*1470*/  FFMA R24, R65, R161, R24 ;  /* 0x000000a141187223 */ /* 0x000fe20000000018 */
[----:B------:R-:W-:Y:S01]  /*1480*/  FFMA R26, R61, R159, R26 ;  /* 0x0000009f3d1a7223 */ /* 0x000fe2000000001a */
        /* <DEDUP_REMOVED lines=19> */
.L_x_2390:
[----:B------:R-:W-:Y:S01]  /*15c0*/  UMOV UR4, 0xffffffff ;  /* 0xffffffff00047882 */ /* 0x000fe20000000000 */
[----:B-1----:R-:W-:Y:S02]  /*15d0*/  FADD R55, R150, R159 ;  /* 0x0000009f96377221 */ /* 0x002fe40000000000 */
[----:B------:R-:W-:Y:S05]  /*15e0*/  BRA.DIV UR4, `(.L_x_2378) ;  /* 0x0000001204e87947 */ /* 0x000fea000b800000 */
.L_x_2393:
[----:B------:R-:W-:Y:S01]  /*15f0*/  UMOV UR4, 0xffffffff ;  /* 0xffffffff00047882 */ /* 0x000fe20000000000 */
[----:B--2---:R-:W-:Y:S02]  /*1600*/  FADD R55, R148, R157 ;  /* 0x0000009d94377221 */ /* 0x004fe40000000000 */
[----:B------:R-:W-:Y:S05]  /*1610*/  BRA.DIV UR4, `(.L_x_2379) ;  /* 0x0000001604007947 */ /* 0x000fea000b800000 */
[----:B------:R1:W2:Y:S02]  /*1620*/  SHFL.BFLY PT, R155, R55, 0x10, 0x1f ;  /* 0x0e001f00379b7f89 */ /* 0x0002a400000e0000 */
.L_x_2396:
[----:B--2---:R-:W-:Y:S01]  /*1630*/  FADD R51, R55, R155 ;  /* 0x0000009b37337221 */ /* 0x004fe20000000000 */
[--C-:B-1---5:R-:W-:Y:S02]  /*1640*/  HADD2.F32 R55, -RZ, R44.reuse.H0_H0 ;  /* 0x2000002cff377230 */ /* 0x122fe40000004100 */
[----:B------:R-:W-:Y:S02]  /*1650*/  HADD2.F32 R44, -RZ, R44.H1_H1 ;  /* 0x3000002cff2c7230 */ /* 0x000fe40000004100 */
[----:B------:R-:W-:Y:S01]  /*1660*/  FMUL R51, R51, 0.0009765625 ;  /* 0x3a80000033337820 */ /* 0x000fe20000400000 */
[----:B------:R-:W-:Y:S02]  /*1670*/  HADD2.F32 R157, -RZ, R46.H1_H1 ;  /* 0x3000002eff9d7230 */ /* 0x000fe40000004100 */
[----:B------:R-:W-:Y:S02]  /*1680*/  HADD2.F32 R165, -RZ, R38.H1_H1 ;  /* 0x30000026ffa57230 */ /* 0x000fe40000004100 */
[-C--:B------:R-:W-:Y:S01]  /*1690*/  FFMA R126, R129, -R51.reuse, R126 ;  /* 0x80000033817e7223 */ /* 0x080fe2000000007e */
[----:B------:R-:W-:Y:S01]  /*16a0*/  FFMA R122, R125, -R51, R122 ;  /* 0x800000337d7a7223 */ /* 0x000fe2000000007a */
[----:B------:R-:W-:-:S02]  /*16b0*/  HADD2.F32 R125, -RZ, R36.H0_H0 ;  /* 0x20000024ff7d7230 */ /* 0x000fc40000004100 */
[-C--:B------:R-:W-:Y:S01]  /*16c0*/  FFMA R118, R121, -R51.reuse, R118 ;  /* 0x8000003379767223 */ /* 0x080fe20000000076 */
[----:B------:R-:W-:Y:S02]  /*16d0*/  HADD2.F32 R129, -RZ, R36.H1_H1 ;  /* 0x30000024ff817230 */ /* 0x000fe40000004100 */
[-C--:B------:R-:W-:Y:S01]  /*16e0*/  FFMA R78, R119, -R51.reuse, R78 ;  /* 0x80000033774e7223 */ /* 0x080fe2000000004e */
[-C--:B------:R-:W-:Y:S01]  /*16f0*/  FFMA R76, R79, -R51.reuse, R76 ;  /* 0x800000334f4c7223 */ /* 0x080fe2000000004c */
[--C-:B------:R-:W-:Y:S02]  /*1700*/  HADD2.F32 R79, -RZ, R32.reuse.H0_H0 ;  /* 0x20000020ff4f7230 */ /* 0x100fe40000004100 */
[-C--:B------:R-:W-:Y:S01]  /*1710*/  FFMA R145, R0, -R51.reuse, R145 ;  /* 0x8000003300917223 */ /* 0x080fe20000000091 */
[----:B------:R-:W-:Y:S02]  /*1720*/  HADD2.F32 R121, -RZ, R32.H1_H1 ;  /* 0x30000020ff797230 */ /* 0x000fe40000004100 */
[----:B------:R-:W-:Y:S01]  /*1730*/  FFMA R147, R147, -R51, R142 ;  /* 0x8000003393937223 */ /* 0x000fe2000000008e */
[----:B------:R-:W-:-:S02]  /*1740*/  HADD2.F32 R119, -RZ, R33.H0_H0 ;  /* 0x20000021ff777230 */ /* 0x000fc40000004100 */
[-C--:B------:R-:W-:Y:S01]  /*1750*/  FFMA R120, R123, -R51.reuse, R120 ;  /* 0x800000337b787223 */ /* 0x080fe20000000078 */
[----:B------:R-:W-:Y:S02]  /*1760*/  HADD2.F32 R36, -RZ, R33.H1_H1 ;  /* 0x30000021ff247230 */ /* 0x000fe40000004100 */
[-C--:B------:R-:W-:Y:S01]  /*1770*/  FFMA R49, R54, -R51.reuse, R49 ;  /* 0x8000003336317223 */ /* 0x080fe20000000031 */
[----:B------:R-:W1:Y:S01]  /*1780*/  LDC.64 R32, c[0x0][0x3e8] ;  /* 0x0000fa00ff207b82 */ /* 0x000e620000000a00 */
[----:B------:R-:W-:Y:S02]  /*1790*/  HADD2.F32 R123, -RZ, R34.H0_H0 ;  /* 0x20000022ff7b7230 */ /* 0x000fe40000004100 */
[-C--:B------:R-:W-:Y:S01]  /*17a0*/  FFMA R48, R53, -R51.reuse, R48 ;  /* 0x8000003335307223 */ /* 0x080fe20000000030 */
[----:B------:R-:W-:Y:S01]  /*17b0*/  FFMA R141, R141, -R51, R138 ;  /* 0x800000338d8d7223 */ /* 0x000fe2000000008a */
[C---:B------:R-:W-:Y:S01]  /*17c0*/  FFMA R55, R116.reuse, R145, R55 ;  /* 0x0000009174377223 */ /* 0x040fe20000000037 */
[----:B------:R-:W-:Y:S01]  /*17d0*/  FFMA R44, R116, R147, R44 ;  /* 0x00000093742c7223 */ /* 0x000fe2000000002c */
[----:B------:R-:W-:-:S02]  /*17e0*/  HADD2.F32 R0, -RZ, R45.H0_H0 ;  /* 0x2000002dff007230 */ /* 0x000fc40000004100 */
[C---:B------:R-:W-:Y:S01]  /*17f0*/  FFMA R53, R116.reuse, R49, R36 ;  /* 0x0000003174357223 */ /* 0x040fe20000000024 */
[----:B------:R-:W-:Y:S02]  /*1800*/  HADD2.F32 R138, -RZ, R45.H1_H1 ;  /* 0x3000002dff8a7230 */ /* 0x000fe40000004100 */
[-C--:B------:R-:W-:Y:S01]  /*1810*/  FFMA R128, R131, -R51.reuse, R128 ;  /* 0x8000003383807223 */ /* 0x080fe20000000080 */
[----:B------:R-:W-:Y:S02]  /*1820*/  HADD2.F32 R45, -RZ, R46.H0_H0 ;  /* 0x2000002eff2d7230 */ /* 0x000fe40000004100 */
[----:B------:R-:W-:Y:S01]  /*1830*/  FFMA R46, R116, R48, R123 ;  /* 0x00000030742e7223 */ /* 0x000fe2000000007b */
[-C--:B------:R-:W-:Y:S01]  /*1840*/  FFMA R124, R127, -R51.reuse, R124 ;  /* 0x800000337f7c7223 */ /* 0x080fe2000000007c */
[--C-:B------:R-:W-:Y:S02]  /*1850*/  HADD2.F32 R127, -RZ, R37.reuse.H0_H0 ;  /* 0x20000025ff7f7230 */ /* 0x100fe40000004100 */
[----:B------:R-:W-:Y:S01]  /*1860*/  FFMA R136, R139, -R51, R136 ;  /* 0x800000338b887223 */ /* 0x000fe20000000088 */
[----:B------:R-:W-:-:S02]  /*1870*/  HADD2.F32 R131, -RZ, R37.H1_H1 ;  /* 0x30000025ff837230 */ /* 0x000fc40000004100 */
[-C--:B------:R-:W-:Y:S01]  /*1880*/  FFMA R132, R135, -R51.reuse, R132 ;  /* 0x8000003387847223 */ /* 0x080fe20000000084 */
[----:B------:R-:W-:Y:S02]  /*1890*/  HADD2.F32 R37, -RZ, R38.H0_H0 ;  /* 0x20000026ff257230 */ /* 0x000fe40000004100 */
[-C--:B------:R-:W-:Y:S01]  /*18a0*/  FFMA R134, R137, -R51.reuse, R134 ;  /* 0x8000003389867223 */ /* 0x080fe20000000086 */
[----:B------:R-:W-:Y:S02]  /*18b0*/  HADD2.F32 R155, -RZ, R47.H0_H0 ;  /* 0x2000002fff9b7230 */ /* 0x000fe40000004100 */
[-C--:B------:R-:W-:Y:S01]  /*18c0*/  FFMA R130, R133, -R51.reuse, R130 ;  /* 0x8000003385827223 */ /* 0x080fe20000000082 */
[--C-:B------:R-:W-:Y:S02]  /*18d0*/  HADD2.F32 R135, -RZ, R41.reuse.H0_H0 ;  /* 0x20000029ff877230 */ /* 0x100fe40000004100 */
[----:B------:R-:W-:Y:S01]  /*18e0*/  FFMA R143, R143, -R51, R140 ;  /* 0x800000338f8f7223 */ /* 0x000fe2000000008c */
[----:B------:R-:W-:-:S02]  /*18f0*/  HADD2.F32 R139, -RZ, R41.H1_H1 ;  /* 0x30000029ff8b7230 */ /* 0x000fc40000004100 */
[----:B------:R-:W-:Y:S01]  /*1900*/  FFMA R74, R77, -R51, R74 ;  /* 0x800000334d4a7223 */ /* 0x000fe2000000004a */
[----:B-1----:R-:W-:Y:S01]  /*1910*/  IMAD.WIDE.U32 R48, R117, 0x10, R32 ;  /* 0x0000001075307825 */ /* 0x002fe200078e0020 */
[----:B------:R-:W-:-:S03]  /*1920*/  F2FP.F16.F32.PACK_AB R32, R44, R55 ;  /* 0x000000372c20723e */ /* 0x000fc600000000ff */
[-C--:B------:R-:W-:Y:S01]  /*1930*/  FFMA R72, R75, -R51.reuse, R72 ;  /* 0x800000334b487223 */ /* 0x080fe20000000048 */
[----:B------:R-:W1:Y:S01]  /*1940*/  LDC R55, c[0x0][0x380] ;  /* 0x0000e000ff377b82 */ /* 0x000e620000000800 */
[----:B------:R-:W-:Y:S02]  /*1950*/  HADD2.F32 R159, -RZ, R43.H0_H0 ;  /* 0x2000002bff9f7230 */ /* 0x000fe40000004100 */
[-C--:B------:R-:W-:Y:S01]  /*1960*/  FFMA R70, R73, -R51.reuse, R70 ;  /* 0x8000003349467223 */ /* 0x080fe20000000046 */
[----:B------:R-:W-:Y:S02]  /*1970*/  HADD2.F32 R38, -RZ, R34.H1_H1 ;  /* 0x30000022ff267230 */ /* 0x000fe40000004100 */
[-C--:B------:R-:W-:Y:S01]  /*1980*/  FFMA R68, R71, -R51.reuse, R68 ;  /* 0x8000003347447223 */ /* 0x080fe20000000044 */
[----:B------:R-:W-:Y:S02]  /*1990*/  HADD2.F32 R47, -RZ, R47.H1_H1 ;  /* 0x3000002fff2f7230 */ /* 0x000fe40000004100 */
[----:B------:R-:W-:Y:S01]  /*19a0*/  FFMA R66, R69, -R51, R66 ;  /* 0x8000003345427223 */ /* 0x000fe20000000042 */
[----:B------:R-:W-:-:S02]  /*19b0*/  HADD2.F32 R41, -RZ, R42.H0_H0 ;  /* 0x2000002aff297230 */ /* 0x000fc40000004100 */
[-C--:B------:R-:W-:Y:S01]  /*19c0*/  FFMA R64, R67, -R51.reuse, R64 ;  /* 0x8000003343407223 */ /* 0x080fe20000000040 */
[----:B------:R-:W-:Y:S02]  /*19d0*/  HADD2.F32 R161, -RZ, R42.H1_H1 ;  /* 0x3000002affa17230 */ /* 0x000fe40000004100 */
[-C--:B------:R-:W-:Y:S01]  /*19e0*/  FFMA R62, R65, -R51.reuse, R62 ;  /* 0x80000033413e7223 */ /* 0x080fe2000000003e */
[----:B------:R-:W-:Y:S02]  /*19f0*/  HADD2.F32 R43, -RZ, R43.H1_H1 ;  /* 0x3000002bff2b7230 */ /* 0x000fe40000004100 */
[-C--:B------:R-:W-:Y:S01]  /*1a00*/  FFMA R60, R63, -R51.reuse, R60 ;  /* 0x800000333f3c7223 */ /* 0x080fe2000000003c */
[----:B------:R-:W-:Y:S02]  /*1a10*/  HADD2.F32 R163, -RZ, R39.H0_H0 ;  /* 0x20000027ffa37230 */ /* 0x000fe40000004100 */
[----:B------:R-:W-:Y:S01]  /*1a20*/  FFMA R58, R61, -R51, R58 ;  /* 0x800000333d3a7223 */ /* 0x000fe2000000003a */
[----:B------:R-:W-:-:S02]  /*1a30*/  HADD2.F32 R34, -RZ, R35.H0_H0 ;  /* 0x20000023ff227230 */ /* 0x000fc40000004100 */
[-C--:B------:R-:W-:Y:S01]  /*1a40*/  FFMA R56, R59, -R51.reuse, R56 ;  /* 0x800000333b387223 */ /* 0x080fe20000000038 */
[--C-:B------:R-:W-:Y:S02]  /*1a50*/  HADD2.F32 R137, -RZ, R40.reuse.H0_H0 ;  /* 0x20000028ff897230 */ /* 0x100fe40000004100 */
[-C--:B------:R-:W-:Y:S01]  /*1a60*/  FFMA R52, R57, -R51.reuse, R52 ;  /* 0x8000003339347223 */ /* 0x080fe20000000034 */
[----:B------:R-:W-:Y:S02]  /*1a70*/  HADD2.F32 R133, -RZ, R40.H1_H1 ;  /* 0x30000028ff857230 */ /* 0x000fe40000004100 */
[-C--:B------:R-:W-:Y:S01]  /*1a80*/  FFMA R149, R50, -R51.reuse, R149 ;  /* 0x8000003332957223 */ /* 0x080fe20000000095 */
[----:B------:R-:W-:Y:S02]  /*1a90*/  HADD2.F32 R39, -RZ, R39.H1_H1 ;  /* 0x30000027ff277230 */ /* 0x000fe40000004100 */
[----:B------:R-:W-:Y:S01]  /*1aa0*/  FFMA R153, R154, -R51, R153 ;  /* 0x800000339a997223 */ /* 0x000fe20000000099 */
[----:B------:R-:W-:-:S02]  /*1ab0*/  HADD2.F32 R35, -RZ, R35.H1_H1 ;  /* 0x30000023ff237230 */ /* 0x000fc40000004100 */
        /* <DEDUP_REMOVED lines=35> */
[----:B------:R-:W-:Y:S01]  /*1cf0*/  F2FP.F16.F32.PACK_AB R36, R133, R128 ;  /* 0x000000808524723e */ /* 0x000fe200000000ff */
[----:B------:R2:W-:Y:S01]  /*1d00*/  STG.E.128 desc[UR6][R48.64], R32 ;  /* 0x0000002030007986 */ /* 0x0005e2000c101d06 */
[----:B------:R-:W-:-:S02]  /*1d10*/  F2FP.F16.F32.PACK_AB R43, R51, R62 ;  /* 0x0000003e332b723e */ /* 0x000fc400000000ff */
[----:B------:R-:W-:Y:S01]  /*1d20*/  F2FP.F16.F32.PACK_AB R42, R165, R42 ;  /* 0x0000002aa52a723e */ /* 0x000fe200000000ff */
[----:B------:R2:W-:Y:S01]  /*1d30*/  STG.E.128 desc[UR6][R48.64+0x200], R36 ;  /* 0x0002002430007986 */ /* 0x0005e2000c101d06 */
[----:B------:R-:W-:Y:S02]  /*1d40*/  F2FP.F16.F32.PACK_AB R41, R131, R70 ;  /* 0x000000468329723e */ /* 0x000fe400000000ff */
[----:B------:R-:W-:Y:S02]  /*1d50*/  F2FP.F16.F32.PACK_AB R40, R129, R40 ;  /* 0x000000288128723e */ /* 0x000fe400000000ff */
[----:B------:R-:W-:Y:S02]  /*1d60*/  F2FP.F16.F32.PACK_AB R47, R152, R153 ;  /* 0x00000099982f723e */ /* 0x000fe400000000ff */
[----:B------:R-:W-:Y:S01]  /*1d70*/  F2FP.F16.F32.PACK_AB R46, R149, R46 ;  /* 0x0000002e952e723e */ /* 0x000fe200000000ff */
[----:B------:R2:W-:Y:S01]  /*1d80*/  STG.E.128 desc[UR6][R48.64+0x400], R40 ;  /* 0x0004002830007986 */ /* 0x0005e2000c101d06 */
[----:B------:R-:W-:-:S02]  /*1d90*/  F2FP.F16.F32.PACK_AB R45, R53, R52 ;  /* 0x00000034352d723e */ /* 0x000fc400000000ff */
[----:B------:R-:W-:Y:S02]  /*1da0*/  F2FP.F16.F32.PACK_AB R44, R121, R58 ;  /* 0x0000003a792c723e */ /* 0x000fe400000000ff */
[----:B-1----:R-:W-:-:S03]  /*1db0*/  LEA R82, R55, R82, 0x2 ;  /* 0x0000005237527211 */ /* 0x002fc600078e10ff */
[----:B------:R2:W-:Y:S01]  /*1dc0*/  STG.E.128 desc[UR6][R48.64+0x600], R44 ;  /* 0x0006002c30007986 */ /* 0x0005e2000c101d06 */
[----:B------:R-:W-:-:S13]  /*1dd0*/  ISETP.GE.AND P0, PT, R82, UR8, PT ;  /* 0x0000000852007c0c */ /* 0x000fda000bf06270 */
[----:B------:R-:W-:Y:S05]  /*1de0*/  @!P0 BRA `(.L_x_2380) ;  /* 0xffffffe8005c8947 */ /* 0x000fea000383ffff */
[----:B------:R-:W-:Y:S05]  /*1df0*/  BSYNC B0 ;  /* 0x0000000000007941 */ /* 0x000fea0003800000 */
.L_x_2376:
[----:B--2---:R-:W-:Y:S02]  /*1e00*/  MOV R34, R4 ;  /* 0x0000000400227202 */ /* 0x004fe40000000f00 */
        /* <DEDUP_REMOVED lines=31> */
.L_x_2375:
[----:B------:R-:W-:Y:S05]  /*2000*/  BSYNC B1 ;  /* 0x0000000000017941 */ /* 0x000fea0003800000 */
.L_x_2374:
        /* <DEDUP_REMOVED lines=10> */
[----:B------:R-:W1:Y:S02]  /*20b0*/  LDC.64 R2, c[0x0][0x3e0] ;  /* 0x0000f800ff027b82 */ /* 0x000e640000000a00 */
[-C--:B------:R-:W-:Y:S02]  /*20c0*/  IADD3 R0, PT, PT, R0, R25.reuse, RZ ;  /* 0x0000001900007210 */ /* 0x080fe40007ffe0ff */
[----:B------:R-:W-:-:S03]  /*20d0*/  LEA R25, R30, R25, 0x2 ;  /* 0x000000191e197211 */ /* 0x000fc600078e10ff */
        /* <DEDUP_REMOVED lines=84> */
.L_x_2377:
        /* <DEDUP_REMOVED lines=8> */
.L_x_2382:
[----:B------:R-:W-:Y:S05]  /*26a0*/  BSYNC B2 ;  /* 0x0000000000027941 */ /* 0x000fea0003800000 */
.L_x_2381:
[----:B------:R-:W-:Y:S01]  /*26b0*/  HFMA2 R144, -RZ, RZ, 0, 5.9604644775390625e-08 ;  /* 0x00000001ff907431 */ /* 0x000fe200000001ff */
[----:B------:R-:W-:Y:S02]  /*26c0*/  MOV R55, R148 ;  /* 0x0000009400377202 */ /* 0x000fe40000000f00 */
[----:B------:R-:W-:Y:S02]  /*26d0*/  MOV R51, 0x1f ;  /* 0x0000001f00337802 */ /* 0x000fe40000000f00 */
[----:B------:R-:W-:Y:S02]  /*26e0*/  MOV R146, 0xffffffff ;  /* 0xffffffff00927802 */ /* 0x000fe40000000f00 */
[----:B------:R-:W-:-:S07]  /*26f0*/  MOV R150, R155 ;  /* 0x0000009b00967202 */ /* 0x000fce0000000f00 */
[----:B------:R-:W-:Y:S05]  /*2700*/  WARPSYNC.COLLECTIVE R146, `(.L_x_2383) ;  /* 0x0000000092087348 */ /* 0x000fea0003c00000 */
[----:B------:R0:W1:Y:S02]  /*2710*/  SHFL.BFLY P0, R155, R55, R144, R51 ;  /* 0x0c000090379b7389 */ /* 0x0000640000000033 */
[----:B01----:R-:W-:Y:S05]  /*2720*/  ENDCOLLECTIVE ;  /* 0x000000000000791b */ /* 0x003fea0003800000 */
.L_x_2383:
[----:B------:R-:W-:Y:S01]  /*2730*/  FADD R156, RZ, R150 ;  /* 0x00000096ff9c7221 */ /* 0x000fe20000000000 */
[----:B------:R-:W-:-:S04]  /*2740*/  HFMA2 R144, -RZ, RZ, 0, 1.1920928955078125e-07 ;  /* 0x00000002ff907431 */ /* 0x000fc800000001ff */
[----:B------:R-:W-:Y:S01]  /*2750*/  MOV R55, R156 ;  /* 0x0000009c00377202 */ /* 0x000fe20000000f00 */
[----:B------:R-:W-:-:S07]  /*2760*/  FADD R157, R148, R155 ;  /* 0x0000009b949d7221 */ /* 0x000fce0000000000 */
[----:B------:R-:W-:Y:S05]  /*2770*/  WARPSYNC.COLLECTIVE R146, `(.L_x_2384) ;  /* 0x0000000092087348 */ /* 0x000fea0003c00000 */
[----:B------:R0:W1:Y:S02]  /*2780*/  SHFL.BFLY P0, R155, R55, R144, R51 ;  /* 0x0c000090379b7389 */ /* 0x0000640000000033 */
[----:B01----:R-:W-:Y:S05]  /*2790*/  ENDCOLLECTIVE ;  /* 0x000000000000791b */ /* 0x003fea0003800000 */
.L_x_2384:
[----:B------:R-:W-:Y:S01]  /*27a0*/  MOV R55, R157 ;  /* 0x0000009d00377202 */ /* 0x000fe20000000f00 */
[----:B------:R-:W-:-:S07]  /*27b0*/  FADD R158, R156, R155 ;  /* 0x0000009b9c9e7221 */ /* 0x000fce0000000000 */
[----:B------:R-:W-:Y:S05]  /*27c0*/  WARPSYNC.COLLECTIVE R146, `(.L_x_2385) ;  /* 0x0000000092087348 */ /* 0x000fea0003c00000 */
[----:B------:R0:W1:Y:S02]  /*27d0*/  SHFL.BFLY P0, R155, R55, R144, R51 ;  /* 0x0c000090379b7389 */ /* 0x0000640000000033 */
[----:B01----:R-:W-:Y:S05]  /*27e0*/  ENDCOLLECTIVE ;  /* 0x000000000000791b */ /* 0x003fea0003800000 */
.L_x_2385:
[----:B------:R-:W-:Y:S01]  /*27f0*/  HFMA2 R144, -RZ, RZ, 0, 2.384185791015625e-07 ;  /* 0x00000004ff907431 */ /* 0x000fe200000001ff */
[----:B------:R-:W-:Y:S02]  /*2800*/  MOV R55, R158 ;  /* 0x0000009e00377202 */ /* 0x000fe40000000f00 */
[----:B------:R-:W-:-:S07]  /*2810*/  MOV R150, R155 ;  /* 0x0000009b00967202 */ /* 0x000fce0000000f00 */
[----:B------:R-:W-:Y:S05]  /*2820*/  WARPSYNC.COLLECTIVE R146, `(.L_x_2386) ;  /* 0x0000000092087348 */ /* 0x000fea0003c00000 */
[----:B------:R0:W1:Y:S02]  /*2830*/  SHFL.BFLY P0, R155, R55, R144, R51 ;  /* 0x0c000090379b7389 */ /* 0x0000640000000033 */
[----:B01----:R-:W-:Y:S05]  /*2840*/  ENDCOLLECTIVE ;  /* 0x000000000000791b */ /* 0x003fea0003800000 */
.L_x_2386:
[----:B------:R-:W-:-:S05]  /*2850*/  FADD R159, R157, R150 ;  /* 0x000000969d9f7221 */ /* 0x000fca0000000000 */
[----:B------:R-:W-:Y:S01]  /*2860*/  MOV R55, R159 ;  /* 0x0000009f00377202 */ /* 0x000fe20000000f00 */
[----:B------:R-:W-:-:S07]  /*2870*/  FADD R150, R158, R155 ;  /* 0x0000009b9e967221 */ /* 0x000fce0000000000 */
[----:B------:R-:W-:Y:S05]  /*2880*/  WARPSYNC.COLLECTIVE R146, `(.L_x_2387) ;  /* 0x0000000092087348 */ /* 0x000fea0003c00000 */
[----:B------:R0:W1:Y:S02]  /*2890*/  SHFL.BFLY P0, R155, R55, R144, R51 ;  /* 0x0c000090379b7389 */ /* 0x0000640000000033 */
[----:B01----:R-:W-:Y:S05]  /*28a0*/  ENDCOLLECTIVE ;  /* 0x000000000000791b */ /* 0x003fea0003800000 */
.L_x_2387:
[----:B------:R-:W-:Y:S01]  /*28b0*/  HFMA2 R144, -RZ, RZ, 0, 4.76837158203125e-07 ;  /* 0x00000008ff907431 */ /* 0x000fe200000001ff */
[----:B------:R-:W-:Y:S02]  /*28c0*/  MOV R55, R150 ;  /* 0x0000009600377202 */ /* 0x000fe40000000f00 */
[----:B------:R-:W-:-:S07]  /*28d0*/  MOV R160, R155 ;  /* 0x0000009b00a07202 */ /* 0x000fce0000000f00 */
[----:B------:R-:W-:Y:S05]  /*28e0*/  WARPSYNC.COLLECTIVE R146, `(.L_x_2388) ;  /* 0x0000000092087348 */ /* 0x000fea0003c00000 */
[----:B------:R0:W1:Y:S02]  /*28f0*/  SHFL.BFLY P0, R155, R55, R144, R51 ;  /* 0x0c000090379b7389 */ /* 0x0000640000000033 */
[----:B01----:R-:W-:Y:S05]  /*2900*/  ENDCOLLECTIVE ;  /* 0x000000000000791b */ /* 0x003fea0003800000 */
.L_x_2388:
[----:B------:R-:W-:-:S05]  /*2910*/  FADD R148, R159, R160 ;  /* 0x000000a09f947221 */ /* 0x000fca0000000000 */
[----:B------:R-:W-:Y:S02]  /*2920*/  MOV R55, R148 ;  /* 0x0000009400377202 */ /* 0x000fe40000000f00 */
[----:B------:R-:W-:-:S07]  /*2930*/  MOV R159, R155 ;  /* 0x0000009b009f7202 */ /* 0x000fce0000000f00 */
[----:B------:R-:W-:Y:S05]  /*2940*/  WARPSYNC.COLLECTIVE R146, `(.L_x_2389) ;  /* 0x0000000092087348 */ /* 0x000fea0003c00000 */
[----:B------:R0:W1:Y:S02]  /*2950*/  SHFL.BFLY P0, R155, R55, R144, R51 ;  /* 0x0c000090379b7389 */ /* 0x0000640000000033 */
[----:B01----:R-:W-:Y:S05]  /*2960*/  ENDCOLLECTIVE ;  /* 0x000000000000791b */ /* 0x003fea0003800000 */
.L_x_2389:
[----:B------:R-:W-:Y:S01]  /*2970*/  MOV R157, R155 ;  /* 0x0000009b009d7202 */ /* 0x000fe20000000f00 */
[----:B------:R-:W-:Y:S06]  /*2980*/  BRA `(.L_x_2390) ;  /* 0xffffffec000c7947 */ /* 0x000fec000383ffff */
.L_x_2378:
[----:B------:R-:W-:Y:S01]  /*2990*/  HFMA2 R144, -RZ, RZ, 0, 9.5367431640625e-07 ;  /* 0x00000010ff907431 */ /* 0x000fe200000001ff */
[----:B------:R-:W-:Y:S01]  /*29a0*/  BSSY B2, `(.L_x_2391) ;  /* 0x0000006000027945 */ /* 0x000fe20003800000 */
[----:B------:R-:W-:Y:S02]  /*29b0*/  MOV R51, 0x1f ;  /* 0x0000001f00337802 */ /* 0x000fe40000000f00 */
[----:B------:R-:W-:-:S07]  /*29c0*/  MOV R146, 0xffffffff ;  /* 0xffffffff00927802 */ /* 0x000fce0000000f00 */
[----:B0-2--5:R-:W-:Y:S05]  /*29d0*/  WARPSYNC.COLLECTIVE R146, `(.L_x_2392) ;  /* 0x0000000092087348 */ /* 0x025fea0003c00000 */
[----:B------:R1:W3:Y:S02]  /*29e0*/  SHFL.BFLY P0, R155, R55, R144, R51 ;  /* 0x0c000090379b7389 */ /* 0x0002e40000000033 */
[----:B0123-5:R-:W-:Y:S05]  /*29f0*/  ENDCOLLECTIVE ;  /* 0x000000000000791b */ /* 0x02ffea0003800000 */
.L_x_2392:
[----:B------:R-:W-:Y:S05]  /*2a00*/  BSYNC B2 ;  /* 0x0000000000027941 */ /* 0x000fea0003800000 */
.L_x_2391:
[----:B------:R-:W-:Y:S05]  /*2a10*/  BRA `(.L_x_2393) ;  /* 0xffffffe800f47947 */ /* 0x000fea000383ffff */
.L_x_2379:
[----:B------:R-:W-:Y:S01]  /*2a20*/  HFMA2 R144, -RZ, RZ, 0, 9.5367431640625e-07 ;  /* 0x00000010ff907431 */ /* 0x000fe200000001ff */
[----:B------:R-:W-:Y:S01]  /*2a30*/  BSSY B2, `(.L_x_2394) ;  /* 0x0000006000027945 */ /* 0x000fe20003800000 */
[----:B------:R-:W-:Y:S02]  /*2a40*/  MOV R51, 0x1f ;  /* 0x0000001f00337802 */ /* 0x000fe40000000f00 */
[----:B------:R-:W-:-:S07]  /*2a50*/  MOV R146, 0xffffffff ;  /* 0xffffffff00927802 */ /* 0x000fce0000000f00 */
[----:B0----5:R-:W-:Y:S05]  /*2a60*/  WARPSYNC.COLLECTIVE R146, `(.L_x_2395) ;  /* 0x0000000092087348 */ /* 0x021fea0003c00000 */
[----:B------:R1:W2:Y:S02]  /*2a70*/  SHFL.BFLY P0, R155, R55, R144, R51 ;  /* 0x0c000090379b7389 */ /* 0x0002a40000000033 */
[----:B012--5:R-:W-:Y:S05]  /*2a80*/  ENDCOLLECTIVE ;  /* 0x000000000000791b */ /* 0x027fea0003800000 */
.L_x_2395:
[----:B------:R-:W-:Y:S05]  /*2a90*/  BSYNC B2 ;  /* 0x0000000000027941 */ /* 0x000fea0003800000 */
.L_x_2394:
[----:B------:R-:W-:Y:S05]  /*2aa0*/  BRA `(.L_x_2396) ;  /* 0xffffffe800e07947 */ /* 0x000fea000383ffff */
.L_x_2397:
        /* <DEDUP_REMOVED lines=13> */
.L_x_5138:


//--------------------- .text._ZN18transformer_engine13normalization24rmsnorm_bwd_tuned_kernelINS0_13Kernel_traitsIffffjLj1024ELj1ELj4ELj1ELj16ENS0_18Kernel_traits_baseILj1024EffffjLj128EEEEELb1EEEvNS0_20BackwardKernelParamsE --------------------------
	.section	.text._ZN18transformer_engine13normalization24rmsnorm_bwd_tuned_kernelINS0_13Kernel_traitsIffffjLj1024ELj1ELj4ELj1ELj16ENS0_18Kernel_traits_baseILj1024EffffjLj128EEEEELb1EEEvNS0_20BackwardKernelParamsE,"ax",@progbits
	.align	128
        .global         _ZN18transformer_engine13normalization24rmsnorm_bwd_tuned_kernelINS0_13Kernel_traitsIffffjLj1024ELj1ELj4ELj1ELj16ENS0_18Kernel_traits_baseILj1024EffffjLj128EEEEELb1EEEvNS0_20BackwardKernelParamsE
        .type           _ZN18transformer_engine13normalization24rmsnorm_bwd_tuned_kernelINS0_13Kernel_traitsIffffjLj1024ELj1ELj4ELj1ELj16ENS0_18Kernel_traits_baseILj1024EffffjLj128EEEEELb1EEEvNS0_20BackwardKernelParamsE,@function
        .size           _ZN18transformer_engine13normalization24rmsnorm_bwd_tuned_kernelINS0_13Kernel_traitsIffffjLj1024ELj1ELj4ELj1ELj16ENS0_18Kernel_traits_baseILj1024EffffjLj128EEEEELb1EEEvNS0_20BackwardKernelParamsE,(.L_x_5139 - _ZN18transformer_engine13normalization24rmsnorm_bwd_tuned_kernelINS0_13Kernel_traitsIffffjLj1024ELj1ELj4ELj1ELj16ENS0_18Kernel_traits_baseILj1024EffffjLj128EEEEELb1EEEvNS0_20BackwardKernelParamsE)
        .other          _ZN18transformer_engine13normalization24rmsnorm_bwd_tuned_kernelINS0_13Kernel_traitsIffffjLj1024ELj1ELj4ELj1ELj16ENS0_18Kernel_traits_baseILj1024EffffjLj128EEEEELb1EEEvNS0_20BackwardKernelParamsE,@"STO_CUDA_ENTRY STV_DEFAULT"
_ZN18transformer_engine13normalization24rmsnorm_bwd_tuned_kernelINS0_13Kernel_traitsIffffjLj1024ELj1ELj4ELj1ELj16ENS0_18Kernel_traits_baseILj1024EffffjLj128EEEEELb1EEEvNS0_20BackwardKernelParamsE:
.text._ZN18transformer_engine13normalization24rmsnorm_bwd_tuned_kernelINS0_13Kernel_traitsIffffjLj1024ELj1ELj4ELj1ELj16ENS0_18Kernel_traits_baseILj1024EffffjLj128EEEEELb1EEEvNS0_20BackwardKernelParamsE:
        /* <DEDUP_REMOVED lines=34> */
[----:B------:R-:W5:Y:S04]  /*0220*/  LDG.E.128 R20, desc[UR6][R2.64+0x600] ;  /* 0x0006000602147981 */ /* 0x000f68000c1e1d00 */
[----:B------:R-:W5:Y:S04]  /*0230*/  LDG.E.128 R16, desc[UR6][R2.64+0x800] ;  /* 0x0008000602107981 */ /* 0x000f68000c1e1d00 */
[----:B------:R-:W5:Y:S04]  /*0240*/  LDG.E.128 R12, desc[UR6][R2.64+0xa00] ;  /* 0x000a0006020c7981 */ /* 0x000f68000c1e1d00 */
[----:B------:R-:W5:Y:S04]  /*0250*/  LDG.E.128 R8, desc[UR6][R2.64+0xc00] ;  /* 0x000c000602087981 */ /* 0x000f68000c1e1d00 */
[----:B------:R0:W5:Y:S01]  /*0260*/  LDG.E.128 R4, desc[UR6][R2.64+0xe00] ;  /* 0x000e000602047981 */ /* 0x000162000c1e1d00 */
[----:B-1----:R-:W-:Y:S01]  /*0270*/  ISETP.NE.AND P0, PT, RZ, UR4, PT ;  /* 0x00000004ff007c0c */ /* 0x002fe2000bf05270 */
[----:B------:R-:W-:Y:S01]  /*0280*/  HFMA2 R115, -RZ, RZ, 0, 0 ;  /* 0x00000000ff737431 */ /* 0x000fe200000001ff */
[----:B------:R-:W-:Y:S01]  /*0290*/  BSSY B0, `(.L_x_2400) ;  /* 0x000013f000007945 */ /* 0x000fe20003800000 */
[----:B------:R-:W-:Y:S01]  /*02a0*/  HFMA2 R167, -RZ, RZ, 0, 0 ;  /* 0x00000000ffa77431 */ /* 0x000fe200000001ff */
[----:B------:R-:W-:Y:S01]  /*02b0*/  FSEL R114, RZ, 1, !P0 ;  /* 0x3f800000ff727808 */ /* 0x000fe20004000000 */
[----:B------:R-:W-:Y:S01]  /*02c0*/  HFMA2 R163, -RZ, RZ, 0, 0 ;  /* 0x00000000ffa37431 */ /* 0x000fe200000001ff */
[----:B------:R-:W-:Y:S01]  /*02d0*/  CS2R R110, SRZ ;  /* 0x00000000006e7805 */ /* 0x000fe2000001ff00 */
[----:B------:R-:W-:Y:S01]  /*02e0*/  HFMA2 R148, -RZ, RZ, 0, 0 ;  /* 0x00000000ff947431 */ /* 0x000fe200000001ff */
[----:B------:R-:W-:Y:S01]  /*02f0*/  CS2R R108, SRZ ;  /* 0x00000000006c7805 */ /* 0x000fe2000001ff00 */
[----:B0-----:R-:W-:Y:S01]  /*0300*/  HFMA2 R2, -RZ, RZ, 0, 0 ;  /* 0x00000000ff027431 */ /* 0x001fe200000001ff */
[----:B------:R-:W-:-:S02]  /*0310*/  MOV R113, RZ ;  /* 0x000000ff00717202 */ /* 0x000fc40000000f00 */
[----:B------:R-:W-:Y:S02]  /*0320*/  CS2R R106, SRZ ;  /* 0x00000000006a7805 */ /* 0x000fe4000001ff00 */
[----:B------:R-:W-:Y:S02]  /*0330*/  CS2R R104, SRZ ;  /* 0x0000000000687805 */ /* 0x000fe4000001ff00 */
[----:B------:R-:W-:Y:S02]  /*0340*/  CS2R R102, SRZ ;  /* 0x0000000000667805 */ /* 0x000fe4000001ff00 */
[----:B------:R-:W-:Y:S02]  /*0350*/  CS2R R100, SRZ ;  /* 0x0000000000647805 */ /* 0x000fe4000001ff00 */
[----:B------:R-:W-:Y:S02]  /*0360*/  MOV R0, RZ ;  /* 0x000000ff00007202 */ /* 0x000fe40000000f00 */
[----:B------:R-:W-:-:S02]  /*0370*/  CS2R R160, SRZ ;  /* 0x0000000000a07805 */ /* 0x000fc4000001ff00 */
[----:B------:R-:W-:Y:S02]  /*0380*/  CS2R R158, SRZ ;  /* 0x00000000009e7805 */ /* 0x000fe4000001ff00 */
[----:B------:R-:W-:Y:S02]  /*0390*/  MOV R165, RZ ;  /* 0x000000ff00a57202 */ /* 0x000fe40000000f00 */
[----:B------:R-:W-:Y:S02]  /*03a0*/  CS2R R156, SRZ ;  /* 0x00000000009c7805 */ /* 0x000fe4000001ff00 */
[----:B------:R-:W-:Y:S02]  /*03b0*/  CS2R R154, SRZ ;  /* 0x00000000009a7805 */ /* 0x000fe4000001ff00 */
[----:B------:R-:W-:Y:S02]  /*03c0*/  CS2R R152, SRZ ;  /* 0x0000000000987805 */ /* 0x000fe4000001ff00 */
[----:B------:R-:W-:-:S02]  /*03d0*/  MOV R150, RZ ;  /* 0x000000ff00967202 */ /* 0x000fc40000000f00 */
[----:B------:R-:W-:Y:S01]  /*03e0*/  MOV R146, RZ ;  /* 0x000000ff00927202 */ /* 0x000fe20000000f00 */
[--C-:B--2---:R-:W-:Y:S01]  /*03f0*/  FADD R147, R32, R114.reuse ;  /* 0x0000007220937221 */ /* 0x104fe20000000000 */
[--C-:B------:R-:W-:Y:S01]  /*0400*/  FADD R144, R33, R114.reuse ;  /* 0x0000007221907221 */ /* 0x100fe20000000000 */
[--C-:B------:R-:W-:Y:S01]  /*0410*/  FADD R145, R34, R114.reuse ;  /* 0x0000007222917221 */ /* 0x100fe20000000000 */
[--C-:B------:R-:W-:Y:S01]  /*0420*/  FADD R142, R35, R114.reuse ;  /* 0x00000072238e7221 */ /* 0x100fe20000000000 */
[--C-:B---3--:R-:W-:Y:S01]  /*0430*/  FADD R143, R28, R114.reuse ;  /* 0x000000721c8f7221 */ /* 0x108fe20000000000 */
        /* <DEDUP_REMOVED lines=27> */
.L_x_2404:
[----:B0-2---:R-:W0:Y:S01]  /*05f0*/  LDC.64 R4, c[0x0][0x3a0] ;  /* 0x0000e800ff047b82 */ /* 0x005e220000000a00 */
[----:B------:R-:W-:-:S07]  /*0600*/  LEA R162, R112, R149, 0x8 ;  /* 0x0000009570a27211 */ /* 0x000fce00078e40ff */
[----:B-1----:R-:W1:Y:S08]  /*0610*/  LDC.64 R170, c[0x0][0x390] ;  /* 0x0000e400ffaa7b82 */ /* 0x002e700000000a00 */
[----:B------:R-:W2:Y:S01]  /*0620*/  LDC.64 R168, c[0x0][0x3c8] ;  /* 0x0000f200ffa87b82 */ /* 0x000ea20000000a00 */
[----:B0-----:R-:W-:-:S07]  /*0630*/  IMAD.WIDE R4, R112, 0x4, R4 ;  /* 0x0000000470047825 */ /* 0x001fce00078e0204 */
[----:B------:R-:W0:Y:S01]  /*0640*/  LDC.64 R172, c[0x0][0x3d0] ;  /* 0x0000f400ffac7b82 */ /* 0x000e220000000a00 */
[----:B------:R-:W3:Y:S01]  /*0650*/  LDG.E R151, desc[UR6][R4.64] ;  /* 0x0000000604977981 */ /* 0x000ee2000c1e1900 */
[----:B-1----:R-:W-:-:S05]  /*0660*/  IMAD.WIDE.U32 R170, R162, 0x10, R170 ;  /* 0x00000010a2aa7825 */ /* 0x002fca00078e00aa */
[----:B------:R-:W3:Y:S01]  /*0670*/  LDG.E.128 R36, desc[UR6][R170.64] ;  /* 0x00000006aa247981 */ /* 0x000ee2000c1e1d00 */
[----:B--2---:R-:W-:-:S03]  /*0680*/  IMAD.WIDE.U32 R168, R162, 0x10, R168 ;  /* 0x00000010a2a87825 */ /* 0x004fc600078e00a8 */
[----:B------:R-:W2:Y:S04]  /*0690*/  LDG.E.128 R44, desc[UR6][R170.64+0x200] ;  /* 0x00020006aa2c7981 */ /* 0x000ea8000c1e1d00 */
[----:B------:R-:W4:Y:S04]  /*06a0*/  LDG.E.128 R40, desc[UR6][R168.64] ;  /* 0x00000006a8287981 */ /* 0x000f28000c1e1d00 */
[----:B------:R-:W2:Y:S04]  /*06b0*/  LDG.E.128 R48, desc[UR6][R168.64+0x200] ;  /* 0x00020006a8307981 */ /* 0x000ea8000c1e1d00 */
        /* <DEDUP_REMOVED lines=11> */
[----:B------:R1:W2:Y:S01]  /*0770*/  LDG.E.128 R96, desc[UR6][R168.64+0xe00] ;  /* 0x000e0006a8607981 */ /* 0x0002a2000c1e1d00 */
[----:B0-----:R-:W-:-:S05]  /*0780*/  IMAD.WIDE.U32 R172, R162, 0x10, R172 ;  /* 0x00000010a2ac7825 */ /* 0x001fca00078e00ac */
[----:B------:R0:W5:Y:S04]  /*0790*/  LDG.E.128 R32, desc[UR6][R172.64] ;  /* 0x00000006ac207981 */ /* 0x000168000c1e1d00 */
[----:B------:R0:W5:Y:S04]  /*07a0*/  LDG.E.128 R28, desc[UR6][R172.64+0x200] ;  /* 0x00020006ac1c7981 */ /* 0x000168000c1e1d00 */
[----:B------:R0:W5:Y:S04]  /*07b0*/  LDG.E.128 R24, desc[UR6][R172.64+0x400] ;  /* 0x00040006ac187981 */ /* 0x000168000c1e1d00 */
[----:B------:R0:W5:Y:S04]  /*07c0*/  LDG.E.128 R20, desc[UR6][R172.64+0x600] ;  /* 0x00060006ac147981 */ /* 0x000168000c1e1d00 */
[----:B------:R0:W5:Y:S04]  /*07d0*/  LDG.E.128 R16, desc[UR6][R172.64+0x800] ;  /* 0x00080006ac107981 */ /* 0x000168000c1e1d00 */
[----:B------:R0:W5:Y:S04]  /*07e0*/  LDG.E.128 R12, desc[UR6][R172.64+0xa00] ;  /* 0x000a0006ac0c7981 */ /* 0x000168000c1e1d00 */
[----:B------:R0:W5:Y:S04]  /*07f0*/  LDG.E.128 R8, desc[UR6][R172.64+0xc00] ;  /* 0x000c0006ac087981 */ /* 0x000168000c1e1d00 */
[----:B------:R0:W5:Y:S01]  /*0800*/  LDG.E.128 R4, desc[UR6][R172.64+0xe00] ;  /* 0x000e0006ac047981 */ /* 0x000162000c1e1d00 */
[----:B------:R-:W-:Y:S01]  /*0810*/  UMOV UR4, 0xffffffff ;  /* 0xffffffff00047882 */ /* 0x000fe20000000000 */
[C---:B---3--:R-:W-:Y:S01]  /*0820*/  FMUL R3, R151.reuse, R36 ;  /* 0x0000002497037220 */ /* 0x048fe20000400000 */
[----:B------:R-:W-:Y:S01]  /*0830*/  FMUL R37, R151, R37 ;  /* 0x0000002597257220 */ /* 0x000fe20000400000 */
[----:B----4-:R-:W-:Y:S01]  /*0840*/  FMUL R36, R147, R40 ;  /* 0x0000002893247220 */ /* 0x010fe20000400000 */
[----:B------:R-:W-:-:S03]  /*0850*/  FMUL R164, R144, R41 ;  /* 0x0000002990a47220 */ /* 0x000fc60000400000 */
[----:B------:R-:W-:Y:S01]  /*0860*/  FFMA R166, R3, R36, RZ ;  /* 0x0000002403a67223 */ /* 0x000fe200000000ff */
[----:B------:R-:W-:Y:S01]  /*0870*/  FMUL R38, R151, R38 ;  /* 0x0000002697267220 */ /* 0x000fe20000400000 */
[----:B-1----:R-:W-:Y:S02]  /*0880*/  FMUL R169, R145, R42 ;  /* 0x0000002a91a97220 */ /* 0x002fe40000400000 */
[----:B------:R-:W-:Y:S01]  /*0890*/  FFMA R171, R37, R164, R166 ;  /* 0x000000a425ab7223 */ /* 0x000fe200000000a6 */
[----:B------:R-:W-:Y:S01]  /*08a0*/  FFMA R153, R40, R3, R153 ;  /* 0x0000000328997223 */ /* 0x000fe20000000099 */
[----:B------:R-:W-:Y:S01]  /*08b0*/  FMUL R39, R151, R39 ;  /* 0x0000002797277220 */ /* 0x000fe20000400000 */
[----:B------:R-:W-:Y:S01]  /*08c0*/  FMUL R40, R142, R43 ;  /* 0x0000002b8e287220 */ /* 0x000fe20000400000 */
[----:B------:R-:W-:Y:S01]  /*08d0*/  FFMA R166, R38, R169, R171 ;  /* 0x000000a926a67223 */ /* 0x000fe200000000ab */
[----:B------:R-:W-:Y:S01]  /*08e0*/  FFMA R146, R41, R37, R146 ;  /* 0x0000002529927223 */ /* 0x000fe20000000092 */
[----:B--2---:R-:W-:Y:S01]  /*08f0*/  FMUL R44, R151, R44 ;  /* 0x0000002c972c7220 */ /* 0x004fe20000400000 */
[----:B------:R-:W-:Y:S01]  /*0900*/  FMUL R41, R143, R48 ;  /* 0x000000308f297220 */ /* 0x000fe20000400000 */
[----:B------:R-:W-:Y:S01]  /*0910*/  FFMA R171, R39, R40, R166 ;  /* 0x0000002827ab7223 */ /* 0x000fe200000000a6 */
[----:B------:R-:W-:Y:S01]  /*0920*/  FFMA R155, R42, R38, R155 ;  /* 0x000000262a9b7223 */ /* 0x000fe2000000009b */
[----:B------:R-:W-:Y:S01]  /*0930*/  FMUL R45, R151, R45 ;  /* 0x0000002d972d7220 */ /* 0x000fe20000400000 */
        /* <DEDUP_REMOVED lines=107> */
[----:B------:R-:W-:Y:S01]  /*0ff0*/  FFMA R115, R98, R94, R115 ;  /* 0x0000005e62737223 */ /* 0x000fe20000000073 */
[----:B------:R-:W-:Y:S01]  /*1000*/  FFMA R110, R99, R95, R110 ;  /* 0x0000005f636e7223 */ /* 0x000fe2000000006e */
[----:B------:R-:W-:Y:S01]  /*1010*/  FFMA R166, R95, R96, R166 ;  /* 0x000000605fa67223 */ /* 0x000fe200000000a6 */
[----:B0-----:R-:W-:Y:S06]  /*1020*/  BRA.DIV UR4, `(.L_x_2401) ;  /* 0x0000000e04a07947 */ /* 0x001fec000b800000 */
[----:B------:R-:W0:Y:S01]  /*1030*/  SHFL.BFLY PT, R99, R166, 0x1, 0x1f ;  /* 0x0c201f00a6637f89 */ /* 0x000e2200000e0000 */
[----:B------:R-:W-:-:S05]  /*1040*/  HFMA2 R97, -RZ, RZ, 0, 0 ;  /* 0x00000000ff617431 */ /* 0x000fca00000001ff */
[----:B------:R-:W-:-:S05]  /*1050*/  FADD R97, RZ, R97 ;  /* 0x00000061ff617221 */ /* 0x000fca0000000000 */
[----:B------:R-:W1:Y:S01]  /*1060*/  SHFL.BFLY PT, R98, R97, 0x2, 0x1f ;  /* 0x0c401f0061627f89 */ /* 0x000e6200000e0000 */
[----:B0-----:R-:W-:-:S05]  /*1070*/  FADD R99, R166, R99 ;  /* 0x00000063a6637221 */ /* 0x001fca0000000000 */
[----:B------:R-:W0:Y:S01]  /*1080*/  SHFL.BFLY PT, R168, R99, 0x2, 0x1f ;  /* 0x0c401f0063a87f89 */ /* 0x000e2200000e0000 */
[----:B-1----:R-:W-:-:S05]  /*1090*/  FADD R98, R97, R98 ;  /* 0x0000006261627221 */ /* 0x002fca0000000000 */
[----:B------:R-:W1:Y:S01]  /*10a0*/  SHFL.BFLY PT, R171, R98, 0x4, 0x1f ;  /* 0x0c801f0062ab7f89 */ /* 0x000e6200000e0000 */
[----:B0-----:R-:W-:-:S05]  /*10b0*/  FADD R168, R99, R168 ;  /* 0x000000a863a87221 */ /* 0x001fca0000000000 */
[----:B------:R-:W0:Y:S01]  /*10c0*/  SHFL.BFLY PT, R173, R168, 0x4, 0x1f ;  /* 0x0c801f00a8ad7f89 */ /* 0x000e2200000e0000 */
[----:B-1----:R-:W-:-:S05]  /*10d0*/  FADD R171, R98, R171 ;  /* 0x000000ab62ab7221 */ /* 0x002fca0000000000 */
[----:B------:R1:W2:Y:S01]  /*10e0*/  SHFL.BFLY PT, R98, R171, 0x8, 0x1f ;  /* 0x0d001f00ab627f89 */ /* 0x0002a200000e0000 */
[----:B0-----:R-:W-:-:S05]  /*10f0*/  FADD R173, R168, R173 ;  /* 0x000000ada8ad7221 */ /* 0x001fca0000000000 */
[----:B------:R1:W0:Y:S02]  /*1100*/  SHFL.BFLY PT, R166, R173, 0x8, 0x1f ;  /* 0x0d001f00ada67f89 */ /* 0x00022400000e0000 */
.L_x_2414:
[----:B------:R-:W-:Y:S01]  /*1110*/  UMOV UR4, 0xffffffff ;  /* 0xffffffff00047882 */ /* 0x000fe20000000000 */
[----:B--2---:R-:W-:Y:S02]  /*1120*/  FADD R98, R171, R98 ;  /* 0x00000062ab627221 */ /* 0x004fe40000000000 */
[----:B------:R-:W-:Y:S05]  /*1130*/  BRA.DIV UR4, `(.L_x_2402) ;  /* 0x0000001204447947 */ /* 0x000fea000b800000 */
.L_x_2417:
[----:B------:R-:W-:Y:S01]  /*1140*/  UMOV UR4, 0xffffffff ;  /* 0xffffffff00047882 */ /* 0x000fe20000000000 */
[----:B0-----:R-:W-:Y:S02]  /*1150*/  FADD R166, R173, R166 ;  /* 0x000000a6ada67221 */ /* 0x001fe40000000000 */
[----:B------:R-:W-:Y:S05]  /*1160*/  BRA.DIV UR4, `(.L_x_2403) ;  /* 0x0000001204607947 */ /* 0x000fea000b800000 */
[----:B------:R0:W2:Y:S02]  /*1170*/  SHFL.BFLY PT, R97, R166, 0x10, 0x1f ;  /* 0x0e001f00a6617f89 */ /* 0x0000a400000e0000 */
.L_x_2420:
[----:B--2---:R-:W-:-:S04]  /*1180*/  FADD R97, R166, R97 ;  /* 0x00000061a6617221 */ /* 0x004fc80000000000 */
[----:B------:R-:W-:-:S04]  /*1190*/  FMUL R97, R97, 0.0009765625 ;  /* 0x3a80000061617820 */ /* 0x000fc80000400000 */
[-C--:B------:R-:W-:Y:S01]  /*11a0*/  FFMA R3, R3, -R97.reuse, R36 ;  /* 0x8000006103037223 */ /* 0x080fe20000000024 */
[-C--:B------:R-:W-:Y:S01]  /*11b0*/  FFMA R164, R37, -R97.reuse, R164 ;  /* 0x8000006125a47223 */ /* 0x080fe200000000a4 */
[----:B------:R-:W-:Y:S01]  /*11c0*/  FFMA R169, R38, -R97, R169 ;  /* 0x8000006126a97223 */ /* 0x000fe200000000a9 */
[----:B------:R-:W2:Y:S01]  /*11d0*/  LDC.64 R36, c[0x0][0x3e8] ;  /* 0x0000fa00ff247b82 */ /* 0x000ea20000000a00 */
[----:B-----5:R-:W-:Y:S01]  /*11e0*/  FFMA R32, R151, R3, R32 ;  /* 0x0000000397207223 */ /* 0x020fe20000000020 */
[-C--:B------:R-:W-:Y:S01]  /*11f0*/  FFMA R40, R39, -R97.reuse, R40 ;  /* 0x8000006127287223 */ /* 0x080fe20000000028 */
[-C--:B------:R-:W-:Y:S01]  /*1200*/  FFMA R41, R44, -R97.reuse, R41 ;  /* 0x800000612c297223 */ /* 0x080fe20000000029 */
[-C--:B------:R-:W-:Y:S01]  /*1210*/  FFMA R42, R45, -R97.reuse, R42 ;  /* 0x800000612d2a7223 */ /* 0x080fe2000000002a */
[-C--:B------:R-:W-:Y:S01]  /*1220*/  FFMA R43, R46, -R97.reuse, R43 ;  /* 0x800000612e2b7223 */ /* 0x080fe2000000002b */
[-C--:B------:R-:W-:Y:S01]  /*1230*/  FFMA R48, R47, -R97.reuse, R48 ;  /* 0x800000612f307223 */ /* 0x080fe20000000030 */
[-C--:B------:R-:W-:Y:S01]  /*1240*/  FFMA R49, R52, -R97.reuse, R49 ;  /* 0x8000006134317223 */ /* 0x080fe20000000031 */
[----:B------:R-:W3:Y:S01]  /*1250*/  LDC R3, c[0x0][0x380] ;  /* 0x0000e000ff037b82 */ /* 0x000ee20000000800 */
        /* <DEDUP_REMOVED lines=50> */
[----:B--2---:R-:W-:-:S04]  /*1580*/  IMAD.WIDE.U32 R36, R162, 0x10, R36 ;  /* 0x00000010a2247825 */ /* 0x004fc800078e0024 */
[C---:B------:R-:W-:Y:S01]  /*1590*/  FFMA R4, R151.reuse, R89, R4 ;  /* 0x0000005997047223 */ /* 0x040fe20000000004 */
[C---:B------:R-:W-:Y:S01]  /*15a0*/  FFMA R5, R151.reuse, R90, R5 ;  /* 0x0000005a97057223 */ /* 0x040fe20000000005 */
[C---:B------:R-:W-:Y:S01]  /*15b0*/  FFMA R6, R151.reuse, R91, R6 ;  /* 0x0000005b97067223 */ /* 0x040fe20000000006 */
[----:B------:R-:W-:Y:S01]  /*15c0*/  FFMA R7, R151, R96, R7 ;  /* 0x0000006097077223 */ /* 0x000fe20000000007 */
[----:B------:R2:W-:Y:S01]  /*15d0*/  STG.E.128 desc[UR6][R36.64], R32 ;  /* 0x0000002024007986 */ /* 0x0005e2000c101d06 */
[----:B---3--:R-:W-:-:S03]  /*15e0*/  LEA R112, R3, R112, 0x2 ;  /* 0x0000007003707211 */ /* 0x008fc600078e10ff */
[----:B------:R2:W-:Y:S01]  /*15f0*/  STG.E.128 desc[UR6][R36.64+0x200], R28 ;  /* 0x0002001c24007986 */ /* 0x0005e2000c101d06 */
[----:B------:R-:W-:-:S03]  /*1600*/  ISETP.GE.AND P0, PT, R112, UR8, PT ;  /* 0x0000000870007c0c */ /* 0x000fc6000bf06270 */
[----:B------:R2:W-:Y:S04]  /*1610*/  STG.E.128 desc[UR6][R36.64+0x400], R24 ;  /* 0x0004001824007986 */ /* 0x0005e8000c101d06 */
[----:B------:R2:W-:Y:S04]  /*1620*/  STG.E.128 desc[UR6][R36.64+0x600], R20 ;  /* 0x0006001424007986 */ /* 0x0005e8000c101d06 */
[----:B------:R2:W-:Y:S04]  /*1630*/  STG.E.128 desc[UR6][R36.64+0x800], R16 ;  /* 0x0008001024007986 */ /* 0x0005e8000c101d06 */
[----:B------:R2:W-:Y:S04]  /*1640*/  STG.E.128 desc[UR6][R36.64+0xa00], R12 ;  /* 0x000a000c24007986 */ /* 0x0005e8000c101d06 */
[----:B------:R2:W-:Y:S04]  /*1650*/  STG.E.128 desc[UR6][R36.64+0xc00], R8 ;  /* 0x000c000824007986 */ /* 0x0005e8000c101d06 */
[----:B------:R2:W-:Y:S01]  /*1660*/  STG.E.128 desc[UR6][R36.64+0xe00], R4 ;  /* 0x000e000424007986 */ /* 0x0005e2000c101d06 */
[----:B------:R-:W-:Y:S05]  /*1670*/  @!P0 BRA `(.L_x_2404) ;  /* 0xffffffec00dc8947 */ /* 0x000fea000383ffff */
[----:B------:R-:W-:Y:S05]  /*1680*/  BSYNC B0 ;  /* 0x0000000000007941 */ /* 0x000fea0003800000 */
.L_x_2400:
        /* <DEDUP_REMOVED lines=32> */
.L_x_2399:
[----:B------:R-:W-:Y:S05]  /*1890*/  BSYNC B1 ;  /* 0x0000000000017941 */ /* 0x000fea0003800000 */
.L_x_2398:
[----:B------:R-:W2:Y:S01]  /*18a0*/  S2R R38, SR_TID.X ;  /* 0x0000000000267919 */ /* 0x000ea20000002100 */
[----:B------:R-:W-:Y:S01]  /*18b0*/  MOV R36, 0x400 ;  /* 0x0000040000247802 */ /* 0x000fe20000000f00 */
[----:B------:R-:W-:Y:S05]  /*18c0*/  WARPSYNC.ALL ;  /* 0x0000000000007948 */ /* 0x000fea0003800000 */
[----:B------:R-:W3:Y:S01]  /*18d0*/  S2R R37, SR_CgaCtaId ;  /* 0x0000000000257919 */ /* 0x000ee20000008800 */
[----:B------:R-:W-:Y:S01]  /*18e0*/  USHF.L.U32 UR4, UR5, 0xa, URZ ;  /* 0x0000000a05047899 */ /* 0x000fe200080006ff */
[C---:B--2---:R-:W-:Y:S02]  /*18f0*/  SHF.L.U32 R2, R38.reuse, 0x7, RZ ;  /* 0x0000000726027819 */ /* 0x044fe400000006ff */
[----:B------:R-:W-:-:S02]  /*1900*/  SHF.L.U32 R0, R38, 0x4, RZ ;  /* 0x0000000426007819 */ /* 0x000fc400000006ff */
[----:B------:R-:W-:Y:S02]  /*1910*/  LOP3.LUT R3, R2, 0x3000, RZ, 0xc0, !PT ;  /* 0x0000300002037812 */ /* 0x000fe400078ec0ff */
[----:B---3--:R-:W-:Y:S02]  /*1920*/  LEA R37, R37, R36, 0x18 ;  /* 0x0000002425257211 */ /* 0x008fe400078ec0ff */
[----:B------:R-:W-:Y:S02]  /*1930*/  LOP3.LUT R0, R3, 0x1f0, R0, 0xf8, !PT ;  /* 0x000001f003007812 */ /* 0x000fe400078ef800 */
[----:B------:R-:W2:Y:S02]  /*1940*/  LDC.64 R2, c[0x0][0x3e0] ;  /* 0x0000f800ff027b82 */ /* 0x000ea40000000a00 */
        /* <DEDUP_REMOVED lines=11> */
[----:B------:R-:W3:Y:S04]  /*1a00*/  LDS R32, [R37] ;  /* 0x0000000025207984 */ /* 0x000ee80000000800 */
[----:B------:R-:W4:Y:S04]  /*1a10*/  LDS R24, [R37+0x200] ;  /* 0x0002000025187984 */ /* 0x000f280000000800 */
[----:B------:R-:W5:Y:S04]  /*1a20*/  LDS R20, [R37+0x400] ;  /* 0x0004000025147984 */ /* 0x000f680000000800 */
[----:B------:R-:W0:Y:S04]  /*1a30*/  LDS R0, [R37+0x600] ;  /* 0x0006000025007984 */ /* 0x000e280000000800 */
[----:B------:R-:W1:Y:S04]  /*1a40*/  LDS R4, [R37+0x800] ;  /* 0x0008000025047984 */ /* 0x000e680000000800 */
[----:B------:R-:W2:Y:S04]  /*1a50*/  LDS R5, [R37+0xa00] ;  /* 0x000a000025057984 */ /* 0x000ea80000000800 */
[----:B------:R-:W2:Y:S04]  /*1a60*/  LDS R6, [R37+0xc00] ;  /* 0x000c000025067984 */ /* 0x000ea80000000800 */
[----:B------:R-:W2:Y:S04]  /*1a70*/  LDS R7, [R37+0xe00] ;  /* 0x000e000025077984 */ /* 0x000ea80000000800 */
[----:B------:R-:W2:Y:S04]  /*1a80*/  LDS R29, [R37+0x1000] ;  /* 0x00100000251d7984 */ /* 0x000ea80000000800 */
[----:B------:R-:W2:Y:S04]  /*1a90*/  LDS R13, [R37+0x1200] ;  /* 0x00120000250d7984 */ /* 0x000ea80000000800 */
        /* <DEDUP_REMOVED lines=11> */
[----:B--2---:R-:W-:-:S03]  /*1b50*/  FADD R5, RZ, R5 ;  /* 0x00000005ff057221 */ /* 0x004fc60000000000 */
[----:B------:R-:W2:Y:S01]  /*1b60*/  LDS R16, [R37+0x2000] ;  /* 0x0020000025107984 */ /* 0x000ea20000000800 */
[----:B------:R-:W-:-:S03]  /*1b70*/  FADD R6, RZ, R6 ;  /* 0x00000006ff067221 */ /* 0x000fc60000000000 */
[----:B------:R-:W2:Y:S01]  /*1b80*/  LDS R12, [R37+0x2200] ;  /* 0x00220000250c7984 */ /* 0x000ea20000000800 */
[----:B------:R-:W-:-:S03]  /*1b90*/  FADD R7, RZ, R7 ;  /* 0x00000007ff077221 */ /* 0x000fc60000000000 */
[----:B------:R-:W2:Y:S01]  /*1ba0*/  LDS R14, [R37+0x2400] ;  /* 0x00240000250e7984 */ /* 0x000ea20000000800 */
[----:B------:R-:W-:-:S03]  /*1bb0*/  FADD R29, R32, R29 ;  /* 0x0000001d201d7221 */ /* 0x000fc60000000000 */
[----:B------:R-:W2:Y:S01]  /*1bc0*/  LDS R19, [R37+0x2600] ;  /* 0x0026000025137984 */ /* 0x000ea20000000800 */
[----:B------:R-:W-:-:S03]  /*1bd0*/  FADD R13, R24, R13 ;  /* 0x0000000d180d7221 */ /* 0x000fc60000000000 */
[----:B------:R-:W2:Y:S01]  /*1be0*/  LDS R21, [R37+0x2800] ;  /* 0x0028000025157984 */ /* 0x000ea20000000800 */
[----:B------:R-:W-:-:S03]  /*1bf0*/  FADD R9, R20, R9 ;  /* 0x0000000914097221 */ /* 0x000fc60000000000 */
        /* <DEDUP_REMOVED lines=11> */
[----:B--2---:R-:W-:Y:S01]  /*1cb0*/  FADD R16, R29, R16 ;  /* 0x000000101d107221 */ /* 0x004fe20000000000 */
[----:B------:R-:W-:Y:S02]  /*1cc0*/  LOP3.LUT R29, R38, UR4, RZ, 0xfc, !PT ;  /* 0x00000004261d7c12 */ /* 0x000fe4000f8efcff */
[----:B------:R-:W2:Y:S01]  /*1cd0*/  LDS R31, [R37+0x3600] ;  /* 0x00360000251f7984 */ /* 0x000ea20000000800 */
[----:B------:R-:W-:Y:S02]  /*1ce0*/  FADD R12, R13, R12 ;  /* 0x0000000c0d0c7221 */ /* 0x000fe40000000000 */
[----:B------:R-:W-:Y:S01]  /*1cf0*/  IMAD.WIDE.U32 R2, R29, 0x4, R2 ;  /* 0x000000041d027825 */ /* 0x000fe200078e0002 */
[----:B------:R-:W2:Y:S03]  /*1d00*/  LDS R33, [R37+0x3800] ;  /* 0x0038000025217984 */ /* 0x000ea60000000800 */
[----:B------:R-:W-:Y:S01]  /*1d10*/  FADD R9, R9, R14 ;  /* 0x0000000e09097221 */ /* 0x000fe20000000000 */
[----:B------:R-:W2:Y:S01]  /*1d20*/  LDS R28, [R37+0x3a00] ;  /* 0x003a0000251c7984 */ /* 0x000ea20000000800 */
[----:B------:R-:W-:-:S03]  /*1d30*/  FADD R0, R0, R19 ;  /* 0x0000001300007221 */ /* 0x000fc60000000000 */
[----:B------:R-:W2:Y:S01]  /*1d40*/  LDS R35, [R37+0x3c00] ;  /* 0x003c000025237984 */ /* 0x000ea20000000800 */
[----:B------:R-:W-:-:S03]  /*1d50*/  FADD R4, R4, R21 ;  /* 0x0000001504047221 */ /* 0x000fc60000000000 */
[----:B------:R-:W2:Y:S01]  /*1d60*/  LDS R30, [R37+0x3e00] ;  /* 0x003e0000251e7984 */ /* 0x000ea20000000800 */
[----:B------:R-:W-:Y:S01]  /*1d70*/  FADD R5, R5, R18 ;  /* 0x0000001205057221 */ /* 0x000fe20000000000 */
[----:B---3--:R-:W-:Y:S01]  /*1d80*/  FADD R6, R6, R23 ;  /* 0x0000001706067221 */ /* 0x008fe20000000000 */
[----:B----4-:R-:W-:Y:S01]  /*1d90*/  FADD R7, R7, R22 ;  /* 0x0000001607077221 */ /* 0x010fe20000000000 */
[----:B-----5:R-:W-:Y:S01]  /*1da0*/  FADD R25, R16, R25 ;  /* 0x0000001910197221 */ /* 0x020fe20000000000 */
[----:B0-----:R-:W-:-:S04]  /*1db0*/  FADD R27, R12, R27 ;  /* 0x0000001b0c1b7221 */ /* 0x001fc80000000000 */
[----:B------:R-:W-:Y:S01]  /*1dc0*/  STG.E desc[UR6][R2.64], R25 ;  /* 0x0000001902007986 */ /* 0x000fe2000c101906 */
[----:B-1----:R-:W-:-:S03]  /*1dd0*/  FADD R9, R9, R26 ;  /* 0x0000001a09097221 */ /* 0x002fc60000000000 */
[----:B------:R-:W-:Y:S01]  /*1de0*/  STG.E desc[UR6][R2.64+0x200], R27 ;  /* 0x0002001b02007986 */ /* 0x000fe2000c101906 */
[----:B--2---:R-:W-:-:S03]  /*1df0*/  FADD R31, R0, R31 ;  /* 0x0000001f001f7221 */ /* 0x004fc60000000000 */
        /* <DEDUP_REMOVED lines=11> */
.L_x_2401:
        /* <DEDUP_REMOVED lines=8> */
.L_x_2406:
[----:B------:R-:W-:Y:S05]  /*1f30*/  BSYNC B2 ;  /* 0x0000000000027941 */ /* 0x000fea0003800000 */
.L_x_2405:
        /* <DEDUP_REMOVED lines=8> */
.L_x_2407:
[----:B------:R-:W-:Y:S01]  /*1fc0*/  FADD R97, RZ, R97 ;  /* 0x00000061ff617221 */ /* 0x000fe20000000000 */
[----:B------:R-:W-:-:S04]  /*1fd0*/  HFMA2 R174, -RZ, RZ, 0, 1.1920928955078125e-07 ;  /* 0x00000002ffae7431 */ /* 0x000fc800000001ff */
[----:B------:R-:W-:Y:S02]  /*1fe0*/  MOV R175, R97 ;  /* 0x0000006100af7202 */ /* 0x000fe40000000f00 */
[----:B------:R-:W-:-:S07]  /*1ff0*/  MOV R99, R172 ;  /* 0x000000ac00637202 */ /* 0x000fce0000000f00 */
[----:B------:R-:W-:Y:S05]  /*2000*/  WARPSYNC.COLLECTIVE R170, `(.L_x_2408) ;  /* 0x00000000aa087348 */ /* 0x000fea0003c00000 */
[----:B------:R0:W1:Y:S02]  /*2010*/  SHFL.BFLY P0, R172, R175, R174, R177 ;  /* 0x0c0000aeafac7389 */ /* 0x00006400000000b1 */
[----:B01----:R-:W-:Y:S05]  /*2020*/  ENDCOLLECTIVE ;  /* 0x000000000000791b */ /* 0x003fea0003800000 */
.L_x_2408:
[----:B------:R-:W-:-:S05]  /*2030*/  FADD R99, R166, R99 ;  /* 0x00000063a6637221 */ /* 0x000fca0000000000 */
[----:B------:R-:W-:Y:S02]  /*2040*/  MOV R175, R99 ;  /* 0x0000006300af7202 */ /* 0x000fe40000000f00 */
[----:B------:R-:W-:-:S07]  /*2050*/  MOV R98, R172 ;  /* 0x000000ac00627202 */ /* 0x000fce0000000f00 */
[----:B------:R-:W-:Y:S05]  /*2060*/  WARPSYNC.COLLECTIVE R170, `(.L_x_2409) ;  /* 0x00000000aa087348 */ /* 0x000fea0003c00000 */
[----:B------:R0:W1:Y:S02]  /*2070*/  SHFL.BFLY P0, R172, R175, R174, R177 ;  /* 0x0c0000aeafac7389 */ /* 0x00006400000000b1 */
[----:B01----:R-:W-:Y:S05]  /*2080*/  ENDCOLLECTIVE ;  /* 0x000000000000791b */ /* 0x003fea0003800000 */
.L_x_2409:
[----:B------:R-:W-:Y:S01]  /*2090*/  FADD R98, R97, R98 ;  /* 0x0000006261627221 */ /* 0x000fe20000000000 */
[----:B------:R-:W-:-:S04]  /*20a0*/  HFMA2 R174, -RZ, RZ, 0, 2.384185791015625e-07 ;  /* 0x00000004ffae7431 */ /* 0x000fc800000001ff */
[----:B------:R-:W-:Y:S02]  /*20b0*/  MOV R175, R98 ;  /* 0x0000006200af7202 */ /* 0x000fe40000000f00 */
[----:B------:R-:W-:-:S07]  /*20c0*/  MOV R168, R172 ;  /* 0x000000ac00a87202 */ /* 0x000fce0000000f00 */
[----:B------:R-:W-:Y:S05]  /*20d0*/  WARPSYNC.COLLECTIVE R170, `(.L_x_2410) ;  /* 0x00000000aa087348 */ /* 0x000fea0003c00000 */
[----:B------:R0:W1:Y:S02]  /*20e0*/  SHFL.BFLY P0, R172, R175, R174, R177 ;  /* 0x0c0000aeafac7389 */ /* 0x00006400000000b1 */
[----:B01----:R-:W-:Y:S05]  /*20f0*/  ENDCOLLECTIVE ;  /* 0x000000000000791b */ /* 0x003fea0003800000 */
.L_x_2410:
[----:B------:R-:W-:-:S05]  /*2100*/  FADD R168, R99, R168 ;  /* 0x000000a863a87221 */ /* 0x000fca0000000000 */
[----:B------:R-:W-:Y:S02]  /*2110*/  MOV R175, R168 ;  /* 0x000000a800af7202 */ /* 0x000fe40000000f00 */
[----:B------:R-:W-:-:S07]  /*2120*/  MOV R171, R172 ;  /* 0x000000ac00ab7202 */ /* 0x000fce0000000f00 */
[----:B------:R-:W-:Y:S05]  /*2130*/  WARPSYNC.COLLECTIVE R170, `(.L_x_2411) ;  /* 0x00000000aa087348 */ /* 0x000fea0003c00000 */
[----:B------:R0:W1:Y:S02]  /*2140*/  SHFL.BFLY P0, R172, R175, R174, R177 ;  /* 0x0c0000aeafac7389 */ /* 0x00006400000000b1 */
[----:B01----:R-:W-:Y:S05]  /*2150*/  ENDCOLLECTIVE ;  /* 0x000000000000791b */ /* 0x003fea0003800000 */
.L_x_2411:
[----:B------:R-:W-:Y:S01]  /*2160*/  FADD R171, R98, R171 ;  /* 0x000000ab62ab7221 */ /* 0x000fe20000000000 */
[----:B------:R-:W-:-:S04]  /*2170*/  HFMA2 R174, -RZ, RZ, 0, 4.76837158203125e-07 ;  /* 0x00000008ffae7431 */ /* 0x000fc800000001ff */
[----:B------:R-:W-:Y:S02]  /*2180*/  MOV R175, R171 ;  /* 0x000000ab00af7202 */ /* 0x000fe40000000f00 */
[----:B------:R-:W-:-:S07]  /*2190*/  MOV R173, R172 ;  /* 0x000000ac00ad7202 */ /* 0x000fce0000000f00 */
[----:B------:R-:W-:Y:S05]  /*21a0*/  WARPSYNC.COLLECTIVE R170, `(.L_x_2412) ;  /* 0x00000000aa087348 */ /* 0x000fea0003c00000 */
[----:B------:R0:W1:Y:S02]  /*21b0*/  SHFL.BFLY P0, R172, R175, R174, R177 ;  /* 0x0c0000aeafac7389 */ /* 0x00006400000000b1 */
[----:B01----:R-:W-:Y:S05]  /*21c0*/  ENDCOLLECTIVE ;  /* 0x000000000000791b */ /* 0x003fea0003800000 */
.L_x_2412:
[----:B------:R-:W-:-:S05]  /*21d0*/  FADD R173, R168, R173 ;  /* 0x000000ada8ad7221 */ /* 0x000fca0000000000 */
[----:B------:R-:W-:Y:S02]  /*21e0*/  MOV R175, R173 ;  /* 0x000000ad00af7202 */ /* 0x000fe40000000f00 */
[----:B------:R-:W-:-:S07]  /*21f0*/  MOV R98, R172 ;  /* 0x000000ac00627202 */ /* 0x000fce0000000f00 */
[----:B------:R-:W-:Y:S05]  /*2200*/  WARPSYNC.COLLECTIVE R170, `(.L_x_2413) ;  /* 0x00000000aa087348 */ /* 0x000fea0003c00000 */
[----:B------:R0:W1:Y:S02]  /*2210*/  SHFL.BFLY P0, R172, R175, R174, R177 ;  /* 0x0c0000aeafac7389 */ /* 0x00006400000000b1 */
[----:B01----:R-:W-:Y:S05]  /*2220*/  ENDCOLLECTIVE ;  /* 0x000000000000791b */ /* 0x003fea0003800000 */
.L_x_2413:
[----:B------:R-:W-:Y:S01]  /*2230*/  MOV R166, R172 ;  /* 0x000000ac00a67202 */ /* 0x000fe20000000f00 */
[----:B------:R-:W-:Y:S06]  /*2240*/  BRA `(.L_x_2414) ;  /* 0xffffffec00b07947 */ /* 0x000fec000383ffff */
.L_x_2402:
[----:B------:R-:W-:Y:S01]  /*2250*/  HFMA2 R174, -RZ, RZ, 0, 9.5367431640625e-07 ;  /* 0x00000010ffae7431 */ /* 0x000fe200000001ff */
[----:B------:R-:W-:Y:S01]  /*2260*/  BSSY B2, `(.L_x_2415) ;  /* 0x0000007000027945 */ /* 0x000fe20003800000 */
[----:B------:R-:W-:Y:S02]  /*2270*/  MOV R175, R98 ;  /* 0x0000006200af7202 */ /* 0x000fe40000000f00 */
[----:B------:R-:W-:Y:S02]  /*2280*/  MOV R177, 0x1f ;  /* 0x0000001f00b17802 */ /* 0x000fe40000000f00 */
[----:B------:R-:W-:-:S07]  /*2290*/  MOV R170, 0xffffffff ;  /* 0xffffffff00aa7802 */ /* 0x000fce0000000f00 */
[----:B01---5:R-:W-:Y:S05]  /*22a0*/  WARPSYNC.COLLECTIVE R170, `(.L_x_2416) ;  /* 0x00000000aa087348 */ /* 0x023fea0003c00000 */
[----:B------:R2:W3:Y:S02]  /*22b0*/  SHFL.BFLY P0, R172, R175, R174, R177 ;  /* 0x0c0000aeafac7389 */ /* 0x0004e400000000b1 */
[----:B0123-5:R-:W-:Y:S05]  /*22c0*/  ENDCOLLECTIVE ;  /* 0x000000000000791b */ /* 0x02ffea0003800000 */
.L_x_2416:
[----:B------:R-:W-:Y:S05]  /*22d0*/  BSYNC B2 ;  /* 0x0000000000027941 */ /* 0x000fea0003800000 */
.L_x_2415:
[----:B------:R-:W-:Y:S05]  /*22e0*/  BRA `(.L_x_2417) ;  /* 0xffffffec00947947 */ /* 0x000fea000383ffff */
.L_x_2403:
[----:B------:R-:W-:Y:S01]  /*22f0*/  HFMA2 R174, -RZ, RZ, 0, 9.5367431640625e-07 ;  /* 0x00000010ffae7431 */ /* 0x000fe200000001ff */
[----:B------:R-:W-:Y:S01]  /*2300*/  BSSY B2, `(.L_x_2418) ;  /* 0x0000007000027945 */ /* 0x000fe20003800000 */
[----:B------:R-:W-:Y:S02]  /*2310*/  MOV R175, R166 ;  /* 0x000000a600af7202 */ /* 0x000fe40000000f00 */
[----:B------:R-:W-:Y:S02]  /*2320*/  MOV R177, 0x1f ;  /* 0x0000001f00b17802 */ /* 0x000fe40000000f00 */
[----:B------:R-:W-:-:S07]  /*2330*/  MOV R170, 0xffffffff ;  /* 0xffffffff00aa7802 */ /* 0x000fce0000000f00 */
[----:B-1---5:R-:W-:Y:S05]  /*2340*/  WARPSYNC.COLLECTIVE R170, `(.L_x_2419) ;  /* 0x00000000aa087348 */ /* 0x022fea0003c00000 */
[----:B------:R0:W2:Y:S02]  /*2350*/  SHFL.BFLY P0, R172, R175, R174, R177 ;  /* 0x0c0000aeafac7389 */ /* 0x0000a400000000b1 */
[----:B012--5:R-:W-:Y:S05]  /*2360*/  ENDCOLLECTIVE ;  /* 0x000000000000791b */ /* 0x027fea0003800000 */
.L_x_2419:
[----:B------:R-:W-:Y:S05]  /*2370*/  BSYNC B2 ;  /* 0x0000000000027941 */ /* 0x000fea0003800000 */
.L_x_2418:
[----:B------:R-:W-:Y:S01]  /*2380*/  MOV R97, R172 ;  /* 0x000000ac00617202 */ /* 0x000fe20000000f00 */
[----:B------:R-:W-:Y:S06]  /*2390*/  BRA `(.L_x_2420) ;  /* 0xffffffec00787947 */ /* 0x000fec000383ffff */
.L_x_2421:
        /* <DEDUP_REMOVED lines=14> */
.L_x_5139:


//--------------------- .text._ZN18transformer_engine13normalization24rmsnorm_bwd_tuned_kernelINS0_13Kernel_traitsI13__nv_bfloat16S3_S3_fjLj768ELj1ELj4ELj1ELj16ENS0_18Kernel_traits_baseILj768ES3_S3_S3_fjLj128EEEEELb1EEEvNS0_20BackwardKernelParamsE --------------------------
	.section	.text._ZN18transformer_engine13normalization24rmsnorm_bwd_tuned_kernelINS0_13Kernel_traitsI13__nv_bfloat16S3_S3_fjLj768ELj1ELj4ELj1ELj16ENS0_18Kernel_traits_baseILj768ES3_S3_S3_fjLj128EEEEELb1EEEvNS0_20BackwardKernelParamsE,"ax",@progbits
	.align	128
        .global         _ZN18transformer_engine13normalization24rmsnorm_bwd_tuned_kernelINS0_13Kernel_traitsI13__nv_bfloat16S3_S3_fjLj768ELj1ELj4ELj1ELj16ENS0_18Kernel_traits_baseILj768ES3_S3_S3_fjLj128EEEEELb1EEEvNS0_20BackwardKernelParamsE
        .type           _ZN18transformer_engine13normalization24rmsnorm_bwd_tuned_kernelINS0_13Kernel_traitsI13__nv_bfloat16S3_S3_fjLj768ELj1ELj4ELj1ELj16ENS0_18Kernel_traits_baseILj768ES3_S3_S3_fjLj128EEEEELb1EEEvNS0_20BackwardKernelParamsE,@function
        .size           _ZN18transformer_engine13normalization24rmsnorm_bwd_tuned_kernelINS0_13Kernel_traitsI13__nv_bfloat16S3_S3_fjLj768ELj1ELj4ELj1ELj16ENS0_18Kernel_traits_baseILj768ES3_S3_S3_fjLj128EEEEELb1EEEvNS0_20BackwardKernelParamsE,(.L_x_5140 - _ZN18transformer_engine13normalization24rmsnorm_bwd_tuned_kernelINS0_13Kernel_traitsI13__nv_bfloat16S3_S3_fjLj768ELj1ELj4ELj1ELj16ENS0_18Kernel_traits_baseILj768ES3_S3_S3_fjLj128EEEEELb1EEEvNS0_20BackwardKernelParamsE)
        .other          _ZN18transformer_engine13normalization24rmsnorm_bwd_tuned_kernelINS0_13Kernel_traitsI13__nv_bfloat16S3_S3_fjLj768ELj1ELj4ELj1ELj16ENS0_18Kernel_traits_baseILj768ES3_S3_S3_fjLj128EEEEELb1EEEvNS0_20BackwardKernelParamsE,@"STO_CUDA_ENTRY STV_DEFAULT"
_ZN18transformer_engine13normalization24rmsnorm_bwd_tuned_kernelINS0_13Kernel_traitsI13__nv_bfloat16S3_S3_fjLj768ELj1ELj4ELj1ELj16ENS0_18Kernel_traits_baseILj768ES3_S3_S3_fjLj128EEEEELb1EEEvNS0_20BackwardKernelParamsE:
.text._ZN18transformer_engine13normalization24rmsnorm_bwd_tuned_kernelINS0_13Kernel_traitsI13__nv_bfloat16S3_S3_fjLj768ELj1ELj4ELj1ELj16ENS0_18Kernel_traits_baseILj768ES3_S3_S3_fjLj128EEEEELb1EEEvNS0_20BackwardKernelParamsE:
        /* <DEDUP_REMOVED lines=17> */
[----:B------:R-:W-:Y:S01]  /*0110*/  CS2R R24, SRZ ;  /* 0x0000000000187805 */ /* 0x000fe2000001ff00 */
[----:B-1----:R-:W-:Y:S01]  /*0120*/  USHF.L.U32 UR4, UR5, 0x2, URZ ;  /* 0x0000000205047899 */ /* 0x002fe200080006ff */
[----:B0-----:R-:W-:-:S02]  /*0130*/  SHF.R.U32.HI R0, RZ, 0x5, R87 ;  /* 0x00000005ff007819 */ /* 0x001fc40000011657 */
[----:B------:R-:W-:-:S03]  /*0140*/  LOP3.LUT R87, R87, 0x1f, RZ, 0xc0, !PT ;  /* 0x0000001f57577812 */ /* 0x000fc600078ec0ff */
[----:B------:R-:W-:-:S04]  /*0150*/  LOP3.LUT R62, R0, UR4, RZ, 0xfc, !PT ;  /* 0x00000004003e7c12 */ /* 0x000fc8000f8efcff */
[----:B--2---:R-:W-:-:S13]  /*0160*/  ISETP.GE.AND P0, PT, R62, UR8, PT ;  /* 0x000000083e007c0c */ /* 0x004fda000bf06270 */
[----:B---3--:R-:W-:Y:S05]  /*0170*/  @P0 BRA `(.L_x_2423) ;  /* 0x0000001800c40947 */ /* 0x008fea0003800000 */
[----:B------:R-:W0:Y:S01]  /*0180*/  LDC.64 R2, c[0x0][0x3a8] ;  /* 0x0000ea00ff027b82 */ /* 0x000e220000000a00 */
[----:B------:R-:W1:Y:S01]  /*0190*/  LDCU.U8 UR4, c[0x0][0x3c0] ;  /* 0x00007800ff0477ac */ /* 0x000e620008000000 */
[----:B0-----:R-:W-:-:S05]  /*01a0*/  IMAD.WIDE.U32 R2, R87, 0x10, R2 ;  /* 0x0000001057027825 */ /* 0x001fca00078e0002 */
[----:B------:R-:W2:Y:S04]  /*01b0*/  LDG.E.128 R12, desc[UR6][R2.64] ;  /* 0x00000006020c7981 */ /* 0x000ea8000c1e1d00 */
[----:B------:R-:W3:Y:S04]  /*01c0*/  LDG.E.128 R8, desc[UR6][R2.64+0x200] ;  /* 0x0002000602087981 */ /* 0x000ee8000c1e1d00 */
[----:B------:R3:W4:Y:S01]  /*01d0*/  LDG.E.128 R4, desc[UR6][R2.64+0x400] ;  /* 0x0004000602047981 */ /* 0x000722000c1e1d00 */
        /* <DEDUP_REMOVED lines=9> */
[C---:B---3--:R-:W-:Y:S01]  /*0270*/  PRMT R2, R8.reuse, 0x7632, R2 ;  /* 0x0000763208027816 */ /* 0x048fe20000000002 */
[----:B----4-:R-:W-:Y:S01]  /*0280*/  IMAD.U32 R24, R7, 0x10000, RZ ;  /* 0x0001000007187824 */ /* 0x010fe200078e00ff */
[----:B------:R-:W-:Y:S01]  /*0290*/  SHF.L.U32 R82, R8, 0x10, RZ ;  /* 0x0000001008527819 */ /* 0x000fe200000006ff */
[C---:B------:R-:W-:Y:S01]  /*02a0*/  FADD R85, R63.reuse, R16 ;  /* 0x000000103f557221 */ /* 0x040fe20000000000 */
[C---:B------:R-:W-:Y:S01]  /*02b0*/  PRMT R13, R14.reuse, 0x7632, R13 ;  /* 0x000076320e0d7816 */ /* 0x040fe2000000000d */
[C---:B------:R-:W-:Y:S01]  /*02c0*/  FADD R75, R63.reuse, R24 ;  /* 0x000000183f4b7221 */ /* 0x040fe20000000000 */
[----:B------:R-:W-:Y:S01]  /*02d0*/  SHF.L.U32 R84, R14, 0x10, RZ ;  /* 0x000000100e547819 */ /* 0x000fe200000006ff */
[----:B------:R-:W-:Y:S01]  /*02e0*/  FADD R82, R63, R82 ;  /* 0x000000523f527221 */ /* 0x000fe20000000000 */
[----:B------:R-:W-:-:S02]  /*02f0*/  PRMT R3, R9, 0x7632, R3 ;  /* 0x0000763209037816 */ /* 0x000fc40000000003 */
[----:B------:R-:W-:Y:S01]  /*0300*/  SHF.L.U32 R8, R9, 0x10, RZ ;  /* 0x0000001009087819 */ /* 0x000fe200000006ff */
[----:B------:R-:W-:Y:S01]  /*0310*/  FADD R84, R63, R84 ;  /* 0x000000543f547221 */ /* 0x000fe20000000000 */
[C---:B------:R-:W-:Y:S02]  /*0320*/  PRMT R14, R15.reuse, 0x7632, R14 ;  /* 0x000076320f0e7816 */ /* 0x040fe4000000000e */
[----:B------:R-:W-:Y:S01]  /*0330*/  SHF.L.U32 R18, R15, 0x10, RZ ;  /* 0x000000100f127819 */ /* 0x000fe200000006ff */
[C---:B------:R-:W-:Y:S01]  /*0340*/  FADD R81, R63.reuse, R8 ;  /* 0x000000083f517221 */ /* 0x040fe20000000000 */
[C---:B------:R-:W-:Y:S02]  /*0350*/  PRMT R9, R10.reuse, 0x7632, R9 ;  /* 0x000076320a097816 */ /* 0x040fe40000000009 */
[----:B------:R-:W-:Y:S01]  /*0360*/  SHF.L.U32 R80, R10, 0x10, RZ ;  /* 0x000000100a507819 */ /* 0x000fe200000006ff */
[----:B------:R-:W-:Y:S01]  /*0370*/  FADD R83, R63, R18 ;  /* 0x000000123f537221 */ /* 0x000fe20000000000 */
[----:B------:R-:W-:-:S02]  /*0380*/  PRMT R10, R11, 0x7632, R10 ;  /* 0x000076320b0a7816 */ /* 0x000fc4000000000a */
[----:B------:R-:W-:Y:S02]  /*0390*/  CS2R R18, SRZ ;  /* 0x0000000000127805 */ /* 0x000fe4000001ff00 */
[----:B------:R-:W-:Y:S01]  /*03a0*/  SHF.L.U32 R20, R11, 0x10, RZ ;  /* 0x000000100b147819 */ /* 0x000fe200000006ff */
[----:B------:R-:W-:Y:S01]  /*03b0*/  FADD R80, R63, R80 ;  /* 0x000000503f507221 */ /* 0x000fe20000000000 */
[C---:B------:R-:W-:Y:S02]  /*03c0*/  PRMT R15, R5.reuse, 0x7632, R15 ;  /* 0x00007632050f7816 */ /* 0x040fe4000000000f */
[----:B------:R-:W-:Y:S01]  /*03d0*/  SHF.L.U32 R22, R5, 0x10, RZ ;  /* 0x0000001005167819 */ /* 0x000fe200000006ff */
[----:B------:R-:W-:Y:S01]  /*03e0*/  FADD R79, R63, R20 ;  /* 0x000000143f4f7221 */ /* 0x000fe20000000000 */
[----:B------:R-:W-:Y:S02]  /*03f0*/  PRMT R11, R4, 0x7632, R11 ;  /* 0x00007632040b7816 */ /* 0x000fe4000000000b */
[----:B------:R-:W-:-:S02]  /*0400*/  CS2R R20, SRZ ;  /* 0x0000000000147805 */ /* 0x000fc4000001ff00 */
[----:B------:R-:W-:Y:S01]  /*0410*/  PRMT R5, R6, 0x7632, R5 ;  /* 0x0000763206057816 */ /* 0x000fe20000000005 */
[----:B------:R-:W-:Y:S01]  /*0420*/  FADD R77, R63, R22 ;  /* 0x000000163f4d7221 */ /* 0x000fe20000000000 */
[----:B------:R-:W-:Y:S02]  /*0430*/  PRMT R17, R7, 0x7632, R17 ;  /* 0x0000763207117816 */ /* 0x000fe40000000011 */
[----:B------:R-:W-:Y:S02]  /*0440*/  CS2R R22, SRZ ;  /* 0x0000000000167805 */ /* 0x000fe4000001ff00 */
[----:B------:R-:W-:Y:S01]  /*0450*/  SHF.L.U32 R78, R4, 0x10, RZ ;  /* 0x00000010044e7819 */ /* 0x000fe200000006ff */
[----:B------:R-:W-:Y:S01]  /*0460*/  IMAD.U32 R64, R5, 0x10000, RZ ;  /* 0x0001000005407824 */ /* 0x000fe200078e00ff */
        /* <DEDUP_REMOVED lines=33> */
[----:B------:R-:W-:-:S07]  /*0680*/  CS2R R2, SRZ ;  /* 0x0000000000027805 */ /* 0x000fce000001ff00 */
.L_x_2428:
[----:B01----:R-:W0:Y:S01]  /*0690*/  LDC.64 R28, c[0x0][0x390] ;  /* 0x0000e400ff1c7b82 */ /* 0x003e220000000a00 */
[----:B------:R-:W-:-:S07]  /*06a0*/  IMAD R91, R62, 0x60, R87 ;  /* 0x000000603e5b7824 */ /* 0x000fce00078e0257 */
[----:B------:R-:W1:Y:S08]  /*06b0*/  LDC.64 R26, c[0x0][0x3c8] ;  /* 0x0000f200ff1a7b82 */ /* 0x000e700000000a00 */
[----:B------:R-:W2:Y:S01]  /*06c0*/  LDC.64 R24, c[0x0][0x3a0] ;  /* 0x0000e800ff187b82 */ /* 0x000ea20000000a00 */
[C---:B------:R-:W-:Y:S02]  /*06d0*/  IADD3 R90, PT, PT, R91.reuse, 0x20, RZ ;  /* 0x000000205b5a7810 */ /* 0x040fe40007ffe0ff */
[C---:B------:R-:W-:Y:S01]  /*06e0*/  IADD3 R89, PT, PT, R91.reuse, 0x40, RZ ;  /* 0x000000405b597810 */ /* 0x040fe20007ffe0ff */
[----:B0-----:R-:W-:-:S04]  /*06f0*/  IMAD.WIDE.U32 R36, R91, 0x10, R28 ;  /* 0x000000105b247825 */ /* 0x001fc800078e001c */
[----:B------:R-:W-:Y:S02]  /*0700*/  IMAD.WIDE.U32 R52, R89, 0x10, R28 ;  /* 0x0000001059347825 */ /* 0x000fe400078e001c */
[----:B------:R-:W3:Y:S02]  /*0710*/  LDG.E.128 R36, desc[UR6][R36.64] ;  /* 0x0000000624247981 */ /* 0x000ee4000c1e1d00 */
[--C-:B-1----:R-:W-:Y:S02]  /*0720*/  IMAD.WIDE.U32 R40, R91, 0x10, R26.reuse ;  /* 0x000000105b287825 */ /* 0x102fe400078e001a */
[----:B------:R-:W4:Y:S02]  /*0730*/  LDG.E.128 R52, desc[UR6][R52.64] ;  /* 0x0000000634347981 */ /* 0x000f24000c1e1d00 */
[----:B------:R-:W-:Y:S02]  /*0740*/  IMAD.WIDE.U32 R48, R90, 0x10, R26 ;  /* 0x000000105a307825 */ /* 0x000fe400078e001a */
[----:B------:R-:W4:Y:S02]  /*0750*/  LDG.E.128 R40, desc[UR6][R40.64] ;  /* 0x0000000628287981 */ /* 0x000f24000c1e1d00 */
[----:B--2---:R-:W-:-:S02]  /*0760*/  IMAD.WIDE R92, R62, 0x4, R24 ;  /* 0x000000043e5c7825 */ /* 0x004fc400078e0218 */
[----:B------:R-:W2:Y:S01]  /*0770*/  LDG.E.128 R48, desc[UR6][R48.64] ;  /* 0x0000000630307981 */ /* 0x000ea2000c1e1d00 */
[----:B------:R-:W0:Y:S01]  /*0780*/  LDC.64 R24, c[0x0][0x3d0] ;  /* 0x0000f400ff187b82 */ /* 0x000e220000000a00 */
[----:B------:R-:W-:Y:S02]  /*0790*/  IMAD.WIDE.U32 R56, R89, 0x10, R26 ;  /* 0x0000001059387825 */ /* 0x000fe400078e001a */
[----:B------:R-:W2:Y:S02]  /*07a0*/  LDG.E R88, desc[UR6][R92.64] ;  /* 0x000000065c587981 */ /* 0x000ea4000c1e1900 */
[----:B------:R-:W-:Y:S02]  /*07b0*/  IMAD.WIDE.U32 R44, R90, 0x10, R28 ;  /* 0x000000105a2c7825 */ /* 0x000fe400078e001c */
[----:B------:R-:W2:Y:S04]  /*07c0*/  LDG.E.128 R56, desc[UR6][R56.64] ;  /* 0x0000000638387981 */ /* 0x000ea8000c1e1d00 */
[----:B------:R-:W2:Y:S01]  /*07d0*/  LDG.E.128 R44, desc[UR6][R44.64] ;  /* 0x000000062c2c7981 */ /* 0x000ea2000c1e1d00 */
[----:B0-----:R-:W-:-:S04]  /*07e0*/  IMAD.WIDE.U32 R32, R91, 0x10, R24 ;  /* 0x000000105b207825 */ /* 0x001fc800078e0018 */
[--C-:B------:R-:W-:Y:S02]  /*07f0*/  IMAD.WIDE.U32 R28, R90, 0x10, R24.reuse ;  /* 0x000000105a1c7825 */ /* 0x100fe400078e0018 */
[----:B------:R-:W5:Y:S02]  /*0800*/  LDG.E.128 R32, desc[UR6][R32.64] ;  /* 0x0000000620207981 */ /* 0x000f64000c1e1d00 */
[----:B------:R-:W-:Y:S02]  /*0810*/  IMAD.WIDE.U32 R24, R89, 0x10, R24 ;  /* 0x0000001059187825 */ /* 0x000fe400078e0018 */
[----:B------:R-:W5:Y:S04]  /*0820*/  LDG.E.128 R28, desc[UR6][R28.64] ;  /* 0x000000061c1c7981 */ /* 0x000f68000c1e1d00 */
[----:B------:R-:W5:Y:S01]  /*0830*/  LDG.E.128 R24, desc[UR6][R24.64] ;  /* 0x0000000618187981 */ /* 0x000f62000c1e1d00 */
[----:B------:R-:W-:Y:S01]  /*0840*/  UMOV UR4, 0xffffffff ;  /* 0xffffffff00047882 */ /* 0x000fe20000000000 */
[----:B---3--:R-:W-:-:S02]  /*0850*/  SHF.L.U32 R0, R36, 0x10, RZ ;  /* 0x0000001024007819 */ /* 0x008fc400000006ff */
[----:B------:R-:W-:Y:S02]  /*0860*/  PRMT R104, R37, 0x7632, R104 ;  /* 0x0000763225687816 */ /* 0x000fe40000000068 */
[----:B------:R-:W-:Y:S02]  /*0870*/  PRMT R105, R36, 0x7632, R105 ;  /* 0x0000763224697816 */ /* 0x000fe40000000069 */
[C---:B----4-:R-:W-:Y:S02]  /*0880*/  SHF.L.U32 R111, R40.reuse, 0x10, RZ ;  /* 0x00000010286f7819 */ /* 0x050fe400000006ff */
[----:B------:R-:W-:Y:S02]  /*0890*/  PRMT R106, R40, 0x7632, R106 ;  /* 0x00007632286a7816 */ /* 0x000fe4000000006a */
[C---:B--2---:R-:W-:Y:S02]  /*08a0*/  PRMT R116, R49.reuse, 0x7632, R116 ;  /* 0x0000763231747816 */ /* 0x044fe40000000074 */
[----:B------:R-:W-:Y:S01]  /*08b0*/  SHF.L.U32 R119, R49, 0x10, RZ ;  /* 0x0000001031777819 */ /* 0x000fe200000006ff */
[----:B------:R-:W-:Y:S01]  /*08c0*/  FMUL R0, R88, R0 ;  /* 0x0000000058007220 */ /* 0x000fe20000400000 */
[----:B------:R-:W-:-:S02]  /*08d0*/  SHF.L.U32 R115, R37, 0x10, RZ ;  /* 0x0000001025737819 */ /* 0x000fc400000006ff */
[C---:B------:R-:W-:Y:S02]  /*08e0*/  PRMT R102, R38.reuse, 0x7632, R102 ;  /* 0x0000763226667816 */ /* 0x040fe40000000066 */
[----:B------:R-:W-:Y:S02]  /*08f0*/  SHF.L.U32 R107, R38, 0x10, RZ ;  /* 0x00000010266b7819 */ /* 0x000fe400000006ff */
[C---:B------:R-:W-:Y:S02]  /*0900*/  PRMT R36, R55.reuse, 0x7632, R36 ;  /* 0x0000763237247816 */ /* 0x040fe40000000024 */
[----:B------:R-:W-:Y:S01]  /*0910*/  SHF.L.U32 R49, R55, 0x10, RZ ;  /* 0x0000001037317819 */ /* 0x000fe200000006ff */
[----:B------:R-:W-:Y:S01]  /*0920*/  FFMA R3, R0, R111, R3 ;  /* 0x0000006f00037223 */ /* 0x000fe20000000003 */
[C---:B------:R-:W-:Y:S02]  /*0930*/  PRMT R37, R59.reuse, 0x7632, R37 ;  /* 0x000076323b257816 */ /* 0x040fe40000000025 */
[----:B------:R-:W-:-:S02]  /*0940*/  SHF.L.U32 R38, R59, 0x10, RZ ;  /* 0x000000103b267819 */ /* 0x000fc400000006ff */
[----:B------:R-:W-:Y:S01]  /*0950*/  SHF.L.U32 R55, R104, 0x10, RZ ;  /* 0x0000001068377819 */ /* 0x000fe200000006ff */
[----:B------:R-:W-:Y:S01]  /*0960*/  FMUL R111, R86, R111 ;  /* 0x0000006f566f7220 */ /* 0x000fe20000400000 */
[----:B------:R-:W-:Y:S02]  /*0970*/  PRMT R103, R41, 0x7632, R103 ;  /* 0x0000763229677816 */ /* 0x000fe40000000067 */
[----:B------:R-:W-:Y:S02]  /*0980*/  SHF.L.U32 R105, R105, 0x10, RZ ;  /* 0x0000001069697819 */ /* 0x000fe400000006ff */
[----:B------:R-:W-:Y:S02]  /*0990*/  SHF.L.U32 R59, R106, 0x10, RZ ;  /* 0x000000106a3b7819 */ /* 0x000fe400000006ff */
[----:B------:R-:W-:Y:S02]  /*09a0*/  SHF.L.U32 R110, R41, 0x10, RZ ;  /* 0x00000010296e7819 */ /* 0x000fe400000006ff */
[----:B------:R-:W-:-:S02]  /*09b0*/  PRMT R98, R43, 0x7632, R98 ;  /* 0x000076322b627816 */ /* 0x000fc40000000062 */
[----:B------:R-:W-:Y:S01]  /*09c0*/  SHF.L.U32 R108, R43, 0x10, RZ ;  /* 0x000000102b6c7819 */ /* 0x000fe200000006ff */
[C---:B------:R-:W-:Y:S01]  /*09d0*/  FMUL R112, R88.reuse, R107 ;  /* 0x0000006b58707220 */ /* 0x040fe20000400000 */
[C---:B------:R-:W-:Y:S02]  /*09e0*/  PRMT R41, R57.reuse, 0x7632, R41 ;  /* 0x0000763239297816 */ /* 0x040fe40000000029 */
[----:B------:R-:W-:Y:S01]  /*09f0*/  SHF.L.U32 R43, R57, 0x10, RZ ;  /* 0x00000010392b7819 */ /* 0x000fe200000006ff */
[----:B------:R-:W-:Y:S01]  /*0a00*/  FMUL R115, R88, R115 ;  /* 0x0000007358737220 */ /* 0x000fe20000400000 */
[----:B------:R-:W-:Y:S01]  /*0a10*/  SHF.L.U32 R57, R102, 0x10, RZ ;  /* 0x0000001066397819 */ /* 0x000fe200000006ff */
[C---:B------:R-:W-:Y:S01]  /*0a20*/  FMUL R107, R88.reuse, R55 ;  /* 0x00000037586b7220 */ /* 0x040fe20000400000 */
[----:B------:R-:W-:Y:S01]  /*0a30*/  SHF.L.U32 R102, R103, 0x10, RZ ;  /* 0x0000001067667819 */ /* 0x000fe200000006ff */
[----:B------:R-:W-:Y:S01]  /*0a40*/  FMUL R106, R88, R105 ;  /* 0x00000069586a7220 */ /* 0x000fe20000400000 */
[----:B------:R-:W-:Y:S01]  /*0a50*/  FMUL R103, R74, R59 ;  /* 0x0000003b4a677220 */ /* 0x000fe20000400000 */
[----:B------:R-:W-:Y:S01]  /*0a60*/  FFMA R55, R0, R111, RZ ;  /* 0x0000006f00377223 */ /* 0x000fe200000000ff */
        /* <DEDUP_REMOVED lines=11> */
[----:B------:R-:W-:Y:S01]  /*0b20*/  PRMT R101, R39, 0x7632, R101 ;  /* 0x0000763227657816 */ /* 0x000fe20000000065 */
[-C--:B------:R-:W-:Y:S01]  /*0b30*/  FFMA R5, R107, R102.reuse, R5 ;  /* 0x000000666b057223 */ /* 0x080fe20000000005 */
[C---:B------:R-:W-:Y:S01]  /*0b40*/  SHF.L.U32 R109, R42.reuse, 0x10, RZ ;  /* 0x000000102a6d7819 */ /* 0x040fe200000006ff */
[----:B------:R-:W-:Y:S01]  /*0b50*/  FMUL R102, R73, R102 ;  /* 0x0000006649667220 */ /* 0x000fe20000400000 */
[----:B------:R-:W-:Y:S01]  /*0b60*/  PRMT R100, R42, 0x7632, R100 ;  /* 0x000076322a647816 */ /* 0x000fe20000000064 */
[----:B------:R-:W-:Y:S01]  /*0b70*/  FFMA R52, R115, R110, R52 ;  /* 0x0000006e73347223 */ /* 0x000fe20000000034 */
[----:B------:R-:W-:Y:S02]  /*0b80*/  PRMT R95, R45, 0x7632, R95 ;  /* 0x000076322d5f7816 */ /* 0x000fe4000000005f */
[----:B------:R-:W-:-:S02]  /*0b90*/  PRMT R96, R44, 0x7632, R96 ;  /* 0x000076322c607816 */ /* 0x000fc40000000060 */
[----:B------:R-:W-:Y:S01]  /*0ba0*/  SHF.L.U32 R123, R45, 0x10, RZ ;  /* 0x000000102d7b7819 */ /* 0x000fe200000006ff */
[-C--:B------:R-:W-:Y:S01]  /*0bb0*/  FFMA R6, R112, R109.reuse, R6 ;  /* 0x0000006d70067223 */ /* 0x080fe20000000006 */
[----:B------:R-:W-:Y:S02]  /*0bc0*/  SHF.L.U32 R113, R39, 0x10, RZ ;  /* 0x0000001027717819 */ /* 0x000fe400000006ff */
[----:B------:R-:W-:Y:S01]  /*0bd0*/  SHF.L.U32 R101, R101, 0x10, RZ ;  /* 0x0000001065657819 */ /* 0x000fe200000006ff */
[----:B------:R-:W-:Y:S01]  /*0be0*/  FMUL R109, R84, R109 ;  /* 0x0000006d546d7220 */ /* 0x000fe20000400000 */
[----:B------:R-:W-:Y:S01]  /*0bf0*/  PRMT R93, R47, 0x7632, R93 ;  /* 0x000076322f5d7816 */ /* 0x000fe2000000005d */
[----:B------:R-:W-:Y:S01]  /*0c00*/  FMUL R104, R88, R57 ;  /* 0x0000003958687220 */ /* 0x000fe20000400000 */
[----:B------:R-:W-:Y:S02]  /*0c10*/  SHF.L.U32 R100, R100, 0x10, RZ ;  /* 0x0000001064647819 */ /* 0x000fe400000006ff */
[----:B------:R-:W-:Y:S01]  /*0c20*/  SHF.L.U32 R55, R95, 0x10, RZ ;  /* 0x000000105f377819 */ /* 0x000fe200000006ff */
[----:B------:R-:W-:Y:S01]  /*0c30*/  FFMA R95, R107, R102, R52 ;  /* 0x000000666b5f7223 */ /* 0x000fe20000000034 */
[----:B------:R-:W-:-:S02]  /*0c40*/  IMAD.U32 R57, R96, 0x10000, RZ ;  /* 0x0001000060397824 */ /* 0x000fc400078e00ff */
[C---:B------:R-:W-:Y:S01]  /*0c50*/  FMUL R96, R88.reuse, R123 ;  /* 0x0000007b58607220 */ /* 0x040fe20000400000 */
[C---:B------:R-:W-:Y:S01]  /*0c60*/  FMUL R113, R88.reuse, R113 ;  /* 0x0000007158717220 */ /* 0x040fe20000400000 */
[----:B------:R-:W-:Y:S01]  /*0c70*/  FMUL R105, R88, R101 ;  /* 0x0000006558697220 */ /* 0x000fe20000400000 */
[----:B------:R-:W-:Y:S01]  /*0c80*/  SHF.L.U32 R123, R93, 0x10, RZ ;  /* 0x000000105d7b7819 */ /* 0x000fe200000006ff */
[----:B------:R-:W-:Y:S01]  /*0c90*/  FMUL R101, R72, R100 ;  /* 0x0000006448657220 */ /* 0x000fe20000400000 */
[----:B------:R-:W-:Y:S01]  /*0ca0*/  FFMA R93, R112, R109, R95 ;  /* 0x0000006d705d7223 */ /* 0x000fe2000000005f */
[----:B------:R-:W-:Y:S01]  /*0cb0*/  SHF.L.U32 R98, R98, 0x10, RZ ;  /* 0x0000001062627819 */ /* 0x000fe200000006ff */
[-C--:B------:R-:W-:Y:S01]  /*0cc0*/  FFMA R8, R113, R108.reuse, R8 ;  /* 0x0000006c71087223 */ /* 0x080fe20000000008 */
[----:B------:R-:W-:Y:S01]  /*0cd0*/  FMUL R108, R83, R108 ;  /* 0x0000006c536c7220 */ /* 0x000fe20000400000 */
[----:B------:R-:W-:Y:S01]  /*0ce0*/  FFMA R52, R104, R101, R93 ;  /* 0x0000006568347223 */ /* 0x000fe2000000005d */
[----:B------:R-:W-:Y:S01]  /*0cf0*/  IMAD.U32 R125, R44, 0x10000, RZ ;  /* 0x000100002c7d7824 */ /* 0x000fe200078e00ff */
[----:B------:R-:W-:Y:S01]  /*0d00*/  PRMT R94, R46, 0x7632, R94 ;  /* 0x000076322e5e7816 */ /* 0x000fe2000000005e */
[----:B------:R-:W-:Y:S01]  /*0d10*/  FFMA R7, R104, R100, R7 ;  /* 0x0000006468077223 */ /* 0x000fe20000000007 */
[----:B------:R-:W-:Y:S01]  /*0d20*/  SHF.L.U32 R99, R46, 0x10, RZ ;  /* 0x000000102e637819 */ /* 0x000fe200000006ff */
[-C--:B------:R-:W-:Y:S01]  /*0d30*/  FFMA R9, R105, R98.reuse, R9 ;  /* 0x0000006269097223 */ /* 0x080fe20000000009 */
[----:B------:R-:W-:Y:S01]  /*0d40*/  FMUL R100, R71, R98 ;  /* 0x0000006247647220 */ /* 0x000fe20000400000 */
[----:B------:R-:W-:Y:S01]  /*0d50*/  FFMA R52, R113, R108, R52 ;  /* 0x0000006c71347223 */ /* 0x000fe20000000034 */
[----:B------:R-:W-:Y:S01]  /*0d60*/  FFMA R2, R106, R59, R2 ;  /* 0x0000003b6a027223 */ /* 0x000fe20000000002 */
[----:B------:R-:W-:Y:S01]  /*0d70*/  FMUL R98, R88, R125 ;  /* 0x0000007d58627220 */ /* 0x000fe20000400000 */
[----:B------:R-:W-:Y:S01]  /*0d80*/  SHF.L.U32 R125, R94, 0x10, RZ ;  /* 0x000000105e7d7819 */ /* 0x000fe200000006ff */
[----:B------:R-:W-:Y:S01]  /*0d90*/  FMUL R99, R88, R99 ;  /* 0x0000006358637220 */ /* 0x000fe20000400000 */
[----:B------:R-:W-:Y:S01]  /*0da0*/  SHF.L.U32 R59, R118, 0x10, RZ ;  /* 0x00000010763b7819 */ /* 0x000fe200000006ff */
[----:B------:R-:W-:Y:S01]  /*0db0*/  FMUL R94, R88, R57 ;  /* 0x00000039585e7220 */ /* 0x000fe20000400000 */
[----:B------:R-:W-:Y:S01]  /*0dc0*/  FMUL R95, R82, R121 ;  /* 0x00000079525f7220 */ /* 0x000fe20000400000 */
[----:B------:R-:W-:Y:S01]  /*0dd0*/  FFMA R57, R105, R100, R52 ;  /* 0x0000006469397223 */ /* 0x000fe20000000034 */
[-C--:B------:R-:W-:Y:S01]  /*0de0*/  FFMA R12, R96, R119.reuse, R12 ;  /* 0x00000077600c7223 */ /* 0x080fe2000000000c */
[----:B------:R-:W-:Y:S01]  /*0df0*/  FMUL R93, R81, R119 ;  /* 0x00000077515d7220 */ /* 0x000fe20000400000 */
[----:B------:R-:W-:Y:S01]  /*0e00*/  SHF.L.U32 R119, R92, 0x10, RZ ;  /* 0x000000105c777819 */ /* 0x000fe200000006ff */
[-C--:B------:R-:W-:Y:S01]  /*0e10*/  FFMA R14, R99, R117.reuse, R14 ;  /* 0x00000075630e7223 */ /* 0x080fe2000000000e */
[----:B------:R-:W-:Y:S01]  /*0e20*/  FMUL R92, R80, R117 ;  /* 0x00000075505c7220 */ /* 0x000fe20000400000 */
[-C--:B------:R-:W-:Y:S01]  /*0e30*/  FFMA R11, R94, R59.reuse, R11 ;  /* 0x0000003b5e0b7223 */ /* 0x080fe2000000000b */
[----:B------:R-:W-:Y:S01]  /*0e40*/  FMUL R59, R70, R59 ;  /* 0x0000003b463b7220 */ /* 0x000fe20000400000 */
[----:B------:R-:W-:Y:S01]  /*0e50*/  FFMA R117, R98, R95, R57 ;  /* 0x0000005f62757223 */ /* 0x000fe20000000039 */
[----:B------:R-:W-:Y:S01]  /*0e60*/  SHF.L.U32 R116, R116, 0x10, RZ ;  /* 0x0000001074747819 */ /* 0x000fe200000006ff */
[----:B------:R-:W-:-:S02]  /*0e70*/  IMAD.U32 R45, R56, 0x10000, RZ ;  /* 0x00010000382d7824 */ /* 0x000fc400078e00ff */
[----:B------:R-:W-:Y:S01]  /*0e80*/  FFMA R117, R94, R59, R117 ;  /* 0x0000003b5e757223 */ /* 0x000fe20000000075 */
[----:B------:R-:W-:Y:S01]  /*0e90*/  PRMT R44, R56, 0x7632, R44 ;  /* 0x00007632382c7816 */ /* 0x000fe2000000002c */
[----:B------:R-:W-:Y:S01]  /*0ea0*/  FMUL R56, R88, R55 ;  /* 0x0000003758387220 */ /* 0x000fe20000400000 */
[----:B------:R-:W-:Y:S01]  /*0eb0*/  PRMT R46, R53, 0x7632, R46 ;  /* 0x00007632352e7816 */ /* 0x000fe2000000002e */
[----:B------:R-:W-:Y:S01]  /*0ec0*/  FMUL R55, R69, R116 ;  /* 0x0000007445377220 */ /* 0x000fe20000400000 */
[----:B------:R-:W-:Y:S01]  /*0ed0*/  FFMA R117, R96, R93, R117 ;  /* 0x0000005d60757223 */ /* 0x000fe20000000075 */
[----:B------:R-:W-:Y:S01]  /*0ee0*/  SHF.L.U32 R97, R47, 0x10, RZ ;  /* 0x000000102f617819 */ /* 0x000fe200000006ff */
[----:B------:R-:W-:Y:S01]  /*0ef0*/  FFMA R10, R98, R121, R10 ;  /* 0x00000079620a7223 */ /* 0x000fe2000000000a */
[----:B------:R-:W-:Y:S02]  /*0f00*/  SHF.L.U32 R47, R53, 0x10, RZ ;  /* 0x00000010352f7819 */ /* 0x000fe400000006ff */
[----:B------:R-:W-:Y:S01]  /*0f10*/  SHF.L.U32 R121, R46, 0x10, RZ ;  /* 0x000000102e797819 */ /* 0x000fe200000006ff */
[----:B------:R-:W-:Y:S01]  /*0f20*/  FFMA R46, R56, R55, R117 ;  /* 0x00000037382e7223 */ /* 0x000fe20000000075 */
[----:B------:R-:W-:Y:S01]  /*0f30*/  PRMT R42, R54, 0x7632, R42 ;  /* 0x00007632362a7816 */ /* 0x000fe2000000002a */
[----:B------:R-:W-:Y:S01]  /*0f40*/  FMUL R57, R88, R51 ;  /* 0x0000003358397220 */ /* 0x000fe20000400000 */
[----:B------:R-:W-:Y:S01]  /*0f50*/  SHF.L.U32 R53, R54, 0x10, RZ ;  /* 0x0000001036357819 */ /* 0x000fe200000006ff */
[C---:B------:R-:W-:Y:S01]  /*0f60*/  FMUL R54, R88.reuse, R47 ;  /* 0x0000002f58367220 */ /* 0x040fe20000400000 */
[----:B------:R-:W-:Y:S01]  /*0f70*/  FMUL R52, R88, R125 ;  /* 0x0000007d58347220 */ /* 0x000fe20000400000 */
[----:B------:R-:W-:Y:S01]  /*0f80*/  FMUL R51, R68, R119 ;  /* 0x0000007744337220 */ /* 0x000fe20000400000 */
[----:B------:R-:W-:Y:S01]  /*0f90*/  FFMA R47, R99, R92, R46 ;  /* 0x0000005c632f7223 */ /* 0x000fe2000000002e */
[----:B------:R-:W-:Y:S01]  /*0fa0*/  PRMT R40, R58, 0x7632, R40 ;  /* 0x000076323a287816 */ /* 0x000fe20000000028 */
[----:B------:R-:W-:Y:S01]  /*0fb0*/  FMUL R97, R88, R97 ;  /* 0x0000006158617220 */ /* 0x000fe20000400000 */
[----:B------:R-:W-:Y:S01]  /*0fc0*/  SHF.L.U32 R39, R58, 0x10, RZ ;  /* 0x000000103a277819 */ /* 0x000fe200000006ff */
[----:B------:R-:W-:Y:S01]  /*0fd0*/  FMUL R58, R79, R50 ;  /* 0x000000324f3a7220 */ /* 0x000fe20000400000 */
[----:B------:R-:W-:-:S02]  /*0fe0*/  SHF.L.U32 R114, R114, 0x10, RZ ;  /* 0x0000001072727819 */ /* 0x000fc400000006ff */
[----:B------:R-:W-:Y:S01]  /*0ff0*/  SHF.L.U32 R117, R42, 0x10, RZ ;  /* 0x000000102a757819 */ /* 0x000fe200000006ff */
[C---:B------:R-:W-:Y:S01]  /*1000*/  FFMA R42, R52.reuse, R51, R47 ;  /* 0x00000033342a7223 */ /* 0x040fe2000000002f */
[----:B------:R-:W-:Y:S01]  /*1010*/  FFMA R16, R97, R50, R16 ;  /* 0x0000003261107223 */ /* 0x000fe20000000010 */
[----:B------:R-:W-:Y:S01]  /*1020*/  FFMA R15, R52, R119, R15 ;  /* 0x00000077340f7223 */ /* 0x000fe2000000000f */
[----:B------:R-:W-:Y:S01]  /*1030*/  FMUL R50, R88, R123 ;  /* 0x0000007b58327220 */ /* 0x000fe20000400000 */
[----:B------:R-:W-:Y:S01]  /*1040*/  FMUL R47, R67, R114 ;  /* 0x00000072432f7220 */ /* 0x000fe20000400000 */
[----:B------:R-:W-:Y:S01]  /*1050*/  FFMA R119, R97, R58, R42 ;  /* 0x0000003a61777223 */ /* 0x000fe2000000002a */
[----:B------:R-:W-:Y:S01]  /*1060*/  SHF.L.U32 R48, R48, 0x10, RZ ;  /* 0x0000001030307819 */ /* 0x000fe200000006ff */
[----:B------:R-:W-:Y:S01]  /*1070*/  FMUL R46, R78, R45 ;  /* 0x0000002d4e2e7220 */ /* 0x000fe20000400000 */
[----:B------:R-:W-:Y:S01]  /*1080*/  SHF.L.U32 R123, R44, 0x10, RZ ;  /* 0x000000102c7b7819 */ /* 0x000fe200000006ff */
[C---:B------:R-:W-:Y:S01]  /*1090*/  FFMA R42, R50.reuse, R47, R119 ;  /* 0x0000002f322a7223 */ /* 0x040fe20000000077 */
[----:B------:R-:W-:Y:S01]  /*10a0*/  FFMA R17, R50, R114, R17 ;  /* 0x0000007232117223 */ /* 0x000fe20000000011 */
[----:B------:R-:W-:Y:S01]  /*10b0*/  FFMA R18, R57, R45, R18 ;  /* 0x0000002d39127223 */ /* 0x000fe20000000012 */
[----:B------:R-:W-:-:S02]  /*10c0*/  IMAD.U32 R114, R41, 0x10000, RZ ;  /* 0x0001000029727824 */ /* 0x000fc400078e00ff */
[----:B------:R-:W-:Y:S01]  /*10d0*/  FMUL R48, R88, R48 ;  /* 0x0000003058307220 */ /* 0x000fe20000400000 */
[----:B------:R-:W-:Y:S01]  /*10e0*/  FMUL R45, R66, R123 ;  /* 0x0000007b422d7220 */ /* 0x000fe20000400000 */
[----:B------:R-:W-:Y:S01]  /*10f0*/  FFMA R41, R57, R46, R42 ;  /* 0x0000002e39297223 */ /* 0x000fe2000000002a */
[-C--:B------:R-:W-:Y:S01]  /*1100*/  FFMA R20, R54, R43.reuse, R20 ;  /* 0x0000002b36147223 */ /* 0x080fe20000000014 */
[----:B------:R-:W-:Y:S02]  /*1110*/  FMUL R43, R77, R43 ;  /* 0x0000002b4d2b7220 */ /* 0x000fe40000400000 */
[----:B------:R-:W-:Y:S01]  /*1120*/  FFMA R119, R48, R45, R41 ;  /* 0x0000002d30777223 */ /* 0x000fe20000000029 */
[----:B------:R-:W-:Y:S01]  /*1130*/  FMUL R44, R88, R121 ;  /* 0x00000079582c7220 */ /* 0x000fe20000400000 */
[-C--:B------:R-:W-:Y:S02]  /*1140*/  FMUL R41, R65, R114.reuse ;  /* 0x0000007241297220 */ /* 0x080fe40000400000 */
[----:B------:R-:W-:Y:S01]  /*1150*/  FFMA R119, R54, R43, R119 ;  /* 0x0000002b36777223 */ /* 0x000fe20000000077 */
[----:B------:R-:W-:Y:S01]  /*1160*/  FMUL R53, R88, R53 ;  /* 0x0000003558357220 */ /* 0x000fe20000400000 */
[----:B------:R-:W-:Y:S01]  /*1170*/  SHF.L.U32 R121, R40, 0x10, RZ ;  /* 0x0000001028797819 */ /* 0x000fe200000006ff */
[----:B------:R-:W-:Y:S01]  /*1180*/  FFMA R21, R44, R114, R21 ;  /* 0x000000722c157223 */ /* 0x000fe20000000015 */
[----:B------:R-:W-:Y:S01]  /*1190*/  FMUL R40, R76, R39 ;  /* 0x000000274c287220 */ /* 0x000fe20000400000 */
[----:B------:R-:W-:Y:S01]  /*11a0*/  FFMA R114, R44, R41, R119 ;  /* 0x000000292c727223 */ /* 0x000fe20000000077 */
[C---:B------:R-:W-:Y:S01]  /*11b0*/  FMUL R49, R88.reuse, R49 ;  /* 0x0000003158317220 */ /* 0x040fe20000400000 */
[----:B------:R-:W-:Y:S01]  /*11c0*/  FMUL R42, R88, R117 ;  /* 0x00000075582a7220 */ /* 0x000fe20000400000 */
[C---:B------:R-:W-:Y:S01]  /*11d0*/  FFMA R22, R53.reuse, R39, R22 ;  /* 0x0000002735167223 */ /* 0x040fe20000000016 */
[----:B------:R-:W-:Y:S01]  /*11e0*/  FMUL R39, R64, R121 ;  /* 0x0000007940277220 */ /* 0x000fe20000400000 */
[----:B------:R-:W-:Y:S01]  /*11f0*/  FFMA R117, R53, R40, R114 ;  /* 0x0000002835757223 */ /* 0x000fe20000000072 */
        /* <DEDUP_REMOVED lines=28> */
.L_x_2438:
[----:B------:R-:W-:Y:S01]  /*13c0*/  UMOV UR4, 0xffffffff ;  /* 0xffffffff00047882 */ /* 0x000fe20000000000 */
[----:B-1----:R-:W-:Y:S02]  /*13d0*/  FADD R114, R118, R125 ;  /* 0x0000007d76727221 */ /* 0x002fe40000000000 */
[----:B------:R-:W-:Y:S05]  /*13e0*/  BRA.DIV UR4, `(.L_x_2426) ;  /* 0x0000001204347947 */ /* 0x000fea000b800000 */
.L_x_2441:
[----:B------:R-:W-:Y:S01]  /*13f0*/  UMOV UR4, 0xffffffff ;  /* 0xffffffff00047882 */ /* 0x000fe20000000000 */
[----:B--2---:R-:W-:Y:S02]  /*1400*/  FADD R114, R120, R123 ;  /* 0x0000007b78727221 */ /* 0x004fe40000000000 */
[----:B------:R-:W-:Y:S05]  /*1410*/  BRA.DIV UR4, `(.L_x_2427) ;  /* 0x00000012044c7947 */ /* 0x000fea000b800000 */
[----:B------:R1:W2:Y:S02]  /*1420*/  SHFL.BFLY PT, R121, R114, 0x10, 0x1f ;  /* 0x0e001f0072797f89 */ /* 0x0002a400000e0000 */
.L_x_2444:
[----:B-12---:R-:W-:Y:S01]  /*1430*/  FADD R114, R114, R121 ;  /* 0x0000007972727221 */ /* 0x006fe20000000000 */
[----:B-----5:R-:W-:Y:S02]  /*1440*/  SHF.L.U32 R117, R32, 0x10, RZ ;  /* 0x0000001020757819 */ /* 0x020fe400000006ff */
[----:B------:R-:W-:Y:S01]  /*1450*/  SHF.L.U32 R119, R30, 0x10, RZ ;  /* 0x000000101e777819 */ /* 0x000fe200000006ff */
[----:B------:R-:W-:Y:S01]  /*1460*/  FMUL R114, R114, 0.001302083372138440609 ;  /* 0x3aaaaaab72727820 */ /* 0x000fe20000400000 */
[----:B------:R-:W-:Y:S02]  /*1470*/  SHF.L.U32 R121, R25, 0x10, RZ ;  /* 0x0000001019797819 */ /* 0x000fe400000006ff */
[----:B------:R-:W-:Y:S01]  /*1480*/  SHF.L.U32 R123, R26, 0x10, RZ ;  /* 0x000000101a7b7819 */ /* 0x000fe200000006ff */
[-C--:B------:R-:W-:Y:S01]  /*1490*/  FFMA R111, R0, -R114.reuse, R111 ;  /* 0x80000072006f7223 */ /* 0x080fe2000000006f */
[-C--:B------:R-:W-:Y:S01]  /*14a0*/  FFMA R107, R107, -R114.reuse, R102 ;  /* 0x800000726b6b7223 */ /* 0x080fe20000000066 */
[----:B------:R-:W-:Y:S01]  /*14b0*/  PRMT R0, R32, 0x7632, R0 ;  /* 0x0000763220007816 */ /* 0x000fe20000000000 */
[-C--:B------:R-:W-:Y:S01]  /*14c0*/  FFMA R96, R96, -R114.reuse, R93 ;  /* 0x8000007260607223 */ /* 0x080fe2000000005d */
[----:B------:R-:W-:Y:S01]  /*14d0*/  PRMT R32, R33, 0x7632, R32 ;  /* 0x0000763221207816 */ /* 0x000fe20000000020 */
        /* <DEDUP_REMOVED lines=11> */
[----:B------:R-:W-:Y:S01]  /*1590*/  PRMT R98, R28, 0x7632, R98 ;  /* 0x000076321c627816 */ /* 0x000fe20000000062 */
[-C--:B------:R-:W-:Y:S01]  /*15a0*/  FFMA R47, R50, -R114.reuse, R47 ;  /* 0x80000072322f7223 */ /* 0x080fe2000000002f */
[----:B------:R-:W-:Y:S01]  /*15b0*/  SHF.L.U32 R94, R28, 0x10, RZ ;  /* 0x000000101c5e7819 */ /* 0x000fe200000006ff */
[----:B------:R-:W-:Y:S01]  /*15c0*/  FFMA R101, R88, R101, R24 ;  /* 0x0000006558657223 */ /* 0x000fe20000000018 */
        /* <DEDUP_REMOVED lines=8> */
[----:B------:R-:W-:Y:S01]  /*1650*/  PRMT R30, R31, 0x7632, R30 ;  /* 0x000076321f1e7816 */ /* 0x000fe2000000001e */
[----:B------:R-:W1:Y:S01]  /*1660*/  LDC.64 R24, c[0x0][0x3e8] ;  /* 0x0000fa00ff187b82 */ /* 0x000e620000000a00 */
[----:B------:R-:W-:Y:S01]  /*1670*/  SHF.L.U32 R32, R32, 0x10, RZ ;  /* 0x0000001020207819 */ /* 0x000fe200000006ff */
[-C--:B------:R-:W-:Y:S01]  /*1680*/  FFMA R115, R115, -R114.reuse, R110 ;  /* 0x8000007273737223 */ /* 0x080fe2000000006e */
[----:B------:R-:W-:Y:S01]  /*1690*/  SHF.L.U32 R104, R34, 0x10, RZ ;  /* 0x0000001022687819 */ /* 0x000fe200000006ff */
[----:B------:R-:W-:Y:S01]  /*16a0*/  IMAD.U32 R42, R30, 0x10000, RZ ;  /* 0x000100001e2a7824 */ /* 0x000fe200078e00ff */
[----:B------:R-:W-:Y:S01]  /*16b0*/  SHF.L.U32 R36, R29, 0x10, RZ ;  /* 0x000000101d247819 */ /* 0x000fe200000006ff */
[C---:B------:R-:W-:Y:S01]  /*16c0*/  FFMA R107, R88.reuse, R107, R32 ;  /* 0x0000006b586b7223 */ /* 0x040fe20000000020 */
[----:B------:R-:W-:Y:S01]  /*16d0*/  PRMT R34, R35, 0x7632, R34 ;  /* 0x0000763223227816 */ /* 0x000fe20000000022 */
[----:B------:R-:W-:Y:S01]  /*16e0*/  FFMA R42, R88, R47, R42 ;  /* 0x0000002f582a7223 */ /* 0x000fe2000000002a */
[----:B------:R-:W-:Y:S01]  /*16f0*/  PRMT R56, R26, 0x7632, R56 ;  /* 0x000076321a387816 */ /* 0x000fe20000000038 */
[----:B------:R-:W2:Y:S01]  /*1700*/  LDC R47, c[0x0][0x380] ;  /* 0x0000e000ff2f7b82 */ /* 0x000ea20000000800 */
[----:B------:R-:W-:Y:S01]  /*1710*/  PRMT R26, R27, 0x7632, R26 ;  /* 0x000076321b1a7816 */ /* 0x000fe2000000001a */
[----:B------:R-:W-:Y:S01]  /*1720*/  FFMA R93, R88, R93, R36 ;  /* 0x0000005d585d7223 */ /* 0x000fe20000000024 */
[----:B------:R-:W-:Y:S01]  /*1730*/  SHF.L.U32 R35, R35, 0x10, RZ ;  /* 0x0000001023237819 */ /* 0x000fe200000006ff */
[-C--:B------:R-:W-:Y:S01]  /*1740*/  FFMA R109, R112, -R114.reuse, R109 ;  /* 0x80000072706d7223 */ /* 0x080fe2000000006d */
[----:B------:R-:W-:Y:S01]  /*1750*/  SHF.L.U32 R0, R0, 0x10, RZ ;  /* 0x0000001000007819 */ /* 0x000fe200000006ff */
[-C--:B------:R-:W-:Y:S01]  /*1760*/  FFMA R105, R105, -R114.reuse, R100 ;  /* 0x8000007269697223 */ /* 0x080fe20000000064 */
[----:B------:R-:W-:Y:S01]  /*1770*/  SHF.L.U32 R32, R34, 0x10, RZ ;  /* 0x0000001022207819 */ /* 0x000fe200000006ff */
[-C--:B------:R-:W-:Y:S01]  /*1780*/  FFMA R41, R44, -R114.reuse, R41 ;  /* 0x800000722c297223 */ /* 0x080fe20000000029 */
[----:B------:R-:W-:Y:S01]  /*1790*/  SHF.L.U32 R52, R52, 0x10, RZ ;  /* 0x0000001034347819 */ /* 0x000fe200000006ff */
[----:B------:R-:W-:Y:S01]  /*17a0*/  IMAD.U32 R31, R31, 0x10000, RZ ;  /* 0x000100001f1f7824 */ /* 0x000fe200078e00ff */
        /* <DEDUP_REMOVED lines=10> */
[----:B------:R-:W-:Y:S01]  /*1850*/  FFMA R38, R49, -R114, R38 ;  /* 0x8000007231267223 */ /* 0x000fe20000000026 */
        /* <DEDUP_REMOVED lines=23> */
[----:B------:R-:W-:Y:S01]  /*19d0*/  F2FP.BF16.F32.PACK_AB R26, R101, R104 ;  /* 0x00000068651a723e */ /* 0x000fe200000010ff */
[--C-:B------:R-:W-:Y:S01]  /*19e0*/  IMAD.WIDE.U32 R90, R90, 0x10, R24.reuse ;  /* 0x000000105a5a7825 */ /* 0x100fe200078e0018 */
[----:B------:R-:W-:Y:S02]  /*19f0*/  F2FP.BF16.F32.PACK_AB R31, R42, R31 ;  /* 0x0000001f2a1f723e */ /* 0x000fe400000010ff */
[----:B------:R-:W-:Y:S01]  /*1a00*/  F2FP.BF16.F32.PACK_AB R30, R93, R30 ;  /* 0x0000001e5d1e723e */ /* 0x000fe200000010ff */
[----:B------:R-:W-:Y:S01]  /*1a10*/  IMAD.WIDE.U32 R38, R89, 0x10, R24 ;  /* 0x0000001059267825 */ /* 0x000fe200078e0018 */
[----:B------:R-:W-:Y:S02]  /*1a20*/  F2FP.BF16.F32.PACK_AB R25, R107, R102 ;  /* 0x000000666b19723e */ /* 0x000fe400000010ff */
[----:B------:R-:W-:Y:S02]  /*1a30*/  F2FP.BF16.F32.PACK_AB R24, R0, R111 ;  /* 0x0000006f0018723e */ /* 0x000fe400000010ff */
        /* <DEDUP_REMOVED lines=13> */
.L_x_2424:
[----:B-1----:R-:W-:Y:S02]  /*1b10*/  MOV R26, R4 ;  /* 0x00000004001a7202 */ /* 0x002fe40000000f00 */
[----:B------:R-:W-:Y:S02]  /*1b20*/  MOV R27, R5 ;  /* 0x00000005001b7202 */ /* 0x000fe40000000f00 */
        /* <DEDUP_REMOVED lines=22> */
.L_x_2423:
[----:B------:R-:W-:Y:S05]  /*1c90*/  BSYNC B1 ;  /* 0x0000000000017941 */ /* 0x000fea0003800000 */
.L_x_2422:
[----:B------:R-:W1:Y:S01]  /*1ca0*/  S2R R33, SR_TID.X ;  /* 0x0000000000217919 */ /* 0x000e620000002100 */
[----:B------:R-:W-:Y:S01]  /*1cb0*/  MOV R0, 0x400 ;  /* 0x0000040000007802 */ /* 0x000fe20000000f00 */
[----:B------:R-:W-:Y:S05]  /*1cc0*/  WARPSYNC.ALL ;  /* 0x0000000000007948 */ /* 0x000fea0003800000 */
[----:B------:R-:W2:Y:S01]  /*1cd0*/  S2R R3, SR_CgaCtaId ;  /* 0x0000000000037919 */ /* 0x000ea20000008800 */
[----:B------:R-:W-:Y:S01]  /*1ce0*/  UIMAD UR4, UR5, 0x300, URZ ;  /* 0x00000300050478a4 */ /* 0x000fe2000f8e02ff */
[----:B-1----:R-:W-:-:S05]  /*1cf0*/  SHF.R.U32.HI R2, RZ, 0x5, R33 ;  /* 0x00000005ff027819 */ /* 0x002fca0000011621 */
[----:B------:R-:W-:Y:S01]  /*1d00*/  IMAD R87, R2, 0x60, R87 ;  /* 0x0000006002577824 */ /* 0x000fe200078e0257 */
[----:B--2---:R-:W-:Y:S02]  /*1d10*/  LEA R0, R3, R0, 0x18 ;  /* 0x0000000003007211 */ /* 0x004fe400078ec0ff */
[----:B------:R-:W1:Y:S02]  /*1d20*/  LDC.64 R2, c[0x0][0x3e0] ;  /* 0x0000f800ff027b82 */ /* 0x000e640000000a00 */
[-C--:B------:R-:W-:Y:S02]  /*1d30*/  LEA R87, R87, R0.reuse, 0x5 ;  /* 0x0000000057577211 */ /* 0x080fe400078e28ff */
[----:B------:R-:W-:-:S03]  /*1d40*/  LEA R0, R33, R0, 0x2 ;  /* 0x0000000021007211 */ /* 0x000fc600078e10ff */
[----:B------:R-:W-:Y:S04]  /*1d50*/  STS.128 [R87], R24 ;  /* 0x0000001857007388 */ /* 0x000fe80000000c00 */
        /* <DEDUP_REMOVED lines=29> */
[----:B------:R-:W-:Y:S01]  /*1f30*/  FADD R20, R20, R21 ;  /* 0x0000001514147221 */ /* 0x000fe20000000000 */
[----:B------:R-:W-:Y:S02]  /*1f40*/  LOP3.LUT R21, R33, UR4, RZ, 0xfc, !PT ;  /* 0x0000000421157c12 */ /* 0x000fe4000f8efcff */
[----:B------:R-:W1:Y:S01]  /*1f50*/  LDS R19, [R0+0x2200] ;  /* 0x0022000000137984 */ /* 0x000e620000000800 */
[----:B------:R-:W-:Y:S02]  /*1f60*/  FADD R4, R4, R9 ;  /* 0x0000000904047221 */ /* 0x000fe40000000000 */
[----:B------:R-:W-:Y:S01]  /*1f70*/  IMAD.WIDE.U32 R2, R21, 0x4, R2 ;  /* 0x0000000415027825 */ /* 0x000fe200078e0002 */
[----:B------:R-:W1:Y:S03]  /*1f80*/  LDS R25, [R0+0x2400] ;  /* 0x0024000000197984 */ /* 0x000e660000000800 */
[----:B------:R-:W-:Y:S01]  /*1f90*/  FADD R5, R5, R10 ;  /* 0x0000000a05057221 */ /* 0x000fe20000000000 */
[----:B------:R-:W1:Y:S01]  /*1fa0*/  LDS R27, [R0+0x2600] ;  /* 0x00260000001b7984 */ /* 0x000e620000000800 */
[----:B------:R-:W-:-:S03]  /*1fb0*/  FADD R6, R6, R11 ;  /* 0x0000000b06067221 */ /* 0x000fc60000000000 */
[----:B------:R-:W1:Y:S01]  /*1fc0*/  LDS R18, [R0+0x2800] ;  /* 0x0028000000127984 */ /* 0x000e620000000800 */
[----:B------:R-:W-:-:S03]  /*1fd0*/  FADD R7, R7, R12 ;  /* 0x0000000c07077221 */ /* 0x000fc60000000000 */
[----:B------:R-:W1:Y:S01]  /*1fe0*/  LDS R29, [R0+0x2a00] ;  /* 0x002a0000001d7984 */ /* 0x000e620000000800 */
[----:B--2---:R-:W-:-:S03]  /*1ff0*/  FADD R8, R8, R13 ;  /* 0x0000000d08087221 */ /* 0x004fc60000000000 */
[----:B------:R-:W2:Y:S01]  /*2000*/  LDS R22, [R0+0x2c00] ;  /* 0x002c000000167984 */ /* 0x000ea20000000800 */
[----:B---3--:R-:W-:-:S03]  /*2010*/  FADD R20, R20, R23 ;  /* 0x0000001714147221 */ /* 0x008fc60000000000 */
[----:B------:R-:W3:Y:S01]  /*2020*/  LDS R31, [R0+0x2e00] ;  /* 0x002e0000001f7984 */ /* 0x000ee20000000800 */
[----:B----4-:R-:W-:Y:S01]  /*2030*/  FADD R4, R4, R17 ;  /* 0x0000001104047221 */ /* 0x010fe20000000000 */
[----:B-----5:R-:W-:Y:S01]  /*2040*/  FADD R5, R5, R14 ;  /* 0x0000000e05057221 */ /* 0x020fe20000000000 */
[----:B0-----:R-:W-:Y:S01]  /*2050*/  FADD R6, R6, R15 ;  /* 0x0000000f06067221 */ /* 0x001fe20000000000 */
[----:B-1----:R-:W-:Y:S01]  /*2060*/  FADD R7, R7, R16 ;  /* 0x0000001007077221 */ /* 0x002fe20000000000 */
[----:B------:R-:W-:Y:S01]  /*2070*/  FADD R8, R8, R19 ;  /* 0x0000001308087221 */ /* 0x000fe20000000000 */
[----:B------:R-:W-:Y:S01]  /*2080*/  FADD R25, R20, R25 ;  /* 0x0000001914197221 */ /* 0x000fe20000000000 */
[----:B------:R-:W-:-:S04]  /*2090*/  FADD R27, R4, R27 ;  /* 0x0000001b041b7221 */ /* 0x000fc80000000000 */
[----:B------:R-:W-:Y:S01]  /*20a0*/  STG.E desc[UR6][R2.64], R25 ;  /* 0x0000001902007986 */ /* 0x000fe2000c101906 */
[----:B------:R-:W-:-:S03]  /*20b0*/  FADD R5, R5, R18 ;  /* 0x0000001205057221 */ /* 0x000fc60000000000 */
[----:B------:R-:W-:Y:S01]  /*20c0*/  STG.E desc[UR6][R2.64+0x200], R27 ;  /* 0x0002001b02007986 */ /* 0x000fe2000c101906 */
[----:B------:R-:W-:-:S03]  /*20d0*/  FADD R29, R6, R29 ;  /* 0x0000001d061d7221 */ /* 0x000fc60000000000 */
[----:B------:R-:W-:Y:S01]  /*20e0*/  STG.E desc[UR6][R2.64+0x400], R5 ;  /* 0x0004000502007986 */ /* 0x000fe2000c101906 */
[----:B--2---:R-:W-:-:S03]  /*20f0*/  FADD R7, R7, R22 ;  /* 0x0000001607077221 */ /* 0x004fc60000000000 */
[----:B------:R-:W-:Y:S01]  /*2100*/  STG.E desc[UR6][R2.64+0x600], R29 ;  /* 0x0006001d02007986 */ /* 0x000fe2000c101906 */
[----:B---3--:R-:W-:-:S03]  /*2110*/  FADD R31, R8, R31 ;  /* 0x0000001f081f7221 */ /* 0x008fc60000000000 */
[----:B------:R-:W-:Y:S04]  /*2120*/  STG.E desc[UR6][R2.64+0x800], R7 ;  /* 0x0008000702007986 */ /* 0x000fe8000c101906 */
[----:B------:R-:W-:Y:S01]  /*2130*/  STG.E desc[UR6][R2.64+0xa00], R31 ;  /* 0x000a001f02007986 */ /* 0x000fe2000c101906 */
[----:B------:R-:W-:Y:S05]  /*2140*/  EXIT ;  /* 0x000000000000794d */ /* 0x000fea0003800000 */
.L_x_2425:
        /* <DEDUP_REMOVED lines=8> */
.L_x_2430:
[----:B------:R-:W-:Y:S05]  /*21d0*/  BSYNC B2 ;  /* 0x0000000000027941 */ /* 0x000fea0003800000 */
.L_x_2429:
[----:B------:R-:W-:Y:S01]  /*21e0*/  HFMA2 R117, -RZ, RZ, 0, 5.9604644775390625e-08 ;  /* 0x00000001ff757431 */ /* 0x000fe200000001ff */
[----:B------:R-:W-:Y:S01]  /*21f0*/  MOV R114, R120 ;  /* 0x0000007800727202 */ /* 0x000fe20000000f00 */
[----:B------:R-:W-:Y:S01]  /*2200*/  IMAD.MOV.U32 R118, RZ, RZ, R121 ;  /* 0x000000ffff767224 */ /* 0x000fe200078e0079 */
[----:B------:R-:W-:Y:S02]  /*2210*/  MOV R116, 0x1f ;  /* 0x0000001f00747802 */ /* 0x000fe40000000f00 */
[----:B------:R-:W-:Y:S01]  /*2220*/  MOV R119, 0xffffffff ;  /* 0xffffffff00777802 */ /* 0x000fe20000000f00 */
[----:B------:R-:W-:-:S07]  /*2230*/  FADD R122, RZ, R118 ;  /* 0x00000076ff7a7221 */ /* 0x000fce0000000000 */
[----:B------:R-:W-:Y:S05]  /*2240*/  WARPSYNC.COLLECTIVE R119, `(.L_x_2431) ;  /* 0x0000000077087348 */ /* 0x000fea0003c00000 */
[----:B------:R0:W1:Y:S02]  /*2250*/  SHFL.BFLY P0, R121, R114, R117, R116 ;  /* 0x0c00007572797389 */ /* 0x0000640000000074 */
[----:B01----:R-:W-:Y:S05]  /*2260*/  ENDCOLLECTIVE ;  /* 0x000000000000791b */ /* 0x003fea0003800000 */
.L_x_2431:
[----:B------:R-:W-:Y:S01]  /*2270*/  HFMA2 R117, -RZ, RZ, 0, 1.1920928955078125e-07 ;  /* 0x00000002ff757431 */ /* 0x000fe200000001ff */
[----:B------:R-:W-:Y:S01]  /*2280*/  MOV R114, R122 ;  /* 0x0000007a00727202 */ /* 0x000fe20000000f00 */
[----:B------:R-:W-:-:S07]  /*2290*/  FADD R123, R120, R121 ;  /* 0x00000079787b7221 */ /* 0x000fce0000000000 */
[----:B------:R-:W-:Y:S05]  /*22a0*/  WARPSYNC.COLLECTIVE R119, `(.L_x_2432) ;  /* 0x0000000077087348 */ /* 0x000fea0003c00000 */
[----:B------:R0:W1:Y:S02]  /*22b0*/  SHFL.BFLY P0, R121, R114, R117, R116 ;  /* 0x0c00007572797389 */ /* 0x0000640000000074 */
[----:B01----:R-:W-:Y:S05]  /*22c0*/  ENDCOLLECTIVE ;  /* 0x000000000000791b */ /* 0x003fea0003800000 */
.L_x_2432:
[----:B------:R-:W-:Y:S01]  /*22d0*/  MOV R114, R123 ;  /* 0x0000007b00727202 */ /* 0x000fe20000000f00 */
[----:B------:R-:W-:-:S07]  /*22e0*/  FADD R124, R122, R121 ;  /* 0x000000797a7c7221 */ /* 0x000fce0000000000 */
[----:B------:R-:W-:Y:S05]  /*22f0*/  WARPSYNC.COLLECTIVE R119, `(.L_x_2433) ;  /* 0x0000000077087348 */ /* 0x000fea0003c00000 */
[----:B------:R0:W1:Y:S02]  /*2300*/  SHFL.BFLY P0, R121, R114, R117, R116 ;  /* 0x0c00007572797389 */ /* 0x0000640000000074 */
[----:B01----:R-:W-:Y:S05]  /*2310*/  ENDCOLLECTIVE ;  /* 0x000000000000791b */ /* 0x003fea0003800000 */
.L_x_2433:
[----:B------:R-:W-:Y:S01]  /*2320*/  HFMA2 R117, -RZ, RZ, 0, 2.384185791015625e-07 ;  /* 0x00000004ff757431 */ /* 0x000fe200000001ff */
[----:B------:R-:W-:Y:S02]  /*2330*/  MOV R114, R124 ;  /* 0x0000007c00727202 */ /* 0x000fe40000000f00 */
[----:B------:R-:W-:-:S07]  /*2340*/  MOV R118, R121 ;  /* 0x0000007900767202 */ /* 0x000fce0000000f00 */
[----:B------:R-:W-:Y:S05]  /*2350*/  WARPSYNC.COLLECTIVE R119, `(.L_x_2434) ;  /* 0x0000000077087348 */ /* 0x000fea0003c00000 */
[----:B------:R0:W1:Y:S02]  /*2360*/  SHFL.BFLY P0, R121, R114, R117, R116 ;  /* 0x0c00007572797389 */ /* 0x0000640000000074 */
[----:B01----:R-:W-:Y:S05]  /*2370*/  ENDCOLLECTIVE ;  /* 0x000000000000791b */ /* 0x003fea0003800000 */
.L_x_2434:
[----:B------:R-:W-:-:S05]  /*2380*/  FADD R125, R123, R118 ;  /* 0x000000767b7d7221 */ /* 0x000fca0000000000 */
[----:B------:R-:W-:Y:S01]  /*2390*/  MOV R114, R125 ;  /* 0x0000007d00727202 */ /* 0x000fe20000000f00 */
[----:B------:R-:W-:-:S07]  /*23a0*/  FADD R118, R124, R121 ;  /* 0x000000797c767221 */ /* 0x000fce0000000000 */
[----:B------:R-:W-:Y:S05]  /*23b0*/  WARPSYNC.COLLECTIVE R119, `(.L_x_2435) ;  /* 0x0000000077087348 */ /* 0x000fea0003c00000 */
[----:B------:R0:W1:Y:S02]  /*23c0*/  SHFL.BFLY P0, R121, R114, R117, R116 ;  /* 0x0c00007572797389 */ /* 0x0000640000000074 */
[----:B01----:R-:W-:Y:S05]  /*23d0*/  ENDCOLLECTIVE ;  /* 0x000000000000791b */ /* 0x003fea0003800000 */
.L_x_2435:
[----:B------:R-:W-:Y:S01]  /*23e0*/  HFMA2 R117, -RZ, RZ, 0, 4.76837158203125e-07 ;  /* 0x00000008ff757431 */ /* 0x000fe200000001ff */
[----:B------:R-:W-:Y:S01]  /*23f0*/  MOV R114, R118 ;  /* 0x0000007600727202 */ /* 0x000fe20000000f00 */
[----:B------:R-:W-:-:S07]  /*2400*/  IMAD.MOV.U32 R120, RZ, RZ, R121 ;  /* 0x000000ffff787224 */ /* 0x000fce00078e0079 */
[----:B------:R-:W-:Y:S05]  /*2410*/  WARPSYNC.COLLECTIVE R119, `(.L_x_2436) ;  /* 0x0000000077087348 */ /* 0x000fea0003c00000 */
[----:B------:R0:W1:Y:S02]  /*2420*/  SHFL.BFLY P0, R121, R114, R117, R116 ;  /* 0x0c00007572797389 */ /* 0x0000640000000074 */
[----:B01----:R-:W-:Y:S05]  /*2430*/  ENDCOLLECTIVE ;  /* 0x000000000000791b */ /* 0x003fea0003800000 */
.L_x_2436:
[----:B------:R-:W-:-:S05]  /*2440*/  FADD R120, R125, R120 ;  /* 0x000000787d787221 */ /* 0x000fca0000000000 */
[----:B------:R-:W-:Y:S02]  /*2450*/  MOV R114, R120 ;  /* 0x0000007800727202 */ /* 0x000fe40000000f00 */
[----:B------:R-:W-:-:S07]  /*2460*/  MOV R125, R121 ;  /* 0x00000079007d7202 */ /* 0x000fce0000000f00 */
[----:B------:R-:W-:Y:S05]  /*2470*/  WARPSYNC.COLLECTIVE R119, `(.L_x_2437) ;  /* 0x0000000077087348 */ /* 0x000fea0003c00000 */
[----:B------:R0:W1:Y:S02]  /*2480*/  SHFL.BFLY P0, R121, R114, R117, R116 ;  /* 0x0c00007572797389 */ /* 0x0000640000000074 */
[----:B01----:R-:W-:Y:S05]  /*2490*/  ENDCOLLECTIVE ;  /* 0x000000000000791b */ /* 0x003fea0003800000 */
.L_x_2437:
[----:B------:R-:W-:Y:S01]  /*24a0*/  MOV R123, R121 ;  /* 0x00000079007b7202 */ /* 0x000fe20000000f00 */
[----:B------:R-:W-:Y:S06]  /*24b0*/  BRA `(.L_x_2438) ;  /* 0xffffffec00c07947 */ /* 0x000fec000383ffff */
.L_x_2426:
[----:B------:R-:W-:Y:S01]  /*24c0*/  HFMA2 R117, -RZ, RZ, 0, 9.5367431640625e-07 ;  /* 0x00000010ff757431 */ /* 0x000fe200000001ff */
[----:B------:R-:W-:Y:S01]  /*24d0*/  BSSY B2, `(.L_x_2439) ;  /* 0x0000006000027945 */ /* 0x000fe20003800000 */
[----:B------:R-:W-:Y:S02]  /*24e0*/  MOV R116, 0x1f ;  /* 0x0000001f00747802 */ /* 0x000fe40000000f00 */
[----:B------:R-:W-:-:S07]  /*24f0*/  MOV R119, 0xffffffff ;  /* 0xffffffff00777802 */ /* 0x000fce0000000f00 */
[----:B0-2--5:R-:W-:Y:S05]  /*2500*/  WARPSYNC.COLLECTIVE R119, `(.L_x_2440) ;  /* 0x0000000077087348 */ /* 0x025fea0003c00000 */
[----:B------:R1:W3:Y:S02]  /*2510*/  SHFL.BFLY P0, R121, R114, R117, R116 ;  /* 0x0c00007572797389 */ /* 0x0002e40000000074 */
[----:B0123-5:R-:W-:Y:S05]  /*2520*/  ENDCOLLECTIVE ;  /* 0x000000000000791b */ /* 0x02ffea0003800000 */
.L_x_2440:
[----:B------:R-:W-:Y:S05]  /*2530*/  BSYNC B2 ;  /* 0x0000000000027941 */ /* 0x000fea0003800000 */
.L_x_2439:
[----:B------:R-:W-:Y:S05]  /*2540*/  BRA `(.L_x_2441) ;  /* 0xffffffec00a87947 */ /* 0x000fea000383ffff */
.L_x_2427:
[----:B------:R-:W-:Y:S01]  /*2550*/  HFMA2 R117, -RZ, RZ, 0, 9.5367431640625e-07 ;  /* 0x00000010ff757431 */ /* 0x000fe200000001ff */
[----:B------:R-:W-:Y:S01]  /*2560*/  BSSY B2, `(.L_x_2442) ;  /* 0x0000006000027945 */ /* 0x000fe20003800000 */
[----:B------:R-:W-:Y:S02]  /*2570*/  MOV R116, 0x1f ;  /* 0x0000001f00747802 */ /* 0x000fe40000000f00 */
[----:B------:R-:W-:-:S07]  /*2580*/  MOV R119, 0xffffffff ;  /* 0xffffffff00777802 */ /* 0x000fce0000000f00 */
[----:B0----5:R-:W-:Y:S05]  /*2590*/  WARPSYNC.COLLECTIVE R119, `(.L_x_2443) ;  /* 0x0000000077087348 */ /* 0x021fea0003c00000 */
[----:B------:R1:W2:Y:S02]  /*25a0*/  SHFL.BFLY P0, R121, R114, R117, R116 ;  /* 0x0c00007572797389 */ /* 0x0002a40000000074 */
[----:B012--5:R-:W-:Y:S05]  /*25b0*/  ENDCOLLECTIVE ;  /* 0x000000000000791b */ /* 0x027fea0003800000 */
.L_x_2443:
[----:B------:R-:W-:Y:S05]  /*25c0*/  BSYNC B2 ;  /* 0x0000000000027941 */ /* 0x000fea0003800000 */
.L_x_2442:
[----:B------:R-:W-:Y:S05]  /*25d0*/  BRA `(.L_x_2444) ;  /* 0xffffffec00947947 */ /* 0x000fea000383ffff */
.L_x_2445:
        /* <DEDUP_REMOVED lines=10> */
.L_x_5140:


//--------------------- .text._ZN18transformer_engine13normalization24rmsnorm_bwd_tuned_kernelINS0_13Kernel_traitsI6__halfS3_S3_fjLj768ELj1ELj4ELj1ELj16ENS0_18Kernel_traits_baseILj768ES3_S3_S3_fjLj128EEEEELb1EEEvNS0_20BackwardKernelParamsE --------------------------
	.section	.text._ZN18transformer_engine13normalization24rmsnorm_bwd_tuned_kernelINS0_13Kernel_traitsI6__halfS3_S3_fjLj768ELj1ELj4ELj1ELj16ENS0_18Kernel_traits_baseILj768ES3_S3_S3_fjLj128EEEEELb1EEEvNS0_20BackwardKernelParamsE,"ax",@progbits
	.align	128
        .global         _ZN18transformer_engine13normalization24rmsnorm_bwd_tuned_kernelINS0_13Kernel_traitsI6__halfS3_S3_fjLj768ELj1ELj4ELj1ELj16ENS0_18Kernel_traits_baseILj768ES3_S3_S3_fjLj128EEEEELb1EEEvNS0_20BackwardKernelParamsE
        .type           _ZN18transformer_engine13normalization24rmsnorm_bwd_tuned_kernelINS0_13Kernel_traitsI6__halfS3_S3_fjLj768ELj1ELj4ELj1ELj16ENS0_18Kernel_traits_baseILj768ES3_S3_S3_fjLj128EEEEELb1EEEvNS0_20BackwardKernelParamsE,@function
        .size           _ZN18transformer_engine13normalization24rmsnorm_bwd_tuned_kernelINS0_13Kernel_traitsI6__halfS3_S3_fjLj768ELj1ELj4ELj1ELj16ENS0_18Kernel_traits_baseILj768ES3_S3_S3_fjLj128EEEEELb1EEEvNS0_20BackwardKernelParamsE,(.L_x_5141 - _ZN18transformer_engine13normalization24rmsnorm_bwd_tuned_kernelINS0_13Kernel_traitsI6__halfS3_S3_fjLj768ELj1ELj4ELj1ELj16ENS0_18Kernel_traits_baseILj768ES3_S3_S3_fjLj128EEEEELb1EEEvNS0_20BackwardKernelParamsE)
        .other          _ZN18transformer_engine13normalization24rmsnorm_bwd_tuned_kernelINS0_13Kernel_traitsI6__halfS3_S3_fjLj768ELj1ELj4ELj1ELj16ENS0_18Kernel_traits_baseILj768ES3_S3_S3_fjLj128EEEEELb1EEEvNS0_20BackwardKernelParamsE,@"STO_CUDA_ENTRY STV_DEFAULT"
_ZN18transformer_engine13normalization24rmsnorm_bwd_tuned_kernelINS0_13Kernel_traitsI6__halfS3_S3_fjLj768ELj1ELj4ELj1ELj16ENS0_18Kernel_traits_baseILj768ES3_S3_S3_fjLj128EEEEELb1EEEvNS0_20BackwardKernelParamsE:
.text._ZN18transformer_engine13normalization24rmsnorm_bwd_tuned_kernelINS0_13Kernel_traitsI6__halfS3_S3_fjLj768ELj1ELj4ELj1ELj16ENS0_18Kernel_traits_baseILj768ES3_S3_S3_fjLj128EEEEELb1EEEvNS0_20BackwardKernelParamsE:
        /* <DEDUP_REMOVED lines=29> */
[----:B------:R-:W4:Y:S01]  /*01d0*/  LDG.E.128 R4, desc[UR6][R2.64+0x400] ;  /* 0x0004000602047981 */ /* 0x000f22000c1e1d00 */
        /* <DEDUP_REMOVED lines=62> */
[----:B------:R-:W-:-:S07]  /*05c0*/  CS2R R2, SRZ ;  /* 0x0000000000027805 */ /* 0x000fce000001ff00 */
.L_x_2452:
[----:B0-2---:R-:W0:Y:S01]  /*05d0*/  LDC.64 R28, c[0x0][0x390] ;  /* 0x0000e400ff1c7b82 */ /* 0x005e220000000a00 */
[----:B------:R-:W-:-:S07]  /*05e0*/  IMAD R91, R62, 0x60, R87 ;  /* 0x000000603e5b7824 */ /* 0x000fce00078e0257 */
[----:B------:R-:W1:Y:S08]  /*05f0*/  LDC.64 R26, c[0x0][0x3c8] ;  /* 0x0000f200ff1a7b82 */ /* 0x000e700000000a00 */
[----:B------:R-:W2:Y:S01]  /*0600*/  LDC.64 R24, c[0x0][0x3a0] ;  /* 0x0000e800ff187b82 */ /* 0x000ea20000000a00 */
[C---:B------:R-:W-:Y:S01]  /*0610*/  IADD3 R89, PT, PT, R91.reuse, 0x40, RZ ;  /* 0x000000405b597810 */ /* 0x040fe20007ffe0ff */
[----:B0-----:R-:W-:-:S06]  /*0620*/  IMAD.WIDE.U32 R40, R91, 0x10, R28 ;  /* 0x000000105b287825 */ /* 0x001fcc00078e001c */
[----:B------:R-:W3:Y:S01]  /*0630*/  LDG.E.128 R40, desc[UR6][R40.64] ;  /* 0x0000000628287981 */ /* 0x000ee2000c1e1d00 */
[C---:B------:R-:W-:Y:S01]  /*0640*/  IADD3 R90, PT, PT, R91.reuse, 0x20, RZ ;  /* 0x000000205b5a7810 */ /* 0x040fe20007ffe0ff */
[----:B-1----:R-:W-:-:S04]  /*0650*/  IMAD.WIDE.U32 R44, R91, 0x10, R26 ;  /* 0x000000105b2c7825 */ /* 0x002fc800078e001a */
[----:B--2---:R-:W-:Y:S02]  /*0660*/  IMAD.WIDE R92, R62, 0x4, R24 ;  /* 0x000000043e5c7825 */ /* 0x004fe400078e0218 */
[----:B------:R-:W2:Y:S01]  /*0670*/  LDG.E.128 R44, desc[UR6][R44.64] ;  /* 0x000000062c2c7981 */ /* 0x000ea2000c1e1d00 */
[----:B------:R-:W0:Y:S01]  /*0680*/  LDC.64 R24, c[0x0][0x3d0] ;  /* 0x0000f400ff187b82 */ /* 0x000e220000000a00 */
[----:B------:R-:W-:Y:S02]  /*0690*/  IMAD.WIDE.U32 R36, R89, 0x10, R26 ;  /* 0x0000001059247825 */ /* 0x000fe400078e001a */
[----:B------:R-:W4:Y:S02]  /*06a0*/  LDG.E R88, desc[UR6][R92.64] ;  /* 0x000000065c587981 */ /* 0x000f24000c1e1900 */
[C---:B------:R-:W-:Y:S02]  /*06b0*/  IMAD.WIDE.U32 R48, R90.reuse, 0x10, R28 ;  /* 0x000000105a307825 */ /* 0x040fe400078e001c */
[----:B------:R-:W4:Y:S02]  /*06c0*/  LDG.E.128 R36, desc[UR6][R36.64] ;  /* 0x0000000624247981 */ /* 0x000f24000c1e1d00 */
[----:B------:R-:W-:-:S02]  /*06d0*/  IMAD.WIDE.U32 R52, R90, 0x10, R26 ;  /* 0x000000105a347825 */ /* 0x000fc400078e001a */
[----:B------:R-:W4:Y:S04]  /*06e0*/  LDG.E.128 R48, desc[UR6][R48.64] ;  /* 0x0000000630307981 */ /* 0x000f28000c1e1d00 */
[----:B------:R-:W4:Y:S01]  /*06f0*/  LDG.E.128 R52, desc[UR6][R52.64] ;  /* 0x0000000634347981 */ /* 0x000f22000c1e1d00 */
[----:B------:R-:W-:-:S06]  /*0700*/  IMAD.WIDE.U32 R56, R89, 0x10, R28 ;  /* 0x0000001059387825 */ /* 0x000fcc00078e001c */
[----:B------:R-:W4:Y:S01]  /*0710*/  LDG.E.128 R56, desc[UR6][R56.64] ;  /* 0x0000000638387981 */ /* 0x000f22000c1e1d00 */
[----:B0-----:R-:W-:-:S04]  /*0720*/  IMAD.WIDE.U32 R32, R91, 0x10, R24 ;  /* 0x000000105b207825 */ /* 0x001fc800078e0018 */
[--C-:B------:R-:W-:Y:S02]  /*0730*/  IMAD.WIDE.U32 R28, R90, 0x10, R24.reuse ;  /* 0x000000105a1c7825 */ /* 0x100fe400078e0018 */
[----:B------:R-:W5:Y:S02]  /*0740*/  LDG.E.128 R32, desc[UR6][R32.64] ;  /* 0x0000000620207981 */ /* 0x000f64000c1e1d00 */
[----:B------:R-:W-:Y:S02]  /*0750*/  IMAD.WIDE.U32 R24, R89, 0x10, R24 ;  /* 0x0000001059187825 */ /* 0x000fe400078e0018 */
[----:B------:R-:W5:Y:S04]  /*0760*/  LDG.E.128 R28, desc[UR6][R28.64] ;  /* 0x000000061c1c7981 */ /* 0x000f68000c1e1d00 */
[----:B------:R-:W5:Y:S01]  /*0770*/  LDG.E.128 R24, desc[UR6][R24.64] ;  /* 0x0000000618187981 */ /* 0x000f62000c1e1d00 */
[----:B------:R-:W-:Y:S01]  /*0780*/  UMOV UR4, 0xffffffff ;  /* 0xffffffff00047882 */ /* 0x000fe20000000000 */
[----:B---3--:R-:W-:-:S02]  /*0790*/  HADD2.F32 R0, -RZ, R40.H0_H0 ;  /* 0x20000028ff007230 */ /* 0x008fc40000004100 */
[----:B------:R-:W-:Y:S02]  /*07a0*/  HADD2.F32 R115, -RZ, R40.H1_H1 ;  /* 0x30000028ff737230 */ /* 0x000fe40000004100 */
[----:B------:R-:W-:Y:S02]  /*07b0*/  HADD2.F32 R113, -RZ, R41.H0_H0 ;  /* 0x20000029ff717230 */ /* 0x000fe40000004100 */
[--C-:B--2---:R-:W-:Y:S02]  /*07c0*/  HADD2.F32 R109, -RZ, R44.reuse.H0_H0 ;  /* 0x2000002cff6d7230 */ /* 0x104fe40000004100 */
[C---:B----4-:R-:W-:Y:S01]  /*07d0*/  FMUL R0, R88.reuse, R0 ;  /* 0x0000000058007220 */ /* 0x050fe20000400000 */
[----:B------:R-:W-:Y:S02]  /*07e0*/  HADD2.F32 R106, -RZ, R44.H1_H1 ;  /* 0x3000002cff6a7230 */ /* 0x000fe40000004100 */
[----:B------:R-:W-:Y:S01]  /*07f0*/  FMUL R115, R88, R115 ;  /* 0x0000007358737220 */ /* 0x000fe20000400000 */
[-C--:B------:R-:W-:Y:S01]  /*0800*/  FFMA R3, R0, R109.reuse, R3 ;  /* 0x0000006d00037223 */ /* 0x080fe20000000003 */
[----:B------:R-:W-:Y:S01]  /*0810*/  FMUL R109, R86, R109 ;  /* 0x0000006d566d7220 */ /* 0x000fe20000400000 */
[----:B------:R-:W-:-:S02]  /*0820*/  HADD2.F32 R108, -RZ, R42.H0_H0 ;  /* 0x2000002aff6c7230 */ /* 0x000fc40000004100 */
[----:B------:R-:W-:Y:S02]  /*0830*/  HADD2.F32 R107, -RZ, R42.H1_H1 ;  /* 0x3000002aff6b7230 */ /* 0x000fe40000004100 */
[--C-:B------:R-:W-:Y:S02]  /*0840*/  HADD2.F32 R104, -RZ, R45.reuse.H0_H0 ;  /* 0x2000002dff687230 */ /* 0x100fe40000004100 */
[----:B------:R-:W-:Y:S02]  /*0850*/  HADD2.F32 R102, -RZ, R45.H1_H1 ;  /* 0x3000002dff667230 */ /* 0x000fe40000004100 */
[----:B------:R-:W-:Y:S01]  /*0860*/  FMUL R113, R88, R113 ;  /* 0x0000007158717220 */ /* 0x000fe20000400000 */
[----:B------:R-:W-:Y:S02]  /*0870*/  HADD2.F32 R111, -RZ, R41.H1_H1 ;  /* 0x30000029ff6f7230 */ /* 0x000fe40000004100 */
[----:B------:R-:W-:Y:S01]  /*0880*/  FFMA R2, R115, R106, R2 ;  /* 0x0000006a73027223 */ /* 0x000fe20000000002 */
[----:B------:R-:W-:-:S02]  /*0890*/  HADD2.F32 R45, -RZ, R36.H0_H0 ;  /* 0x20000024ff2d7230 */ /* 0x000fc40000004100 */
[----:B------:R-:W-:Y:S02]  /*08a0*/  HADD2.F32 R42, -RZ, R36.H1_H1 ;  /* 0x30000024ff2a7230 */ /* 0x000fe40000004100 */
[--C-:B------:R-:W-:Y:S02]  /*08b0*/  HADD2.F32 R119, -RZ, R37.reuse.H0_H0 ;  /* 0x20000025ff777230 */ /* 0x100fe40000004100 */
[----:B------:R-:W-:Y:S02]  /*08c0*/  HADD2.F32 R110, -RZ, R37.H1_H1 ;  /* 0x30000025ff6e7230 */ /* 0x000fe40000004100 */
[----:B------:R-:W-:Y:S01]  /*08d0*/  FMUL R106, R85, R106 ;  /* 0x0000006a556a7220 */ /* 0x000fe20000400000 */
[--C-:B------:R-:W-:Y:S02]  /*08e0*/  HADD2.F32 R37, -RZ, R38.reuse.H0_H0 ;  /* 0x20000026ff257230 */ /* 0x100fe40000004100 */
[----:B------:R-:W-:Y:S02]  /*08f0*/  HADD2.F32 R36, -RZ, R38.H1_H1 ;  /* 0x30000026ff247230 */ /* 0x000fe40000004100 */
[----:B------:R-:W-:Y:S01]  /*0900*/  FFMA R38, R0, R109, RZ ;  /* 0x0000006d00267223 */ /* 0x000fe200000000ff */
[----:B------:R-:W-:Y:S01]  /*0910*/  FMUL R111, R88, R111 ;  /* 0x0000006f586f7220 */ /* 0x000fe20000400000 */
[-C--:B------:R-:W-:Y:S01]  /*0920*/  FFMA R4, R113, R104.reuse, R4 ;  /* 0x0000006871047223 */ /* 0x080fe20000000004 */
[----:B------:R-:W-:Y:S01]  /*0930*/  FMUL R104, R84, R104 ;  /* 0x0000006854687220 */ /* 0x000fe20000400000 */
[----:B------:R-:W-:Y:S01]  /*0940*/  FFMA R38, R115, R106, R38 ;  /* 0x0000006a73267223 */ /* 0x000fe20000000026 */
[----:B------:R-:W-:-:S02]  /*0950*/  HADD2.F32 R101, -RZ, R46.H0_H0 ;  /* 0x2000002eff657230 */ /* 0x000fc40000004100 */
[C---:B------:R-:W-:Y:S01]  /*0960*/  FMUL R108, R88.reuse, R108 ;  /* 0x0000006c586c7220 */ /* 0x040fe20000400000 */
[-C--:B------:R-:W-:Y:S01]  /*0970*/  FFMA R5, R111, R102.reuse, R5 ;  /* 0x000000666f057223 */ /* 0x080fe20000000005 */
[----:B------:R-:W-:Y:S01]  /*0980*/  FMUL R102, R83, R102 ;  /* 0x0000006653667220 */ /* 0x000fe20000400000 */
[----:B------:R-:W-:Y:S01]  /*0990*/  FFMA R38, R113, R104, R38 ;  /* 0x0000006871267223 */ /* 0x000fe20000000026 */
[----:B------:R-:W-:Y:S02]  /*09a0*/  HADD2.F32 R105, -RZ, R43.H0_H0 ;  /* 0x2000002bff697230 */ /* 0x000fe40000004100 */
        /* <DEDUP_REMOVED lines=8> */
[----:B------:R-:W-:Y:S01]  /*0a30*/  FFMA R55, R111, R102, R38 ;  /* 0x000000666f377223 */ /* 0x000fe20000000026 */
[----:B------:R-:W-:Y:S02]  /*0a40*/  HADD2.F32 R103, -RZ, R43.H1_H1 ;  /* 0x3000002bff677230 */ /* 0x000fe40000004100 */
[----:B------:R-:W-:Y:S01]  /*0a50*/  FMUL R105, R88, R105 ;  /* 0x0000006958697220 */ /* 0x000fe20000400000 */
[----:B------:R-:W-:-:S02]  /*0a60*/  HADD2.F32 R98, -RZ, R47.H0_H0 ;  /* 0x2000002fff627230 */ /* 0x000fc40000004100 */
[-C--:B------:R-:W-:Y:S01]  /*0a70*/  FFMA R7, R107, R100.reuse, R7 ;  /* 0x000000646b077223 */ /* 0x080fe20000000007 */
[----:B------:R-:W-:Y:S01]  /*0a80*/  FMUL R100, R81, R100 ;  /* 0x0000006451647220 */ /* 0x000fe20000400000 */
[----:B------:R-:W-:Y:S01]  /*0a90*/  FFMA R38, R108, R101, R55 ;  /* 0x000000656c267223 */ /* 0x000fe20000000037 */
[----:B------:R-:W-:Y:S02]  /*0aa0*/  HADD2.F32 R96, -RZ, R47.H1_H1 ;  /* 0x3000002fff607230 */ /* 0x000fe40000004100 */
[----:B------:R-:W-:Y:S01]  /*0ab0*/  FMUL R103, R88, R103 ;  /* 0x0000006758677220 */ /* 0x000fe20000400000 */
[-C--:B------:R-:W-:Y:S01]  /*0ac0*/  FFMA R8, R105, R98.reuse, R8 ;  /* 0x0000006269087223 */ /* 0x080fe20000000008 */
[----:B------:R-:W-:Y:S01]  /*0ad0*/  FMUL R98, R80, R98 ;  /* 0x0000006250627220 */ /* 0x000fe20000400000 */
[----:B------:R-:W-:Y:S01]  /*0ae0*/  FFMA R38, R107, R100, R38 ;  /* 0x000000646b267223 */ /* 0x000fe20000000026 */
[--C-:B------:R-:W-:Y:S02]  /*0af0*/  HADD2.F32 R93, -RZ, R52.reuse.H0_H0 ;  /* 0x20000034ff5d7230 */ /* 0x100fe40000004100 */
[----:B------:R-:W-:Y:S01]  /*0b00*/  FFMA R9, R103, R96, R9 ;  /* 0x0000006067097223 */ /* 0x000fe20000000009 */
[----:B------:R-:W-:Y:S01]  /*0b10*/  FMUL R94, R88, R94 ;  /* 0x0000005e585e7220 */ /* 0x000fe20000400000 */
[----:B------:R-:W-:Y:S01]  /*0b20*/  FMUL R96, R79, R96 ;  /* 0x000000604f607220 */ /* 0x000fe20000400000 */
[----:B------:R-:W-:Y:S01]  /*0b30*/  FFMA R38, R105, R98, R38 ;  /* 0x0000006269267223 */ /* 0x000fe20000000026 */
[----:B------:R-:W-:-:S02]  /*0b40*/  HADD2.F32 R114, -RZ, R52.H1_H1 ;  /* 0x30000034ff727230 */ /* 0x000fc40000004100 */
[-C--:B------:R-:W-:Y:S01]  /*0b50*/  FFMA R10, R94, R93.reuse, R10 ;  /* 0x0000005d5e0a7223 */ /* 0x080fe2000000000a */
[----:B------:R-:W-:Y:S01]  /*0b60*/  FMUL R93, R78, R93 ;  /* 0x0000005d4e5d7220 */ /* 0x000fe20000400000 */
[----:B------:R-:W-:Y:S01]  /*0b70*/  FFMA R55, R103, R96, R38 ;  /* 0x0000006067377223 */ /* 0x000fe20000000026 */
[----:B------:R-:W-:Y:S02]  /*0b80*/  HADD2.F32 R97, -RZ, R49.H0_H0 ;  /* 0x20000031ff617230 */ /* 0x000fe40000004100 */
[----:B------:R-:W-:Y:S01]  /*0b90*/  FMUL R99, R88, R99 ;  /* 0x0000006358637220 */ /* 0x000fe20000400000 */
[----:B------:R-:W-:Y:S02]  /*0ba0*/  HADD2.F32 R112, -RZ, R53.H0_H0 ;  /* 0x20000035ff707230 */ /* 0x000fe40000004100 */
[----:B------:R-:W-:Y:S01]  /*0bb0*/  FFMA R38, R94, R93, R55 ;  /* 0x0000005d5e267223 */ /* 0x000fe20000000037 */
[--C-:B------:R-:W-:Y:S02]  /*0bc0*/  HADD2.F32 R121, -RZ, R58.reuse.H0_H0 ;  /* 0x2000003aff797230 */ /* 0x100fe40000004100 */
[----:B------:R-:W-:-:S02]  /*0bd0*/  HADD2.F32 R43, -RZ, R58.H1_H1 ;  /* 0x3000003aff2b7230 */ /* 0x000fc40000004100 */
[----:B------:R-:W-:Y:S01]  /*0be0*/  FMUL R58, R77, R114 ;  /* 0x000000724d3a7220 */ /* 0x000fe20000400000 */
[----:B------:R-:W-:Y:S02]  /*0bf0*/  HADD2.F32 R92, -RZ, R50.H0_H0 ;  /* 0x20000032ff5c7230 */ /* 0x000fe40000004100 */
[--C-:B------:R-:W-:Y:S02]  /*0c00*/  HADD2.F32 R44, -RZ, R51.reuse.H0_H0 ;  /* 0x20000033ff2c7230 */ /* 0x100fe40000004100 */
[----:B------:R-:W-:Y:S02]  /*0c10*/  HADD2.F32 R40, -RZ, R51.H1_H1 ;  /* 0x30000033ff287230 */ /* 0x000fe40000004100 */
[----:B------:R-:W-:Y:S01]  /*0c20*/  FMUL R97, R88, R97 ;  /* 0x0000006158617220 */ /* 0x000fe20000400000 */
[----:B------:R-:W-:Y:S02]  /*0c30*/  HADD2.F32 R95, -RZ, R49.H1_H1 ;  /* 0x30000031ff5f7230 */ /* 0x000fe40000004100 */
[----:B------:R-:W-:Y:S01]  /*0c40*/  FFMA R38, R99, R58, R38 ;  /* 0x0000003a63267223 */ /* 0x000fe20000000026 */
[----:B------:R-:W-:-:S02]  /*0c50*/  HADD2.F32 R46, -RZ, R53.H1_H1 ;  /* 0x30000035ff2e7230 */ /* 0x000fc40000004100 */
[--C-:B------:R-:W-:Y:S02]  /*0c60*/  HADD2.F32 R123, -RZ, R56.reuse.H0_H0 ;  /* 0x20000038ff7b7230 */ /* 0x100fe40000004100 */
[----:B------:R-:W-:Y:S02]  /*0c70*/  HADD2.F32 R51, -RZ, R56.H1_H1 ;  /* 0x30000038ff337230 */ /* 0x000fe40000004100 */
[----:B------:R-:W-:Y:S01]  /*0c80*/  FMUL R56, R76, R112 ;  /* 0x000000704c387220 */ /* 0x000fe20000400000 */
[----:B------:R-:W-:Y:S02]  /*0c90*/  HADD2.F32 R50, -RZ, R50.H1_H1 ;  /* 0x30000032ff327230 */ /* 0x000fe40000004100 */
[C---:B------:R-:W-:Y:S01]  /*0ca0*/  FMUL R92, R88.reuse, R92 ;  /* 0x0000005c585c7220 */ /* 0x040fe20000400000 */
[--C-:B------:R-:W-:Y:S02]  /*0cb0*/  HADD2.F32 R53, -RZ, R54.reuse.H0_H0 ;  /* 0x20000036ff357230 */ /* 0x100fe40000004100 */
[----:B------:R-:W-:Y:S01]  /*0cc0*/  FMUL R95, R88, R95 ;  /* 0x0000005f585f7220 */ /* 0x000fe20000400000 */
[----:B------:R-:W-:-:S02]  /*0cd0*/  HADD2.F32 R52, -RZ, R54.H1_H1 ;  /* 0x30000036ff347230 */ /* 0x000fc40000004100 */
[----:B------:R-:W-:Y:S01]  /*0ce0*/  FMUL R54, R75, R46 ;  /* 0x0000002e4b367220 */ /* 0x000fe20000400000 */
[----:B------:R-:W-:Y:S01]  /*0cf0*/  FFMA R38, R97, R56, R38 ;  /* 0x0000003861267223 */ /* 0x000fe20000000026 */
[--C-:B------:R-:W-:Y:S02]  /*0d00*/  HADD2.F32 R41, -RZ, R59.reuse.H0_H0 ;  /* 0x2000003bff297230 */ /* 0x100fe40000004100 */
[-C--:B------:R-:W-:Y:S01]  /*0d10*/  FFMA R14, R92, R53.reuse, R14 ;  /* 0x000000355c0e7223 */ /* 0x080fe2000000000e */
[----:B------:R-:W-:Y:S02]  /*0d20*/  HADD2.F32 R117, -RZ, R59.H1_H1 ;  /* 0x3000003bff757230 */ /* 0x000fe40000004100 */
[----:B------:R-:W-:Y:S01]  /*0d30*/  FMUL R59, R88, R50 ;  /* 0x00000032583b7220 */ /* 0x000fe20000400000 */
[----:B------:R-:W-:Y:S01]  /*0d40*/  FMUL R53, R74, R53 ;  /* 0x000000354a357220 */ /* 0x000fe20000400000 */
[----:B------:R-:W-:Y:S02]  /*0d50*/  FFMA R38, R95, R54, R38 ;  /* 0x000000365f267223 */ /* 0x000fe40000000026 */
[-C--:B------:R-:W-:Y:S01]  /*0d60*/  FFMA R15, R59, R52.reuse, R15 ;  /* 0x000000343b0f7223 */ /* 0x080fe2000000000f */
[----:B------:R-:W-:Y:S01]  /*0d70*/  FMUL R52, R73, R52 ;  /* 0x0000003449347220 */ /* 0x000fe20000400000 */
[----:B------:R-:W-:Y:S01]  /*0d80*/  FFMA R38, R92, R53, R38 ;  /* 0x000000355c267223 */ /* 0x000fe20000000026 */
[----:B------:R-:W-:-:S02]  /*0d90*/  HADD2.F32 R49, -RZ, R57.H0_H0 ;  /* 0x20000039ff317230 */ /* 0x000fc40000004100 */
[C---:B------:R-:W-:Y:S01]  /*0da0*/  FMUL R55, R88.reuse, R40 ;  /* 0x0000002858377220 */ /* 0x040fe20000400000 */
[----:B------:R-:W-:Y:S02]  /*0db0*/  HADD2.F32 R47, -RZ, R57.H1_H1 ;  /* 0x30000039ff2f7230 */ /* 0x000fe40000004100 */
[----:B------:R-:W-:Y:S01]  /*0dc0*/  FMUL R57, R88, R44 ;  /* 0x0000002c58397220 */ /* 0x000fe20000400000 */
[----:B------:R-:W-:Y:S01]  /*0dd0*/  FMUL R50, R72, R125 ;  /* 0x0000007d48327220 */ /* 0x000fe20000400000 */
[----:B------:R-:W-:Y:S01]  /*0de0*/  FFMA R38, R59, R52, R38 ;  /* 0x000000343b267223 */ /* 0x000fe20000000026 */
[----:B------:R-:W-:Y:S01]  /*0df0*/  FFMA R13, R95, R46, R13 ;  /* 0x0000002e5f0d7223 */ /* 0x000fe2000000000d */
[-C--:B------:R-:W-:Y:S01]  /*0e00*/  FFMA R17, R55, R48.reuse, R17 ;  /* 0x0000003037117223 */ /* 0x080fe20000000011 */
[C---:B------:R-:W-:Y:S01]  /*0e10*/  FMUL R46, R88.reuse, R123 ;  /* 0x0000007b582e7220 */ /* 0x040fe20000400000 */
[----:B------:R-:W-:Y:S01]  /*0e20*/  FMUL R48, R71, R48 ;  /* 0x0000003047307220 */ /* 0x000fe20000400000 */
[----:B------:R-:W-:Y:S01]  /*0e30*/  FFMA R38, R57, R50, R38 ;  /* 0x0000003239267223 */ /* 0x000fe20000000026 */
[----:B------:R-:W-:Y:S01]  /*0e40*/  FMUL R51, R88, R51 ;  /* 0x0000003358337220 */ /* 0x000fe20000400000 */
[-C--:B------:R-:W-:Y:S01]  /*0e50*/  FFMA R18, R46, R45.reuse, R18 ;  /* 0x0000002d2e127223 */ /* 0x080fe20000000012 */
[----:B------:R-:W-:Y:S01]  /*0e60*/  FMUL R45, R70, R45 ;  /* 0x0000002d462d7220 */ /* 0x000fe20000400000 */
[----:B------:R-:W-:Y:S01]  /*0e70*/  FFMA R123, R55, R48, R38 ;  /* 0x00000030377b7223 */ /* 0x000fe20000000026 */
[-C--:B------:R-:W-:Y:S01]  /*0e80*/  FFMA R19, R51, R42.reuse, R19 ;  /* 0x0000002a33137223 */ /* 0x080fe20000000013 */
[----:B------:R-:W-:-:S02]  /*0e90*/  FMUL R42, R69, R42 ;  /* 0x0000002a452a7220 */ /* 0x000fc40000400000 */
[----:B------:R-:W-:Y:S01]  /*0ea0*/  FFMA R38, R46, R45, R123 ;  /* 0x0000002d2e267223 */ /* 0x000fe2000000007b */
[----:B------:R-:W-:Y:S01]  /*0eb0*/  FFMA R12, R97, R112, R12 ;  /* 0x00000070610c7223 */ /* 0x000fe2000000000c */
[----:B------:R-:W-:Y:S01]  /*0ec0*/  FMUL R49, R88, R49 ;  /* 0x0000003158317220 */ /* 0x000fe20000400000 */
[----:B------:R-:W-:Y:S01]  /*0ed0*/  FMUL R40, R68, R119 ;  /* 0x0000007744287220 */ /* 0x000fe20000400000 */
[----:B------:R-:W-:Y:S01]  /*0ee0*/  FFMA R112, R51, R42, R38 ;  /* 0x0000002a33707223 */ /* 0x000fe20000000026 */
[C---:B------:R-:W-:Y:S01]  /*0ef0*/  FMUL R44, R88.reuse, R121 ;  /* 0x00000079582c7220 */ /* 0x040fe20000400000 */
[C---:B------:R-:W-:Y:S01]  /*0f00*/  FMUL R47, R88.reuse, R47 ;  /* 0x0000002f582f7220 */ /* 0x040fe20000400000 */
[----:B------:R-:W-:Y:S01]  /*0f10*/  FMUL R38, R67, R110 ;  /* 0x0000006e43267220 */ /* 0x000fe20000400000 */
[C---:B------:R-:W-:Y:S01]  /*0f20*/  FFMA R112, R49.reuse, R40, R112 ;  /* 0x0000002831707223 */ /* 0x040fe20000000070 */
[----:B------:R-:W-:Y:S01]  /*0f30*/  FMUL R43, R88, R43 ;  /* 0x0000002b582b7220 */ /* 0x000fe20000400000 */
[----:B------:R-:W-:Y:S01]  /*0f40*/  FFMA R20, R49, R119, R20 ;  /* 0x0000007731147223 */ /* 0x000fe20000000014 */
[-C--:B------:R-:W-:Y:S01]  /*0f50*/  FFMA R22, R44, R37.reuse, R22 ;  /* 0x000000252c167223 */ /* 0x080fe20000000016 */
[----:B------:R-:W-:Y:S01]  /*0f60*/  FMUL R37, R66, R37 ;  /* 0x0000002542257220 */ /* 0x000fe20000400000 */
[----:B------:R-:W-:Y:S01]  /*0f70*/  FFMA R119, R47, R38, R112 ;  /* 0x000000262f777223 */ /* 0x000fe20000000070 */
[----:B------:R-:W-:Y:S01]  /*0f80*/  FFMA R23, R43, R36, R23 ;  /* 0x000000242b177223 */ /* 0x000fe20000000017 */
[----:B------:R-:W-:-:S02]  /*0f90*/  HADD2.F32 R121, -RZ, R39.H0_H0 ;  /* 0x20000027ff797230 */ /* 0x000fc40000004100 */
[----:B------:R-:W-:Y:S01]  /*0fa0*/  FMUL R36, R65, R36 ;  /* 0x0000002441247220 */ /* 0x000fe20000400000 */
[----:B------:R-:W-:Y:S01]  /*0fb0*/  FFMA R112, R44, R37, R119 ;  /* 0x000000252c707223 */ /* 0x000fe20000000077 */
[----:B------:R-:W-:Y:S01]  /*0fc0*/  FFMA R11, R99, R114, R11 ;  /* 0x00000072630b7223 */ /* 0x000fe2000000000b */
[----:B------:R-:W-:Y:S01]  /*0fd0*/  FFMA R21, R47, R110, R21 ;  /* 0x0000006e2f157223 */ /* 0x000fe20000000015 */
[----:B------:R-:W-:Y:S02]  /*0fe0*/  HADD2.F32 R116, -RZ, R39.H1_H1 ;  /* 0x30000027ff747230 */ /* 0x000fe40000004100 */
[----:B------:R-:W-:Y:S01]  /*0ff0*/  FMUL R41, R88, R41 ;  /* 0x0000002958297220 */ /* 0x000fe20000400000 */
[----:B------:R-:W-:Y:S01]  /*1000*/  FMUL R110, R64, R121 ;  /* 0x00000079406e7220 */ /* 0x000fe20000400000 */
[----:B------:R-:W-:Y:S01]  /*1010*/  FFMA R114, R43, R36, R112 ;  /* 0x000000242b727223 */ /* 0x000fe20000000070 */
[----:B------:R-:W-:Y:S01]  /*1020*/  FMUL R112, R88, R117 ;  /* 0x0000007558707220 */ /* 0x000fe20000400000 */
[----:B------:R-:W-:-:S02]  /*1030*/  FMUL R39, R63, R116 ;  /* 0x000000743f277220 */ /* 0x000fc40000400000 */
        /* <DEDUP_REMOVED lines=20> */
.L_x_2462:
[----:B------:R-:W-:Y:S01]  /*1180*/  UMOV UR4, 0xffffffff ;  /* 0xffffffff00047882 */ /* 0x000fe20000000000 */
[----:B-1----:R-:W-:Y:S02]  /*1190*/  FADD R114, R118, R125 ;  /* 0x0000007d76727221 */ /* 0x002fe40000000000 */
[----:B------:R-:W-:Y:S05]  /*11a0*/  BRA.DIV UR4, `(.L_x_2450) ;  /* 0x0000001204047947 */ /* 0x000fea000b800000 */
.L_x_2465:
[----:B------:R-:W-:Y:S01]  /*11b0*/  UMOV UR4, 0xffffffff ;  /* 0xffffffff00047882 */ /* 0x000fe20000000000 */
[----:B--2---:R-:W-:Y:S02]  /*11c0*/  FADD R114, R120, R123 ;  /* 0x0000007b78727221 */ /* 0x004fe40000000000 */
[----:B------:R-:W-:Y:S05]  /*11d0*/  BRA.DIV UR4, `(.L_x_2451) ;  /* 0x00000012041c7947 */ /* 0x000fea000b800000 */
[----:B------:R1:W2:Y:S02]  /*11e0*/  SHFL.BFLY PT, R121, R114, 0x10, 0x1f ;  /* 0x0e001f0072797f89 */ /* 0x0002a400000e0000 */
.L_x_2468:
[----:B-12---:R-:W-:Y:S01]  /*11f0*/  FADD R114, R114, R121 ;  /* 0x0000007972727221 */ /* 0x006fe20000000000 */
[----:B-----5:R-:W-:Y:S02]  /*1200*/  HADD2.F32 R123, -RZ, R25.H1_H1 ;  /* 0x30000019ff7b7230 */ /* 0x020fe40000004100 */
[--C-:B------:R-:W-:Y:S02]  /*1210*/  HADD2.F32 R117, -RZ, R32.reuse.H0_H0 ;  /* 0x20000020ff757230 */ /* 0x100fe40000004100 */
[----:B------:R-:W-:Y:S01]  /*1220*/  FMUL R114, R114, 0.001302083372138440609 ;  /* 0x3aaaaaab72727820 */ /* 0x000fe20000400000 */
[----:B------:R-:W-:Y:S02]  /*1230*/  HADD2.F32 R32, -RZ, R32.H1_H1 ;  /* 0x30000020ff207230 */ /* 0x000fe40000004100 */
[----:B------:R-:W-:Y:S02]  /*1240*/  HADD2.F32 R121, -RZ, R30.H1_H1 ;  /* 0x3000001eff797230 */ /* 0x000fe40000004100 */
[-C--:B------:R-:W-:Y:S01]  /*1250*/  FFMA R54, R95, -R114.reuse, R54 ;  /* 0x800000725f367223 */ /* 0x080fe20000000036 */
[-C--:B------:R-:W-:Y:S01]  /*1260*/  FFMA R92, R92, -R114.reuse, R53 ;  /* 0x800000725c5c7223 */ /* 0x080fe20000000035 */
[----:B------:R-:W-:Y:S01]  /*1270*/  FFMA R52, R59, -R114, R52 ;  /* 0x800000723b347223 */ /* 0x000fe20000000034 */
[----:B------:R-:W-:-:S02]  /*1280*/  HADD2.F32 R53, -RZ, R24.H0_H0 ;  /* 0x20000018ff357230 */ /* 0x000fc40000004100 */
[-C--:B------:R-:W-:Y:S01]  /*1290*/  FFMA R110, R41, -R114.reuse, R110 ;  /* 0x80000072296e7223 */ /* 0x080fe2000000006e */
[----:B------:R-:W-:Y:S01]  /*12a0*/  HADD2.F32 R95, -RZ, R24.H1_H1 ;  /* 0x30000018ff5f7230 */ /* 0x000fe20000004100 */
[----:B------:R-:W1:Y:S01]  /*12b0*/  LDC R41, c[0x0][0x380] ;  /* 0x0000e000ff297b82 */ /* 0x000e620000000800 */
[----:B------:R-:W-:Y:S02]  /*12c0*/  HADD2.F32 R59, -RZ, R25.H0_H0 ;  /* 0x20000019ff3b7230 */ /* 0x000fe40000004100 */
[-C--:B------:R-:W-:Y:S01]  /*12d0*/  FFMA R109, R0, -R114.reuse, R109 ;  /* 0x80000072006d7223 */ /* 0x080fe2000000006d */
[-C--:B------:R-:W-:Y:S01]  /*12e0*/  FFMA R111, R111, -R114.reuse, R102 ;  /* 0x800000726f6f7223 */ /* 0x080fe20000000066 */
[-C--:B------:R-:W-:Y:S01]  /*12f0*/  FFMA R107, R107, -R114.reuse, R100 ;  /* 0x800000726b6b7223 */ /* 0x080fe20000000064 */
[--C-:B------:R-:W-:Y:S02]  /*1300*/  HADD2.F32 R0, -RZ, R33.reuse.H0_H0 ;  /* 0x20000021ff007230 */ /* 0x100fe40000004100 */
[-C--:B------:R-:W-:Y:S01]  /*1310*/  FFMA R98, R105, -R114.reuse, R98 ;  /* 0x8000007269627223 */ /* 0x080fe20000000062 */
[----:B------:R-:W-:Y:S01]  /*1320*/  HADD2.F32 R102, -RZ, R33.H1_H1 ;  /* 0x30000021ff667230 */ /* 0x000fe20000004100 */
[----:B------:R-:W2:Y:S01]  /*1330*/  LDC.64 R24, c[0x0][0x3e8] ;  /* 0x0000fa00ff187b82 */ /* 0x000ea20000000a00 */
[----:B------:R-:W-:Y:S01]  /*1340*/  FFMA R96, R103, -R114, R96 ;  /* 0x8000007267607223 */ /* 0x000fe20000000060 */
[----:B------:R-:W-:-:S02]  /*1350*/  HADD2.F32 R100, -RZ, R34.H0_H0 ;  /* 0x20000022ff647230 */ /* 0x000fc40000004100 */
[-C--:B------:R-:W-:Y:S01]  /*1360*/  FFMA R99, R99, -R114.reuse, R58 ;  /* 0x8000007263637223 */ /* 0x080fe2000000003a */
[----:B------:R-:W-:Y:S02]  /*1370*/  HADD2.F32 R33, -RZ, R35.H0_H0 ;  /* 0x20000023ff217230 */ /* 0x000fe40000004100 */
[-C--:B------:R-:W-:Y:S01]  /*1380*/  FFMA R56, R97, -R114.reuse, R56 ;  /* 0x8000007261387223 */ /* 0x080fe20000000038 */
[--C-:B------:R-:W-:Y:S02]  /*1390*/  HADD2.F32 R103, -RZ, R29.reuse.H0_H0 ;  /* 0x2000001dff677230 */ /* 0x100fe40000004100 */
[-C--:B------:R-:W-:Y:S01]  /*13a0*/  FFMA R115, R115, -R114.reuse, R106 ;  /* 0x8000007273737223 */ /* 0x080fe2000000006a */
[----:B------:R-:W-:Y:S02]  /*13b0*/  HADD2.F32 R105, -RZ, R29.H1_H1 ;  /* 0x3000001dff697230 */ /* 0x000fe40000004100 */
[----:B------:R-:W-:Y:S01]  /*13c0*/  FFMA R113, R113, -R114, R104 ;  /* 0x8000007271717223 */ /* 0x000fe20000000068 */
[----:B------:R-:W-:-:S02]  /*13d0*/  HADD2.F32 R34, -RZ, R34.H1_H1 ;  /* 0x30000022ff227230 */ /* 0x000fc40000004100 */
[-C--:B------:R-:W-:Y:S01]  /*13e0*/  FFMA R101, R108, -R114.reuse, R101 ;  /* 0x800000726c657223 */ /* 0x080fe20000000065 */
[----:B------:R-:W-:Y:S02]  /*13f0*/  HADD2.F32 R35, -RZ, R35.H1_H1 ;  /* 0x30000023ff237230 */ /* 0x000fe40000004100 */
[-C--:B------:R-:W-:Y:S01]  /*1400*/  FFMA R93, R94, -R114.reuse, R93 ;  /* 0x800000725e5d7223 */ /* 0x080fe2000000005d */
[----:B------:R-:W-:Y:S02]  /*1410*/  HADD2.F32 R58, -RZ, R28.H0_H0 ;  /* 0x2000001cff3a7230 */ /* 0x000fe40000004100 */
[-C--:B------:R-:W-:Y:S01]  /*1420*/  FFMA R50, R57, -R114.reuse, R50 ;  /* 0x8000007239327223 */ /* 0x080fe20000000032 */
[----:B------:R-:W-:Y:S02]  /*1430*/  HADD2.F32 R29, -RZ, R30.H0_H0 ;  /* 0x2000001eff1d7230 */ /* 0x000fe40000004100 */
        /* <DEDUP_REMOVED lines=39> */
[----:B--2---:R-:W-:Y:S01]  /*16b0*/  IMAD.WIDE.U32 R36, R91, 0x10, R24 ;  /* 0x000000105b247825 */ /* 0x004fe200078e0018 */
[----:B------:R-:W-:-:S02]  /*16c0*/  F2FP.F16.F32.PACK_AB R27, R96, R33 ;  /* 0x00000021601b723e */ /* 0x000fc400000000ff */
[----:B------:R-:W-:Y:S01]  /*16d0*/  F2FP.F16.F32.PACK_AB R26, R107, R100 ;  /* 0x000000646b1a723e */ /* 0x000fe200000000ff */
[--C-:B------:R-:W-:Y:S01]  /*16e0*/  IMAD.WIDE.U32 R90, R90, 0x10, R24.reuse ;  /* 0x000000105a5a7825 */ /* 0x100fe200078e0018 */
[----:B------:R-:W-:Y:S02]  /*16f0*/  F2FP.F16.F32.PACK_AB R30, R30, R29 ;  /* 0x0000001d1e1e723e */ /* 0x000fe400000000ff */
[----:B------:R-:W-:Y:S01]  /*1700*/  F2FP.F16.F32.PACK_AB R31, R31, R50 ;  /* 0x000000321f1f723e */ /* 0x000fe200000000ff */
[----:B------:R-:W-:Y:S01]  /*1710*/  IMAD.WIDE.U32 R38, R89, 0x10, R24 ;  /* 0x0000001059267825 */ /* 0x000fe200078e0018 */
[----:B------:R-:W-:Y:S02]  /*1720*/  F2FP.F16.F32.PACK_AB R25, R111, R0 ;  /* 0x000000006f19723e */ /* 0x000fe400000000ff */
[----:B------:R-:W-:Y:S02]  /*1730*/  F2FP.F16.F32.PACK_AB R24, R32, R109 ;  /* 0x0000006d2018723e */ /* 0x000fe400000000ff */
        /* <DEDUP_REMOVED lines=8> */
[----:B-1----:R-:W-:-:S03]  /*17c0*/  LEA R62, R41, R62, 0x2 ;  /* 0x0000003e293e7211 */ /* 0x002fc600078e10ff */
[----:B------:R2:W-:Y:S01]  /*17d0*/  STG.E.128 desc[UR6][R38.64], R32 ;  /* 0x0000002026007986 */ /* 0x0005e2000c101d06 */
[----:B------:R-:W-:-:S13]  /*17e0*/  ISETP.GE.AND P0, PT, R62, UR8, PT ;  /* 0x000000083e007c0c */ /* 0x000fda000bf06270 */
[----:B------:R-:W-:Y:S05]  /*17f0*/  @!P0 BRA `(.L_x_2452) ;  /* 0xffffffec00748947 */ /* 0x000fea000383ffff */
[----:B------:R-:W-:Y:S05]  /*1800*/  BSYNC B0 ;  /* 0x0000000000007941 */ /* 0x000fea0003800000 */
.L_x_2448:
        /* <DEDUP_REMOVED lines=23> */
[----:B------:R-:W-:-:S07]  /*1980*/  MOV R15, R61 ;  /* 0x0000003d000f7202 */ /* 0x000fce0000000f00 */
.L_x_2447:
[----:B------:R-:W-:Y:S05]  /*1990*/  BSYNC B1 ;  /* 0x0000000000017941 */ /* 0x000fea0003800000 */
.L_x_2446:
        /* <DEDUP_REMOVED lines=75> */
.L_x_2449:
        /* <DEDUP_REMOVED lines=8> */
.L_x_2454:
[----:B------:R-:W-:Y:S05]  /*1ed0*/  BSYNC B2 ;  /* 0x0000000000027941 */ /* 0x000fea0003800000 */
.L_x_2453:
        /* <DEDUP_REMOVED lines=8> */
.L_x_2455:
[----:B------:R-:W-:Y:S01]  /*1f60*/  FADD R122, RZ, R118 ;  /* 0x00000076ff7a7221 */ /* 0x000fe20000000000 */
[----:B------:R-:W-:-:S04]  /*1f70*/  HFMA2 R117, -RZ, RZ, 0, 1.1920928955078125e-07 ;  /* 0x00000002ff757431 */ /* 0x000fc800000001ff */
[----:B------:R-:W-:Y:S01]  /*1f80*/  MOV R114, R122 ;  /* 0x0000007a00727202 */ /* 0x000fe20000000f00 */
[----:B------:R-:W-:-:S07]  /*1f90*/  FADD R123, R120, R121 ;  /* 0x00000079787b7221 */ /* 0x000fce0000000000 */
[----:B------:R-:W-:Y:S05]  /*1fa0*/  WARPSYNC.COLLECTIVE R119, `(.L_x_2456) ;  /* 0x0000000077087348 */ /* 0x000fea0003c00000 */
[----:B------:R0:W1:Y:S02]  /*1fb0*/  SHFL.BFLY P0, R121, R114, R117, R116 ;  /* 0x0c00007572797389 */ /* 0x0000640000000074 */
[----:B01----:R-:W-:Y:S05]  /*1fc0*/  ENDCOLLECTIVE ;  /* 0x000000000000791b */ /* 0x003fea0003800000 */
.L_x_2456:
[----:B------:R-:W-:Y:S01]  /*1fd0*/  MOV R114, R123 ;  /* 0x0000007b00727202 */ /* 0x000fe20000000f00 */
[----:B------:R-:W-:-:S07]  /*1fe0*/  FADD R124, R122, R121 ;  /* 0x000000797a7c7221 */ /* 0x000fce0000000000 */
[----:B------:R-:W-:Y:S05]  /*1ff0*/  WARPSYNC.COLLECTIVE R119, `(.L_x_2457) ;  /* 0x0000000077087348 */ /* 0x000fea0003c00000 */
[----:B------:R0:W1:Y:S02]  /*2000*/  SHFL.BFLY P0, R121, R114, R117, R116 ;  /* 0x0c00007572797389 */ /* 0x0000640000000074 */
[----:B01----:R-:W-:Y:S05]  /*2010*/  ENDCOLLECTIVE ;  /* 0x000000000000791b */ /* 0x003fea0003800000 */
.L_x_2457:
[----:B------:R-:W-:Y:S01]  /*2020*/  HFMA2 R117, -RZ, RZ, 0, 2.384185791015625e-07 ;  /* 0x00000004ff757431 */ /* 0x000fe200000001ff */
[----:B------:R-:W-:Y:S02]  /*2030*/  MOV R114, R124 ;  /* 0x0000007c00727202 */ /* 0x000fe40000000f00 */
[----:B------:R-:W-:-:S07]  /*2040*/  MOV R118, R121 ;  /* 0x0000007900767202 */ /* 0x000fce0000000f00 */
[----:B------:R-:W-:Y:S05]  /*2050*/  WARPSYNC.COLLECTIVE R119, `(.L_x_2458) ;  /* 0x0000000077087348 */ /* 0x000fea0003c00000 */
[----:B------:R0:W1:Y:S02]  /*2060*/  SHFL.BFLY P0, R121, R114, R117, R116 ;  /* 0x0c00007572797389 */ /* 0x0000640000000074 */
[----:B01----:R-:W-:Y:S05]  /*2070*/  ENDCOLLECTIVE ;  /* 0x000000000000791b */ /* 0x003fea0003800000 */
.L_x_2458:
[----:B------:R-:W-:-:S05]  /*2080*/  FADD R125, R123, R118 ;  /* 0x000000767b7d7221 */ /* 0x000fca0000000000 */
[----:B------:R-:W-:Y:S01]  /*2090*/  MOV R114, R125 ;  /* 0x0000007d00727202 */ /* 0x000fe20000000f00 */
[----:B------:R-:W-:-:S07]  /*20a0*/  FADD R118, R124, R121 ;  /* 0x000000797c767221 */ /* 0x000fce0000000000 */
[----:B------:R-:W-:Y:S05]  /*20b0*/  WARPSYNC.COLLECTIVE R119, `(.L_x_2459) ;  /* 0x0000000077087348 */ /* 0x000fea0003c00000 */
[----:B------:R0:W1:Y:S02]  /*20c0*/  SHFL.BFLY P0, R121, R114, R117, R116 ;  /* 0x0c00007572797389 */ /* 0x0000640000000074 */
[----:B01----:R-:W-:Y:S05]  /*20d0*/  ENDCOLLECTIVE ;  /* 0x000000000000791b */ /* 0x003fea0003800000 */
.L_x_2459:
[----:B------:R-:W-:Y:S01]  /*20e0*/  HFMA2 R117, -RZ, RZ, 0, 4.76837158203125e-07 ;  /* 0x00000008ff757431 */ /* 0x000fe200000001ff */
[----:B------:R-:W-:Y:S02]  /*20f0*/  MOV R114, R118 ;  /* 0x0000007600727202 */ /* 0x000fe40000000f00 */
[----:B------:R-:W-:-:S07]  /*2100*/  MOV R120, R121 ;  /* 0x0000007900787202 */ /* 0x000fce0000000f00 */
[----:B------:R-:W-:Y:S05]  /*2110*/  WARPSYNC.COLLECTIVE R119, `(.L_x_2460) ;  /* 0x0000000077087348 */ /* 0x000fea0003c00000 */
[----:B------:R0:W1:Y:S02]  /*2120*/  SHFL.BFLY P0, R121, R114, R117, R116 ;  /* 0x0c00007572797389 */ /* 0x0000640000000074 */
[----:B01----:R-:W-:Y:S05]  /*2130*/  ENDCOLLECTIVE ;  /* 0x000000000000791b */ /* 0x003fea0003800000 */
.L_x_2460:
[----:B------:R-:W-:-:S05]  /*2140*/  FADD R120, R125, R120 ;  /* 0x000000787d787221 */ /* 0x000fca0000000000 */
[----:B------:R-:W-:Y:S02]  /*2150*/  MOV R114, R120 ;  /* 0x0000007800727202 */ /* 0x000fe40000000f00 */
[----:B------:R-:W-:-:S07]  /*2160*/  MOV R125, R121 ;  /* 0x00000079007d7202 */ /* 0x000fce0000000f00 */
[----:B------:R-:W-:Y:S05]  /*2170*/  WARPSYNC.COLLECTIVE R119, `(.L_x_2461) ;  /* 0x0000000077087348 */ /* 0x000fea0003c00000 */
[----:B------:R0:W1:Y:S02]  /*2180*/  SHFL.BFLY P0, R121, R114, R117, R116 ;  /* 0x0c00007572797389 */ /* 0x0000640000000074 */
[----:B01----:R-:W-:Y:S05]  /*2190*/  ENDCOLLECTIVE ;  /* 0x000000000000791b */ /* 0x003fea0003800000 */
.L_x_2461:
[----:B------:R-:W-:Y:S01]  /*21a0*/  MOV R123, R121 ;  /* 0x00000079007b7202 */ /* 0x000fe20000000f00 */
[----:B------:R-:W-:Y:S06]  /*21b0*/  BRA `(.L_x_2462) ;  /* 0xffffffec00f07947 */ /* 0x000fec000383ffff */
.L_x_2450:
[----:B------:R-:W-:Y:S01]  /*21c0*/  HFMA2 R117, -RZ, RZ, 0, 9.5367431640625e-07 ;  /* 0x00000010ff757431 */ /* 0x000fe200000001ff */
[----:B------:R-:W-:Y:S01]  /*21d0*/  BSSY B2, `(.L_x_2463) ;  /* 0x0000006000027945 */ /* 0x000fe20003800000 */
[----:B------:R-:W-:Y:S02]  /*21e0*/  MOV R116, 0x1f ;  /* 0x0000001f00747802 */ /* 0x000fe40000000f00 */
[----:B------:R-:W-:-:S07]  /*21f0*/  MOV R119, 0xffffffff ;  /* 0xffffffff00777802 */ /* 0x000fce0000000f00 */
[----:B0-2--5:R-:W-:Y:S05]  /*2200*/  WARPSYNC.COLLECTIVE R119, `(.L_x_2464) ;  /* 0x0000000077087348 */ /* 0x025fea0003c00000 */
[----:B------:R1:W3:Y:S02]  /*2210*/  SHFL.BFLY P0, R121, R114, R117, R116 ;  /* 0x0c00007572797389 */ /* 0x0002e40000000074 */
[----:B0123-5:R-:W-:Y:S05]  /*2220*/  ENDCOLLECTIVE ;  /* 0x000000000000791b */ /* 0x02ffea0003800000 */
.L_x_2464:
[----:B------:R-:W-:Y:S05]  /*2230*/  BSYNC B2 ;  /* 0x0000000000027941 */ /* 0x000fea0003800000 */
.L_x_2463:
[----:B------:R-:W-:Y:S05]  /*2240*/  BRA `(.L_x_2465) ;  /* 0xffffffec00d87947 */ /* 0x000fea000383ffff */
.L_x_2451:
[----:B------:R-:W-:Y:S01]  /*2250*/  HFMA2 R117, -RZ, RZ, 0, 9.5367431640625e-07 ;  /* 0x00000010ff757431 */ /* 0x000fe200000001ff */
[----:B------:R-:W-:Y:S01]  /*2260*/  BSSY B2, `(.L_x_2466) ;  /* 0x0000006000027945 */ /* 0x000fe20003800000 */
[----:B------:R-:W-:Y:S02]  /*2270*/  MOV R116, 0x1f ;  /* 0x0000001f00747802 */ /* 0x000fe40000000f00 */
[----:B------:R-:W-:-:S07]  /*2280*/  MOV R119, 0xffffffff ;  /* 0xffffffff00777802 */ /* 0x000fce0000000f00 */
[----:B0----5:R-:W-:Y:S05]  /*2290*/  WARPSYNC.COLLECTIVE R119, `(.L_x_2467) ;  /* 0x0000000077087348 */ /* 0x021fea0003c00000 */
[----:B------:R1:W2:Y:S02]  /*22a0*/  SHFL.BFLY P0, R121, R114, R117, R116 ;  /* 0x0c00007572797389 */ /* 0x0002a40000000074 */
[----:B012--5:R-:W-:Y:S05]  /*22b0*/  ENDCOLLECTIVE ;  /* 0x000000000000791b */ /* 0x027fea0003800000 */
.L_x_2467:
[----:B------:R-:W-:Y:S05]  /*22c0*/  BSYNC B2 ;  /* 0x0000000000027941 */ /* 0x000fea0003800000 */
.L_x_2466:
[----:B------:R-:W-:Y:S05]  /*22d0*/  BRA `(.L_x_2468) ;  /* 0xffffffec00c47947 */ /* 0x000fea000383ffff */
.L_x_2469:
        /* <DEDUP_REMOVED lines=10> */
.L_x_5141:


//--------------------- .text._ZN18transformer_engine13normalization24rmsnorm_bwd_tuned_kernelINS0_13Kernel_traitsIffffjLj768ELj1ELj4ELj1ELj16ENS0_18Kernel_traits_baseILj768EffffjLj128EEEEELb1EEEvNS0_20BackwardKernelParamsE --------------------------
	.section	.text._ZN18transformer_engine13normalization24rmsnorm_bwd_tuned_kernelINS0_13Kernel_traitsIffffjLj768ELj1ELj4ELj1ELj16ENS0_18Kernel_traits_baseILj768EffffjLj128EEEEELb1EEEvNS0_20BackwardKernelParamsE,"ax",@progbits
	.align	128
        .global         _ZN18transformer_engine13normalization24rmsnorm_bwd_tuned_kernelINS0_13Kernel_traitsIffffjLj768ELj1ELj4ELj1ELj16ENS0_18Kernel_traits_baseILj768EffffjLj128EEEEELb1EEEvNS0_20BackwardKernelParamsE
        .type           _ZN18transformer_engine13normalization24rmsnorm_bwd_tuned_kernelINS0_13Kernel_traitsIffffjLj768ELj1ELj4ELj1ELj16ENS0_18Kernel_traits_baseILj768EffffjLj128EEEEELb1EEEvNS0_20BackwardKernelParamsE,@function
        .size           _ZN18transformer_engine13normalization24rmsnorm_bwd_tuned_kernelINS0_13Kernel_traitsIffffjLj768ELj1ELj4ELj1ELj16ENS0_18Kernel_traits_baseILj768EffffjLj128EEEEELb1EEEvNS0_20BackwardKernelParamsE,(.L_x_5142 - _ZN18transformer_engine13normalization24rmsnorm_bwd_tuned_kernelINS0_13Kernel_traitsIffffjLj768ELj1ELj4ELj1ELj16ENS0_18Kernel_traits_baseILj768EffffjLj128EEEEELb1EEEvNS0_20BackwardKernelParamsE)
        .other          _ZN18transformer_engine13normalization24rmsnorm_bwd_tuned_kernelINS0_13Kernel_traitsIffffjLj768ELj1ELj4ELj1ELj16ENS0_18Kernel_traits_baseILj768EffffjLj128EEEEELb1EEEvNS0_20BackwardKernelParamsE,@"STO_CUDA_ENTRY STV_DEFAULT"
_ZN18transformer_engine13normalization24rmsnorm_bwd_tuned_kernelINS0_13Kernel_traitsIffffjLj768ELj1ELj4ELj1ELj16ENS0_18Kernel_traits_baseILj768EffffjLj128EEEEELb1EEEvNS0_20BackwardKernelParamsE:
.text._ZN18transformer_engine13normalization24rmsnorm_bwd_tuned_kernelINS0_13Kernel_traitsIffffjLj768ELj1ELj4ELj1ELj16ENS0_18Kernel_traits_baseILj768EffffjLj128EEEEELb1EEEvNS0_20BackwardKernelParamsE:
        /* <DEDUP_REMOVED lines=29> */
[----:B------:R-:W4:Y:S04]  /*01d0*/  LDG.E.128 R16, desc[UR6][R2.64+0x400] ;  /* 0x0004000602107981 */ /* 0x000f28000c1e1d00 */
        /* <DEDUP_REMOVED lines=12> */
[----:B------:R-:W-:Y:S01]  /*02a0*/  HFMA2 R99, -RZ, RZ, 0, 0 ;  /* 0x00000000ff637431 */ /* 0x000fe200000001ff */
[----:B------:R-:W-:Y:S01]  /*02b0*/  MOV R109, RZ ;  /* 0x000000ff006d7202 */ /* 0x000fe20000000f00 */
[----:B------:R-:W-:Y:S01]  /*02c0*/  HFMA2 R80, -RZ, RZ, 0, 0 ;  /* 0x00000000ff507431 */ /* 0x000fe200000001ff */
[----:B------:R-:W-:Y:S01]  /*02d0*/  CS2R R92, SRZ ;  /* 0x00000000005c7805 */ /* 0x000fe2000001ff00 */
[----:B0-----:R-:W-:Y:S01]  /*02e0*/  HFMA2 R2, -RZ, RZ, 0, 0 ;  /* 0x00000000ff027431 */ /* 0x001fe200000001ff */
[----:B------:R-:W-:-:S02]  /*02f0*/  CS2R R90, SRZ ;  /* 0x00000000005a7805 */ /* 0x000fc4000001ff00 */
[----:B------:R-:W-:Y:S02]  /*0300*/  MOV R105, RZ ;  /* 0x000000ff00697202 */ /* 0x000fe40000000f00 */
[----:B------:R-:W-:Y:S02]  /*0310*/  CS2R R88, SRZ ;  /* 0x0000000000587805 */ /* 0x000fe4000001ff00 */
[----:B------:R-:W-:Y:S02]  /*0320*/  MOV R86, RZ ;  /* 0x000000ff00567202 */ /* 0x000fe40000000f00 */
[----:B------:R-:W-:Y:S02]  /*0330*/  MOV R84, RZ ;  /* 0x000000ff00547202 */ /* 0x000fe40000000f00 */
[----:B------:R-:W-:Y:S02]  /*0340*/  MOV R82, RZ ;  /* 0x000000ff00527202 */ /* 0x000fe40000000f00 */
        /* <DEDUP_REMOVED lines=26> */
.L_x_2476:
[----:B0-----:R-:W0:Y:S01]  /*04f0*/  LDC.64 R28, c[0x0][0x3a0] ;  /* 0x0000e800ff1c7b82 */ /* 0x001e220000000a00 */
[----:B------:R-:W-:-:S07]  /*0500*/  IMAD R87, R98, 0xc0, R137 ;  /* 0x000000c062577824 */ /* 0x000fce00078e0289 */
[----:B-1----:R-:W1:Y:S08]  /*0510*/  LDC.64 R46, c[0x0][0x390] ;  /* 0x0000e400ff2e7b82 */ /* 0x002e700000000a00 */
[----:B--2---:R-:W2:Y:S01]  /*0520*/  LDC.64 R44, c[0x0][0x3c8] ;  /* 0x0000f200ff2c7b82 */ /* 0x004ea20000000a00 */
[----:B0-----:R-:W-:-:S07]  /*0530*/  IMAD.WIDE R28, R98, 0x4, R28 ;  /* 0x00000004621c7825 */ /* 0x001fce00078e021c */
[----:B------:R-:W0:Y:S01]  /*0540*/  LDC.64 R72, c[0x0][0x3d0] ;  /* 0x0000f400ff487b82 */ /* 0x000e220000000a00 */
[----:B------:R3:W4:Y:S01]  /*0550*/  LDG.E R139, desc[UR6][R28.64] ;  /* 0x000000061c8b7981 */ /* 0x000722000c1e1900 */
[----:B-1----:R-:W-:-:S05]  /*0560*/  IMAD.WIDE.U32 R32, R87, 0x10, R46 ;  /* 0x0000001057207825 */ /* 0x002fca00078e002e */
[----:B------:R-:W4:Y:S01]  /*0570*/  LDG.E.128 R4, desc[UR6][R32.64] ;  /* 0x0000000620047981 */ /* 0x000f22000c1e1d00 */
[----:B--2---:R-:W-:-:S03]  /*0580*/  IMAD.WIDE.U32 R36, R87, 0x10, R44 ;  /* 0x0000001057247825 */ /* 0x004fc600078e002c */
[----:B------:R-:W2:Y:S04]  /*0590*/  LDG.E.128 R12, desc[UR6][R32.64+0x200] ;  /* 0x00020006200c7981 */ /* 0x000ea8000c1e1d00 */
[----:B------:R-:W2:Y:S04]  /*05a0*/  LDG.E.128 R8, desc[UR6][R36.64] ;  /* 0x0000000624087981 */ /* 0x000ea8000c1e1d00 */
[----:B------:R1:W2:Y:S01]  /*05b0*/  LDG.E.128 R16, desc[UR6][R36.64+0x200] ;  /* 0x0002000624107981 */ /* 0x0002a2000c1e1d00 */
[----:B------:R-:W-:-:S05]  /*05c0*/  IADD3 R85, PT, PT, R87, 0x40, RZ ;  /* 0x0000004057557810 */ /* 0x000fca0007ffe0ff */
[----:B------:R-:W-:-:S04]  /*05d0*/  IMAD.WIDE.U32 R20, R85, 0x10, R46 ;  /* 0x0000001055147825 */ /* 0x000fc800078e002e */
[----:B------:R-:W-:Y:S02]  /*05e0*/  IMAD.WIDE.U32 R24, R85, 0x10, R44 ;  /* 0x0000001055187825 */ /* 0x000fe400078e002c */
[----:B------:R-:W2:Y:S04]  /*05f0*/  LDG.E.128 R20, desc[UR6][R20.64] ;  /* 0x0000000614147981 */ /* 0x000ea8000c1e1d00 */
[----:B------:R-:W2:Y:S01]  /*0600*/  LDG.E.128 R24, desc[UR6][R24.64] ;  /* 0x0000000618187981 */ /* 0x000ea2000c1e1d00 */
[----:B------:R-:W-:-:S05]  /*0610*/  IADD3 R83, PT, PT, R87, 0x60, RZ ;  /* 0x0000006057537810 */ /* 0x000fca0007ffe0ff */
[----:B---3--:R-:W-:-:S04]  /*0620*/  IMAD.WIDE.U32 R28, R83, 0x10, R46 ;  /* 0x00000010531c7825 */ /* 0x008fc800078e002e */
[----:B------:R-:W-:Y:S02]  /*0630*/  IMAD.WIDE.U32 R34, R83, 0x10, R44 ;  /* 0x0000001053227825 */ /* 0x000fe400078e002c */
[----:B------:R-:W3:Y:S04]  /*0640*/  LDG.E.128 R28, desc[UR6][R28.64] ;  /* 0x000000061c1c7981 */ /* 0x000ee8000c1e1d00 */
[----:B------:R-:W3:Y:S01]  /*0650*/  LDG.E.128 R32, desc[UR6][R34.64] ;  /* 0x0000000622207981 */ /* 0x000ee2000c1e1d00 */
[----:B------:R-:W-:-:S05]  /*0660*/  IADD3 R81, PT, PT, R87, 0x80, RZ ;  /* 0x0000008057517810 */ /* 0x000fca0007ffe0ff */
[----:B-1----:R-:W-:-:S04]  /*0670*/  IMAD.WIDE.U32 R36, R81, 0x10, R46 ;  /* 0x0000001051247825 */ /* 0x002fc800078e002e */
[----:B------:R-:W-:Y:S02]  /*0680*/  IMAD.WIDE.U32 R40, R81, 0x10, R44 ;  /* 0x0000001051287825 */ /* 0x000fe400078e002c */
[----:B------:R-:W3:Y:S04]  /*0690*/  LDG.E.128 R36, desc[UR6][R36.64] ;  /* 0x0000000624247981 */ /* 0x000ee8000c1e1d00 */
[----:B------:R-:W3:Y:S01]  /*06a0*/  LDG.E.128 R40, desc[UR6][R40.64] ;  /* 0x0000000628287981 */ /* 0x000ee2000c1e1d00 */
[----:B------:R-:W-:-:S05]  /*06b0*/  IADD3 R79, PT, PT, R87, 0xa0, RZ ;  /* 0x000000a0574f7810 */ /* 0x000fca0007ffe0ff */
[----:B------:R-:W-:-:S04]  /*06c0*/  IMAD.WIDE.U32 R46, R79, 0x10, R46 ;  /* 0x000000104f2e7825 */ /* 0x000fc800078e002e */
[----:B------:R-:W-:Y:S02]  /*06d0*/  IMAD.WIDE.U32 R48, R79, 0x10, R44 ;  /* 0x000000104f307825 */ /* 0x000fe400078e002c */
[----:B------:R-:W3:Y:S04]  /*06e0*/  LDG.E.128 R44, desc[UR6][R46.64] ;  /* 0x000000062e2c7981 */ /* 0x000ee8000c1e1d00 */
[----:B------:R-:W3:Y:S01]  /*06f0*/  LDG.E.128 R48, desc[UR6][R48.64] ;  /* 0x0000000630307981 */ /* 0x000ee2000c1e1d00 */
[----:B0-----:R-:W-:-:S04]  /*0700*/  IMAD.WIDE.U32 R76, R87, 0x10, R72 ;  /* 0x00000010574c7825 */ /* 0x001fc800078e0048 */
[--C-:B------:R-:W-:Y:S01]  /*0710*/  IMAD.WIDE.U32 R60, R85, 0x10, R72.reuse ;  /* 0x00000010553c7825 */ /* 0x100fe200078e0048 */
[----:B------:R-:W5:Y:S03]  /*0720*/  LDG.E.128 R52, desc[UR6][R76.64] ;  /* 0x000000064c347981 */ /* 0x000f66000c1e1d00 */
[--C-:B------:R-:W-:Y:S01]  /*0730*/  IMAD.WIDE.U32 R64, R83, 0x10, R72.reuse ;  /* 0x0000001053407825 */ /* 0x100fe200078e0048 */
[----:B------:R0:W5:Y:S03]  /*0740*/  LDG.E.128 R56, desc[UR6][R76.64+0x200] ;  /* 0x000200064c387981 */ /* 0x000166000c1e1d00 */
[--C-:B------:R-:W-:Y:S01]  /*0750*/  IMAD.WIDE.U32 R68, R81, 0x10, R72.reuse ;  /* 0x0000001051447825 */ /* 0x100fe200078e0048 */
[----:B------:R-:W5:Y:S03]  /*0760*/  LDG.E.128 R60, desc[UR6][R60.64] ;  /* 0x000000063c3c7981 */ /* 0x000f66000c1e1d00 */
[----:B------:R-:W-:Y:S01]  /*0770*/  IMAD.WIDE.U32 R72, R79, 0x10, R72 ;  /* 0x000000104f487825 */ /* 0x000fe200078e0048 */
[----:B------:R-:W5:Y:S04]  /*0780*/  LDG.E.128 R64, desc[UR6][R64.64] ;  /* 0x0000000640407981 */ /* 0x000f68000c1e1d00 */
[----:B------:R-:W5:Y:S04]  /*0790*/  LDG.E.128 R68, desc[UR6][R68.64] ;  /* 0x0000000644447981 */ /* 0x000f68000c1e1d00 */
[----:B------:R-:W5:Y:S01]  /*07a0*/  LDG.E.128 R72, desc[UR6][R72.64] ;  /* 0x0000000648487981 */ /* 0x000f62000c1e1d00 */
[----:B------:R-:W-:Y:S01]  /*07b0*/  UMOV UR4, 0xffffffff ;  /* 0xffffffff00047882 */ /* 0x000fe20000000000 */
[C---:B----4-:R-:W-:Y:S01]  /*07c0*/  FMUL R3, R139.reuse, R4 ;  /* 0x000000048b037220 */ /* 0x050fe20000400000 */
[----:B------:R-:W-:Y:S01]  /*07d0*/  FMUL R124, R139, R5 ;  /* 0x000000058b7c7220 */ /* 0x000fe20000400000 */
[----:B--2---:R-:W-:Y:S01]  /*07e0*/  FMUL R4, R135, R8 ;  /* 0x0000000887047220 */ /* 0x004fe20000400000 */
[----:B------:R-:W-:-:S03]  /*07f0*/  FMUL R5, R122, R9 ;  /* 0x000000097a057220 */ /* 0x000fc60000400000 */
[----:B------:R-:W-:Y:S01]  /*0800*/  FFMA R143, R3, R4, RZ ;  /* 0x00000004038f7223 */ /* 0x000fe200000000ff */
[----:B------:R-:W-:Y:S01]  /*0810*/  FMUL R141, R139, R6 ;  /* 0x000000068b8d7220 */ /* 0x000fe20000400000 */
[----:B------:R-:W-:Y:S02]  /*0820*/  FMUL R6, R133, R10 ;  /* 0x0000000a85067220 */ /* 0x000fe40000400000 */
[----:B0-----:R-:W-:Y:S01]  /*0830*/  FFMA R76, R124, R5, R143 ;  /* 0x000000057c4c7223 */ /* 0x001fe2000000008f */
        /* <DEDUP_REMOVED lines=37> */
[----:B---3--:R-:W-:Y:S01]  /*0a90*/  FMUL R28, R139, R28 ;  /* 0x0000001c8b1c7220 */ /* 0x008fe20000400000 */
        /* <DEDUP_REMOVED lines=50> */
[----:B------:R-:W-:Y:S06]  /*0dc0*/  BRA.DIV UR4, `(.L_x_2473) ;  /* 0x0000000a04f07947 */ /* 0x000fec000b800000 */
        /* <DEDUP_REMOVED lines=14> */
.L_x_2486:
[----:B------:R-:W-:Y:S01]  /*0eb0*/  UMOV UR4, 0xffffffff ;  /* 0xffffffff00047882 */ /* 0x000fe20000000000 */
[----:B--2---:R-:W-:Y:S02]  /*0ec0*/  FADD R76, R134, R143 ;  /* 0x0000008f864c7221 */ /* 0x004fe40000000000 */
[----:B------:R-:W-:Y:S05]  /*0ed0*/  BRA.DIV UR4, `(.L_x_2474) ;  /* 0x0000000e04887947 */ /* 0x000fea000b800000 */
.L_x_2489:
[----:B------:R-:W-:Y:S01]  /*0ee0*/  UMOV UR4, 0xffffffff ;  /* 0xffffffff00047882 */ /* 0x000fe20000000000 */
[----:B0-----:R-:W-:Y:S02]  /*0ef0*/  FADD R76, R126, R145 ;  /* 0x000000917e4c7221 */ /* 0x001fe40000000000 */
[----:B------:R-:W-:Y:S05]  /*0f00*/  BRA.DIV UR4, `(.L_x_2475) ;  /* 0x0000000e04a07947 */ /* 0x000fea000b800000 */
[----:B------:R0:W2:Y:S02]  /*0f10*/  SHFL.BFLY PT, R77, R76, 0x10, 0x1f ;  /* 0x0e001f004c4d7f89 */ /* 0x0000a400000e0000 */
.L_x_2492:
[----:B--2---:R-:W-:-:S04]  /*0f20*/  FADD R77, R76, R77 ;  /* 0x0000004d4c4d7221 */ /* 0x004fc80000000000 */
[----:B------:R-:W-:-:S04]  /*0f30*/  FMUL R77, R77, 0.001302083372138440609 ;  /* 0x3aaaaaab4d4d7820 */ /* 0x000fc80000400000 */
        /* <DEDUP_REMOVED lines=39> */
[----:B------:R-:W-:-:S04]  /*11b0*/  IMAD.WIDE.U32 R8, R85, 0x10, R4 ;  /* 0x0000001055087825 */ /* 0x000fc800078e0004 */
        /* <DEDUP_REMOVED lines=14> */
[----:B------:R-:W-:Y:S01]  /*12a0*/  IMAD.WIDE.U32 R4, R79, 0x10, R4 ;  /* 0x000000104f047825 */ /* 0x000fe200078e0004 */
[----:B------:R2:W-:Y:S01]  /*12b0*/  STG.E.128 desc[UR6][R6.64], R52 ;  /* 0x0000003406007986 */ /* 0x0005e2000c101d06 */
[----:B---3--:R-:W-:-:S03]  /*12c0*/  LEA R98, R3, R98, 0x2 ;  /* 0x0000006203627211 */ /* 0x008fc600078e10ff */
[----:B------:R2:W-:Y:S01]  /*12d0*/  STG.E.128 desc[UR6][R6.64+0x200], R56 ;  /* 0x0002003806007986 */ /* 0x0005e2000c101d06 */
[----:B------:R-:W-:-:S03]  /*12e0*/  ISETP.GE.AND P0, PT, R98, UR8, PT ;  /* 0x0000000862007c0c */ /* 0x000fc6000bf06270 */
[----:B------:R2:W-:Y:S04]  /*12f0*/  STG.E.128 desc[UR6][R8.64], R60 ;  /* 0x0000003c08007986 */ /* 0x0005e8000c101d06 */
[----:B------:R2:W-:Y:S04]  /*1300*/  STG.E.128 desc[UR6][R10.64], R64 ;  /* 0x000000400a007986 */ /* 0x0005e8000c101d06 */
[----:B------:R2:W-:Y:S04]  /*1310*/  STG.E.128 desc[UR6][R12.64], R68 ;  /* 0x000000440c007986 */ /* 0x0005e8000c101d06 */
[----:B------:R2:W-:Y:S01]  /*1320*/  STG.E.128 desc[UR6][R4.64], R72 ;  /* 0x0000004804007986 */ /* 0x0005e2000c101d06 */
[----:B------:R-:W-:Y:S05]  /*1330*/  @!P0 BRA `(.L_x_2476) ;  /* 0xfffffff0006c8947 */ /* 0x000fea000383ffff */
[----:B------:R-:W-:Y:S05]  /*1340*/  BSYNC B0 ;  /* 0x0000000000007941 */ /* 0x000fea0003800000 */
.L_x_2472:
        /* <DEDUP_REMOVED lines=24> */
.L_x_2471:
[----:B------:R-:W-:Y:S05]  /*14d0*/  BSYNC B1 ;  /* 0x0000000000017941 */ /* 0x000fea0003800000 */
.L_x_2470:
[----:B------:R-:W2:Y:S01]  /*14e0*/  S2R R31, SR_TID.X ;  /* 0x00000000001f7919 */ /* 0x000ea20000002100 */
[----:B------:R-:W-:Y:S01]  /*14f0*/  MOV R0, 0x400 ;  /* 0x0000040000007802 */ /* 0x000fe20000000f00 */
[----:B------:R-:W-:Y:S05]  /*1500*/  WARPSYNC.ALL ;  /* 0x0000000000007948 */ /* 0x000fea0003800000 */
[----:B------:R-:W3:Y:S01]  /*1510*/  S2R R3, SR_CgaCtaId ;  /* 0x0000000000037919 */ /* 0x000ee20000008800 */
[----:B------:R-:W-:Y:S01]  /*1520*/  UIMAD UR4, UR5, 0x300, URZ ;  /* 0x00000300050478a4 */ /* 0x000fe2000f8e02ff */
[----:B--2---:R-:W-:-:S05]  /*1530*/  SHF.R.U32.HI R2, RZ, 0x5, R31 ;  /* 0x00000005ff027819 */ /* 0x004fca000001161f */
[----:B------:R-:W-:Y:S01]  /*1540*/  IMAD R137, R2, 0xc0, R137 ;  /* 0x000000c002897824 */ /* 0x000fe200078e0289 */
[----:B---3--:R-:W-:Y:S02]  /*1550*/  LEA R0, R3, R0, 0x18 ;  /* 0x0000000003007211 */ /* 0x008fe400078ec0ff */
[----:B------:R-:W2:Y:S02]  /*1560*/  LDC.64 R2, c[0x0][0x3e0] ;  /* 0x0000f800ff027b82 */ /* 0x000ea40000000a00 */
[-C--:B------:R-:W-:Y:S02]  /*1570*/  LEA R137, R137, R0.reuse, 0x4 ;  /* 0x0000000089897211 */ /* 0x080fe400078e20ff */
[----:B------:R-:W-:-:S03]  /*1580*/  LEA R0, R31, R0, 0x2 ;  /* 0x000000001f007211 */ /* 0x000fc600078e10ff */
[----:B------:R3:W-:Y:S04]  /*1590*/  STS.128 [R137], R24 ;  /* 0x0000001889007388 */ /* 0x0007e80000000c00 */
[----:B------:R-:W-:Y:S04]  /*15a0*/  STS.128 [R137+0x200], R20 ;  /* 0x0002001489007388 */ /* 0x000fe80000000c00 */
[----:B------:R-:W-:Y:S04]  /*15b0*/  STS.128 [R137+0x400], R16 ;  /* 0x0004001089007388 */ /* 0x000fe80000000c00 */
[----:B------:R-:W-:Y:S04]  /*15c0*/  STS.128 [R137+0x600], R12 ;  /* 0x0006000c89007388 */ /* 0x000fe80000000c00 */
[----:B------:R-:W-:Y:S01]  /*15d0*/  STS.128 [R137+0x800], R8 ;  /* 0x0008000889007388 */ /* 0x000fe20000000c00 */
[----:B---3--:R-:W-:-:S03]  /*15e0*/  LOP3.LUT R27, R31, UR4, RZ, 0xfc, !PT ;  /* 0x000000041f1b7c12 */ /* 0x008fc6000f8efcff */
[----:B------:R-:W-:Y:S02]  /*15f0*/  STS.128 [R137+0xa00], R4 ;  /* 0x000a000489007388 */ /* 0x000fe40000000c00 */
[----:B--2---:R-:W-:Y:S01]  /*1600*/  IMAD.WIDE.U32 R2, R27, 0x4, R2 ;  /* 0x000000041b027825 */ /* 0x004fe200078e0002 */
        /* <DEDUP_REMOVED lines=56> */
.L_x_2473:
        /* <DEDUP_REMOVED lines=8> */
.L_x_2478:
[----:B------:R-:W-:Y:S05]  /*1a10*/  BSYNC B2 ;  /* 0x0000000000027941 */ /* 0x000fea0003800000 */
.L_x_2477:
        /* <DEDUP_REMOVED lines=8> */
.L_x_2479:
[----:B------:R-:W-:Y:S01]  /*1aa0*/  FADD R128, RZ, R128 ;  /* 0x00000080ff807221 */ /* 0x000fe20000000000 */
[----:B------:R-:W-:-:S04]  /*1ab0*/  HFMA2 R51, -RZ, RZ, 0, 1.1920928955078125e-07 ;  /* 0x00000002ff337431 */ /* 0x000fc800000001ff */
[----:B------:R-:W-:Y:S01]  /*1ac0*/  MOV R76, R128 ;  /* 0x00000080004c7202 */ /* 0x000fe20000000f00 */
[----:B------:R-:W-:-:S07]  /*1ad0*/  FADD R130, R126, R77 ;  /* 0x0000004d7e827221 */ /* 0x000fce0000000000 */
[----:B------:R-:W-:Y:S05]  /*1ae0*/  WARPSYNC.COLLECTIVE R49, `(.L_x_2480) ;  /* 0x0000000031087348 */ /* 0x000fea0003c00000 */
[----:B------:R0:W1:Y:S02]  /*1af0*/  SHFL.BFLY P0, R77, R76, R51, R50 ;  /* 0x0c0000334c4d7389 */ /* 0x0000640000000032 */
[----:B01----:R-:W-:Y:S05]  /*1b00*/  ENDCOLLECTIVE ;  /* 0x000000000000791b */ /* 0x003fea0003800000 */
.L_x_2480:
[----:B------:R-:W-:Y:S02]  /*1b10*/  MOV R76, R130 ;  /* 0x00000082004c7202 */ /* 0x000fe40000000f00 */
[----:B------:R-:W-:-:S07]  /*1b20*/  MOV R143, R77 ;  /* 0x0000004d008f7202 */ /* 0x000fce0000000f00 */
[----:B------:R-:W-:Y:S05]  /*1b30*/  WARPSYNC.COLLECTIVE R49, `(.L_x_2481) ;  /* 0x0000000031087348 */ /* 0x000fea0003c00000 */
[----:B------:R0:W1:Y:S02]  /*1b40*/  SHFL.BFLY P0, R77, R76, R51, R50 ;  /* 0x0c0000334c4d7389 */ /* 0x0000640000000032 */
[----:B01----:R-:W-:Y:S05]  /*1b50*/  ENDCOLLECTIVE ;  /* 0x000000000000791b */ /* 0x003fea0003800000 */
.L_x_2481:
[----:B------:R-:W-:Y:S01]  /*1b60*/  FADD R143, R128, R143 ;  /* 0x0000008f808f7221 */ /* 0x000fe20000000000 */
[----:B------:R-:W-:-:S04]  /*1b70*/  HFMA2 R51, -RZ, RZ, 0, 2.384185791015625e-07 ;  /* 0x00000004ff337431 */ /* 0x000fc800000001ff */
[----:B------:R-:W-:Y:S01]  /*1b80*/  MOV R76, R143 ;  /* 0x0000008f004c7202 */ /* 0x000fe20000000f00 */
[----:B------:R-:W-:-:S07]  /*1b90*/  FADD R132, R130, R77 ;  /* 0x0000004d82847221 */ /* 0x000fce0000000000 */
[----:B------:R-:W-:Y:S05]  /*1ba0*/  WARPSYNC.COLLECTIVE R49, `(.L_x_2482) ;  /* 0x0000000031087348 */ /* 0x000fea0003c00000 */
[----:B------:R0:W1:Y:S02]  /*1bb0*/  SHFL.BFLY P0, R77, R76, R51, R50 ;  /* 0x0c0000334c4d7389 */ /* 0x0000640000000032 */
[----:B01----:R-:W-:Y:S05]  /*1bc0*/  ENDCOLLECTIVE ;  /* 0x000000000000791b */ /* 0x003fea0003800000 */
.L_x_2482:
[----:B------:R-:W-:Y:S02]  /*1bd0*/  MOV R76, R132 ;  /* 0x00000084004c7202 */ /* 0x000fe40000000f00 */
[----:B------:R-:W-:-:S07]  /*1be0*/  MOV R134, R77 ;  /* 0x0000004d00867202 */ /* 0x000fce0000000f00 */
[----:B------:R-:W-:Y:S05]  /*1bf0*/  WARPSYNC.COLLECTIVE R49, `(.L_x_2483) ;  /* 0x0000000031087348 */ /* 0x000fea0003c00000 */
[----:B------:R0:W1:Y:S02]  /*1c00*/  SHFL.BFLY P0, R77, R76, R51, R50 ;  /* 0x0c0000334c4d7389 */ /* 0x0000640000000032 */
[----:B01----:R-:W-:Y:S05]  /*1c10*/  ENDCOLLECTIVE ;  /* 0x000000000000791b */ /* 0x003fea0003800000 */
.L_x_2483:
[----:B------:R-:W-:Y:S01]  /*1c20*/  FADD R134, R143, R134 ;  /* 0x000000868f867221 */ /* 0x000fe20000000000 */
[----:B------:R-:W-:-:S04]  /*1c30*/  HFMA2 R51, -RZ, RZ, 0, 4.76837158203125e-07 ;  /* 0x00000008ff337431 */ /* 0x000fc800000001ff */
[----:B------:R-:W-:Y:S01]  /*1c40*/  MOV R76, R134 ;  /* 0x00000086004c7202 */ /* 0x000fe20000000f00 */
[----:B------:R-:W-:-:S07]  /*1c50*/  FADD R126, R132, R77 ;  /* 0x0000004d847e7221 */ /* 0x000fce0000000000 */
[----:B------:R-:W-:Y:S05]  /*1c60*/  WARPSYNC.COLLECTIVE R49, `(.L_x_2484) ;  /* 0x0000000031087348 */ /* 0x000fea0003c00000 */
[----:B------:R0:W1:Y:S02]  /*1c70*/  SHFL.BFLY P0, R77, R76, R51, R50 ;  /* 0x0c0000334c4d7389 */ /* 0x0000640000000032 */
[----:B01----:R-:W-:Y:S05]  /*1c80*/  ENDCOLLECTIVE ;  /* 0x000000000000791b */ /* 0x003fea0003800000 */
.L_x_2484:
[----:B------:R-:W-:Y:S02]  /*1c90*/  MOV R76, R126 ;  /* 0x0000007e004c7202 */ /* 0x000fe40000000f00 */
[----:B------:R-:W-:-:S07]  /*1ca0*/  MOV R143, R77 ;  /* 0x0000004d008f7202 */ /* 0x000fce0000000f00 */
[----:B------:R-:W-:Y:S05]  /*1cb0*/  WARPSYNC.COLLECTIVE R49, `(.L_x_2485) ;  /* 0x0000000031087348 */ /* 0x000fea0003c00000 */
[----:B------:R0:W1:Y:S02]  /*1cc0*/  SHFL.BFLY P0, R77, R76, R51, R50 ;  /* 0x0c0000334c4d7389 */ /* 0x0000640000000032 */
[----:B01----:R-:W-:Y:S05]  /*1cd0*/  ENDCOLLECTIVE ;  /* 0x000000000000791b */ /* 0x003fea0003800000 */
.L_x_2485:
[----:B------:R-:W-:Y:S01]  /*1ce0*/  MOV R145, R77 ;  /* 0x0000004d00917202 */ /* 0x000fe20000000f00 */
[----:B------:R-:W-:Y:S06]  /*1cf0*/  BRA `(.L_x_2486) ;  /* 0xfffffff0006c7947 */ /* 0x000fec000383ffff */
.L_x_2474:
[----:B------:R-:W-:Y:S01]  /*1d00*/  HFMA2 R51, -RZ, RZ, 0, 9.5367431640625e-07 ;  /* 0x00000010ff337431 */ /* 0x000fe200000001ff */
[----:B------:R-:W-:Y:S01]  /*1d10*/  BSSY B2, `(.L_x_2487) ;  /* 0x0000006000027945 */ /* 0x000fe20003800000 */
[----:B------:R-:W-:Y:S02]  /*1d20*/  MOV R50, 0x1f ;  /* 0x0000001f00327802 */ /* 0x000fe40000000f00 */
[----:B------:R-:W-:-:S07]  /*1d30*/  MOV R49, 0xffffffff ;  /* 0xffffffff00317802 */ /* 0x000fce0000000f00 */
[----:B01---5:R-:W-:Y:S05]  /*1d40*/  WARPSYNC.COLLECTIVE R49, `(.L_x_2488) ;  /* 0x0000000031087348 */ /* 0x023fea0003c00000 */
[----:B------:R2:W3:Y:S02]  /*1d50*/  SHFL.BFLY P0, R77, R76, R51, R50 ;  /* 0x0c0000334c4d7389 */ /* 0x0004e40000000032 */
[----:B0123-5:R-:W-:Y:S05]  /*1d60*/  ENDCOLLECTIVE ;  /* 0x000000000000791b */ /* 0x02ffea0003800000 */
.L_x_2488:
[----:B------:R-:W-:Y:S05]  /*1d70*/  BSYNC B2 ;  /* 0x0000000000027941 */ /* 0x000fea0003800000 */
.L_x_2487:
[----:B------:R-:W-:Y:S05]  /*1d80*/  BRA `(.L_x_2489) ;  /* 0xfffffff000547947 */ /* 0x000fea000383ffff */
.L_x_2475:
[----:B------:R-:W-:Y:S01]  /*1d90*/  HFMA2 R51, -RZ, RZ, 0, 9.5367431640625e-07 ;  /* 0x00000010ff337431 */ /* 0x000fe200000001ff */
[----:B------:R-:W-:Y:S01]  /*1da0*/  BSSY B2, `(.L_x_2490) ;  /* 0x0000006000027945 */ /* 0x000fe20003800000 */
[----:B------:R-:W-:Y:S02]  /*1db0*/  MOV R50, 0x1f ;  /* 0x0000001f00327802 */ /* 0x000fe40000000f00 */
[----:B------:R-:W-:-:S07]  /*1dc0*/  MOV R49, 0xffffffff ;  /* 0xffffffff00317802 */ /* 0x000fce0000000f00 */
[----:B-1---5:R-:W-:Y:S05]  /*1dd0*/  WARPSYNC.COLLECTIVE R49, `(.L_x_2491) ;  /* 0x0000000031087348 */ /* 0x022fea0003c00000 */
[----:B------:R0:W2:Y:S02]  /*1de0*/  SHFL.BFLY P0, R77, R76, R51, R50 ;  /* 0x0c0000334c4d7389 */ /* 0x0000a40000000032 */
[----:B012--5:R-:W-:Y:S05]  /*1df0*/  ENDCOLLECTIVE ;  /* 0x000000000000791b */ /* 0x027fea0003800000 */
.L_x_2491:
[----:B------:R-:W-:Y:S05]  /*1e00*/  BSYNC B2 ;  /* 0x0000000000027941 */ /* 0x000fea0003800000 */
.L_x_2490:
[----:B------:R-:W-:Y:S05]  /*1e10*/  BRA `(.L_x_2492) ;  /* 0xfffffff000407947 */ /* 0x000fea000383ffff */
.L_x_2493:
        /* <DEDUP_REMOVED lines=14> */
.L_x_5142:


//--------------------- .text._ZN18transformer_engine13normalization24rmsnorm_bwd_tuned_kernelINS0_13Kernel_traitsI13__nv_bfloat16S3_S3_fjLj512ELj1ELj4ELj1ELj16ENS0_18Kernel_traits_baseILj512ES3_S3_S3_fjLj128EEEEELb1EEEvNS0_20BackwardKernelParamsE --------------------------
	.section	.text._ZN18transformer_engine13normalization24rmsnorm_bwd_tuned_kernelINS0_13Kernel_traitsI13__nv_bfloat16S3_S3_fjLj512ELj1ELj4ELj1ELj16ENS0_18Kernel_traits_baseILj512ES3_S3_S3_fjLj128EEEEELb1EEEvNS0_20BackwardKernelParamsE,"ax",@progbits
	.align	128
        .global         _ZN18transformer_engine13normalization24rmsnorm_bwd_tuned_kernelINS0_13Kernel_traitsI13__nv_bfloat16S3_S3_fjLj512ELj1ELj4ELj1ELj16ENS0_18Kernel_traits_baseILj512ES3_S3_S3_fjLj128EEEEELb1EEEvNS0_20BackwardKernelParamsE
        .type           _ZN18transformer_engine13normalization24rmsnorm_bwd_tuned_kernelINS0_13Kernel_traitsI13__nv_bfloat16S3_S3_fjLj512ELj1ELj4ELj1ELj16ENS0_18Kernel_traits_baseILj512ES3_S3_S3_fjLj128EEEEELb1EEEvNS0_20BackwardKernelParamsE,@function
        .size           _ZN18transformer_engine13normalization24rmsnorm_bwd_tuned_kernelINS0_13Kernel_traitsI13__nv_bfloat16S3_S3_fjLj512ELj1ELj4ELj1ELj16ENS0_18Kernel_traits_baseILj512ES3_S3_S3_fjLj128EEEEELb1EEEvNS0_20BackwardKernelParamsE,(.L_x_5143 - _ZN18transformer_engine13normalization24rmsnorm_bwd_tuned_kernelINS0_13Kernel_traitsI13__nv_bfloat16S3_S3_fjLj512ELj1ELj4ELj1ELj16ENS0_18Kernel_traits_baseILj512ES3_S3_S3_fjLj128EEEEELb1EEEvNS0_20BackwardKernelParamsE)
        .other          _ZN18transformer_engine13normalization24rmsnorm_bwd_tuned_kernelINS0_13Kernel_traitsI13__nv_bfloat16S3_S3_fjLj512ELj1ELj4ELj1ELj16ENS0_18Kernel_traits_baseILj512ES3_S3_S3_fjLj128EEEEELb1EEEvNS0_20BackwardKernelParamsE,@"STO_CUDA_ENTRY STV_DEFAULT"
_ZN18transformer_engine13normalization24rmsnorm_bwd_tuned_kernelINS0_13Kernel_traitsI13__nv_bfloat16S3_S3_fjLj512ELj1ELj4ELj1ELj16ENS0_18Kernel_traits_baseILj512ES3_S3_S3_fjLj128EEEEELb1EEEvNS0_20BackwardKernelParamsE:
.text._ZN18transformer_engine13normalization24rmsnorm_bwd_tuned_kernelINS0_13Kernel_traitsI13__nv_bfloat16S3_S3_fjLj512ELj1ELj4ELj1ELj16ENS0_18Kernel_traits_baseILj512ES3_S3_S3_fjLj128EEEEELb1EEEvNS0_20BackwardKernelParamsE:
        /* <DEDUP_REMOVED lines=24> */
[----:B------:R-:W3:Y:S01]  /*0180*/  LDG.E.128 R4, desc[UR6][R2.64+0x200] ;  /* 0x0002000602047981 */ /* 0x000ee2000c1e1d00 */
[----:B-1----:R-:W-:Y:S01]  /*0190*/  ISETP.NE.AND P0, PT, RZ, UR4, PT ;  /* 0x00000004ff007c0c */ /* 0x002fe2000bf05270 */
[----:B------:R-:W-:Y:S03]  /*01a0*/  BSSY B0, `(.L_x_2496) ;  /* 0x0000113000007945 */ /* 0x000fe60003800000 */
[----:B------:R-:W-:Y:S02]  /*01b0*/  FSEL R19, RZ, 1, !P0 ;  /* 0x3f800000ff137808 */ /* 0x000fe40004000000 */
[----:B--2---:R-:W-:-:S02]  /*01c0*/  PRMT R0, R8, 0x7632, R0 ;  /* 0x0000763208007816 */ /* 0x004fc40000000000 */
[----:B------:R-:W-:Y:S02]  /*01d0*/  SHF.L.U32 R58, R8, 0x10, RZ ;  /* 0x00000010083a7819 */ /* 0x000fe400000006ff */
[----:B---3--:R-:W-:Y:S01]  /*01e0*/  PRMT R2, R4, 0x7632, R2 ;  /* 0x0000763204027816 */ /* 0x008fe20000000002 */
[----:B------:R-:W-:Y:S01]  /*01f0*/  IMAD.U32 R52, R6, 0x10000, RZ ;  /* 0x0001000006347824 */ /* 0x000fe200078e00ff */
[----:B------:R-:W-:Y:S01]  /*0200*/  SHF.L.U32 R54, R4, 0x10, RZ ;  /* 0x0000001004367819 */ /* 0x000fe200000006ff */
[----:B------:R-:W-:Y:S01]  /*0210*/  FADD R58, R19, R58 ;  /* 0x0000003a133a7221 */ /* 0x000fe20000000000 */
[C---:B------:R-:W-:Y:S01]  /*0220*/  PRMT R8, R9.reuse, 0x7632, R8 ;  /* 0x0000763209087816 */ /* 0x040fe20000000008 */
[----:B------:R-:W-:Y:S01]  /*0230*/  IMAD.U32 R2, R2, 0x10000, RZ ;  /* 0x0001000002027824 */ /* 0x000fe200078e00ff */
[----:B------:R-:W-:Y:S01]  /*0240*/  SHF.L.U32 R12, R9, 0x10, RZ ;  /* 0x00000010090c7819 */ /* 0x000fe200000006ff */
[----:B------:R-:W-:Y:S01]  /*0250*/  FADD R54, R19, R54 ;  /* 0x0000003613367221 */ /* 0x000fe20000000000 */
[----:B------:R-:W-:Y:S01]  /*0260*/  SHF.L.U32 R4, R5, 0x10, RZ ;  /* 0x0000001005047819 */ /* 0x000fe200000006ff */
[C---:B------:R-:W-:Y:S01]  /*0270*/  FADD R52, R19.reuse, R52 ;  /* 0x0000003413347221 */ /* 0x040fe20000000000 */
[C---:B------:R-:W-:Y:S01]  /*0280*/  PRMT R9, R10.reuse, 0x7632, R9 ;  /* 0x000076320a097816 */ /* 0x040fe20000000009 */
[C---:B------:R-:W-:Y:S01]  /*0290*/  FADD R57, R19.reuse, R12 ;  /* 0x0000000c13397221 */ /* 0x040fe20000000000 */
[----:B------:R-:W-:Y:S01]  /*02a0*/  SHF.L.U32 R56, R10, 0x10, RZ ;  /* 0x000000100a387819 */ /* 0x000fe200000006ff */
[----:B------:R-:W-:Y:S01]  /*02b0*/  FADD R53, R19, R4 ;  /* 0x0000000413357221 */ /* 0x000fe20000000000 */
[----:B------:R-:W-:Y:S01]  /*02c0*/  PRMT R3, R5, 0x7632, R3 ;  /* 0x0000763205037816 */ /* 0x000fe20000000003 */
[----:B------:R-:W-:Y:S01]  /*02d0*/  FADD R46, R19, R2 ;  /* 0x00000002132e7221 */ /* 0x000fe20000000000 */
[----:B------:R-:W-:Y:S01]  /*02e0*/  PRMT R10, R11, 0x7632, R10 ;  /* 0x000076320b0a7816 */ /* 0x000fe2000000000a */
[----:B------:R-:W-:Y:S01]  /*02f0*/  FADD R56, R19, R56 ;  /* 0x0000003813387221 */ /* 0x000fe20000000000 */
[----:B------:R-:W-:-:S02]  /*0300*/  PRMT R5, R6, 0x7632, R5 ;  /* 0x0000763206057816 */ /* 0x000fc40000000005 */
[----:B------:R-:W-:Y:S02]  /*0310*/  CS2R R12, SRZ ;  /* 0x00000000000c7805 */ /* 0x000fe4000001ff00 */
[----:B------:R-:W-:Y:S02]  /*0320*/  PRMT R6, R7, 0x7632, R6 ;  /* 0x0000763207067816 */ /* 0x000fe40000000006 */
[----:B------:R-:W-:Y:S02]  /*0330*/  SHF.L.U32 R14, R11, 0x10, RZ ;  /* 0x000000100b0e7819 */ /* 0x000fe400000006ff */
        /* <DEDUP_REMOVED lines=23> */
[----:B------:R-:W-:-:S07]  /*04b0*/  CS2R R2, SRZ ;  /* 0x0000000000027805 */ /* 0x000fce000001ff00 */
.L_x_2500:
[----:B0-----:R-:W0:Y:S01]  /*04c0*/  LDC.64 R68, c[0x0][0x390] ;  /* 0x0000e400ff447b82 */ /* 0x001e220000000a00 */
[----:B------:R-:W-:-:S07]  /*04d0*/  LEA R61, R18, R59, 0x6 ;  /* 0x0000003b123d7211 */ /* 0x000fce00078e30ff */
[----:B------:R-:W1:Y:S08]  /*04e0*/  LDC.64 R66, c[0x0][0x3c8] ;  /* 0x0000f200ff427b82 */ /* 0x000e700000000a00 */
[----:B------:R-:W2:Y:S01]  /*04f0*/  LDC.64 R20, c[0x0][0x3a0] ;  /* 0x0000e800ff147b82 */ /* 0x000ea20000000a00 */
[----:B0-----:R-:W-:-:S07]  /*0500*/  IMAD.WIDE.U32 R68, R61, 0x10, R68 ;  /* 0x000000103d447825 */ /* 0x001fce00078e0044 */
[----:B------:R-:W0:Y:S01]  /*0510*/  LDC.64 R62, c[0x0][0x3d0] ;  /* 0x0000f400ff3e7b82 */ /* 0x000e220000000a00 */
[----:B------:R-:W3:Y:S01]  /*0520*/  LDG.E.128 R28, desc[UR6][R68.64] ;  /* 0x00000006441c7981 */ /* 0x000ee2000c1e1d00 */
[----:B-1----:R-:W-:-:S03]  /*0530*/  IMAD.WIDE.U32 R66, R61, 0x10, R66 ;  /* 0x000000103d427825 */ /* 0x002fc600078e0042 */
[----:B------:R1:W4:Y:S04]  /*0540*/  LDG.E.128 R36, desc[UR6][R68.64+0x200] ;  /* 0x0002000644247981 */ /* 0x000328000c1e1d00 */
[----:B------:R-:W4:Y:S01]  /*0550*/  LDG.E.128 R32, desc[UR6][R66.64] ;  /* 0x0000000642207981 */ /* 0x000f22000c1e1d00 */
[----:B--2---:R-:W-:-:S03]  /*0560*/  IMAD.WIDE R64, R18, 0x4, R20 ;  /* 0x0000000412407825 */ /* 0x004fc600078e0214 */
[----:B------:R-:W2:Y:S04]  /*0570*/  LDG.E.128 R40, desc[UR6][R66.64+0x200] ;  /* 0x0002000642287981 */ /* 0x000ea8000c1e1d00 */
[----:B------:R4:W2:Y:S01]  /*0580*/  LDG.E R60, desc[UR6][R64.64] ;  /* 0x00000006403c7981 */ /* 0x0008a2000c1e1900 */
[----:B0-----:R-:W-:-:S05]  /*0590*/  IMAD.WIDE.U32 R62, R61, 0x10, R62 ;  /* 0x000000103d3e7825 */ /* 0x001fca00078e003e */
[----:B------:R-:W5:Y:S04]  /*05a0*/  LDG.E.128 R24, desc[UR6][R62.64] ;  /* 0x000000063e187981 */ /* 0x000f68000c1e1d00 */
[----:B------:R0:W5:Y:S01]  /*05b0*/  LDG.E.128 R20, desc[UR6][R62.64+0x200] ;  /* 0x000200063e147981 */ /* 0x000162000c1e1d00 */
[----:B------:R-:W-:Y:S01]  /*05c0*/  UMOV UR4, 0xffffffff ;  /* 0xffffffff00047882 */ /* 0x000fe20000000000 */
[C---:B---3--:R-:W-:Y:S02]  /*05d0*/  PRMT R74, R28.reuse, 0x7632, R74 ;  /* 0x000076321c4a7816 */ /* 0x048fe4000000004a */
[----:B------:R-:W-:Y:S02]  /*05e0*/  SHF.L.U32 R77, R28, 0x10, RZ ;  /* 0x000000101c4d7819 */ /* 0x000fe400000006ff */
[----:B-1----:R-:W-:-:S02]  /*05f0*/  PRMT R69, R31, 0x7632, R69 ;  /* 0x000076321f457816 */ /* 0x002fc40000000045 */
[----:B------:R-:W-:Y:S02]  /*0600*/  PRMT R72, R30, 0x7632, R72 ;  /* 0x000076321e487816 */ /* 0x000fe40000000048 */
[C---:B----4-:R-:W-:Y:S02]  /*0610*/  PRMT R70, R32.reuse, 0x7632, R70 ;  /* 0x0000763220467816 */ /* 0x050fe40000000046 */
[----:B------:R-:W-:Y:S02]  /*0620*/  SHF.L.U32 R73, R32, 0x10, RZ ;  /* 0x0000001020497819 */ /* 0x000fe400000006ff */
[----:B------:R-:W-:Y:S01]  /*0630*/  SHF.L.U32 R85, R74, 0x10, RZ ;  /* 0x000000104a557819 */ /* 0x000fe200000006ff */
[----:B------:R-:W-:Y:S01]  /*0640*/  IMAD.U32 R87, R29, 0x10000, RZ ;  /* 0x000100001d577824 */ /* 0x000fe200078e00ff */
[C---:B------:R-:W-:Y:S02]  /*0650*/  PRMT R64, R34.reuse, 0x7632, R64 ;  /* 0x0000763222407816 */ /* 0x040fe40000000040 */
[----:B------:R-:W-:Y:S01]  /*0660*/  SHF.L.U32 R67, R34, 0x10, RZ ;  /* 0x0000001022437819 */ /* 0x000fe200000006ff */
[----:B--2---:R-:W-:Y:S01]  /*0670*/  FMUL R0, R60, R77 ;  /* 0x0000004d3c007220 */ /* 0x004fe20000400000 */
[----:B0-----:R-:W-:-:S02]  /*0680*/  PRMT R62, R36, 0x7632, R62 ;  /* 0x00007632243e7816 */ /* 0x001fc4000000003e */
[----:B------:R-:W-:Y:S02]  /*0690*/  SHF.L.U32 R65, R36, 0x10, RZ ;  /* 0x0000001024417819 */ /* 0x000fe400000006ff */
[----:B------:R-:W-:Y:S02]  /*06a0*/  PRMT R75, R29, 0x7632, R75 ;  /* 0x000076321d4b7816 */ /* 0x000fe4000000004b */
[----:B------:R-:W-:Y:S02]  /*06b0*/  SHF.L.U32 R89, R30, 0x10, RZ ;  /* 0x000000101e597819 */ /* 0x000fe400000006ff */
[C---:B------:R-:W-:Y:S02]  /*06c0*/  PRMT R34, R41.reuse, 0x7632, R34 ;  /* 0x0000763229227816 */ /* 0x040fe40000000022 */
[----:B------:R-:W-:Y:S02]  /*06d0*/  SHF.L.U32 R36, R41, 0x10, RZ ;  /* 0x0000001029247819 */ /* 0x000fe400000006ff */
[----:B------:R-:W-:-:S02]  /*06e0*/  PRMT R29, R43, 0x7632, R29 ;  /* 0x000076322b1d7816 */ /* 0x000fc4000000001d */
[----:B------:R-:W-:Y:S02]  /*06f0*/  SHF.L.U32 R30, R43, 0x10, RZ ;  /* 0x000000102b1e7819 */ /* 0x000fe400000006ff */
[----:B------:R-:W-:Y:S01]  /*0700*/  SHF.L.U32 R41, R69, 0x10, RZ ;  /* 0x0000001045297819 */ /* 0x000fe200000006ff */
[----:B------:R-:W-:Y:S01]  /*0710*/  FFMA R3, R0, R73, R3 ;  /* 0x0000004900037223 */ /* 0x000fe20000000003 */
[----:B------:R-:W-:Y:S01]  /*0720*/  SHF.L.U32 R43, R72, 0x10, RZ ;  /* 0x00000010482b7819 */ /* 0x000fe200000006ff */
[----:B------:R-:W-:Y:S01]  /*0730*/  FMUL R72, R60, R85 ;  /* 0x000000553c487220 */ /* 0x000fe20000400000 */
[----:B------:R-:W-:Y:S01]  /*0740*/  SHF.L.U32 R69, R70, 0x10, RZ ;  /* 0x0000001046457819 */ /* 0x000fe200000006ff */
[----:B------:R-:W-:Y:S01]  /*0750*/  FMUL R73, R58, R73 ;  /* 0x000000493a497220 */ /* 0x000fe20000400000 */
[C---:B------:R-:W-:Y:S01]  /*0760*/  SHF.L.U32 R71, R33.reuse, 0x10, RZ ;  /* 0x0000001021477819 */ /* 0x040fe200000006ff */
[----:B------:R-:W-:Y:S01]  /*0770*/  FMUL R74, R60, R87 ;  /* 0x000000573c4a7220 */ /* 0x000fe20000400000 */
[----:B------:R-:W-:Y:S01]  /*0780*/  PRMT R68, R33, 0x7632, R68 ;  /* 0x0000763221447816 */ /* 0x000fe20000000044 */
[-C--:B------:R-:W-:Y:S01]  /*0790*/  FFMA R2, R72, R69.reuse, R2 ;  /* 0x0000004548027223 */ /* 0x080fe20000000002 */
[----:B------:R-:W-:Y:S01]  /*07a0*/  FMUL R69, R50, R69 ;  /* 0x0000004532457220 */ /* 0x000fe20000400000 */
[----:B------:R-:W-:Y:S01]  /*07b0*/  FFMA R85, R0, R73, RZ ;  /* 0x0000004900557223 */ /* 0x000fe200000000ff */
[----:B------:R-:W-:Y:S01]  /*07c0*/  SHF.L.U32 R83, R31, 0x10, RZ ;  /* 0x000000101f537819 */ /* 0x000fe200000006ff */
[----:B------:R-:W-:Y:S01]  /*07d0*/  IMAD.U32 R33, R42, 0x10000, RZ ;  /* 0x000100002a217824 */ /* 0x000fe200078e00ff */
[----:B------:R-:W-:Y:S01]  /*07e0*/  SHF.L.U32 R87, R75, 0x10, RZ ;  /* 0x000000104b577819 */ /* 0x000fe200000006ff */
[----:B------:R-:W-:Y:S01]  /*07f0*/  FMUL R77, R60, R89 ;  /* 0x000000593c4d7220 */ /* 0x000fe20000400000 */
[----:B------:R-:W-:Y:S01]  /*0800*/  PRMT R31, R42, 0x7632, R31 ;  /* 0x000076322a1f7816 */ /* 0x000fe2000000001f */
[----:B------:R-:W-:Y:S01]  /*0810*/  FFMA R4, R74, R71, R4 ;  /* 0x000000474a047223 */ /* 0x000fe20000000004 */
[----:B------:R-:W-:-:S02]  /*0820*/  IMAD.U32 R42, R68, 0x10000, RZ ;  /* 0x00010000442a7824 */ /* 0x000fc400078e00ff */
[----:B------:R-:W-:Y:S01]  /*0830*/  FMUL R71, R57, R71 ;  /* 0x0000004739477220 */ /* 0x000fe20000400000 */
[----:B------:R-:W-:Y:S01]  /*0840*/  FFMA R85, R72, R69, R85 ;  /* 0x0000004548557223 */ /* 0x000fe20000000055 */
[----:B------:R-:W-:Y:S01]  /*0850*/  FMUL R70, R60, R87 ;  /* 0x000000573c467220 */ /* 0x000fe20000400000 */
[-C--:B------:R-:W-:Y:S01]  /*0860*/  FFMA R6, R77, R67.reuse, R6 ;  /* 0x000000434d067223 */ /* 0x080fe20000000006 */
[----:B------:R-:W-:Y:S01]  /*0870*/  FMUL R68, R56, R67 ;  /* 0x0000004338447220 */ /* 0x000fe20000400000 */
[-C--:B------:R-:W-:Y:S01]  /*0880*/  FMUL R67, R49, R42.reuse ;  /* 0x0000002a31437220 */ /* 0x080fe20000400000 */
[----:B------:R-:W-:Y:S01]  /*0890*/  FFMA R85, R74, R71, R85 ;  /* 0x000000474a557223 */ /* 0x000fe20000000055 */
[----:B------:R-:W-:Y:S01]  /*08a0*/  FMUL R75, R60, R83 ;  /* 0x000000533c4b7220 */ /* 0x000fe20000400000 */
[C---:B------:R-:W-:Y:S01]  /*08b0*/  PRMT R63, R35.reuse, 0x7632, R63 ;  /* 0x00007632233f7816 */ /* 0x040fe2000000003f */
[----:B------:R-:W-:Y:S01]  /*08c0*/  IMAD.U32 R66, R35, 0x10000, RZ ;  /* 0x0001000023427824 */ /* 0x000fe200078e00ff */
[----:B------:R-:W-:Y:S01]  /*08d0*/  SHF.L.U32 R83, R64, 0x10, RZ ;  /* 0x0000001040537819 */ /* 0x000fe200000006ff */
[----:B------:R-:W-:Y:S01]  /*08e0*/  FFMA R5, R70, R42, R5 ;  /* 0x0000002a46057223 */ /* 0x000fe20000000005 */
[C---:B------:R-:W-:Y:S01]  /*08f0*/  PRMT R35, R37.reuse, 0x7632, R35 ;  /* 0x0000763225237816 */ /* 0x040fe20000000023 */
[----:B------:R-:W-:Y:S01]  /*0900*/  FMUL R64, R60, R43 ;  /* 0x0000002b3c407220 */ /* 0x000fe20000400000 */
[----:B------:R-:W-:Y:S01]  /*0910*/  SHF.L.U32 R81, R37, 0x10, RZ ;  /* 0x0000001025517819 */ /* 0x000fe200000006ff */
[----:B------:R-:W-:Y:S01]  /*0920*/  FFMA R42, R70, R67, R85 ;  /* 0x00000043462a7223 */ /* 0x000fe20000000055 */
[----:B------:R-:W-:-:S02]  /*0930*/  PRMT R32, R38, 0x7632, R32 ;  /* 0x0000763226207816 */ /* 0x000fc40000000020 */
[----:B------:R-:W-:Y:S02]  /*0940*/  SHF.L.U32 R79, R38, 0x10, RZ ;  /* 0x00000010264f7819 */ /* 0x000fe400000006ff */
[C---:B------:R-:W-:Y:S02]  /*0950*/  PRMT R28, R39.reuse, 0x7632, R28 ;  /* 0x00007632271c7816 */ /* 0x040fe4000000001c */
[----:B------:R-:W-:Y:S02]  /*0960*/  SHF.L.U32 R37, R39, 0x10, RZ ;  /* 0x0000001027257819 */ /* 0x000fe400000006ff */
[C---:B------:R-:W-:Y:S02]  /*0970*/  PRMT R38, R40.reuse, 0x7632, R38 ;  /* 0x0000763228267816 */ /* 0x040fe40000000026 */
[----:B------:R-:W-:Y:S01]  /*0980*/  SHF.L.U32 R39, R40, 0x10, RZ ;  /* 0x0000001028277819 */ /* 0x000fe200000006ff */
[-C--:B------:R-:W-:Y:S01]  /*0990*/  FFMA R7, R64, R83.reuse, R7 ;  /* 0x0000005340077223 */ /* 0x080fe20000000007 */
[----:B------:R-:W-:Y:S01]  /*09a0*/  SHF.L.U32 R40, R63, 0x10, RZ ;  /* 0x000000103f287819 */ /* 0x000fe200000006ff */
[----:B------:R-:W-:Y:S01]  /*09b0*/  FMUL R63, R48, R83 ;  /* 0x00000053303f7220 */ /* 0x000fe20000400000 */
[----:B------:R-:W-:Y:S01]  /*09c0*/  FFMA R83, R77, R68, R42 ;  /* 0x000000444d537223 */ /* 0x000fe2000000002a */
[-C--:B------:R-:W-:Y:S01]  /*09d0*/  FFMA R8, R75, R66.reuse, R8 ;  /* 0x000000424b087223 */ /* 0x080fe20000000008 */
[----:B------:R-:W-:-:S02]  /*09e0*/  FMUL R66, R55, R66 ;  /* 0x0000004237427220 */ /* 0x000fc40000400000 */
[----:B------:R-:W-:Y:S01]  /*09f0*/  FFMA R76, R64, R63, R83 ;  /* 0x0000003f404c7223 */ /* 0x000fe20000000053 */
[----:B------:R-:W-:Y:S01]  /*0a00*/  SHF.L.U32 R85, R62, 0x10, RZ ;  /* 0x000000103e557819 */ /* 0x000fe200000006ff */
[C---:B------:R-:W-:Y:S01]  /*0a10*/  FMUL R62, R60.reuse, R41 ;  /* 0x000000293c3e7220 */ /* 0x040fe20000400000 */
[C---:B------:R-:W-:Y:S01]  /*0a20*/  FMUL R42, R60.reuse, R79 ;  /* 0x0000004f3c2a7220 */ /* 0x040fe20000400000 */
[----:B------:R-:W-:Y:S01]  /*0a30*/  FMUL R41, R47, R40 ;  /* 0x000000282f297220 */ /* 0x000fe20000400000 */
[----:B------:R-:W-:Y:S01]  /*0a40*/  FFMA R79, R75, R66, R76 ;  /* 0x000000424b4f7223 */ /* 0x000fe2000000004c */
[----:B------:R-:W-:Y:S01]  /*0a50*/  FMUL R65, R60, R65 ;  /* 0x000000413c417220 */ /* 0x000fe20000400000 */
[----:B------:R-:W-:Y:S01]  /*0a60*/  FFMA R9, R62, R40, R9 ;  /* 0x000000283e097223 */ /* 0x000fe20000000009 */
[----:B------:R-:W-:Y:S01]  /*0a70*/  SHF.L.U32 R76, R38, 0x10, RZ ;  /* 0x00000010264c7819 */ /* 0x000fe200000006ff */
[----:B------:R-:W-:Y:S01]  /*0a80*/  FMUL R40, R54, R39 ;  /* 0x0000002736287220 */ /* 0x000fe20000400000 */
[----:B------:R-:W-:Y:S01]  /*0a90*/  FFMA R78, R62, R41, R79 ;  /* 0x000000293e4e7223 */ /* 0x000fe2000000004f */
[----:B------:R-:W-:Y:S01]  /*0aa0*/  FMUL R43, R60, R81 ;  /* 0x000000513c2b7220 */ /* 0x000fe20000400000 */
[C---:B------:R-:W-:Y:S01]  /*0ab0*/  FFMA R10, R65.reuse, R39, R10 ;  /* 0x00000027410a7223 */ /* 0x040fe2000000000a */
[----:B------:R-:W-:Y:S01]  /*0ac0*/  SHF.L.U32 R83, R32, 0x10, RZ ;  /* 0x0000001020537819 */ /* 0x000fe200000006ff */
[----:B------:R-:W-:Y:S01]  /*0ad0*/  FMUL R39, R60, R85 ;  /* 0x000000553c277220 */ /* 0x000fe20000400000 */
[----:B------:R-:W-:Y:S01]  /*0ae0*/  FMUL R38, R46, R76 ;  /* 0x0000004c2e267220 */ /* 0x000fe20000400000 */
[----:B------:R-:W-:Y:S01]  /*0af0*/  FFMA R32, R65, R40, R78 ;  /* 0x0000002841207223 */ /* 0x000fe2000000004e */
[----:B------:R-:W-:Y:S01]  /*0b00*/  SHF.L.U32 R35, R35, 0x10, RZ ;  /* 0x0000001023237819 */ /* 0x000fe200000006ff */
[----:B------:R-:W-:Y:S01]  /*0b10*/  FFMA R12, R43, R36, R12 ;  /* 0x000000242b0c7223 */ /* 0x000fe2000000000c */
[----:B------:R-:W-:-:S02]  /*0b20*/  IMAD.U32 R78, R34, 0x10000, RZ ;  /* 0x00010000224e7824 */ /* 0x000fc400078e00ff */
[----:B------:R-:W-:Y:S01]  /*0b30*/  FMUL R36, R53, R36 ;  /* 0x0000002435247220 */ /* 0x000fe20000400000 */
[----:B------:R-:W-:Y:S01]  /*0b40*/  FFMA R32, R39, R38, R32 ;  /* 0x0000002627207223 */ /* 0x000fe20000000020 */
[----:B------:R-:W-:Y:S01]  /*0b50*/  FMUL R35, R60, R35 ;  /* 0x000000233c237220 */ /* 0x000fe20000400000 */
[----:B------:R-:W-:Y:S02]  /*0b60*/  FMUL R34, R45, R78 ;  /* 0x0000004e2d227220 */ /* 0x000fe40000400000 */
[----:B------:R-:W-:Y:S01]  /*0b70*/  FFMA R32, R43, R36, R32 ;  /* 0x000000242b207223 */ /* 0x000fe20000000020 */
[----:B------:R-:W-:Y:S01]  /*0b80*/  SHF.L.U32 R79, R31, 0x10, RZ ;  /* 0x000000101f4f7819 */ /* 0x000fe200000006ff */
[-C--:B------:R-:W-:Y:S01]  /*0b90*/  FFMA R14, R42, R33.reuse, R14 ;  /* 0x000000212a0e7223 */ /* 0x080fe2000000000e */
[----:B------:R-:W-:Y:S01]  /*0ba0*/  FMUL R33, R52, R33 ;  /* 0x0000002134217220 */ /* 0x000fe20000400000 */
[----:B------:R-:W-:Y:S01]  /*0bb0*/  FFMA R81, R35, R34, R32 ;  /* 0x0000002223517223 */ /* 0x000fe20000000020 */
[C---:B------:R-:W-:Y:S01]  /*0bc0*/  FMUL R37, R60.reuse, R37 ;  /* 0x000000253c257220 */ /* 0x040fe20000400000 */
[----:B------:R-:W-:Y:S01]  /*0bd0*/  FMUL R32, R60, R83 ;  /* 0x000000533c207220 */ /* 0x000fe20000400000 */
[----:B------:R-:W-:Y:S01]  /*0be0*/  FMUL R31, R44, R79 ;  /* 0x0000004f2c1f7220 */ /* 0x000fe20000400000 */
[----:B------:R-:W-:Y:S01]  /*0bf0*/  FFMA R81, R42, R33, R81 ;  /* 0x000000212a517223 */ /* 0x000fe20000000051 */
[----:B------:R-:W-:Y:S01]  /*0c00*/  SHF.L.U32 R85, R28, 0x10, RZ ;  /* 0x000000101c557819 */ /* 0x000fe200000006ff */
[-C--:B------:R-:W-:Y:S01]  /*0c10*/  FFMA R16, R37, R30.reuse, R16 ;  /* 0x0000001e25107223 */ /* 0x080fe20000000010 */
[----:B------:R-:W-:Y:S01]  /*0c20*/  SHF.L.U32 R82, R29, 0x10, RZ ;  /* 0x000000101d527819 */ /* 0x000fe200000006ff */
[----:B------:R-:W-:Y:S01]  /*0c30*/  FMUL R30, R51, R30 ;  /* 0x0000001e331e7220 */ /* 0x000fe20000400000 */
[----:B------:R-:W-:Y:S01]  /*0c40*/  FFMA R80, R32, R31, R81 ;  /* 0x0000001f20507223 */ /* 0x000fe20000000051 */
[----:B------:R-:W-:-:S02]  /*0c50*/  FMUL R29, R60, R85 ;  /* 0x000000553c1d7220 */ /* 0x000fc40000400000 */
[----:B------:R-:W-:Y:S01]  /*0c60*/  FMUL R28, R19, R82 ;  /* 0x00000052131c7220 */ /* 0x000fe20000400000 */
[----:B------:R-:W-:Y:S01]  /*0c70*/  FFMA R81, R37, R30, R80 ;  /* 0x0000001e25517223 */ /* 0x000fe20000000050 */
        /* <DEDUP_REMOVED lines=20> */
.L_x_2510:
[----:B------:R-:W-:Y:S01]  /*0dc0*/  UMOV UR4, 0xffffffff ;  /* 0xffffffff00047882 */ /* 0x000fe20000000000 */
[----:B-1----:R-:W-:Y:S02]  /*0dd0*/  FADD R76, R80, R83 ;  /* 0x00000053504c7221 */ /* 0x002fe40000000000 */
[----:B------:R-:W-:Y:S05]  /*0de0*/  BRA.DIV UR4, `(.L_x_2498) ;  /* 0x0000000e04407947 */ /* 0x000fea000b800000 */
.L_x_2513:
[----:B------:R-:W-:Y:S01]  /*0df0*/  UMOV UR4, 0xffffffff ;  /* 0xffffffff00047882 */ /* 0x000fe20000000000 */
[----:B--2---:R-:W-:Y:S02]  /*0e00*/  FADD R76, R82, R85 ;  /* 0x00000055524c7221 */ /* 0x004fe40000000000 */
[----:B------:R-:W-:Y:S05]  /*0e10*/  BRA.DIV UR4, `(.L_x_2499) ;  /* 0x0000000e04587947 */ /* 0x000fea000b800000 */
[----:B------:R1:W2:Y:S02]  /*0e20*/  SHFL.BFLY PT, R84, R76, 0x10, 0x1f ;  /* 0x0e001f004c547f89 */ /* 0x0002a400000e0000 */
.L_x_2516:
[----:B--2---:R-:W-:Y:S01]  /*0e30*/  FADD R78, R76, R84 ;  /* 0x000000544c4e7221 */ /* 0x004fe20000000000 */
[----:B-----5:R-:W-:Y:S01]  /*0e40*/  SHF.L.U32 R85, R20, 0x10, RZ ;  /* 0x0000001014557819 */ /* 0x020fe200000006ff */
[----:B------:R-:W-:Y:S01]  /*0e50*/  IMAD.U32 R83, R26, 0x10000, RZ ;  /* 0x000100001a537824 */ /* 0x000fe200078e00ff */
[C---:B------:R-:W-:Y:S01]  /*0e60*/  SHF.L.U32 R87, R21.reuse, 0x10, RZ ;  /* 0x0000001015577819 */ /* 0x040fe200000006ff */
[----:B------:R-:W-:Y:S01]  /*0e70*/  FMUL R78, R78, 0.001953125 ;  /* 0x3b0000004e4e7820 */ /* 0x000fe20000400000 */
[C---:B-1----:R-:W-:Y:S02]  /*0e80*/  PRMT R76, R24.reuse, 0x7632, R76 ;  /* 0x00007632184c7816 */ /* 0x042fe4000000004c */
[----:B------:R-:W-:Y:S01]  /*0e90*/  SHF.L.U32 R79, R24, 0x10, RZ ;  /* 0x00000010184f7819 */ /* 0x000fe200000006ff */
[-C--:B------:R-:W-:Y:S01]  /*0ea0*/  FFMA R0, R0, -R78.reuse, R73 ;  /* 0x8000004e00007223 */ /* 0x080fe20000000049 */
[-CC-:B------:R-:W-:Y:S01]  /*0eb0*/  FFMA R73, R72, -R78.reuse, R69.reuse ;  /* 0x8000004e48497223 */ /* 0x180fe20000000045 */
[----:B------:R-:W-:Y:S01]  /*0ec0*/  PRMT R72, R21, 0x7632, R72 ;  /* 0x0000763215487816 */ /* 0x000fe20000000048 */
[-C--:B------:R-:W-:Y:S01]  /*0ed0*/  FFMA R35, R35, -R78.reuse, R34 ;  /* 0x8000004e23237223 */ /* 0x080fe20000000022 */
[----:B------:R-:W-:Y:S01]  /*0ee0*/  PRMT R69, R20, 0x7632, R69 ;  /* 0x0000763214457816 */ /* 0x000fe20000000045 */
[-C--:B------:R-:W-:Y:S01]  /*0ef0*/  FFMA R29, R29, -R78.reuse, R28 ;  /* 0x8000004e1d1d7223 */ /* 0x080fe2000000001c */
[----:B------:R-:W1:Y:S01]  /*0f00*/  LDC.64 R20, c[0x0][0x3e8] ;  /* 0x0000fa00ff147b82 */ /* 0x000e620000000a00 */
[----:B------:R-:W-:Y:S01]  /*0f10*/  SHF.L.U32 R72, R72, 0x10, RZ ;  /* 0x0000001048487819 */ /* 0x000fe200000006ff */
[-C--:B------:R-:W-:Y:S01]  /*0f20*/  FFMA R63, R64, -R78.reuse, R63 ;  /* 0x8000004e403f7223 */ /* 0x080fe2000000003f */
[C---:B------:R-:W-:Y:S01]  /*0f30*/  PRMT R24, R25.reuse, 0x7632, R24 ;  /* 0x0000763219187816 */ /* 0x040fe20000000018 */
[-C--:B------:R-:W-:Y:S01]  /*0f40*/  FFMA R67, R70, -R78.reuse, R67 ;  /* 0x8000004e46437223 */ /* 0x080fe20000000043 */
[----:B------:R-:W-:Y:S01]  /*0f50*/  SHF.L.U32 R81, R25, 0x10, RZ ;  /* 0x0000001019517819 */ /* 0x000fe200000006ff */
[----:B------:R-:W-:Y:S01]  /*0f60*/  FFMA R72, R60, R35, R72 ;  /* 0x000000233c487223 */ /* 0x000fe20000000048 */
[----:B------:R-:W-:Y:S01]  /*0f70*/  PRMT R25, R26, 0x7632, R25 ;  /* 0x000076321a197816 */ /* 0x000fe20000000019 */
[----:B------:R-:W2:Y:S01]  /*0f80*/  LDC R35, c[0x0][0x380] ;  /* 0x0000e000ff237b82 */ /* 0x000ea20000000800 */
[----:B------:R-:W-:Y:S01]  /*0f90*/  PRMT R26, R27, 0x7632, R26 ;  /* 0x000076321b1a7816 */ /* 0x000fe2000000001a */
[-C--:B------:R-:W-:Y:S01]  /*0fa0*/  FFMA R66, R75, -R78.reuse, R66 ;  /* 0x8000004e4b427223 */ /* 0x080fe20000000042 */
[----:B------:R-:W-:Y:S01]  /*0fb0*/  SHF.L.U32 R28, R25, 0x10, RZ ;  /* 0x00000010191c7819 */ /* 0x000fe200000006ff */
[-C--:B------:R-:W-:Y:S01]  /*0fc0*/  FFMA R41, R62, -R78.reuse, R41 ;  /* 0x8000004e3e297223 */ /* 0x080fe20000000029 */
[----:B0-----:R-:W-:Y:S01]  /*0fd0*/  PRMT R80, R22, 0x7632, R80 ;  /* 0x0000763216507816 */ /* 0x001fe20000000050 */
[----:B------:R-:W-:Y:S01]  /*0fe0*/  IMAD.U32 R24, R24, 0x10000, RZ ;  /* 0x0001000018187824 */ /* 0x000fe200078e00ff */
[----:B------:R-:W-:Y:S01]  /*0ff0*/  SHF.L.U32 R89, R22, 0x10, RZ ;  /* 0x0000001016597819 */ /* 0x000fe200000006ff */
        /* <DEDUP_REMOVED lines=34> */
[----:B--2---:R-:W-:Y:S01]  /*1220*/  IMAD R18, R35, 0x4, R18 ;  /* 0x0000000423127824 */ /* 0x004fe200078e0212 */
[----:B------:R-:W-:Y:S02]  /*1230*/  F2FP.BF16.F32.PACK_AB R21, R67, R74 ;  /* 0x0000004a4315723e */ /* 0x000fe400000010ff */
[----:B------:R-:W-:Y:S02]  /*1240*/  F2FP.BF16.F32.PACK_AB R20, R73, R0 ;  /* 0x000000004914723e */ /* 0x000fe400000010ff */
[----:B------:R-:W-:Y:S02]  /*1250*/  F2FP.BF16.F32.PACK_AB R27, R33, R30 ;  /* 0x0000001e211b723e */ /* 0x000fe400000010ff */
[----:B------:R-:W-:Y:S01]  /*1260*/  F2FP.BF16.F32.PACK_AB R26, R31, R42 ;  /* 0x0000002a1f1a723e */ /* 0x000fe200000010ff */
[----:B------:R0:W-:Y:S01]  /*1270*/  STG.E.128 desc[UR6][R28.64], R20 ;  /* 0x000000141c007986 */ /* 0x0001e2000c101d06 */
[----:B------:R-:W-:-:S02]  /*1280*/  F2FP.BF16.F32.PACK_AB R25, R72, R25 ;  /* 0x000000194819723e */ /* 0x000fc400000010ff */
[----:B------:R-:W-:Y:S02]  /*1290*/  F2FP.BF16.F32.PACK_AB R24, R39, R24 ;  /* 0x000000182718723e */ /* 0x000fe400000010ff */
[----:B------:R-:W-:-:S03]  /*12a0*/  ISETP.GE.AND P0, PT, R18, UR8, PT ;  /* 0x0000000812007c0c */ /* 0x000fc6000bf06270 */
[----:B------:R0:W-:Y:S10]  /*12b0*/  STG.E.128 desc[UR6][R28.64+0x200], R24 ;  /* 0x000200181c007986 */ /* 0x0001f4000c101d06 */
[----:B------:R-:W-:Y:S05]  /*12c0*/  @!P0 BRA `(.L_x_2500) ;  /* 0xfffffff0007c8947 */ /* 0x000fea000383ffff */
[----:B------:R-:W-:Y:S05]  /*12d0*/  BSYNC B0 ;  /* 0x0000000000007941 */ /* 0x000fea0003800000 */
.L_x_2496:
[----:B0-----:R-:W-:Y:S02]  /*12e0*/  MOV R22, R4 ;  /* 0x0000000400167202 */ /* 0x001fe40000000f00 */
        /* <DEDUP_REMOVED lines=8> */
[----:B------:R-:W-:Y:S01]  /*1370*/  MOV R11, R13 ;  /* 0x0000000d000b7202 */ /* 0x000fe20000000f00 */
[----:B------:R-:W-:Y:S01]  /*1380*/  IMAD.MOV.U32 R13, RZ, RZ, R15 ;  /* 0x000000ffff0d7224 */ /* 0x000fe200078e000f */
[----:B------:R-:W-:Y:S02]  /*1390*/  MOV R12, R14 ;  /* 0x0000000e000c7202 */ /* 0x000fe40000000f00 */
[----:B------:R-:W-:Y:S02]  /*13a0*/  MOV R20, R3 ;  /* 0x0000000300147202 */ /* 0x000fe40000000f00 */
[----:B------:R-:W-:-:S02]  /*13b0*/  MOV R21, R2 ;  /* 0x0000000200157202 */ /* 0x000fc40000000f00 */
[----:B------:R-:W-:Y:S02]  /*13c0*/  MOV R14, R16 ;  /* 0x00000010000e7202 */ /* 0x000fe40000000f00 */
[----:B------:R-:W-:-:S07]  /*13d0*/  MOV R15, R17 ;  /* 0x00000011000f7202 */ /* 0x000fce0000000f00 */
.L_x_2495:
[----:B------:R-:W-:Y:S05]  /*13e0*/  BSYNC B1 ;  /* 0x0000000000017941 */ /* 0x000fea0003800000 */
.L_x_2494:
[----:B------:R-:W0:Y:S01]  /*13f0*/  S2R R24, SR_TID.X ;  /* 0x0000000000187919 */ /* 0x000e220000002100 */
[----:B------:R-:W-:Y:S01]  /*1400*/  MOV R16, 0x400 ;  /* 0x0000040000107802 */ /* 0x000fe20000000f00 */
[----:B------:R-:W-:Y:S05]  /*1410*/  WARPSYNC.ALL ;  /* 0x0000000000007948 */ /* 0x000fea0003800000 */
[----:B------:R-:W1:Y:S01]  /*1420*/  S2R R17, SR_CgaCtaId ;  /* 0x0000000000117919 */ /* 0x000e620000008800 */
[----:B------:R-:W-:Y:S01]  /*1430*/  USHF.L.U32 UR4, UR5, 0x9, URZ ;  /* 0x0000000905047899 */ /* 0x000fe200080006ff */
[C---:B0-----:R-:W-:Y:S02]  /*1440*/  SHF.L.U32 R2, R24.reuse, 0x6, RZ ;  /* 0x0000000618027819 */ /* 0x041fe400000006ff */
[----:B------:R-:W-:-:S02]  /*1450*/  SHF.L.U32 R0, R24, 0x5, RZ ;  /* 0x0000000518007819 */ /* 0x000fc400000006ff */
[----:B------:R-:W-:Y:S02]  /*1460*/  LOP3.LUT R3, R2, 0x1800, RZ, 0xc0, !PT ;  /* 0x0000180002037812 */ /* 0x000fe400078ec0ff */
[----:B-1----:R-:W-:Y:S02]  /*1470*/  LEA R17, R17, R16, 0x18 ;  /* 0x0000001011117211 */ /* 0x002fe400078ec0ff */
[----:B------:R-:W-:Y:S02]  /*1480*/  LOP3.LUT R0, R3, 0x3e0, R0, 0xf8, !PT ;  /* 0x000003e003007812 */ /* 0x000fe400078ef800 */
[----:B------:R-:W0:Y:S02]  /*1490*/  LDC.64 R2, c[0x0][0x3e0] ;  /* 0x0000f800ff027b82 */ /* 0x000e240000000a00 */
[-C--:B------:R-:W-:Y:S02]  /*14a0*/  IADD3 R0, PT, PT, R0, R17.reuse, RZ ;  /* 0x0000001100007210 */ /* 0x080fe40007ffe0ff */
[----:B------:R-:W-:-:S03]  /*14b0*/  LEA R17, R24, R17, 0x2 ;  /* 0x0000001118117211 */ /* 0x000fc600078e10ff */
[----:B------:R-:W-:Y:S04]  /*14c0*/  STS.128 [R0], R20 ;  /* 0x0000001400007388 */ /* 0x000fe80000000c00 */
[----:B------:R-:W-:Y:S04]  /*14d0*/  STS.128 [R0+0x10], R4 ;  /* 0x0000100400007388 */ /* 0x000fe80000000c00 */
[----:B------:R-:W-:Y:S04]  /*14e0*/  STS.128 [R0+0x400], R8 ;  /* 0x0004000800007388 */ /* 0x000fe80000000c00 */
[----:B------:R-:W-:Y:S01]  /*14f0*/  STS.128 [R0+0x410], R12 ;  /* 0x0004100c00007388 */ /* 0x000fe20000000c00 */
[----:B------:R-:W-:Y:S06]  /*1500*/  BAR.SYNC.DEFER_BLOCKING 0x0 ;  /* 0x0000000000007b1d */ /* 0x000fec0000010000 */
[----:B------:R-:W1:Y:S04]  /*1510*/  LDS R16, [R17] ;  /* 0x0000000011107984 */ /* 0x000e680000000800 */
[----:B------:R-:W2:Y:S04]  /*1520*/  LDS R18, [R17+0x200] ;  /* 0x0002000011127984 */ /* 0x000ea80000000800 */
[----:B------:R-:W3:Y:S04]  /*1530*/  LDS R19, [R17+0x400] ;  /* 0x0004000011137984 */ /* 0x000ee80000000800 */
[----:B------:R-:W4:Y:S04]  /*1540*/  LDS R20, [R17+0x600] ;  /* 0x0006000011147984 */ /* 0x000f280000000800 */
[----:B------:R-:W5:Y:S04]  /*1550*/  LDS R25, [R17+0x800] ;  /* 0x0008000011197984 */ /* 0x000f680000000800 */
[----:B------:R-:W0:Y:S04]  /*1560*/  LDS R5, [R17+0xa00] ;  /* 0x000a000011057984 */ /* 0x000e280000000800 */
[----:B------:R-:W0:Y:S04]  /*1570*/  LDS R0, [R17+0xc00] ;  /* 0x000c000011007984 */ /* 0x000e280000000800 */
[----:B------:R-:W0:Y:S04]  /*1580*/  LDS R7, [R17+0xe00] ;  /* 0x000e000011077984 */ /* 0x000e280000000800 */
[----:B------:R-:W0:Y:S04]  /*1590*/  LDS R21, [R17+0x1000] ;  /* 0x0010000011157984 */ /* 0x000e280000000800 */
[----:B------:R-:W0:Y:S04]  /*15a0*/  LDS R4, [R17+0x1200] ;  /* 0x0012000011047984 */ /* 0x000e280000000800 */
[----:B------:R-:W0:Y:S01]  /*15b0*/  LDS R9, [R17+0x1400] ;  /* 0x0014000011097984 */ /* 0x000e220000000800 */
[----:B-1----:R-:W-:-:S03]  /*15c0*/  FADD R16, RZ, R16 ;  /* 0x00000010ff107221 */ /* 0x002fc60000000000 */
[----:B------:R-:W1:Y:S01]  /*15d0*/  LDS R6, [R17+0x1600] ;  /* 0x0016000011067984 */ /* 0x000e620000000800 */
[----:B--2---:R-:W-:-:S03]  /*15e0*/  FADD R18, RZ, R18 ;  /* 0x00000012ff127221 */ /* 0x004fc60000000000 */
[----:B------:R-:W2:Y:S01]  /*15f0*/  LDS R11, [R17+0x1800] ;  /* 0x00180000110b7984 */ /* 0x000ea20000000800 */
[----:B---3--:R-:W-:-:S03]  /*1600*/  FADD R19, RZ, R19 ;  /* 0x00000013ff137221 */ /* 0x008fc60000000000 */
[----:B------:R-:W3:Y:S01]  /*1610*/  LDS R13, [R17+0x1a00] ;  /* 0x001a0000110d7984 */ /* 0x000ee20000000800 */
[----:B----4-:R-:W-:-:S03]  /*1620*/  FADD R20, RZ, R20 ;  /* 0x00000014ff147221 */ /* 0x010fc60000000000 */
[----:B------:R-:W4:Y:S01]  /*1630*/  LDS R15, [R17+0x1c00] ;  /* 0x001c0000110f7984 */ /* 0x000f220000000800 */
[----:B-----5:R-:W-:-:S03]  /*1640*/  FADD R16, R16, R25 ;  /* 0x0000001910107221 */ /* 0x020fc60000000000 */
[----:B------:R5:W4:Y:S01]  /*1650*/  LDS R23, [R17+0x1e00] ;  /* 0x001e000011177984 */ /* 0x000b220000000800 */
[----:B0-----:R-:W-:Y:S01]  /*1660*/  FADD R5, R18, R5 ;  /* 0x0000000512057221 */ /* 0x001fe20000000000 */
[----:B------:R-:W-:Y:S01]  /*1670*/  FADD R0, R19, R0 ;  /* 0x0000000013007221 */ /* 0x000fe20000000000 */
[----:B------:R-:W-:Y:S01]  /*1680*/  FADD R7, R20, R7 ;  /* 0x0000000714077221 */ /* 0x000fe20000000000 */
[----:B-----5:R-:W-:Y:S01]  /*1690*/  LOP3.LUT R17, R24, UR4, RZ, 0xfc, !PT ;  /* 0x0000000418117c12 */ /* 0x020fe2000f8efcff */
[----:B------:R-:W-:-:S04]  /*16a0*/  FADD R16, R16, R21 ;  /* 0x0000001510107221 */ /* 0x000fc80000000000 */
[----:B------:R-:W-:-:S04]  /*16b0*/  IMAD.WIDE.U32 R2, R17, 0x4, R2 ;  /* 0x0000000411027825 */ /* 0x000fc800078e0002 */
[----:B------:R-:W-:Y:S01]  /*16c0*/  FADD R4, R5, R4 ;  /* 0x0000000405047221 */ /* 0x000fe20000000000 */
[----:B------:R-:W-:Y:S01]  /*16d0*/  FADD R0, R0, R9 ;  /* 0x0000000900007221 */ /* 0x000fe20000000000 */
[----:B-1----:R-:W-:Y:S01]  /*16e0*/  FADD R6, R7, R6 ;  /* 0x0000000607067221 */ /* 0x002fe20000000000 */
[----:B--2---:R-:W-:Y:S01]  /*16f0*/  FADD R11, R16, R11 ;  /* 0x0000000b100b7221 */ /* 0x004fe20000000000 */
[----:B---3--:R-:W-:-:S04]  /*1700*/  FADD R13, R4, R13 ;  /* 0x0000000d040d7221 */ /* 0x008fc80000000000 */
[----:B------:R-:W-:Y:S01]  /*1710*/  STG.E desc[UR6][R2.64], R11 ;  /* 0x0000000b02007986 */ /* 0x000fe2000c101906 */
[----:B----4-:R-:W-:-:S03]  /*1720*/  FADD R15, R0, R15 ;  /* 0x0000000f000f7221 */ /* 0x010fc60000000000 */
[----:B------:R-:W-:Y:S01]  /*1730*/  STG.E desc[UR6][R2.64+0x200], R13 ;  /* 0x0002000d02007986 */ /* 0x000fe2000c101906 */
[----:B------:R-:W-:-:S03]  /*1740*/  FADD R23, R6, R23 ;  /* 0x0000001706177221 */ /* 0x000fc60000000000 */
[----:B------:R-:W-:Y:S04]  /*1750*/  STG.E desc[UR6][R2.64+0x400], R15 ;  /* 0x0004000f02007986 */ /* 0x000fe8000c101906 */
[----:B------:R-:W-:Y:S01]  /*1760*/  STG.E desc[UR6][R2.64+0x600], R23 ;  /* 0x0006001702007986 */ /* 0x000fe2000c101906 */
[----:B------:R-:W-:Y:S05]  /*1770*/  EXIT ;  /* 0x000000000000794d */ /* 0x000fea0003800000 */
.L_x_2497:
[----:B------:R-:W-:Y:S01]  /*1780*/  HFMA2 R79, -RZ, RZ, 0, 5.9604644775390625e-08 ;  /* 0x00000001ff4f7431 */ /* 0x000fe200000001ff */
[----:B------:R-:W-:Y:S01]  /*1790*/  BSSY B2, `(.L_x_2501) ;  /* 0x0000007000027945 */ /* 0x000fe20003800000 */
[----:B------:R-:W-:Y:S01]  /*17a0*/  IMAD.MOV.U32 R76, RZ, RZ, RZ ;  /* 0x000000ffff4c7224 */ /* 0x000fe200078e00ff */
[----:B------:R-:W-:Y:S02]  /*17b0*/  MOV R78, 0x1f ;  /* 0x0000001f004e7802 */ /* 0x000fe40000000f00 */
[----:B------:R-:W-:-:S07]  /*17c0*/  MOV R81, 0xffffffff ;  /* 0xffffffff00517802 */ /* 0x000fce0000000f00 */
[----:B-----5:R-:W-:Y:S05]  /*17d0*/  WARPSYNC.COLLECTIVE R81, `(.L_x_2502) ;  /* 0x0000000051087348 */ /* 0x020fea0003c00000 */
[----:B------:R0:W1:Y:S02]  /*17e0*/  SHFL.BFLY P0, R84, R76, R79, R78 ;  /* 0x0c00004f4c547389 */ /* 0x000064000000004e */
[----:B01---5:R-:W-:Y:S05]  /*17f0*/  ENDCOLLECTIVE ;  /* 0x000000000000791b */ /* 0x023fea0003800000 */
.L_x_2502:
[----:B------:R-:W-:Y:S05]  /*1800*/  BSYNC B2 ;  /* 0x0000000000027941 */ /* 0x000fea0003800000 */
.L_x_2501:
[----:B------:R-:W-:Y:S01]  /*1810*/  HFMA2 R79, -RZ, RZ, 0, 5.9604644775390625e-08 ;  /* 0x00000001ff4f7431 */ /* 0x000fe200000001ff */
[----:B------:R-:W-:Y:S01]  /*1820*/  MOV R76, R82 ;  /* 0x00000052004c7202 */ /* 0x000fe20000000f00 */
[----:B------:R-:W-:Y:S01]  /*1830*/  IMAD.MOV.U32 R78, RZ, RZ, 0x1f ;  /* 0x0000001fff4e7424 */ /* 0x000fe200078e00ff */
[----:B------:R-:W-:Y:S02]  /*1840*/  MOV R81, 0xffffffff ;  /* 0xffffffff00517802 */ /* 0x000fe40000000f00 */
[----:B------:R-:W-:-:S07]  /*1850*/  MOV R80, R84 ;  /* 0x0000005400507202 */ /* 0x000fce0000000f00 */
[----:B------:R-:W-:Y:S05]  /*1860*/  WARPSYNC.COLLECTIVE R81, `(.L_x_2503) ;  /* 0x0000000051087348 */ /* 0x000fea0003c00000 */
[----:B------:R0:W1:Y:S02]  /*1870*/  SHFL.BFLY P0, R84, R76, R79, R78 ;  /* 0x0c00004f4c547389 */ /* 0x000064000000004e */
[----:B01----:R-:W-:Y:S05]  /*1880*/  ENDCOLLECTIVE ;  /* 0x000000000000791b */ /* 0x003fea0003800000 */
.L_x_2503:
[----:B------:R-:W-:Y:S01]  /*1890*/  FADD R86, RZ, R80 ;  /* 0x00000050ff567221 */ /* 0x000fe20000000000 */
[----:B------:R-:W-:-:S04]  /*18a0*/  HFMA2 R79, -RZ, RZ, 0, 1.1920928955078125e-07 ;  /* 0x00000002ff4f7431 */ /* 0x000fc800000001ff */
[----:B------:R-:W-:Y:S01]  /*18b0*/  MOV R76, R86 ;  /* 0x00000056004c7202 */ /* 0x000fe20000000f00 */
[----:B------:R-:W-:-:S07]  /*18c0*/  FADD R87, R82, R84 ;  /* 0x0000005452577221 */ /* 0x000fce0000000000 */
[----:B------:R-:W-:Y:S05]  /*18d0*/  WARPSYNC.COLLECTIVE R81, `(.L_x_2504) ;  /* 0x0000000051087348 */ /* 0x000fea0003c00000 */
[----:B------:R0:W1:Y:S02]  /*18e0*/  SHFL.BFLY P0, R84, R76, R79, R78 ;  /* 0x0c00004f4c547389 */ /* 0x000064000000004e */
[----:B01----:R-:W-:Y:S05]  /*18f0*/  ENDCOLLECTIVE ;  /* 0x000000000000791b */ /* 0x003fea0003800000 */
.L_x_2504:
[----:B------:R-:W-:Y:S01]  /*1900*/  MOV R76, R87 ;  /* 0x00000057004c7202 */ /* 0x000fe20000000f00 */
[----:B------:R-:W-:-:S07]  /*1910*/  FADD R88, R86, R84 ;  /* 0x0000005456587221 */ /* 0x000fce0000000000 */
[----:B------:R-:W-:Y:S05]  /*1920*/  WARPSYNC.COLLECTIVE R81, `(.L_x_2505) ;  /* 0x0000000051087348 */ /* 0x000fea0003c00000 */
[----:B------:R0:W1:Y:S02]  /*1930*/  SHFL.BFLY P0, R84, R76, R79, R78 ;  /* 0x0c00004f4c547389 */ /* 0x000064000000004e */
[----:B01----:R-:W-:Y:S05]  /*1940*/  ENDCOLLECTIVE ;  /* 0x000000000000791b */ /* 0x003fea0003800000 */
.L_x_2505:
[----:B------:R-:W-:Y:S01]  /*1950*/  MOV R76, R88 ;  /* 0x00000058004c7202 */ /* 0x000fe20000000f00 */
[----:B------:R-:W-:Y:S01]  /*1960*/  IMAD.MOV.U32 R79, RZ, RZ, 0x4 ;  /* 0x00000004ff4f7424 */ /* 0x000fe200078e00ff */
[----:B------:R-:W-:-:S07]  /*1970*/  MOV R80, R84 ;  /* 0x0000005400507202 */ /* 0x000fce0000000f00 */
[----:B------:R-:W-:Y:S05]  /*1980*/  WARPSYNC.COLLECTIVE R81, `(.L_x_2506) ;  /* 0x0000000051087348 */ /* 0x000fea0003c00000 */
[----:B------:R0:W1:Y:S02]  /*1990*/  SHFL.BFLY P0, R84, R76, R79, R78 ;  /* 0x0c00004f4c547389 */ /* 0x000064000000004e */
[----:B01----:R-:W-:Y:S05]  /*19a0*/  ENDCOLLECTIVE ;  /* 0x000000000000791b */ /* 0x003fea0003800000 */
.L_x_2506:
[----:B------:R-:W-:-:S05]  /*19b0*/  FADD R89, R87, R80 ;  /* 0x0000005057597221 */ /* 0x000fca0000000000 */
[----:B------:R-:W-:Y:S01]  /*19c0*/  MOV R76, R89 ;  /* 0x00000059004c7202 */ /* 0x000fe20000000f00 */
[----:B------:R-:W-:-:S07]  /*19d0*/  FADD R80, R88, R84 ;  /* 0x0000005458507221 */ /* 0x000fce0000000000 */
[----:B------:R-:W-:Y:S05]  /*19e0*/  WARPSYNC.COLLECTIVE R81, `(.L_x_2507) ;  /* 0x0000000051087348 */ /* 0x000fea0003c00000 */
[----:B------:R0:W1:Y:S02]  /*19f0*/  SHFL.BFLY P0, R84, R76, R79, R78 ;  /* 0x0c00004f4c547389 */ /* 0x000064000000004e */
[----:B01----:R-:W-:Y:S05]  /*1a00*/  ENDCOLLECTIVE ;  /* 0x000000000000791b */ /* 0x003fea0003800000 */
.L_x_2507:
[----:B------:R-:W-:Y:S01]  /*1a10*/  HFMA2 R79, -RZ, RZ, 0, 4.76837158203125e-07 ;  /* 0x00000008ff4f7431 */ /* 0x000fe200000001ff */
[----:B------:R-:W-:Y:S02]  /*1a20*/  MOV R76, R80 ;  /* 0x00000050004c7202 */ /* 0x000fe40000000f00 */
[----:B------:R-:W-:-:S07]  /*1a30*/  MOV R90, R84 ;  /* 0x00000054005a7202 */ /* 0x000fce0000000f00 */
[----:B------:R-:W-:Y:S05]  /*1a40*/  WARPSYNC.COLLECTIVE R81, `(.L_x_2508) ;  /* 0x0000000051087348 */ /* 0x000fea0003c00000 */
[----:B------:R0:W1:Y:S02]  /*1a50*/  SHFL.BFLY P0, R84, R76, R79, R78 ;  /* 0x0c00004f4c547389 */ /* 0x000064000000004e */
[----:B01----:R-:W-:Y:S05]  /*1a60*/  ENDCOLLECTIVE ;  /* 0x000000000000791b */ /* 0x003fea0003800000 */
.L_x_2508:
[----:B------:R-:W-:-:S05]  /*1a70*/  FADD R82, R89, R90 ;  /* 0x0000005a59527221 */ /* 0x000fca0000000000 */
[----:B------:R-:W-:Y:S02]  /*1a80*/  MOV R76, R82 ;  /* 0x00000052004c7202 */ /* 0x000fe40000000f00 */
[----:B------:R-:W-:-:S07]  /*1a90*/  MOV R83, R84 ;  /* 0x0000005400537202 */ /* 0x000fce0000000f00 */
[----:B------:R-:W-:Y:S05]  /*1aa0*/  WARPSYNC.COLLECTIVE R81, `(.L_x_2509) ;  /* 0x0000000051087348 */ /* 0x000fea0003c00000 */
[----:B------:R0:W1:Y:S02]  /*1ab0*/  SHFL.BFLY P0, R84, R76, R79, R78 ;  /* 0x0c00004f4c547389 */ /* 0x000064000000004e */
[----:B01----:R-:W-:Y:S05]  /*1ac0*/  ENDCOLLECTIVE ;  /* 0x000000000000791b */ /* 0x003fea0003800000 */
.L_x_2509:
[----:B------:R-:W-:Y:S01]  /*1ad0*/  IMAD.MOV.U32 R85, RZ, RZ, R84 ;  /* 0x000000ffff557224 */ /* 0x000fe200078e0054 */
[----:B------:R-:W-:Y:S06]  /*1ae0*/  BRA `(.L_x_2510) ;  /* 0xfffffff000b47947 */ /* 0x000fec000383ffff */
.L_x_2498:
[----:B------:R-:W-:Y:S01]  /*1af0*/  HFMA2 R79, -RZ, RZ, 0, 9.5367431640625e-07 ;  /* 0x00000010ff4f7431 */ /* 0x000fe200000001ff */
[----:B------:R-:W-:Y:S01]  /*1b00*/  BSSY B2, `(.L_x_2511) ;  /* 0x0000006000027945 */ /* 0x000fe20003800000 */
[----:B------:R-:W-:Y:S02]  /*1b10*/  MOV R78, 0x1f ;  /* 0x0000001f004e7802 */ /* 0x000fe40000000f00 */
[----:B------:R-:W-:-:S07]  /*1b20*/  MOV R81, 0xffffffff ;  /* 0xffffffff00517802 */ /* 0x000fce0000000f00 */
[----:B0-2--5:R-:W-:Y:S05]  /*1b30*/  WARPSYNC.COLLECTIVE R81, `(.L_x_2512) ;  /* 0x0000000051087348 */ /* 0x025fea0003c00000 */
[----:B------:R1:W3:Y:S02]  /*1b40*/  SHFL.BFLY P0, R84, R76, R79, R78 ;  /* 0x0c00004f4c547389 */ /* 0x0002e4000000004e */
[----:B0123-5:R-:W-:Y:S05]  /*1b50*/  ENDCOLLECTIVE ;  /* 0x000000000000791b */ /* 0x02ffea0003800000 */
.L_x_2512:
[----:B------:R-:W-:Y:S05]  /*1b60*/  BSYNC B2 ;  /* 0x0000000000027941 */ /* 0x000fea0003800000 */
.L_x_2511:
[----:B------:R-:W-:Y:S05]  /*1b70*/  BRA `(.L_x_2513) ;  /* 0xfffffff0009c7947 */ /* 0x000fea000383ffff */
.L_x_2499:
[----:B------:R-:W-:Y:S01]  /*1b80*/  HFMA2 R79, -RZ, RZ, 0, 9.5367431640625e-07 ;  /* 0x00000010ff4f7431 */ /* 0x000fe200000001ff */
[----:B------:R-:W-:Y:S01]  /*1b90*/  BSSY B2, `(.L_x_2514) ;  /* 0x0000006000027945 */ /* 0x000fe20003800000 */
[----:B------:R-:W-:Y:S02]  /*1ba0*/  MOV R78, 0x1f ;  /* 0x0000001f004e7802 */ /* 0x000fe40000000f00 */
[----:B------:R-:W-:-:S07]  /*1bb0*/  MOV R81, 0xffffffff ;  /* 0xffffffff00517802 */ /* 0x000fce0000000f00 */
[----:B0----5:R-:W-:Y:S05]  /*1bc0*/  WARPSYNC.COLLECTIVE R81, `(.L_x_2515) ;  /* 0x0000000051087348 */ /* 0x021fea0003c00000 */
[----:B------:R1:W2:Y:S02]  /*1bd0*/  SHFL.BFLY P0, R84, R76, R79, R78 ;  /* 0x0c00004f4c547389 */ /* 0x0002a4000000004e */
[----:B012--5:R-:W-:Y:S05]  /*1be0*/  ENDCOLLECTIVE ;  /* 0x000000000000791b */ /* 0x027fea0003800000 */
.L_x_2515:
[----:B------:R-:W-:Y:S05]  /*1bf0*/  BSYNC B2 ;  /* 0x0000000000027941 */ /* 0x000fea0003800000 */
.L_x_2514:
[----:B------:R-:W-:Y:S05]  /*1c00*/  BRA `(.L_x_2516) ;  /* 0xfffffff000887947 */ /* 0x000fea000383ffff */
.L_x_2517:
        /* <DEDUP_REMOVED lines=15> */
.L_x_5143:


//--------------------- .text._ZN18transformer_engine13normalization24rmsnorm_bwd_tuned_kernelINS0_13Kernel_traitsI6__halfS3_S3_fjLj512ELj1ELj4ELj1ELj16ENS0_18Kernel_traits_baseILj512ES3_S3_S3_fjLj128EEEEELb1EEEvNS0_20BackwardKernelParamsE --------------------------
	.section	.text._ZN18transformer_engine13normalization24rmsnorm_bwd_tuned_kernelINS0_13Kernel_traitsI6__halfS3_S3_fjLj512ELj1ELj4ELj1ELj16ENS0_18Kernel_traits_baseILj512ES3_S3_S3_fjLj128EEEEELb1EEEvNS0_20BackwardKernelParamsE,"ax",@progbits
	.align	128
        .global         _ZN18transformer_engine13normalization24rmsnorm_bwd_tuned_kernelINS0_13Kernel_traitsI6__halfS3_S3_fjLj512ELj1ELj4ELj1ELj16ENS0_18Kernel_traits_baseILj512ES3_S3_S3_fjLj128EEEEELb1EEEvNS0_20BackwardKernelParamsE
        .type           _ZN18transformer_engine13normalization24rmsnorm_bwd_tuned_kernelINS0_13Kernel_traitsI6__halfS3_S3_fjLj512ELj1ELj4ELj1ELj16ENS0_18Kernel_traits_baseILj512ES3_S3_S3_fjLj128EEEEELb1EEEvNS0_20BackwardKernelParamsE,@function
        .size           _ZN18transformer_engine13normalization24rmsnorm_bwd_tuned_kernelINS0_13Kernel_traitsI6__halfS3_S3_fjLj512ELj1ELj4ELj1ELj16ENS0_18Kernel_traits_baseILj512ES3_S3_S3_fjLj128EEEEELb1EEEvNS0_20BackwardKernelParamsE,(.L_x_5144 - _ZN18transformer_engine13normalization24rmsnorm_bwd_tuned_kernelINS0_13Kernel_traitsI6__halfS3_S3_fjLj512ELj1ELj4ELj1ELj16ENS0_18Kernel_traits_baseILj512ES3_S3_S3_fjLj128EEEEELb1EEEvNS0_20BackwardKernelParamsE)
        .other          _ZN18transformer_engine13normalization24rmsnorm_bwd_tuned_kernelINS0_13Kernel_traitsI6__halfS3_S3_fjLj512ELj1ELj4ELj1ELj16ENS0_18Kernel_traits_baseILj512ES3_S3_S3_fjLj128EEEEELb1EEEvNS0_20BackwardKernelParamsE,@"STO_CUDA_ENTRY STV_DEFAULT"
_ZN18transformer_engine13normalization24rmsnorm_bwd_tuned_kernelINS0_13Kernel_traitsI6__halfS3_S3_fjLj512ELj1ELj4ELj1ELj16ENS0_18Kernel_traits_baseILj512ES3_S3_S3_fjLj128EEEEELb1EEEvNS0_20BackwardKernelParamsE:
.text._ZN18transformer_engine13normalization24rmsnorm_bwd_tuned_kernelINS0_13Kernel_traitsI6__halfS3_S3_fjLj512ELj1ELj4ELj1ELj16ENS0_18Kernel_traits_baseILj512ES3_S3_S3_fjLj128EEEEELb1EEEvNS0_20BackwardKernelParamsE:
        /* <DEDUP_REMOVED lines=26> */
[----:B------:R-:W-:Y:S01]  /*01a0*/  BSSY B0, `(.L_x_2520) ;  /* 0x00000f3000007945 */ /* 0x000fe20003800000 */
[----:B------:R-:W-:Y:S02]  /*01b0*/  CS2R R58, SRZ ;  /* 0x00000000003a7805 */ /* 0x000fe4000001ff00 */
[----:B------:R-:W-:Y:S02]  /*01c0*/  CS2R R56, SRZ ;  /* 0x0000000000387805 */ /* 0x000fe4000001ff00 */
[----:B------:R-:W-:-:S02]  /*01d0*/  FSEL R13, RZ, 1, !P0 ;  /* 0x3f800000ff0d7808 */ /* 0x000fc40004000000 */
[----:B------:R-:W-:Y:S01]  /*01e0*/  CS2R R54, SRZ ;  /* 0x0000000000367805 */ /* 0x000fe2000001ff00 */
[----:B--2---:R-:W-:Y:S02]  /*01f0*/  HADD2.F32 R52, -RZ, R8.H0_H0 ;  /* 0x20000008ff347230 */ /* 0x004fe40000004100 */
[----:B------:R-:W-:Y:S02]  /*0200*/  HADD2.F32 R48, -RZ, R10.H0_H0 ;  /* 0x2000000aff307230 */ /* 0x000fe40000004100 */
[----:B------:R-:W-:Y:S02]  /*0210*/  HADD2.F32 R14, -RZ, R11.H1_H1 ;  /* 0x3000000bff0e7230 */ /* 0x000fe40000004100 */
[C---:B------:R-:W-:Y:S01]  /*0220*/  FADD R52, R13.reuse, R52 ;  /* 0x000000340d347221 */ /* 0x040fe20000000000 */
[----:B---3--:R-:W-:Y:S02]  /*0230*/  HADD2.F32 R44, -RZ, R4.H0_H0 ;  /* 0x20000004ff2c7230 */ /* 0x008fe40000004100 */
        /* <DEDUP_REMOVED lines=31> */
[----:B------:R-:W-:-:S07]  /*0430*/  CS2R R2, SRZ ;  /* 0x0000000000027805 */ /* 0x000fce000001ff00 */
.L_x_2524:
        /* <DEDUP_REMOVED lines=12> */
[----:B------:R-:W2:Y:S01]  /*0500*/  LDG.E R60, desc[UR6][R64.64] ;  /* 0x00000006403c7981 */ /* 0x000ea2000c1e1900 */
[----:B0-----:R-:W-:-:S05]  /*0510*/  IMAD.WIDE.U32 R62, R61, 0x10, R62 ;  /* 0x000000103d3e7825 */ /* 0x001fca00078e003e */
[----:B------:R-:W5:Y:S04]  /*0520*/  LDG.E.128 R24, desc[UR6][R62.64] ;  /* 0x000000063e187981 */ /* 0x000f68000c1e1d00 */
[----:B------:R0:W5:Y:S01]  /*0530*/  LDG.E.128 R20, desc[UR6][R62.64+0x200] ;  /* 0x000200063e147981 */ /* 0x000162000c1e1d00 */
[----:B------:R-:W-:Y:S01]  /*0540*/  UMOV UR4, 0xffffffff ;  /* 0xffffffff00047882 */ /* 0x000fe20000000000 */
[--C-:B---3--:R-:W-:Y:S02]  /*0550*/  HADD2.F32 R91, -RZ, R34.reuse.H0_H0 ;  /* 0x20000022ff5b7230 */ /* 0x108fe40000004100 */
[----:B------:R-:W-:Y:S02]  /*0560*/  HADD2.F32 R89, -RZ, R34.H1_H1 ;  /* 0x30000022ff597230 */ /* 0x000fe40000004100 */
[----:B------:R-:W-:-:S02]  /*0570*/  HADD2.F32 R81, -RZ, R32.H0_H0 ;  /* 0x20000020ff517230 */ /* 0x000fc40000004100 */
[----:B----4-:R-:W-:Y:S02]  /*0580*/  HADD2.F32 R34, -RZ, R36.H0_H0 ;  /* 0x20000024ff227230 */ /* 0x010fe40000004100 */
[----:B------:R-:W-:Y:S02]  /*0590*/  HADD2.F32 R70, -RZ, R32.H1_H1 ;  /* 0x30000020ff467230 */ /* 0x000fe40000004100 */
[----:B-1----:R-:W-:Y:S02]  /*05a0*/  HADD2.F32 R68, -RZ, R36.H1_H1 ;  /* 0x30000024ff447230 */ /* 0x002fe40000004100 */
[--C-:B------:R-:W-:Y:S02]  /*05b0*/  HADD2.F32 R69, -RZ, R43.reuse.H0_H0 ;  /* 0x2000002bff457230 */ /* 0x100fe40000004100 */
[----:B------:R-:W-:Y:S02]  /*05c0*/  HADD2.F32 R79, -RZ, R43.H1_H1 ;  /* 0x3000002bff4f7230 */ /* 0x000fe40000004100 */
[----:B--2---:R-:W-:Y:S01]  /*05d0*/  FMUL R0, R60, R81 ;  /* 0x000000513c007220 */ /* 0x004fe20000400000 */
[----:B------:R-:W-:Y:S01]  /*05e0*/  FMUL R43, R52, R34 ;  /* 0x00000022342b7220 */ /* 0x000fe20000400000 */
[----:B------:R-:W-:-:S02]  /*05f0*/  HADD2.F32 R93, -RZ, R33.H1_H1 ;  /* 0x30000021ff5d7230 */ /* 0x000fc40000004100 */
[----:B0-----:R-:W-:Y:S01]  /*0600*/  FMUL R63, R60, R70 ;  /* 0x000000463c3f7220 */ /* 0x001fe20000400000 */
[----:B------:R-:W-:Y:S02]  /*0610*/  HADD2.F32 R72, -RZ, R33.H0_H0 ;  /* 0x20000021ff487230 */ /* 0x000fe40000004100 */
[----:B------:R-:W-:Y:S02]  /*0620*/  HADD2.F32 R74, -RZ, R37.H0_H0 ;  /* 0x20000025ff4a7230 */ /* 0x000fe40000004100 */
[--C-:B------:R-:W-:Y:S02]  /*0630*/  HADD2.F32 R67, -RZ, R40.reuse.H0_H0 ;  /* 0x20000028ff437230 */ /* 0x100fe40000004100 */
[----:B------:R-:W-:Y:S02]  /*0640*/  HADD2.F32 R65, -RZ, R40.H1_H1 ;  /* 0x30000028ff417230 */ /* 0x000fe40000004100 */
[----:B------:R-:W-:Y:S01]  /*0650*/  FMUL R40, R51, R68 ;  /* 0x0000004433287220 */ /* 0x000fe20000400000 */
[----:B------:R-:W-:-:S02]  /*0660*/  HADD2.F32 R87, -RZ, R28.H0_H0 ;  /* 0x2000001cff577230 */ /* 0x000fc40000004100 */
[----:B------:R-:W-:Y:S02]  /*0670*/  HADD2.F32 R66, -RZ, R28.H1_H1 ;  /* 0x3000001cff427230 */ /* 0x000fe40000004100 */
[----:B------:R-:W-:Y:S01]  /*0680*/  FFMA R28, R0, R43, RZ ;  /* 0x0000002b001c7223 */ /* 0x000fe200000000ff */
[----:B------:R-:W-:Y:S02]  /*0690*/  HADD2.F32 R36, -RZ, R37.H1_H1 ;  /* 0x30000025ff247230 */ /* 0x000fe40000004100 */
[--C-:B------:R-:W-:Y:S02]  /*06a0*/  HADD2.F32 R77, -RZ, R41.reuse.H0_H0 ;  /* 0x20000029ff4d7230 */ /* 0x100fe40000004100 */
[----:B------:R-:W-:Y:S02]  /*06b0*/  HADD2.F32 R75, -RZ, R41.H1_H1 ;  /* 0x30000029ff4b7230 */ /* 0x000fe40000004100 */
[----:B------:R-:W-:Y:S01]  /*06c0*/  FMUL R41, R60, R93 ;  /* 0x0000005d3c297220 */ /* 0x000fe20000400000 */
        /* <DEDUP_REMOVED lines=8> */
[----:B------:R-:W-:Y:S01]  /*0750*/  FFMA R29, R63, R40, R28 ;  /* 0x000000283f1d7223 */ /* 0x000fe2000000001c */
[--C-:B------:R-:W-:Y:S02]  /*0760*/  HADD2.F32 R85, -RZ, R35.reuse.H0_H0 ;  /* 0x20000023ff557230 */ /* 0x100fe40000004100 */
[----:B------:R-:W-:Y:S02]  /*0770*/  HADD2.F32 R33, -RZ, R35.H1_H1 ;  /* 0x30000023ff217230 */ /* 0x000fe40000004100 */
[-C--:B------:R-:W-:Y:S01]  /*0780*/  FFMA R55, R41, R36.reuse, R55 ;  /* 0x0000002429377223 */ /* 0x080fe20000000037 */
[--C-:B------:R-:W-:Y:S02]  /*0790*/  HADD2.F32 R35, -RZ, R38.reuse.H0_H0 ;  /* 0x20000026ff237230 */ /* 0x100fe40000004100 */
[----:B------:R-:W-:Y:S02]  /*07a0*/  HADD2.F32 R32, -RZ, R38.H1_H1 ;  /* 0x30000026ff207230 */ /* 0x000fe40000004100 */
[----:B------:R-:W-:Y:S01]  /*07b0*/  FMUL R38, R60, R91 ;  /* 0x0000005b3c267220 */ /* 0x000fe20000400000 */
[----:B------:R-:W-:Y:S01]  /*07c0*/  FMUL R36, R49, R36 ;  /* 0x0000002431247220 */ /* 0x000fe20000400000 */
[----:B------:R-:W-:Y:S01]  /*07d0*/  FFMA R28, R42, R39, R29 ;  /* 0x000000272a1c7223 */ /* 0x000fe2000000001d */
[----:B------:R-:W-:Y:S01]  /*07e0*/  FMUL R37, R60, R89 ;  /* 0x000000593c257220 */ /* 0x000fe20000400000 */
[-C--:B------:R-:W-:Y:S01]  /*07f0*/  FFMA R56, R38, R35.reuse, R56 ;  /* 0x0000002326387223 */ /* 0x080fe20000000038 */
[----:B------:R-:W-:Y:S01]  /*0800*/  FMUL R35, R48, R35 ;  /* 0x0000002330237220 */ /* 0x000fe20000400000 */
[----:B------:R-:W-:Y:S01]  /*0810*/  FFMA R29, R41, R36, R28 ;  /* 0x00000024291d7223 */ /* 0x000fe2000000001c */
        /* <DEDUP_REMOVED lines=10> */
[-C--:B------:R-:W-:Y:S01]  /*08c0*/  FMUL R28, R45, R62.reuse ;  /* 0x0000003e2d1c7220 */ /* 0x080fe20000400000 */
[----:B------:R-:W-:Y:S01]  /*08d0*/  FFMA R68, R34, R29, R83 ;  /* 0x0000001d22447223 */ /* 0x000fe20000000053 */
[----:B------:R-:W-:Y:S01]  /*08e0*/  FMUL R67, R60, R67 ;  /* 0x000000433c437220 */ /* 0x000fe20000400000 */
[C---:B------:R-:W-:Y:S01]  /*08f0*/  FFMA R59, R33.reuse, R62, R59 ;  /* 0x0000003e213b7223 */ /* 0x040fe2000000003b */
[----:B------:R-:W-:Y:S01]  /*0900*/  FMUL R62, R44, R87 ;  /* 0x000000572c3e7220 */ /* 0x000fe20000400000 */
[----:B------:R-:W-:Y:S01]  /*0910*/  FFMA R68, R33, R28, R68 ;  /* 0x0000001c21447223 */ /* 0x000fe20000000044 */
[--C-:B------:R-:W-:Y:S02]  /*0920*/  HADD2.F32 R85, -RZ, R30.reuse.H0_H0 ;  /* 0x2000001eff557230 */ /* 0x100fe40000004100 */
[----:B------:R-:W-:Y:S01]  /*0930*/  FMUL R65, R60, R65 ;  /* 0x000000413c417220 */ /* 0x000fe20000400000 */
[----:B------:R-:W-:-:S02]  /*0940*/  HADD2.F32 R78, -RZ, R30.H1_H1 ;  /* 0x3000001eff4e7230 */ /* 0x000fc40000004100 */
[----:B------:R-:W-:Y:S01]  /*0950*/  FMUL R30, R19, R66 ;  /* 0x00000042131e7220 */ /* 0x000fe20000400000 */
[----:B------:R-:W-:Y:S01]  /*0960*/  FFMA R68, R67, R62, R68 ;  /* 0x0000003e43447223 */ /* 0x000fe20000000044 */
[----:B------:R-:W-:Y:S01]  /*0970*/  FFMA R54, R42, R74, R54 ;  /* 0x0000004a2a367223 */ /* 0x000fe20000000036 */
[----:B------:R-:W-:Y:S01]  /*0980*/  FMUL R77, R60, R77 ;  /* 0x0000004d3c4d7220 */ /* 0x000fe20000400000 */
[----:B------:R-:W-:Y:S01]  /*0990*/  FMUL R74, R18, R81 ;  /* 0x00000051124a7220 */ /* 0x000fe20000400000 */
[----:B------:R-:W-:Y:S01]  /*09a0*/  FFMA R68, R65, R30, R68 ;  /* 0x0000001e41447223 */ /* 0x000fe20000000044 */
[C---:B------:R-:W-:Y:S01]  /*09b0*/  FMUL R75, R60.reuse, R75 ;  /* 0x0000004b3c4b7220 */ /* 0x040fe20000400000 */
[----:B------:R-:W-:Y:S02]  /*09c0*/  FMUL R72, R17, R64 ;  /* 0x0000004011487220 */ /* 0x000fe40000400000 */
[----:B------:R-:W-:Y:S01]  /*09d0*/  FFMA R68, R77, R74, R68 ;  /* 0x0000004a4d447223 */ /* 0x000fe20000000044 */
[----:B------:R-:W-:Y:S01]  /*09e0*/  FFMA R5, R65, R66, R5 ;  /* 0x0000004241057223 */ /* 0x000fe20000000005 */
[----:B------:R-:W-:Y:S01]  /*09f0*/  FMUL R73, R60, R73 ;  /* 0x000000493c497220 */ /* 0x000fe20000400000 */
        /* <DEDUP_REMOVED lines=36> */
.L_x_2534:
[----:B------:R-:W-:Y:S01]  /*0c40*/  UMOV UR4, 0xffffffff ;  /* 0xffffffff00047882 */ /* 0x000fe20000000000 */
[----:B-1----:R-:W-:Y:S02]  /*0c50*/  FADD R76, R80, R83 ;  /* 0x00000053504c7221 */ /* 0x002fe40000000000 */
[----:B------:R-:W-:Y:S05]  /*0c60*/  BRA.DIV UR4, `(.L_x_2522) ;  /* 0x0000000a04e87947 */ /* 0x000fea000b800000 */
.L_x_2537:
[----:B------:R-:W-:Y:S01]  /*0c70*/  UMOV UR4, 0xffffffff ;  /* 0xffffffff00047882 */ /* 0x000fe20000000000 */
[----:B--2---:R-:W-:Y:S02]  /*0c80*/  FADD R76, R82, R85 ;  /* 0x00000055524c7221 */ /* 0x004fe40000000000 */
[----:B------:R-:W-:Y:S05]  /*0c90*/  BRA.DIV UR4, `(.L_x_2523) ;  /* 0x0000000e04007947 */ /* 0x000fea000b800000 */
[----:B------:R1:W2:Y:S02]  /*0ca0*/  SHFL.BFLY PT, R84, R76, 0x10, 0x1f ;  /* 0x0e001f004c547f89 */ /* 0x0002a400000e0000 */
.L_x_2540:
[----:B--2---:R-:W-:Y:S01]  /*0cb0*/  FADD R84, R76, R84 ;  /* 0x000000544c547221 */ /* 0x004fe20000000000 */
[--C-:B-----5:R-:W-:Y:S02]  /*0cc0*/  HADD2.F32 R79, -RZ, R24.reuse.H0_H0 ;  /* 0x20000018ff4f7230 */ /* 0x120fe40000004100 */
[----:B------:R-:W-:Y:S02]  /*0cd0*/  HADD2.F32 R83, -RZ, R24.H1_H1 ;  /* 0x30000018ff537230 */ /* 0x000fe40000004100 */
[----:B------:R-:W-:Y:S01]  /*0ce0*/  FMUL R24, R84, 0.001953125 ;  /* 0x3b00000054187820 */ /* 0x000fe20000400000 */
[--C-:B------:R-:W-:Y:S02]  /*0cf0*/  HADD2.F32 R81, -RZ, R25.reuse.H0_H0 ;  /* 0x20000019ff517230 */ /* 0x100fe40000004100 */
[----:B------:R-:W-:Y:S02]  /*0d00*/  HADD2.F32 R85, -RZ, R25.H1_H1 ;  /* 0x30000019ff557230 */ /* 0x000fe40000004100 */
[----:B------:R-:W-:Y:S01]  /*0d10*/  FFMA R0, R0, -R24, R43 ;  /* 0x8000001800007223 */ /* 0x000fe2000000002b */
[----:B------:R-:W-:-:S02]  /*0d20*/  HADD2.F32 R25, -RZ, R26.H0_H0 ;  /* 0x2000001aff197230 */ /* 0x000fc40000004100 */
[-C--:B------:R-:W-:Y:S01]  /*0d30*/  FFMA R40, R63, -R24.reuse, R40 ;  /* 0x800000183f287223 */ /* 0x080fe20000000028 */
[----:B------:R-:W-:Y:S02]  /*0d40*/  HADD2.F32 R89, -RZ, R26.H1_H1 ;  /* 0x3000001aff597230 */ /* 0x000fe40000004100 */
[-C--:B------:R-:W-:Y:S01]  /*0d50*/  FFMA R64, R64, -R24.reuse, R31 ;  /* 0x8000001840407223 */ /* 0x080fe2000000001f */
[--C-:B------:R-:W-:Y:S01]  /*0d60*/  HADD2.F32 R43, -RZ, R20.reuse.H0_H0 ;  /* 0x20000014ff2b7230 */ /* 0x100fe20000004100 */
[----:B------:R-:W2:Y:S01]  /*0d70*/  LDC R31, c[0x0][0x380] ;  /* 0x0000e000ff1f7b82 */ /* 0x000ea20000000800 */
[----:B------:R-:W-:Y:S02]  /*0d80*/  HADD2.F32 R91, -RZ, R20.H1_H1 ;  /* 0x30000014ff5b7230 */ /* 0x000fe40000004100 */
[-C--:B------:R-:W-:Y:S01]  /*0d90*/  FFMA R30, R65, -R24.reuse, R30 ;  /* 0x80000018411e7223 */ /* 0x080fe2000000001e */
[--C-:B------:R-:W-:Y:S02]  /*0da0*/  HADD2.F32 R63, -RZ, R21.reuse.H0_H0 ;  /* 0x20000015ff3f7230 */ /* 0x100fe40000004100 */
[----:B------:R-:W-:Y:S01]  /*0db0*/  FFMA R38, R38, -R24, R35 ;  /* 0x8000001826267223 */ /* 0x000fe20000000023 */
[----:B------:R-:W-:-:S02]  /*0dc0*/  HADD2.F32 R26, -RZ, R21.H1_H1 ;  /* 0x30000015ff1a7230 */ /* 0x000fc40000004100 */
[-C--:B------:R-:W-:Y:S01]  /*0dd0*/  FFMA R32, R37, -R24.reuse, R32 ;  /* 0x8000001825207223 */ /* 0x080fe20000000020 */
[--C-:B------:R-:W-:Y:S01]  /*0de0*/  HADD2.F32 R87, -RZ, R27.reuse.H0_H0 ;  /* 0x2000001bff577230 */ /* 0x100fe20000004100 */
[----:B------:R-:W3:Y:S01]  /*0df0*/  LDC.64 R20, c[0x0][0x3e8] ;  /* 0x0000fa00ff147b82 */ /* 0x000ee20000000a00 */
[----:B------:R-:W-:Y:S02]  /*0e00*/  HADD2.F32 R27, -RZ, R27.H1_H1 ;  /* 0x3000001bff1b7230 */ /* 0x000fe40000004100 */
[-C--:B------:R-:W-:Y:S01]  /*0e10*/  FFMA R34, R34, -R24.reuse, R29 ;  /* 0x8000001822227223 */ /* 0x080fe2000000001d */
[--C-:B------:R-:W-:Y:S02]  /*0e20*/  HADD2.F32 R93, -RZ, R22.reuse.H0_H0 ;  /* 0x20000016ff5d7230 */ /* 0x100fe40000004100 */
[-C--:B------:R-:W-:Y:S01]  /*0e30*/  FFMA R28, R33, -R24.reuse, R28 ;  /* 0x80000018211c7223 */ /* 0x080fe2000000001c */
[----:B-1----:R-:W-:Y:S02]  /*0e40*/  HADD2.F32 R76, -RZ, R23.H0_H0 ;  /* 0x20000017ff4c7230 */ /* 0x002fe40000004100 */
[----:B------:R-:W-:Y:S01]  /*0e50*/  FFMA R75, R75, -R24, R72 ;  /* 0x800000184b4b7223 */ /* 0x000fe20000000048 */
[----:B------:R-:W-:-:S02]  /*0e60*/  HADD2.F32 R22, -RZ, R22.H1_H1 ;  /* 0x30000016ff167230 */ /* 0x000fc40000004100 */
[-C--:B------:R-:W-:Y:S01]  /*0e70*/  FFMA R42, R42, -R24.reuse, R39 ;  /* 0x800000182a2a7223 */ /* 0x080fe20000000027 */
[----:B------:R-:W-:Y:S02]  /*0e80*/  HADD2.F32 R23, -RZ, R23.H1_H1 ;  /* 0x30000017ff177230 */ /* 0x000fe40000004100 */
        /* <DEDUP_REMOVED lines=22> */
[----:B---3--:R-:W-:Y:S01]  /*0ff0*/  IMAD.WIDE.U32 R28, R61, 0x10, R20 ;  /* 0x000000103d1c7825 */ /* 0x008fe200078e0014 */
[----:B------:R-:W-:-:S02]  /*1000*/  F2FP.F16.F32.PACK_AB R23, R27, R34 ;  /* 0x000000221b17723e */ /* 0x000fc400000000ff */
[----:B------:R-:W-:Y:S02]  /*1010*/  F2FP.F16.F32.PACK_AB R22, R32, R25 ;  /* 0x000000192016723e */ /* 0x000fe400000000ff */
[----:B------:R-:W-:Y:S02]  /*1020*/  F2FP.F16.F32.PACK_AB R21, R85, R42 ;  /* 0x0000002a5515723e */ /* 0x000fe400000000ff */
[----:B------:R-:W-:Y:S02]  /*1030*/  F2FP.F16.F32.PACK_AB R20, R83, R0 ;  /* 0x000000005314723e */ /* 0x000fe400000000ff */
[----:B------:R-:W-:Y:S02]  /*1040*/  F2FP.F16.F32.PACK_AB R27, R64, R69 ;  /* 0x00000045401b723e */ /* 0x000fe400000000ff */
[----:B------:R-:W-:Y:S01]  /*1050*/  F2FP.F16.F32.PACK_AB R26, R71, R26 ;  /* 0x0000001a471a723e */ /* 0x000fe200000000ff */
[----:B------:R1:W-:Y:S01]  /*1060*/  STG.E.128 desc[UR6][R28.64], R20 ;  /* 0x000000141c007986 */ /* 0x0003e2000c101d06 */
[----:B------:R-:W-:-:S02]  /*1070*/  F2FP.F16.F32.PACK_AB R25, R30, R63 ;  /* 0x0000003f1e19723e */ /* 0x000fc400000000ff */
[----:B------:R-:W-:Y:S02]  /*1080*/  F2FP.F16.F32.PACK_AB R24, R91, R24 ;  /* 0x000000185b18723e */ /* 0x000fe400000000ff */
[----:B--2---:R-:W-:-:S03]  /*1090*/  LEA R12, R31, R12, 0x2 ;  /* 0x0000000c1f0c7211 */ /* 0x004fc600078e10ff */
[----:B------:R1:W-:Y:S01]  /*10a0*/  STG.E.128 desc[UR6][R28.64+0x200], R24 ;  /* 0x000200181c007986 */ /* 0x0003e2000c101d06 */
[----:B------:R-:W-:-:S13]  /*10b0*/  ISETP.GE.AND P0, PT, R12, UR8, PT ;  /* 0x000000080c007c0c */ /* 0x000fda000bf06270 */
[----:B------:R-:W-:Y:S05]  /*10c0*/  @!P0 BRA `(.L_x_2524) ;  /* 0xfffffff000dc8947 */ /* 0x000fea000383ffff */
[----:B------:R-:W-:Y:S05]  /*10d0*/  BSYNC B0 ;  /* 0x0000000000007941 */ /* 0x000fea0003800000 */
.L_x_2520:
[----:B------:R-:W-:Y:S02]  /*10e0*/  MOV R52, R3 ;  /* 0x0000000300347202 */ /* 0x000fe40000000f00 */
[----:B------:R-:W-:-:S07]  /*10f0*/  MOV R53, R2 ;  /* 0x0000000200357202 */ /* 0x000fce0000000f00 */
.L_x_2519:
[----:B------:R-:W-:Y:S05]  /*1100*/  BSYNC B1 ;  /* 0x0000000000017941 */ /* 0x000fea0003800000 */
.L_x_2518:
        /* <DEDUP_REMOVED lines=22> */
[----:B------:R-:W2:Y:S04]  /*1270*/  LDS R17, [R13+0x800] ;  /* 0x000800000d117984 */ /* 0x000ea80000000800 */
        /* <DEDUP_REMOVED lines=11> */
[----:B-1----:R-:W1:Y:S01]  /*1330*/  LDS R21, [R13+0x1a00] ;  /* 0x001a00000d157984 */ /* 0x002e620000000800 */
[----:B0-----:R-:W-:-:S03]  /*1340*/  FADD R16, RZ, R16 ;  /* 0x00000010ff107221 */ /* 0x001fc60000000000 */
[----:B------:R-:W0:Y:S01]  /*1350*/  LDS R23, [R13+0x1c00] ;  /* 0x001c00000d177984 */ /* 0x000e220000000800 */
[----:B--2---:R-:W-:-:S03]  /*1360*/  FADD R12, R12, R17 ;  /* 0x000000110c0c7221 */ /* 0x004fc60000000000 */
[----:B------:R2:W5:Y:S01]  /*1370*/  LDS R25, [R13+0x1e00] ;  /* 0x001e00000d197984 */ /* 0x0005620000000800 */
[----:B------:R-:W-:Y:S01]  /*1380*/  FADD R5, R14, R5 ;  /* 0x000000050e057221 */ /* 0x000fe20000000000 */
[----:B------:R-:W-:Y:S01]  /*1390*/  FADD R0, R15, R0 ;  /* 0x000000000f007221 */ /* 0x000fe20000000000 */
[----:B------:R-:W-:Y:S01]  /*13a0*/  FADD R7, R16, R7 ;  /* 0x0000000710077221 */ /* 0x000fe20000000000 */
[----:B--2---:R-:W-:Y:S01]  /*13b0*/  LOP3.LUT R13, R18, UR4, RZ, 0xfc, !PT ;  /* 0x00000004120d7c12 */ /* 0x004fe2000f8efcff */
[----:B------:R-:W-:-:S04]  /*13c0*/  FADD R12, R12, R19 ;  /* 0x000000130c0c7221 */ /* 0x000fc80000000000 */
[----:B------:R-:W-:-:S04]  /*13d0*/  IMAD.WIDE.U32 R2, R13, 0x4, R2 ;  /* 0x000000040d027825 */ /* 0x000fc800078e0002 */
[----:B------:R-:W-:Y:S01]  /*13e0*/  FADD R4, R5, R4 ;  /* 0x0000000405047221 */ /* 0x000fe20000000000 */
[----:B------:R-:W-:Y:S01]  /*13f0*/  FADD R0, R0, R9 ;  /* 0x0000000900007221 */ /* 0x000fe20000000000 */
[----:B---3--:R-:W-:Y:S01]  /*1400*/  FADD R6, R7, R6 ;  /* 0x0000000607067221 */ /* 0x008fe20000000000 */
[----:B----4-:R-:W-:Y:S01]  /*1410*/  FADD R11, R12, R11 ;  /* 0x0000000b0c0b7221 */ /* 0x010fe20000000000 */
[----:B-1----:R-:W-:-:S04]  /*1420*/  FADD R21, R4, R21 ;  /* 0x0000001504157221 */ /* 0x002fc80000000000 */
[----:B------:R-:W-:Y:S01]  /*1430*/  STG.E desc[UR6][R2.64], R11 ;  /* 0x0000000b02007986 */ /* 0x000fe2000c101906 */
[----:B0-----:R-:W-:-:S03]  /*1440*/  FADD R23, R0, R23 ;  /* 0x0000001700177221 */ /* 0x001fc60000000000 */
[----:B------:R-:W-:Y:S01]  /*1450*/  STG.E desc[UR6][R2.64+0x200], R21 ;  /* 0x0002001502007986 */ /* 0x000fe2000c101906 */
[----:B-----5:R-:W-:-:S03]  /*1460*/  FADD R25, R6, R25 ;  /* 0x0000001906197221 */ /* 0x020fc60000000000 */
[----:B------:R-:W-:Y:S04]  /*1470*/  STG.E desc[UR6][R2.64+0x400], R23 ;  /* 0x0004001702007986 */ /* 0x000fe8000c101906 */
[----:B------:R-:W-:Y:S01]  /*1480*/  STG.E desc[UR6][R2.64+0x600], R25 ;  /* 0x0006001902007986 */ /* 0x000fe2000c101906 */
[----:B------:R-:W-:Y:S05]  /*1490*/  EXIT ;  /* 0x000000000000794d */ /* 0x000fea0003800000 */
.L_x_2521:
        /* <DEDUP_REMOVED lines=8> */
.L_x_2526:
[----:B------:R-:W-:Y:S05]  /*1520*/  BSYNC B2 ;  /* 0x0000000000027941 */ /* 0x000fea0003800000 */
.L_x_2525:
        /* <DEDUP_REMOVED lines=8> */
.L_x_2527:
[----:B------:R-:W-:Y:S01]  /*15b0*/  FADD R86, RZ, R80 ;  /* 0x00000050ff567221 */ /* 0x000fe20000000000 */
[----:B------:R-:W-:-:S04]  /*15c0*/  HFMA2 R79, -RZ, RZ, 0, 1.1920928955078125e-07 ;  /* 0x00000002ff4f7431 */ /* 0x000fc800000001ff */
[----:B------:R-:W-:Y:S01]  /*15d0*/  MOV R76, R86 ;  /* 0x00000056004c7202 */ /* 0x000fe20000000f00 */
[----:B------:R-:W-:-:S07]  /*15e0*/  FADD R87, R82, R84 ;  /* 0x0000005452577221 */ /* 0x000fce0000000000 */
[----:B------:R-:W-:Y:S05]  /*15f0*/  WARPSYNC.COLLECTIVE R81, `(.L_x_2528) ;  /* 0x0000000051087348 */ /* 0x000fea0003c00000 */
[----:B------:R0:W1:Y:S02]  /*1600*/  SHFL.BFLY P0, R84, R76, R79, R78 ;  /* 0x0c00004f4c547389 */ /* 0x000064000000004e */
[----:B01----:R-:W-:Y:S05]  /*1610*/  ENDCOLLECTIVE ;  /* 0x000000000000791b */ /* 0x003fea0003800000 */
.L_x_2528:
[----:B------:R-:W-:Y:S01]  /*1620*/  MOV R76, R87 ;  /* 0x00000057004c7202 */ /* 0x000fe20000000f00 */
[----:B------:R-:W-:-:S07]  /*1630*/  FADD R88, R86, R84 ;  /* 0x0000005456587221 */ /* 0x000fce0000000000 */
[----:B------:R-:W-:Y:S05]  /*1640*/  WARPSYNC.COLLECTIVE R81, `(.L_x_2529) ;  /* 0x0000000051087348 */ /* 0x000fea0003c00000 */
[----:B------:R0:W1:Y:S02]  /*1650*/  SHFL.BFLY P0, R84, R76, R79, R78 ;  /* 0x0c00004f4c547389 */ /* 0x000064000000004e */
[----:B01----:R-:W-:Y:S05]  /*1660*/  ENDCOLLECTIVE ;  /* 0x000000000000791b */ /* 0x003fea0003800000 */
.L_x_2529:
[----:B------:R-:W-:Y:S01]  /*1670*/  HFMA2 R79, -RZ, RZ, 0, 2.384185791015625e-07 ;  /* 0x00000004ff4f7431 */ /* 0x000fe200000001ff */
[----:B------:R-:W-:Y:S02]  /*1680*/  MOV R76, R88 ;  /* 0x00000058004c7202 */ /* 0x000fe40000000f00 */
[----:B------:R-:W-:-:S07]  /*1690*/  MOV R80, R84 ;  /* 0x0000005400507202 */ /* 0x000fce0000000f00 */
[----:B------:R-:W-:Y:S05]  /*16a0*/  WARPSYNC.COLLECTIVE R81, `(.L_x_2530) ;  /* 0x0000000051087348 */ /* 0x000fea0003c00000 */
[----:B------:R0:W1:Y:S02]  /*16b0*/  SHFL.BFLY P0, R84, R76, R79, R78 ;  /* 0x0c00004f4c547389 */ /* 0x000064000000004e */
[----:B01----:R-:W-:Y:S05]  /*16c0*/  ENDCOLLECTIVE ;  /* 0x000000000000791b */ /* 0x003fea0003800000 */
.L_x_2530:
[----:B------:R-:W-:-:S05]  /*16d0*/  FADD R89, R87, R80 ;  /* 0x0000005057597221 */ /* 0x000fca0000000000 */
[----:B------:R-:W-:Y:S01]  /*16e0*/  MOV R76, R89 ;  /* 0x00000059004c7202 */ /* 0x000fe20000000f00 */
[----:B------:R-:W-:-:S07]  /*16f0*/  FADD R80, R88, R84 ;  /* 0x0000005458507221 */ /* 0x000fce0000000000 */
[----:B------:R-:W-:Y:S05]  /*1700*/  WARPSYNC.COLLECTIVE R81, `(.L_x_2531) ;  /* 0x0000000051087348 */ /* 0x000fea0003c00000 */
[----:B------:R0:W1:Y:S02]  /*1710*/  SHFL.BFLY P0, R84, R76, R79, R78 ;  /* 0x0c00004f4c547389 */ /* 0x000064000000004e */
[----:B01----:R-:W-:Y:S05]  /*1720*/  ENDCOLLECTIVE ;  /* 0x000000000000791b */ /* 0x003fea0003800000 */
.L_x_2531:
[----:B------:R-:W-:Y:S01]  /*1730*/  HFMA2 R79, -RZ, RZ, 0, 4.76837158203125e-07 ;  /* 0x00000008ff4f7431 */ /* 0x000fe200000001ff */
[----:B------:R-:W-:Y:S02]  /*1740*/  MOV R76, R80 ;  /* 0x00000050004c7202 */ /* 0x000fe40000000f00 */
[----:B------:R-:W-:-:S07]  /*1750*/  MOV R90, R84 ;  /* 0x00000054005a7202 */ /* 0x000fce0000000f00 */
[----:B------:R-:W-:Y:S05]  /*1760*/  WARPSYNC.COLLECTIVE R81, `(.L_x_2532) ;  /* 0x0000000051087348 */ /* 0x000fea0003c00000 */
[----:B------:R0:W1:Y:S02]  /*1770*/  SHFL.BFLY P0, R84, R76, R79, R78 ;  /* 0x0c00004f4c547389 */ /* 0x000064000000004e */
[----:B01----:R-:W-:Y:S05]  /*1780*/  ENDCOLLECTIVE ;  /* 0x000000000000791b */ /* 0x003fea0003800000 */
.L_x_2532:
[----:B------:R-:W-:-:S05]  /*1790*/  FADD R82, R89, R90 ;  /* 0x0000005a59527221 */ /* 0x000fca0000000000 */
[----:B------:R-:W-:Y:S02]  /*17a0*/  MOV R76, R82 ;  /* 0x00000052004c7202 */ /* 0x000fe40000000f00 */
[----:B------:R-:W-:-:S07]  /*17b0*/  MOV R83, R84 ;  /* 0x0000005400537202 */ /* 0x000fce0000000f00 */
[----:B------:R-:W-:Y:S05]  /*17c0*/  WARPSYNC.COLLECTIVE R81, `(.L_x_2533) ;  /* 0x0000000051087348 */ /* 0x000fea0003c00000 */
[----:B------:R0:W1:Y:S02]  /*17d0*/  SHFL.BFLY P0, R84, R76, R79, R78 ;  /* 0x0c00004f4c547389 */ /* 0x000064000000004e */
[----:B01----:R-:W-:Y:S05]  /*17e0*/  ENDCOLLECTIVE ;  /* 0x000000000000791b */ /* 0x003fea0003800000 */
.L_x_2533:
[----:B------:R-:W-:Y:S01]  /*17f0*/  MOV R85, R84 ;  /* 0x0000005400557202 */ /* 0x000fe20000000f00 */
[----:B------:R-:W-:Y:S06]  /*1800*/  BRA `(.L_x_2534) ;  /* 0xfffffff4000c7947 */ /* 0x000fec000383ffff */
.L_x_2522:
[----:B------:R-:W-:Y:S01]  /*1810*/  HFMA2 R79, -RZ, RZ, 0, 9.5367431640625e-07 ;  /* 0x00000010ff4f7431 */ /* 0x000fe200000001ff */
[----:B------:R-:W-:Y:S01]  /*1820*/  BSSY B2, `(.L_x_2535) ;  /* 0x0000006000027945 */ /* 0x000fe20003800000 */
[----:B------:R-:W-:Y:S02]  /*1830*/  MOV R78, 0x1f ;  /* 0x0000001f004e7802 */ /* 0x000fe40000000f00 */
[----:B------:R-:W-:-:S07]  /*1840*/  MOV R81, 0xffffffff ;  /* 0xffffffff00517802 */ /* 0x000fce0000000f00 */
[----:B0-2--5:R-:W-:Y:S05]  /*1850*/  WARPSYNC.COLLECTIVE R81, `(.L_x_2536) ;  /* 0x0000000051087348 */ /* 0x025fea0003c00000 */
[----:B------:R1:W3:Y:S02]  /*1860*/  SHFL.BFLY P0, R84, R76, R79, R78 ;  /* 0x0c00004f4c547389 */ /* 0x0002e4000000004e */
[----:B0123-5:R-:W-:Y:S05]  /*1870*/  ENDCOLLECTIVE ;  /* 0x000000000000791b */ /* 0x02ffea0003800000 */
.L_x_2536:
[----:B------:R-:W-:Y:S05]  /*1880*/  BSYNC B2 ;  /* 0x0000000000027941 */ /* 0x000fea0003800000 */
.L_x_2535:
[----:B------:R-:W-:Y:S05]  /*1890*/  BRA `(.L_x_2537) ;  /* 0xfffffff000f47947 */ /* 0x000fea000383ffff */
.L_x_2523:
[----:B------:R-:W-:Y:S01]  /*18a0*/  HFMA2 R79, -RZ, RZ, 0, 9.5367431640625e-07 ;  /* 0x00000010ff4f7431 */ /* 0x000fe200000001ff */
[----:B------:R-:W-:Y:S01]  /*18b0*/  BSSY B2, `(.L_x_2538) ;  /* 0x0000006000027945 */ /* 0x000fe20003800000 */
[----:B------:R-:W-:Y:S02]  /*18c0*/  MOV R78, 0x1f ;  /* 0x0000001f004e7802 */ /* 0x000fe40000000f00 */
[----:B------:R-:W-:-:S07]  /*18d0*/  MOV R81, 0xffffffff ;  /* 0xffffffff00517802 */ /* 0x000fce0000000f00 */
[----:B0----5:R-:W-:Y:S05]  /*18e0*/  WARPSYNC.COLLECTIVE R81, `(.L_x_2539) ;  /* 0x0000000051087348 */ /* 0x021fea0003c00000 */
[----:B------:R1:W2:Y:S02]  /*18f0*/  SHFL.BFLY P0, R84, R76, R79, R78 ;  /* 0x0c00004f4c547389 */ /* 0x0002a4000000004e */
[----:B012--5:R-:W-:Y:S05]  /*1900*/  ENDCOLLECTIVE ;  /* 0x000000000000791b */ /* 0x027fea0003800000 */
.L_x_2539:
[----:B------:R-:W-:Y:S05]  /*1910*/  BSYNC B2 ;  /* 0x0000000000027941 */ /* 0x000fea0003800000 */
.L_x_2538:
[----:B------:R-:W-:Y:S05]  /*1920*/  BRA `(.L_x_2540) ;  /* 0xfffffff000e07947 */ /* 0x000fea000383ffff */
.L_x_2541:
        /* <DEDUP_REMOVED lines=13> */
.L_x_5144:


//--------------------- .text._ZN18transformer_engine13normalization24rmsnorm_bwd_tuned_kernelINS0_13Kernel_traitsIffffjLj512ELj1ELj4ELj1ELj16ENS0_18Kernel_traits_baseILj512EffffjLj128EEEEELb1EEEvNS0_20BackwardKernelParamsE --------------------------
	.section	.text._ZN18transformer_engine13normalization24rmsnorm_bwd_tuned_kernelINS0_13Kernel_traitsIffffjLj512ELj1ELj4ELj1ELj16ENS0_18Kernel_traits_baseILj512EffffjLj128EEEEELb1EEEvNS0_20BackwardKernelParamsE,"ax",@progbits
	.align	128
        .global         _ZN18transformer_engine13normalization24rmsnorm_bwd_tuned_kernelINS0_13Kernel_traitsIffffjLj512ELj1ELj4ELj1ELj16ENS0_18Kernel_traits_baseILj512EffffjLj128EEEEELb1EEEvNS0_20BackwardKernelParamsE
        .type           _ZN18transformer_engine13normalization24rmsnorm_bwd_tuned_kernelINS0_13Kernel_traitsIffffjLj512ELj1ELj4ELj1ELj16ENS0_18Kernel_traits_baseILj512EffffjLj128EEEEELb1EEEvNS0_20BackwardKernelParamsE,@function
        .size           _ZN18transformer_engine13normalization24rmsnorm_bwd_tuned_kernelINS0_13Kernel_traitsIffffjLj512ELj1ELj4ELj1ELj16ENS0_18Kernel_traits_baseILj512EffffjLj128EEEEELb1EEEvNS0_20BackwardKernelParamsE,(.L_x_5145 - _ZN18transformer_engine13normalization24rmsnorm_bwd_tuned_kernelINS0_13Kernel_traitsIffffjLj512ELj1ELj4ELj1ELj16ENS0_18Kernel_traits_baseILj512EffffjLj128EEEEELb1EEEvNS0_20BackwardKernelParamsE)
        .other          _ZN18transformer_engine13normalization24rmsnorm_bwd_tuned_kernelINS0_13Kernel_traitsIffffjLj512ELj1ELj4ELj1ELj16ENS0_18Kernel_traits_baseILj512EffffjLj128EEEEELb1EEEvNS0_20BackwardKernelParamsE,@"STO_CUDA_ENTRY STV_DEFAULT"
_ZN18transformer_engine13normalization24rmsnorm_bwd_tuned_kernelINS0_13Kernel_traitsIffffjLj512ELj1ELj4ELj1ELj16ENS0_18Kernel_traits_baseILj512EffffjLj128EEEEELb1EEEvNS0_20BackwardKernelParamsE:
.text._ZN18transformer_engine13normalization24rmsnorm_bwd_tuned_kernelINS0_13Kernel_traitsIffffjLj512ELj1ELj4ELj1ELj16ENS0_18Kernel_traits_baseILj512EffffjLj128EEEEELb1EEEvNS0_20BackwardKernelParamsE:
        /* <DEDUP_REMOVED lines=15> */
[----:B0-----:R-:W-:Y:S02]  /*00f0*/  SHF.R.U32.HI R0, RZ, 0x5, R83 ;  /* 0x00000005ff007819 */ /* 0x001fe40000011653 */
        /* <DEDUP_REMOVED lines=10> */
[----:B------:R2:W5:Y:S01]  /*01a0*/  LDG.E.128 R12, desc[UR6][R6.64+0x600] ;  /* 0x00060006060c7981 */ /* 0x000562000c1e1d00 */
[----:B-1----:R-:W-:-:S04]  /*01b0*/  ISETP.NE.AND P0, PT, RZ, UR4, PT ;  /* 0x00000004ff007c0c */ /* 0x002fc8000bf05270 */
[----:B------:R-:W-:Y:S01]  /*01c0*/  FSEL R60, RZ, 1, !P0 ;  /* 0x3f800000ff3c7808 */ /* 0x000fe20004000000 */
[----:B------:R-:W-:Y:S01]  /*01d0*/  BSSY B0, `(.L_x_2544) ;  /* 0x00000b2000007945 */ /* 0x000fe20003800000 */
        /* <DEDUP_REMOVED lines=23> */
[----:B------:R-:W-:-:S07]  /*0350*/  FADD R60, R15, R60 ;  /* 0x0000003c0f3c7221 */ /* 0x000fce0000000000 */
.L_x_2548:
        /* <DEDUP_REMOVED lines=15> */
[----:B------:R4:W2:Y:S04]  /*0450*/  LDG.E.128 R52, desc[UR6][R86.64+0x600] ;  /* 0x0006000656347981 */ /* 0x0008a8000c1e1d00 */
[----:B------:R-:W2:Y:S01]  /*0460*/  LDG.E.128 R56, desc[UR6][R90.64+0x600] ;  /* 0x000600065a387981 */ /* 0x000ea2000c1e1d00 */
[----:B0-----:R-:W-:-:S05]  /*0470*/  IMAD.WIDE.U32 R88, R82, 0x10, R88 ;  /* 0x0000001052587825 */ /* 0x001fca00078e0058 */
[----:B------:R-:W5:Y:S04]  /*0480*/  LDG.E.128 R12, desc[UR6][R88.64] ;  /* 0x00000006580c7981 */ /* 0x000f68000c1e1d00 */
[----:B------:R-:W5:Y:S04]  /*0490*/  LDG.E.128 R16, desc[UR6][R88.64+0x200] ;  /* 0x0002000658107981 */ /* 0x000f68000c1e1d00 */
[----:B------:R-:W5:Y:S04]  /*04a0*/  LDG.E.128 R20, desc[UR6][R88.64+0x400] ;  /* 0x0004000658147981 */ /* 0x000f68000c1e1d00 */
[----:B------:R0:W5:Y:S01]  /*04b0*/  LDG.E.128 R24, desc[UR6][R88.64+0x600] ;  /* 0x0006000658187981 */ /* 0x000162000c1e1d00 */
[----:B------:R-:W-:Y:S01]  /*04c0*/  UMOV UR4, 0xffffffff ;  /* 0xffffffff00047882 */ /* 0x000fe20000000000 */
[C---:B---3--:R-:W-:Y:S01]  /*04d0*/  FMUL R28, R85.reuse, R28 ;  /* 0x0000001c551c7220 */ /* 0x048fe20000400000 */
[----:B------:R-:W-:Y:S01]  /*04e0*/  FMUL R29, R85, R29 ;  /* 0x0000001d551d7220 */ /* 0x000fe20000400000 */
[----:B----4-:R-:W-:-:S02]  /*04f0*/  FMUL R87, R81, R32 ;  /* 0x0000002051577220 */ /* 0x010fc40000400000 */
[----:B------:R-:W-:Y:S01]  /*0500*/  FFMA R77, R32, R28, R77 ;  /* 0x0000001c204d7223 */ /* 0x000fe2000000004d */
[----:B------:R-:W-:Y:S01]  /*0510*/  FMUL R32, R78, R33 ;  /* 0x000000214e207220 */ /* 0x000fe20000400000 */
[----:B------:R-:W-:Y:S01]  /*0520*/  FFMA R84, R28, R87, RZ ;  /* 0x000000571c547223 */ /* 0x000fe200000000ff */
[----:B------:R-:W-:Y:S01]  /*0530*/  FMUL R30, R85, R30 ;  /* 0x0000001e551e7220 */ /* 0x000fe20000400000 */
[----:B------:R-:W-:Y:S01]  /*0540*/  FFMA R76, R33, R29, R76 ;  /* 0x0000001d214c7223 */ /* 0x000fe2000000004c */
[----:B------:R-:W-:Y:S01]  /*0550*/  FMUL R33, R79, R34 ;  /* 0x000000224f217220 */ /* 0x000fe20000400000 */
[----:B0-----:R-:W-:Y:S01]  /*0560*/  FFMA R89, R29, R32, R84 ;  /* 0x000000201d597223 */ /* 0x001fe20000000054 */
[C---:B------:R-:W-:Y:S01]  /*0570*/  FMUL R31, R85.reuse, R31 ;  /* 0x0000001f551f7220 */ /* 0x040fe20000400000 */
[----:B------:R-:W-:Y:S01]  /*0580*/  FFMA R75, R34, R30, R75 ;  /* 0x0000001e224b7223 */ /* 0x000fe2000000004b */
[----:B------:R-:W-:Y:S01]  /*0590*/  FMUL R34, R0, R35 ;  /* 0x0000002300227220 */ /* 0x000fe20000400000 */
[----:B------:R-:W-:Y:S01]  /*05a0*/  FFMA R84, R30, R33, R89 ;  /* 0x000000211e547223 */ /* 0x000fe20000000059 */
[----:B--2---:R-:W-:Y:S01]  /*05b0*/  FMUL R36, R85, R36 ;  /* 0x0000002455247220 */ /* 0x004fe20000400000 */
[----:B------:R-:W-:Y:S01]  /*05c0*/  FFMA R74, R35, R31, R74 ;  /* 0x0000001f234a7223 */ /* 0x000fe2000000004a */
[----:B------:R-:W-:Y:S01]  /*05d0*/  FMUL R35, R3, R40 ;  /* 0x0000002803237220 */ /* 0x000fe20000400000 */
[----:B------:R-:W-:Y:S01]  /*05e0*/  FFMA R89, R31, R34, R84 ;  /* 0x000000221f597223 */ /* 0x000fe20000000054 */
[C---:B------:R-:W-:Y:S01]  /*05f0*/  FMUL R37, R85.reuse, R37 ;  /* 0x0000002555257220 */ /* 0x040fe20000400000 */
[----:B------:R-:W-:Y:S01]  /*0600*/  FFMA R73, R40, R36, R73 ;  /* 0x0000002428497223 */ /* 0x000fe20000000049 */
[----:B------:R-:W-:Y:S01]  /*0610*/  FMUL R40, R2, R41 ;  /* 0x0000002902287220 */ /* 0x000fe20000400000 */
[----:B------:R-:W-:Y:S01]  /*0620*/  FFMA R84, R36, R35, R89 ;  /* 0x0000002324547223 */ /* 0x000fe20000000059 */
[----:B------:R-:W-:Y:S01]  /*0630*/  FMUL R38, R85, R38 ;  /* 0x0000002655267220 */ /* 0x000fe20000400000 */
        /* <DEDUP_REMOVED lines=35> */
[----:B------:R-:W-:Y:S01]  /*0870*/  FFMA R63, R58, R54, R63 ;  /* 0x000000363a3f7223 */ /* 0x000fe2000000003f */
[----:B------:R-:W-:Y:S01]  /*0880*/  FMUL R58, R85, R55 ;  /* 0x00000037553a7220 */ /* 0x000fe20000400000 */
[----:B------:R-:W-:Y:S01]  /*0890*/  FMUL R55, R60, R59 ;  /* 0x0000003b3c377220 */ /* 0x000fe20000400000 */
[----:B------:R-:W-:-:S02]  /*08a0*/  FFMA R89, R54, R57, R89 ;  /* 0x0000003936597223 */ /* 0x000fc40000000059 */
[----:B------:R-:W-:Y:S02]  /*08b0*/  FFMA R62, R59, R58, R62 ;  /* 0x0000003a3b3e7223 */ /* 0x000fe4000000003e */
        /* <DEDUP_REMOVED lines=16> */
.L_x_2558:
[----:B------:R-:W-:Y:S01]  /*09c0*/  UMOV UR4, 0xffffffff ;  /* 0xffffffff00047882 */ /* 0x000fe20000000000 */
[----:B-1----:R-:W-:Y:S02]  /*09d0*/  FADD R86, R93, R90 ;  /* 0x0000005a5d567221 */ /* 0x002fe40000000000 */
[----:B------:R-:W-:Y:S05]  /*09e0*/  BRA.DIV UR4, `(.L_x_2546) ;  /* 0x0000000a04bc7947 */ /* 0x000fea000b800000 */
.L_x_2561:
[----:B------:R-:W-:Y:S01]  /*09f0*/  UMOV UR4, 0xffffffff ;  /* 0xffffffff00047882 */ /* 0x000fe20000000000 */
[----:B--2---:R-:W-:Y:S02]  /*0a00*/  FADD R86, R91, R88 ;  /* 0x000000585b567221 */ /* 0x004fe40000000000 */
[----:B------:R-:W-:Y:S05]  /*0a10*/  BRA.DIV UR4, `(.L_x_2547) ;  /* 0x0000000a04d47947 */ /* 0x000fea000b800000 */
[----:B------:R1:W2:Y:S02]  /*0a20*/  SHFL.BFLY PT, R92, R86, 0x10, 0x1f ;  /* 0x0e001f00565c7f89 */ /* 0x0002a400000e0000 */
.L_x_2564:
[----:B--2---:R-:W-:-:S04]  /*0a30*/  FADD R59, R86, R92 ;  /* 0x0000005c563b7221 */ /* 0x004fc80000000000 */
[----:B------:R-:W-:-:S04]  /*0a40*/  FMUL R59, R59, 0.001953125 ;  /* 0x3b0000003b3b7820 */ /* 0x000fc80000400000 */
[-C--:B------:R-:W-:Y:S01]  /*0a50*/  FFMA R87, R28, -R59.reuse, R87 ;  /* 0x8000003b1c577223 */ /* 0x080fe20000000057 */
[-C--:B------:R-:W-:Y:S01]  /*0a60*/  FFMA R32, R29, -R59.reuse, R32 ;  /* 0x8000003b1d207223 */ /* 0x080fe20000000020 */
[-C--:B------:R-:W-:Y:S01]  /*0a70*/  FFMA R34, R31, -R59.reuse, R34 ;  /* 0x8000003b1f227223 */ /* 0x080fe20000000022 */
[----:B------:R-:W2:Y:S01]  /*0a80*/  LDC.64 R28, c[0x0][0x3e8] ;  /* 0x0000fa00ff1c7b82 */ /* 0x000ea20000000a00 */
[-C--:B------:R-:W-:Y:S01]  /*0a90*/  FFMA R33, R30, -R59.reuse, R33 ;  /* 0x8000003b1e217223 */ /* 0x080fe20000000021 */
        /* <DEDUP_REMOVED lines=12> */
[----:B------:R-:W-:Y:S01]  /*0b60*/  FFMA R58, R58, -R59, R55 ;  /* 0x8000003b3a3a7223 */ /* 0x000fe20000000037 */
        /* <DEDUP_REMOVED lines=22> */
[----:B------:R2:W-:Y:S06]  /*0cd0*/  STG.E.128 desc[UR6][R28.64+0x600], R24 ;  /* 0x000600181c007986 */ /* 0x0005ec000c101d06 */
[----:B------:R-:W-:Y:S05]  /*0ce0*/  @!P0 BRA `(.L_x_2548) ;  /* 0xfffffff4009c8947 */ /* 0x000fea000383ffff */
[----:B------:R-:W-:Y:S05]  /*0cf0*/  BSYNC B0 ;  /* 0x0000000000007941 */ /* 0x000fea0003800000 */
.L_x_2544:
        /* <DEDUP_REMOVED lines=8> */
[----:B--2---:R-:W-:Y:S02]  /*0d80*/  MOV R16, R69 ;  /* 0x0000004500107202 */ /* 0x004fe40000000f00 */
[----:B------:R-:W-:Y:S02]  /*0d90*/  MOV R17, R68 ;  /* 0x0000004400117202 */ /* 0x000fe40000000f00 */
[----:B------:R-:W-:Y:S02]  /*0da0*/  MOV R18, R67 ;  /* 0x0000004300127202 */ /* 0x000fe40000000f00 */
[----:B------:R-:W-:-:S02]  /*0db0*/  MOV R19, R66 ;  /* 0x0000004200137202 */ /* 0x000fc40000000f00 */
[----:B------:R-:W-:Y:S02]  /*0dc0*/  MOV R12, R65 ;  /* 0x00000041000c7202 */ /* 0x000fe40000000f00 */
[----:B------:R-:W-:Y:S02]  /*0dd0*/  MOV R13, R64 ;  /* 0x00000040000d7202 */ /* 0x000fe40000000f00 */
[----:B------:R-:W-:Y:S02]  /*0de0*/  MOV R14, R63 ;  /* 0x0000003f000e7202 */ /* 0x000fe40000000f00 */
[----:B------:R-:W-:-:S07]  /*0df0*/  MOV R15, R62 ;  /* 0x0000003e000f7202 */ /* 0x000fce0000000f00 */
.L_x_2543:
[----:B------:R-:W-:Y:S05]  /*0e00*/  BSYNC B1 ;  /* 0x0000000000017941 */ /* 0x000fea0003800000 */
.L_x_2542:
[----:B------:R-:W2:Y:S01]  /*0e10*/  S2R R25, SR_TID.X ;  /* 0x0000000000197919 */ /* 0x000ea20000002100 */
[----:B------:R-:W-:Y:S01]  /*0e20*/  MOV R0, 0x400 ;  /* 0x0000040000007802 */ /* 0x000fe20000000f00 */
[----:B------:R-:W-:Y:S05]  /*0e30*/  WARPSYNC.ALL ;  /* 0x0000000000007948 */ /* 0x000fea0003800000 */
[----:B------:R-:W3:Y:S01]  /*0e40*/  S2R R3, SR_CgaCtaId ;  /* 0x0000000000037919 */ /* 0x000ee20000008800 */
[----:B------:R-:W-:Y:S01]  /*0e50*/  USHF.L.U32 UR4, UR5, 0x9, URZ ;  /* 0x0000000905047899 */ /* 0x000fe200080006ff */
[----:B--2---:R-:W-:-:S04]  /*0e60*/  SHF.R.U32.HI R2, RZ, 0x5, R25 ;  /* 0x00000005ff027819 */ /* 0x004fc80000011619 */
[----:B------:R-:W-:Y:S02]  /*0e70*/  LEA R83, R2, R83, 0x7 ;  /* 0x0000005302537211 */ /* 0x000fe400078e38ff */
[----:B---3--:R-:W-:-:S04]  /*0e80*/  LEA R0, R3, R0, 0x18 ;  /* 0x0000000003007211 */ /* 0x008fc800078ec0ff */
[-C--:B------:R-:W-:Y:S02]  /*0e90*/  LEA R2, R83, R0.reuse, 0x4 ;  /* 0x0000000053027211 */ /* 0x080fe400078e20ff */
[----:B------:R-:W-:-:S03]  /*0ea0*/  LEA R0, R25, R0, 0x2 ;  /* 0x0000000019007211 */ /* 0x000fc600078e10ff */
[----:B------:R-:W-:Y:S04]  /*0eb0*/  STS.128 [R2], R4 ;  /* 0x0000000402007388 */ /* 0x000fe80000000c00 */
[----:B------:R-:W-:Y:S04]  /*0ec0*/  STS.128 [R2+0x200], R8 ;  /* 0x0002000802007388 */ /* 0x000fe80000000c00 */
[----:B------:R-:W-:Y:S04]  /*0ed0*/  STS.128 [R2+0x400], R16 ;  /* 0x0004001002007388 */ /* 0x000fe80000000c00 */
[----:B------:R2:W-:Y:S01]  /*0ee0*/  STS.128 [R2+0x600], R12 ;  /* 0x0006000c02007388 */ /* 0x0005e20000000c00 */
[----:B------:R-:W-:Y:S08]  /*0ef0*/  BAR.SYNC.DEFER_BLOCKING 0x0 ;  /* 0x0000000000007b1d */ /* 0x000ff00000010000 */
[----:B--2---:R-:W2:Y:S01]  /*0f00*/  LDC.64 R2, c[0x0][0x3e0] ;  /* 0x0000f800ff027b82 */ /* 0x004ea20000000a00 */
        /* <DEDUP_REMOVED lines=19> */
[----:B-1----:R-:W-:-:S03]  /*1040*/  FADD R20, R20, R23 ;  /* 0x0000001714147221 */ /* 0x002fc60000000000 */
[----:B------:R-:W1:Y:S01]  /*1050*/  LDS R17, [R0+0x1e00] ;  /* 0x001e000000117984 */ /* 0x000e620000000800 */
[----:B--2---:R-:W-:Y:S01]  /*1060*/  FADD R6, R21, R6 ;  /* 0x0000000615067221 */ /* 0x004fe20000000000 */
[----:B------:R-:W-:Y:S01]  /*1070*/  FADD R5, R22, R5 ;  /* 0x0000000516057221 */ /* 0x000fe20000000000 */
[----:B------:R-:W-:Y:S01]  /*1080*/  FADD R4, R4, R7 ;  /* 0x0000000704047221 */ /* 0x000fe20000000000 */
[----:B------:R-:W-:Y:S01]  /*1090*/  LOP3.LUT R7, R25, UR4, RZ, 0xfc, !PT ;  /* 0x0000000419077c12 */ /* 0x000fe2000f8efcff */
[----:B------:R-:W-:-:S04]  /*10a0*/  FADD R9, R20, R9 ;  /* 0x0000000914097221 */ /* 0x000fc80000000000 */
[----:B------:R-:W-:-:S04]  /*10b0*/  IMAD.WIDE.U32 R2, R7, 0x4, R2 ;  /* 0x0000000407027825 */ /* 0x000fc800078e0002 */
[----:B------:R-:W-:Y:S01]  /*10c0*/  FADD R6, R6, R11 ;  /* 0x0000000b06067221 */ /* 0x000fe20000000000 */
[----:B------:R-:W-:Y:S01]  /*10d0*/  FADD R5, R5, R8 ;  /* 0x0000000805057221 */ /* 0x000fe20000000000 */
[----:B---3--:R-:W-:Y:S01]  /*10e0*/  FADD R4, R4, R13 ;  /* 0x0000000d04047221 */ /* 0x008fe20000000000 */
[----:B----4-:R-:W-:Y:S01]  /*10f0*/  FADD R9, R9, R10 ;  /* 0x0000000a09097221 */ /* 0x010fe20000000000 */
[----:B-----5:R-:W-:-:S04]  /*1100*/  FADD R15, R6, R15 ;  /* 0x0000000f060f7221 */ /* 0x020fc80000000000 */
[----:B------:R-:W-:Y:S01]  /*1110*/  STG.E desc[UR6][R2.64], R9 ;  /* 0x0000000902007986 */ /* 0x000fe2000c101906 */
[----:B0-----:R-:W-:-:S03]  /*1120*/  FADD R5, R5, R12 ;  /* 0x0000000c05057221 */ /* 0x001fc60000000000 */
[----:B------:R-:W-:Y:S01]  /*1130*/  STG.E desc[UR6][R2.64+0x200], R15 ;  /* 0x0002000f02007986 */ /* 0x000fe2000c101906 */
[----:B-1----:R-:W-:-:S03]  /*1140*/  FADD R17, R4, R17 ;  /* 0x0000001104117221 */ /* 0x002fc60000000000 */
[----:B------:R-:W-:Y:S04]  /*1150*/  STG.E desc[UR6][R2.64+0x400], R5 ;  /* 0x0004000502007986 */ /* 0x000fe8000c101906 */
[----:B------:R-:W-:Y:S01]  /*1160*/  STG.E desc[UR6][R2.64+0x600], R17 ;  /* 0x0006001102007986 */ /* 0x000fe2000c101906 */
[----:B------:R-:W-:Y:S05]  /*1170*/  EXIT ;  /* 0x000000000000794d */ /* 0x000fea0003800000 */
.L_x_2545:
        /* <DEDUP_REMOVED lines=8> */
.L_x_2550:
[----:B------:R-:W-:Y:S05]  /*1200*/  BSYNC B2 ;  /* 0x0000000000027941 */ /* 0x000fea0003800000 */
.L_x_2549:
        /* <DEDUP_REMOVED lines=8> */
.L_x_2551:
[----:B------:R-:W-:Y:S02]  /*1290*/  HFMA2 R84, -RZ, RZ, 0, 1.1920928955078125e-07 ;  /* 0x00000002ff547431 */ /* 0x000fe400000001ff */
[----:B------:R-:W-:Y:S01]  /*12a0*/  FADD R86, RZ, R91 ;  /* 0x0000005bff567221 */ /* 0x000fe20000000000 */
[----:B------:R-:W-:-:S07]  /*12b0*/  FADD R88, R90, R92 ;  /* 0x0000005c5a587221 */ /* 0x000fce0000000000 */
[----:B------:R-:W-:Y:S05]  /*12c0*/  WARPSYNC.COLLECTIVE R89, `(.L_x_2552) ;  /* 0x0000000059087348 */ /* 0x000fea0003c00000 */
[----:B------:R0:W1:Y:S02]  /*12d0*/  SHFL.BFLY P0, R92, R86, R84, R59 ;  /* 0x0c000054565c7389 */ /* 0x000064000000003b */
[----:B01----:R-:W-:Y:S05]  /*12e0*/  ENDCOLLECTIVE ;  /* 0x000000000000791b */ /* 0x003fea0003800000 */
.L_x_2552:
[----:B------:R-:W-:Y:S01]  /*12f0*/  FADD R93, R86, R92 ;  /* 0x0000005c565d7221 */ /* 0x000fe20000000000 */
[----:B------:R-:W-:-:S07]  /*1300*/  MOV R86, R88 ;  /* 0x0000005800567202 */ /* 0x000fce0000000f00 */
[----:B------:R-:W-:Y:S05]  /*1310*/  WARPSYNC.COLLECTIVE R89, `(.L_x_2553) ;  /* 0x0000000059087348 */ /* 0x000fea0003c00000 */
[----:B------:R0:W1:Y:S02]  /*1320*/  SHFL.BFLY P0, R92, R86, R84, R59 ;  /* 0x0c000054565c7389 */ /* 0x000064000000003b */
[----:B01----:R-:W-:Y:S05]  /*1330*/  ENDCOLLECTIVE ;  /* 0x000000000000791b */ /* 0x003fea0003800000 */
.L_x_2553:
[----:B------:R-:W-:Y:S01]  /*1340*/  HFMA2 R84, -RZ, RZ, 0, 2.384185791015625e-07 ;  /* 0x00000004ff547431 */ /* 0x000fe200000001ff */
[----:B------:R-:W-:Y:S02]  /*1350*/  MOV R86, R93 ;  /* 0x0000005d00567202 */ /* 0x000fe40000000f00 */
[----:B------:R-:W-:-:S07]  /*1360*/  MOV R91, R92 ;  /* 0x0000005c005b7202 */ /* 0x000fce0000000f00 */
[----:B------:R-:W-:Y:S05]  /*1370*/  WARPSYNC.COLLECTIVE R89, `(.L_x_2554) ;  /* 0x0000000059087348 */ /* 0x000fea0003c00000 */
[----:B------:R0:W1:Y:S02]  /*1380*/  SHFL.BFLY P0, R92, R86, R84, R59 ;  /* 0x0c000054565c7389 */ /* 0x000064000000003b */
[----:B01----:R-:W-:Y:S05]  /*1390*/  ENDCOLLECTIVE ;  /* 0x000000000000791b */ /* 0x003fea0003800000 */
.L_x_2554:
[----:B------:R-:W-:-:S05]  /*13a0*/  FADD R91, R88, R91 ;  /* 0x0000005b585b7221 */ /* 0x000fca0000000000 */
[----:B------:R-:W-:Y:S01]  /*13b0*/  MOV R86, R91 ;  /* 0x0000005b00567202 */ /* 0x000fe20000000f00 */
[----:B------:R-:W-:-:S07]  /*13c0*/  FADD R93, R93, R92 ;  /* 0x0000005c5d5d7221 */ /* 0x000fce0000000000 */
[----:B------:R-:W-:Y:S05]  /*13d0*/  WARPSYNC.COLLECTIVE R89, `(.L_x_2555) ;  /* 0x0000000059087348 */ /* 0x000fea0003c00000 */
[----:B------:R0:W1:Y:S02]  /*13e0*/  SHFL.BFLY P0, R92, R86, R84, R59 ;  /* 0x0c000054565c7389 */ /* 0x000064000000003b */
[----:B01----:R-:W-:Y:S05]  /*13f0*/  ENDCOLLECTIVE ;  /* 0x000000000000791b */ /* 0x003fea0003800000 */
.L_x_2555:
[----:B------:R-:W-:Y:S01]  /*1400*/  HFMA2 R84, -RZ, RZ, 0, 4.76837158203125e-07 ;  /* 0x00000008ff547431 */ /* 0x000fe200000001ff */
[----:B------:R-:W-:Y:S02]  /*1410*/  MOV R86, R93 ;  /* 0x0000005d00567202 */ /* 0x000fe40000000f00 */
[----:B------:R-:W-:-:S07]  /*1420*/  MOV R88, R92 ;  /* 0x0000005c00587202 */ /* 0x000fce0000000f00 */
[----:B------:R-:W-:Y:S05]  /*1430*/  WARPSYNC.COLLECTIVE R89, `(.L_x_2556) ;  /* 0x0000000059087348 */ /* 0x000fea0003c00000 */
[----:B------:R0:W1:Y:S02]  /*1440*/  SHFL.BFLY P0, R92, R86, R84, R59 ;  /* 0x0c000054565c7389 */ /* 0x000064000000003b */
[----:B01----:R-:W-:Y:S05]  /*1450*/  ENDCOLLECTIVE ;  /* 0x000000000000791b */ /* 0x003fea0003800000 */
.L_x_2556:
[----:B------:R-:W-:-:S05]  /*1460*/  FADD R91, R91, R88 ;  /* 0x000000585b5b7221 */ /* 0x000fca0000000000 */
[----:B------:R-:W-:Y:S02]  /*1470*/  MOV R86, R91 ;  /* 0x0000005b00567202 */ /* 0x000fe40000000f00 */
[----:B------:R-:W-:-:S07]  /*1480*/  MOV R90, R92 ;  /* 0x0000005c005a7202 */ /* 0x000fce0000000f00 */
[----:B------:R-:W-:Y:S05]  /*1490*/  WARPSYNC.COLLECTIVE R89, `(.L_x_2557) ;  /* 0x0000000059087348 */ /* 0x000fea0003c00000 */
[----:B------:R0:W1:Y:S02]  /*14a0*/  SHFL.BFLY P0, R92, R86, R84, R59 ;  /* 0x0c000054565c7389 */ /* 0x000064000000003b */
[----:B01----:R-:W-:Y:S05]  /*14b0*/  ENDCOLLECTIVE ;  /* 0x000000000000791b */ /* 0x003fea0003800000 */
.L_x_2557:
[----:B------:R-:W-:Y:S01]  /*14c0*/  MOV R88, R92 ;  /* 0x0000005c00587202 */ /* 0x000fe20000000f00 */
[----:B------:R-:W-:Y:S06]  /*14d0*/  BRA `(.L_x_2558) ;  /* 0xfffffff400387947 */ /* 0x000fec000383ffff */
.L_x_2546:
[----:B------:R-:W-:Y:S01]  /*14e0*/  HFMA2 R84, -RZ, RZ, 0, 9.5367431640625e-07 ;  /* 0x00000010ff547431 */ /* 0x000fe200000001ff */
[----:B------:R-:W-:Y:S01]  /*14f0*/  BSSY B2, `(.L_x_2559) ;  /* 0x0000006000027945 */ /* 0x000fe20003800000 */
[----:B------:R-:W-:Y:S02]  /*1500*/  MOV R59, 0x1f ;  /* 0x0000001f003b7802 */ /* 0x000fe40000000f00 */
[----:B------:R-:W-:-:S07]  /*1510*/  MOV R89, 0xffffffff ;  /* 0xffffffff00597802 */ /* 0x000fce0000000f00 */
[----:B0-2--5:R-:W-:Y:S05]  /*1520*/  WARPSYNC.COLLECTIVE R89, `(.L_x_2560) ;  /* 0x0000000059087348 */ /* 0x025fea0003c00000 */
[----:B------:R1:W3:Y:S02]  /*1530*/  SHFL.BFLY P0, R92, R86, R84, R59 ;  /* 0x0c000054565c7389 */ /* 0x0002e4000000003b */
[----:B0123-5:R-:W-:Y:S05]  /*1540*/  ENDCOLLECTIVE ;  /* 0x000000000000791b */ /* 0x02ffea0003800000 */
.L_x_2560:
[----:B------:R-:W-:Y:S05]  /*1550*/  BSYNC B2 ;  /* 0x0000000000027941 */ /* 0x000fea0003800000 */
.L_x_2559:
[----:B------:R-:W-:Y:S05]  /*1560*/  BRA `(.L_x_2561) ;  /* 0xfffffff400207947 */ /* 0x000fea000383ffff */
.L_x_2547:
[----:B------:R-:W-:Y:S01]  /*1570*/  HFMA2 R84, -RZ, RZ, 0, 9.5367431640625e-07 ;  /* 0x00000010ff547431 */ /* 0x000fe200000001ff */
[----:B------:R-:W-:Y:S01]  /*1580*/  BSSY B2, `(.L_x_2562) ;  /* 0x0000006000027945 */ /* 0x000fe20003800000 */
[----:B------:R-:W-:Y:S02]  /*1590*/  MOV R59, 0x1f ;  /* 0x0000001f003b7802 */ /* 0x000fe40000000f00 */
[----:B------:R-:W-:-:S07]  /*15a0*/  MOV R89, 0xffffffff ;  /* 0xffffffff00597802 */ /* 0x000fce0000000f00 */
[----:B0----5:R-:W-:Y:S05]  /*15b0*/  WARPSYNC.COLLECTIVE R89, `(.L_x_2563) ;  /* 0x0000000059087348 */ /* 0x021fea0003c00000 */
[----:B------:R1:W2:Y:S02]  /*15c0*/  SHFL.BFLY P0, R92, R86, R84, R59 ;  /* 0x0c000054565c7389 */ /* 0x0002a4000000003b */
[----:B012--5:R-:W-:Y:S05]  /*15d0*/  ENDCOLLECTIVE ;  /* 0x000000000000791b */ /* 0x027fea0003800000 */
.L_x_2563:
[----:B------:R-:W-:Y:S05]  /*15e0*/  BSYNC B2 ;  /* 0x0000000000027941 */ /* 0x000fea0003800000 */
.L_x_2562:
[----:B------:R-:W-:Y:S05]  /*15f0*/  BRA `(.L_x_2564) ;  /* 0xfffffff4000c7947 */ /* 0x000fea000383ffff */
.L_x_2565:
        /* <DEDUP_REMOVED lines=16> */
.L_x_5145:


//--------------------- .text._ZN18transformer_engine13normalization26rmsnorm_bwd_general_kernelINS0_13Kernel_traitsI13__nv_bfloat16fS3_fjLj4096ELj1ELj1ELj4ELj16ENS0_18Kernel_traits_baseILj4096ES3_fS3_fjLj128EEEEELb0EEEvNS0_20BackwardKernelParamsE --------------------------
	.section	.text._ZN18transformer_engine13normalization26rmsnorm_bwd_general_kernelINS0_13Kernel_traitsI13__nv_bfloat16fS3_fjLj4096ELj1ELj1ELj4ELj16ENS0_18Kernel_traits_baseILj4096ES3_fS3_fjLj128EEEEELb0EEEvNS0_20BackwardKernelParamsE,"ax",@progbits
	.align	128
        .global         _ZN18transformer_engine13normalization26rmsnorm_bwd_general_kernelINS0_13Kernel_traitsI13__nv_bfloat16fS3_fjLj4096ELj1ELj1ELj4ELj16ENS0_18Kernel_traits_baseILj4096ES3_fS3_fjLj128EEEEELb0EEEvNS0_20BackwardKernelParamsE
        .type           _ZN18transformer_engine13normalization26rmsnorm_bwd_general_kernelINS0_13Kernel_traitsI13__nv_bfloat16fS3_fjLj4096ELj1ELj1ELj4ELj16ENS0_18Kernel_traits_baseILj4096ES3_fS3_fjLj128EEEEELb0EEEvNS0_20BackwardKernelParamsE,@function
        .size           _ZN18transformer_engine13normalization26rmsnorm_bwd_general_kernelINS0_13Kernel_traitsI13__nv_bfloat16fS3_fjLj4096ELj1ELj1ELj4ELj16ENS0_18Kernel_traits_baseILj4096ES3_fS3_fjLj128EEEEELb0EEEvNS0_20BackwardKernelParamsE,(.L_x_5078 - _ZN18transformer_engine13normalization26rmsnorm_bwd_general_kernelINS0_13Kernel_traitsI13__nv_bfloat16fS3_fjLj4096ELj1ELj1ELj4ELj16ENS0_18Kernel_traits_baseILj4096ES3_fS3_fjLj128EEEEELb0EEEvNS0_20BackwardKernelParamsE)
        .other          _ZN18transformer_engine13normalization26rmsnorm_bwd_general_kernelINS0_13Kernel_traitsI13__nv_bfloat16fS3_fjLj4096ELj1ELj1ELj4ELj16ENS0_18Kernel_traits_baseILj4096ES3_fS3_fjLj128EEEEELb0EEEvNS0_20BackwardKernelParamsE,@"STO_CUDA_ENTRY STV_DEFAULT"
_ZN18transformer_engine13normalization26rmsnorm_bwd_general_kernelINS0_13Kernel_traitsI13__nv_bfloat16fS3_fjLj4096ELj1ELj1ELj4ELj16ENS0_18Kernel_traits_baseILj4096ES3_fS3_fjLj128EEEEELb0EEEvNS0_20BackwardKernelParamsE:
.text._ZN18transformer_engine13normalization26rmsnorm_bwd_general_kernelINS0_13Kernel_traitsI13__nv_bfloat16fS3_fjLj4096ELj1ELj1ELj4ELj16ENS0_18Kernel_traits_baseILj4096ES3_fS3_fjLj128EEEEELb0EEEvNS0_20BackwardKernelParamsE:
        /* <DEDUP_REMOVED lines=48> */
.L_x_2569:
        /* <DEDUP_REMOVED lines=12> */
.L_x_2570:
[----:B------:R-:W-:Y:S05]  /*03c0*/  BSYNC.RECONVERGENT B1 ;  /* 0x0000000000017941 */ /* 0x000fea0003800200 */
.L_x_2568:
        /* <DEDUP_REMOVED lines=19> */
.L_x_2572:
        /* <DEDUP_REMOVED lines=12> */
.L_x_2573:
[----:B------:R-:W-:Y:S05]  /*05c0*/  BSYNC.RECONVERGENT B1 ;  /* 0x0000000000017941 */ /* 0x000fea0003800200 */
.L_x_2571:
        /* <DEDUP_REMOVED lines=19> */
.L_x_2575:
        /* <DEDUP_REMOVED lines=12> */
.L_x_2576:
[----:B------:R-:W-:Y:S05]  /*07c0*/  BSYNC.RECONVERGENT B1 ;  /* 0x0000000000017941 */ /* 0x000fea0003800200 */
.L_x_2574:
        /* <DEDUP_REMOVED lines=19> */
.L_x_2578:
        /* <DEDUP_REMOVED lines=12> */
.L_x_2579:
[----:B------:R-:W-:Y:S05]  /*09c0*/  BSYNC.RECONVERGENT B1 ;  /* 0x0000000000017941 */ /* 0x000fea0003800200 */
.L_x_2577:
        /* <DEDUP_REMOVED lines=19> */
.L_x_2581:
        /* <DEDUP_REMOVED lines=12> */
.L_x_2582:
[----:B------:R-:W-:Y:S05]  /*0bc0*/  BSYNC.RECONVERGENT B1 ;  /* 0x0000000000017941 */ /* 0x000fea0003800200 */
.L_x_2580:
        /* <DEDUP_REMOVED lines=19> */
.L_x_2584:
        /* <DEDUP_REMOVED lines=12> */
.L_x_2585:
[----:B------:R-:W-:Y:S05]  /*0dc0*/  BSYNC.RECONVERGENT B1 ;  /* 0x0000000000017941 */ /* 0x000fea0003800200 */
.L_x_2583:
[----:B------:R-:W-:Y:S01]  /*0dd0*/  LEA R15, R160, R15, 0x9 ;  /* 0x0000000fa00f7211 */ /* 0x000fe200078e48ff */
        /* <DEDUP_REMOVED lines=18> */
.L_x_2587:
        /* <DEDUP_REMOVED lines=12> */
.L_x_2588:
[----:B------:R-:W-:Y:S05]  /*0fc0*/  BSYNC.RECONVERGENT B1 ;  /* 0x0000000000017941 */ /* 0x000fea0003800200 */
.L_x_2586:
        /* <DEDUP_REMOVED lines=19> */
.L_x_2590:
        /* <DEDUP_REMOVED lines=12> */
.L_x_2591:
[----:B------:R-:W-:Y:S05]  /*11c0*/  BSYNC.RECONVERGENT B1 ;  /* 0x0000000000017941 */ /* 0x000fea0003800200 */
.L_x_2589:
[----:B-----5:R-:W-:Y:S01]  /*11d0*/  IMAD.U32 R99, R12, 0x10000, RZ ;  /* 0x000100000c637824 */ /* 0x020fe200078e00ff */
[----:B------:R-:W-:Y:S01]  /*11e0*/  SHF.L.U32 R103, R14, 0x10, RZ ;  /* 0x000000100e677819 */ /* 0x000fe200000006ff */
[----:B------:R-:W-:Y:S02]  /*11f0*/  IMAD.U32 R101, R13, 0x10000, RZ ;  /* 0x000100000d657824 */ /* 0x000fe400078e00ff */
[----:B------:R-:W-:-:S07]  /*1200*/  IMAD.U32 R105, R15, 0x10000, RZ ;  /* 0x000100000f697824 */ /* 0x000fce00078e00ff */
.L_x_2567:
[----:B------:R-:W-:Y:S05]  /*1210*/  BSYNC.RECONVERGENT B0 ;  /* 0x0000000000007941 */ /* 0x000fea0003800200 */
.L_x_2566:
        /* <DEDUP_REMOVED lines=20> */
[----:B------:R-:W-:Y:S01]  /*1360*/  I2FP.F32.S32 R60, UR9 ;  /* 0x00000009003c7c45 */ /* 0x000fe20008201400 */
[----:B------:R-:W-:-:S04]  /*1370*/  IMAD R107, R160, 0x200, R5 ;  /* 0x00000200a06b7824 */ /* 0x000fc800078e0205 */
[----:B0-----:R-:W-:Y:S02]  /*1380*/  IMAD R6, R160, 0x200, R107 ;  /* 0x00000200a0067824 */ /* 0x001fe400078e026b */
[----:B------:R-:W-:Y:S02]  /*1390*/  VIADD R7, R60, 0x1800000 ;  /* 0x018000003c077836 */ /* 0x000fe40000000000 */
[----:B------:R-:W-:Y:S01]  /*13a0*/  IMAD R109, R160, 0x200, R6 ;  /* 0x00000200a06d7824 */ /* 0x000fe200078e0206 */
[----:B------:R-:W-:Y:S02]  /*13b0*/  IADD3 R80, PT, PT, -R6, UR9, RZ ;  /* 0x0000000906507c10 */ /* 0x000fe4000fffe1ff */
[----:B------:R-:W-:Y:S02]  /*13c0*/  LOP3.LUT R64, R7, 0x7f800000, RZ, 0xc0, !PT ;  /* 0x7f80000007407812 */ /* 0x000fe400078ec0ff */
[----:B-1----:R-:W-:-:S04]  /*13d0*/  ISETP.NE.AND P0, PT, RZ, UR4, PT ;  /* 0x00000004ff007c0c */ /* 0x002fc8000bf05270 */
[----:B------:R-:W-:Y:S02]  /*13e0*/  FSEL R76, RZ, 1, !P0 ;  /* 0x3f800000ff4c7808 */ /* 0x000fe40004000000 */
[----:B------:R-:W-:-:S03]  /*13f0*/  ISETP.GT.U32.AND P0, PT, R64, 0x1ffffff, PT ;  /* 0x01ffffff4000780c */ /* 0x000fc60003f04070 */
        /* <DEDUP_REMOVED lines=45> */
[----:B------:R-:W-:Y:S05]  /*16d0*/  CALL.REL.NOINC `($__internal_25_$__cuda_sm20_rcp_rn_f32_slowpath) ;  /* 0x0000004800fc7944 */ /* 0x000fea0003c00000 */
[----:B------:R-:W-:Y:S05]  /*16e0*/  BRA `(.L_x_2594) ;  /* 0x0000000000107947 */ /* 0x000fea0003800000 */
.L_x_2593:
[----:B------:R-:W0:Y:S02]  /*16f0*/  MUFU.RCP R65, R60 ;  /* 0x0000003c00417308 */ /* 0x000e240000001000 */
[----:B0-----:R-:W-:-:S04]  /*1700*/  FFMA R64, R60, R65, -1 ;  /* 0xbf8000003c407423 */ /* 0x001fc80000000041 */
[----:B------:R-:W-:-:S04]  /*1710*/  FADD.FTZ R64, -R64, -RZ ;  /* 0x800000ff40407221 */ /* 0x000fc80000010100 */
[----:B------:R-:W-:-:S07]  /*1720*/  FFMA R86, R65, R64, R65 ;  /* 0x0000004041567223 */ /* 0x000fce0000000041 */
.L_x_2594:
[----:B------:R-:W-:Y:S02]  /*1730*/  HFMA2 R60, -RZ, RZ, 0, 0 ;  /* 0x00000000ff3c7431 */ /* 0x000fe400000001ff */
[----:B------:R-:W-:Y:S01]  /*1740*/  IMAD.MOV.U32 R88, RZ, RZ, R0 ;  /* 0x000000ffff587224 */ /* 0x000fe200078e0000 */
[----:B------:R-:W-:Y:S01]  /*1750*/  UPLOP3.LUT UP0, UPT, UPT, UPT, UPT, 0x40, 0x4 ;  /* 0x000000000004789c */ /* 0x000fe20003f0e870 */
[----:B------:R-:W-:-:S10]  /*1760*/  IMAD.MOV.U32 R87, RZ, RZ, RZ ;  /* 0x000000ffff577224 */ /* 0x000fd400078e00ff */
.L_x_2672:
        /* <DEDUP_REMOVED lines=28> */
.L_x_2598:
[----:B------:R1:W5:Y:S02]  /*1930*/  LDG.E.128 R64, desc[UR10][R102.64] ;  /* 0x0000000a66407981 */ /* 0x000364000c1e1d00 */
.L_x_2599:
[----:B------:R-:W-:Y:S05]  /*1940*/  BSYNC.RECONVERGENT B1 ;  /* 0x0000000000017941 */ /* 0x000fea0003800200 */
.L_x_2597:
        /* <DEDUP_REMOVED lines=18> */
.L_x_2601:
[----:B------:R-:W2:Y:S02]  /*1a70*/  LDG.E.64 R102, desc[UR10][R102.64] ;  /* 0x0000000a66667981 */ /* 0x000ea4000c1e1b00 */
[C-C-:B--2---:R-:W-:Y:S02]  /*1a80*/  SHF.R.U64 R105, R102.reuse, 0x10, R103.reuse ;  /* 0x0000001066697819 */ /* 0x144fe40000001267 */
[----:B------:R-:W-:Y:S02]  /*1a90*/  PRMT R104, R102, 0x7610, R104 ;  /* 0x0000761066687816 */ /* 0x000fe40000000068 */
[----:B------:R-:W-:Y:S02]  /*1aa0*/  SHF.R.U32.HI R155, RZ, 0x10, R103 ;  /* 0x00000010ff9b7819 */ /* 0x000fe40000011667 */
[----:B------:R-:W-:-:S07]  /*1ab0*/  PRMT R153, R103, 0x7610, R153 ;  /* 0x0000761067997816 */ /* 0x000fce0000000099 */
.L_x_2602:
[----:B------:R-:W-:Y:S05]  /*1ac0*/  BSYNC.RECONVERGENT B1 ;  /* 0x0000000000017941 */ /* 0x000fea0003800200 */
.L_x_2600:
[----:B------:R-:W0:Y:S01]  /*1ad0*/  LDC R157, c[0x0][0x384] ;  /* 0x0000e100ff9d7b82 */ /* 0x000e220000000800 */
[----:B-----5:R-:W-:Y:S02]  /*1ae0*/  IMAD.U32 R104, R104, 0x10000, RZ ;  /* 0x0001000068687824 */ /* 0x020fe400078e00ff */
[C---:B------:R-:W-:Y:S01]  /*1af0*/  FMUL R107, R90.reuse, R64 ;  /* 0x000000405a6b7220 */ /* 0x040fe20000400000 */
[----:B------:R-:W-:Y:S02]  /*1b00*/  IMAD.U32 R105, R105, 0x10000, RZ ;  /* 0x0001000069697824 */ /* 0x000fe400078e00ff */
[C---:B------:R-:W-:Y:S01]  /*1b10*/  FMUL R110, R90.reuse, R65 ;  /* 0x000000415a6e7220 */ /* 0x040fe20000400000 */
[----:B------:R-:W-:Y:S01]  /*1b20*/  FMUL R158, R7, R104 ;  /* 0x00000068079e7220 */ /* 0x000fe20000400000 */
[----:B------:R-:W-:Y:S02]  /*1b30*/  IMAD.U32 R156, R153, 0x10000, RZ ;  /* 0x00010000999c7824 */ /* 0x000fe400078e00ff */
[----:B------:R-:W-:Y:S01]  /*1b40*/  FMUL R123, R90, R66 ;  /* 0x000000425a7b7220 */ /* 0x000fe20000400000 */
[----:B------:R-:W-:-:S02]  /*1b50*/  IMAD.U32 R153, R155, 0x10000, RZ ;  /* 0x000100009b997824 */ /* 0x000fc400078e00ff */
[----:B------:R-:W-:Y:S01]  /*1b60*/  FMUL R155, R8, R105 ;  /* 0x00000069089b7220 */ /* 0x000fe20000400000 */
[----:B------:R-:W-:Y:S01]  /*1b70*/  FADD R64, RZ, R158 ;  /* 0x0000009eff407221 */ /* 0x000fe20000000000 */
[----:B------:R-:W-:Y:S01]  /*1b80*/  FFMA R65, R107, R158, RZ ;  /* 0x0000009e6b417223 */ /* 0x000fe200000000ff */
[----:B------:R-:W-:Y:S01]  /*1b90*/  FMUL R154, R90, R67 ;  /* 0x000000435a9a7220 */ /* 0x000fe20000400000 */
[-C--:B------:R-:W-:Y:S01]  /*1ba0*/  FFMA R62, R123, R156.reuse, R62 ;  /* 0x0000009c7b3e7223 */ /* 0x080fe2000000003e */
[----:B------:R-:W-:Y:S01]  /*1bb0*/  FADD R67, R64, R155 ;  /* 0x0000009b40437221 */ /* 0x000fe20000000000 */
[----:B------:R-:W-:Y:S01]  /*1bc0*/  FMUL R156, R9, R156 ;  /* 0x0000009c099c7220 */ /* 0x000fe20000400000 */
[----:B------:R-:W-:Y:S01]  /*1bd0*/  FFMA R64, R110, R155, R65 ;  /* 0x0000009b6e407223 */ /* 0x000fe20000000041 */
[-C--:B------:R-:W-:Y:S01]  /*1be0*/  FFMA R63, R154, R153.reuse, R63 ;  /* 0x000000999a3f7223 */ /* 0x080fe2000000003f */
[----:B------:R-:W-:Y:S01]  /*1bf0*/  FMUL R153, R10, R153 ;  /* 0x000000990a997220 */ /* 0x000fe20000400000 */
[----:B------:R-:W-:Y:S01]  /*1c00*/  FADD R66, R67, R156 ;  /* 0x0000009c43427221 */ /* 0x000fe20000000000 */
[----:B------:R-:W-:Y:S01]  /*1c10*/  FFMA R65, R123, R156, R64 ;  /* 0x0000009c7b417223 */ /* 0x000fe20000000040 */
[----:B------:R-:W-:Y:S01]  /*1c20*/  FFMA R60, R107, R104, R60 ;  /* 0x000000686b3c7223 */ /* 0x000fe2000000003c */
[----:B------:R-:W-:Y:S01]  /*1c30*/  FFMA R61, R110, R105, R61 ;  /* 0x000000696e3d7223 */ /* 0x000fe2000000003d */
[----:B------:R-:W-:Y:S01]  /*1c40*/  FADD R105, R66, R153 ;  /* 0x0000009942697221 */ /* 0x000fe20000000000 */
[----:B0-----:R-:W-:-:S02]  /*1c50*/  IMAD R103, R157, 0x200, R5 ;  /* 0x000002009d677824 */ /* 0x001fc400078e0205 */
[----:B------:R-:W-:-:S03]  /*1c60*/  FFMA R104, R154, R153, R65 ;  /* 0x000000999a687223 */ /* 0x000fc60000000041 */
        /* <DEDUP_REMOVED lines=11> */
.L_x_2604:
        /* <DEDUP_REMOVED lines=9> */
.L_x_2605:
[----:B------:R-:W-:Y:S05]  /*1db0*/  BSYNC.RECONVERGENT B1 ;  /* 0x0000000000017941 */ /* 0x000fea0003800200 */
.L_x_2603:
[----:B------:R-:W-:-:S03]  /*1dc0*/  IMAD.WIDE R102, R103, 0x2, R160 ;  /* 0x0000000267667825 */ /* 0x000fc600078e02a0 */
[----:B------:R-:W-:-:S04]  /*1dd0*/  LOP3.LUT P0, RZ, R102, 0x7, RZ, 0xc0, !PT ;  /* 0x0000000766ff7812 */ /* 0x000fc8000780c0ff */
[----:B------:R-:W-:-:S13]  /*1de0*/  ISETP.LT.U32.OR P0, PT, R79, 0x4, P0 ;  /* 0x000000044f00780c */ /* 0x000fda0000701470 */
[----:B01----:R-:W2:Y:S01]  /*1df0*/  @!P0 LDG.E.64 R100, desc[UR10][R102.64] ;  /* 0x0000000a66648981 */ /* 0x003ea2000c1e1b00 */
[----:B------:R-:W-:Y:S01]  /*1e00*/  BSSY.RECONVERGENT B1, `(.L_x_2606) ;  /* 0x0000012000017945 */ /* 0x000fe20003800200 */
[C---:B--2---:R-:W-:Y:S02]  /*1e10*/  @!P0 SHF.R.U64 R151, R100.reuse, 0x10, R101 ;  /* 0x0000001064978819 */ /* 0x044fe40000001265 */
        /* <DEDUP_REMOVED lines=16> */
.L_x_2607:
[----:B------:R-:W-:Y:S05]  /*1f20*/  BSYNC.RECONVERGENT B1 ;  /* 0x0000000000017941 */ /* 0x000fea0003800200 */
.L_x_2606:
[C---:B-----5:R-:W-:Y:S01]  /*1f30*/  FMUL R101, R90.reuse, R64 ;  /* 0x000000405a657220 */ /* 0x060fe20000400000 */
[----:B------:R-:W-:Y:S02]  /*1f40*/  IMAD.U32 R152, R149, 0x10000, RZ ;  /* 0x0001000095987824 */ /* 0x000fe400078e00ff */
[----:B------:R-:W-:Y:S01]  /*1f50*/  FMUL R100, R90, R65 ;  /* 0x000000415a647220 */ /* 0x000fe20000400000 */
[----:B------:R-:W-:Y:S01]  /*1f60*/  IMAD.U32 R151, R151, 0x10000, RZ ;  /* 0x0001000097977824 */ /* 0x000fe200078e00ff */
[----:B------:R-:W-:Y:S01]  /*1f70*/  ISETP.GE.AND P0, PT, R6, UR9, PT ;  /* 0x0000000906007c0c */ /* 0x000fe2000bf06270 */
[-C--:B------:R-:W-:Y:S01]  /*1f80*/  FFMA R56, R101, R152.reuse, R56 ;  /* 0x0000009865387223 */ /* 0x080fe20000000038 */
[----:B------:R-:W-:Y:S01]  /*1f90*/  FMUL R152, R11, R152 ;  /* 0x000000980b987220 */ /* 0x000fe20000400000 */
[----:B------:R-:W-:Y:S01]  /*1fa0*/  FFMA R57, R100, R151, R57 ;  /* 0x0000009764397223 */ /* 0x000fe20000000039 */
[----:B------:R-:W-:Y:S01]  /*1fb0*/  FMUL R121, R90, R66 ;  /* 0x000000425a797220 */ /* 0x000fe20000400000 */
[----:B------:R-:W-:-:S02]  /*1fc0*/  IMAD.U32 R150, R150, 0x10000, RZ ;  /* 0x0001000096967824 */ /* 0x000fc400078e00ff */
[----:B------:R-:W-:Y:S01]  /*1fd0*/  FMUL R151, R12, R151 ;  /* 0x000000970c977220 */ /* 0x000fe20000400000 */
[----:B------:R-:W-:Y:S01]  /*1fe0*/  FADD R64, R105, R152 ;  /* 0x0000009869407221 */ /* 0x000fe20000000000 */
[----:B------:R-:W-:Y:S01]  /*1ff0*/  FFMA R65, R101, R152, R104 ;  /* 0x0000009865417223 */ /* 0x000fe20000000068 */
[----:B------:R-:W-:Y:S01]  /*2000*/  FMUL R149, R90, R67 ;  /* 0x000000435a957220 */ /* 0x000fe20000400000 */
[----:B------:R-:W-:Y:S02]  /*2010*/  IMAD.U32 R148, R148, 0x10000, RZ ;  /* 0x0001000094947824 */ /* 0x000fe400078e00ff */
[-C--:B------:R-:W-:Y:S01]  /*2020*/  FFMA R58, R121, R150.reuse, R58 ;  /* 0x00000096793a7223 */ /* 0x080fe2000000003a */
[----:B------:R-:W-:Y:S01]  /*2030*/  FADD R67, R64, R151 ;  /* 0x0000009740437221 */ /* 0x000fe20000000000 */
[----:B------:R-:W-:Y:S01]  /*2040*/  FMUL R150, R13, R150 ;  /* 0x000000960d967220 */ /* 0x000fe20000400000 */
        /* <DEDUP_REMOVED lines=17> */
.L_x_2609:
        /* <DEDUP_REMOVED lines=9> */
.L_x_2610:
[----:B------:R-:W-:Y:S05]  /*21f0*/  BSYNC.RECONVERGENT B1 ;  /* 0x0000000000017941 */ /* 0x000fea0003800200 */
.L_x_2608:
        /* <DEDUP_REMOVED lines=21> */
.L_x_2612:
[----:B------:R-:W-:Y:S05]  /*2350*/  BSYNC.RECONVERGENT B1 ;  /* 0x0000000000017941 */ /* 0x000fea0003800200 */
.L_x_2611:
[----:B-----5:R-:W-:Y:S01]  /*2360*/  SHF.L.U32 R142, R142, 0x10, RZ ;  /* 0x000000108e8e7819 */ /* 0x020fe200000006ff */
[C---:B------:R-:W-:Y:S01]  /*2370*/  FMUL R108, R90.reuse, R65 ;  /* 0x000000415a6c7220 */ /* 0x040fe20000400000 */
[----:B------:R-:W-:Y:S02]  /*2380*/  IMAD R65, R157, 0x200, R6 ;  /* 0x000002009d417824 */ /* 0x000fe400078e0206 */
[----:B------:R-:W-:Y:S01]  /*2390*/  FMUL R99, R90, R64 ;  /* 0x000000405a637220 */ /* 0x000fe20000400000 */
[----:B------:R-:W-:Y:S02]  /*23a0*/  IMAD.U32 R147, R146, 0x10000, RZ ;  /* 0x0001000092937824 */ /* 0x000fe400078e00ff */
[----:B------:R-:W-:Y:S01]  /*23b0*/  FMUL R146, R15, R142 ;  /* 0x0000008e0f927220 */ /* 0x000fe20000400000 */
[----:B------:R-:W-:Y:S01]  /*23c0*/  FMUL R119, R90, R66 ;  /* 0x000000425a777220 */ /* 0x000fe20000400000 */
[----:B------:R-:W-:Y:S01]  /*23d0*/  ISETP.GE.AND P0, PT, R65, UR9, PT ;  /* 0x0000000941007c0c */ /* 0x000fe2000bf06270 */
[----:B------:R-:W-:Y:S01]  /*23e0*/  FFMA R53, R108, R147, R53 ;  /* 0x000000936c357223 */ /* 0x000fe20000000035 */
[----:B0-----:R-:W-:Y:S01]  /*23f0*/  FMUL R145, R90, R67 ;  /* 0x000000435a917220 */ /* 0x001fe20000400000 */
[----:B------:R-:W-:-:S02]  /*2400*/  IMAD.U32 R144, R103, 0x10000, RZ ;  /* 0x0001000067907824 */ /* 0x000fc400078e00ff */
[----:B------:R-:W-:Y:S01]  /*2410*/  FMUL R147, R16, R147 ;  /* 0x0000009310937220 */ /* 0x000fe20000400000 */
[----:B------:R-:W-:Y:S01]  /*2420*/  FADD R64, R105, R146 ;  /* 0x0000009269407221 */ /* 0x000fe20000000000 */
[----:B------:R-:W-:Y:S01]  /*2430*/  FFMA R67, R99, R146, R104 ;  /* 0x0000009263437223 */ /* 0x000fe20000000068 */
[-C--:B------:R-:W-:Y:S01]  /*2440*/  FFMA R54, R119, R144.reuse, R54 ;  /* 0x0000009077367223 */ /* 0x080fe20000000036 */
[----:B------:R-:W-:Y:S02]  /*2450*/  IMAD.U32 R102, R102, 0x10000, RZ ;  /* 0x0001000066667824 */ /* 0x000fe400078e00ff */
[----:B------:R-:W-:Y:S01]  /*2460*/  FADD R103, R64, R147 ;  /* 0x0000009340677221 */ /* 0x000fe20000000000 */
        /* <DEDUP_REMOVED lines=19> */
.L_x_2614:
        /* <DEDUP_REMOVED lines=9> */
.L_x_2615:
[----:B------:R-:W-:Y:S05]  /*2630*/  BSYNC.RECONVERGENT B1 ;  /* 0x0000000000017941 */ /* 0x000fea0003800200 */
.L_x_2613:
        /* <DEDUP_REMOVED lines=21> */
.L_x_2617:
[----:B------:R-:W-:Y:S05]  /*2790*/  BSYNC.RECONVERGENT B1 ;  /* 0x0000000000017941 */ /* 0x000fea0003800200 */
.L_x_2616:
[----:B-----5:R-:W-:Y:S02]  /*27a0*/  IMAD.U32 R136, R136, 0x10000, RZ ;  /* 0x0001000088887824 */ /* 0x020fe400078e00ff */
[----:B------:R-:W-:Y:S01]  /*27b0*/  FMUL R106, R90, R65 ;  /* 0x000000415a6a7220 */ /* 0x000fe20000400000 */
[----:B------:R-:W-:Y:S02]  /*27c0*/  IMAD.U32 R143, R138, 0x10000, RZ ;  /* 0x000100008a8f7824 */ /* 0x000fe400078e00ff */
[----:B------:R-:W-:Y:S01]  /*27d0*/  FMUL R97, R90, R64 ;  /* 0x000000405a617220 */ /* 0x000fe20000400000 */
[----:B0-----:R-:W-:Y:S01]  /*27e0*/  FMUL R140, R19, R136 ;  /* 0x00000088138c7220 */ /* 0x001fe20000400000 */
[----:B------:R-:W-:Y:S01]  /*27f0*/  ISETP.GE.AND P0, PT, R71, UR9, PT ;  /* 0x0000000947007c0c */ /* 0x000fe2000bf06270 */
[----:B------:R-:W-:Y:S01]  /*2800*/  FFMA R49, R106, R143, R49 ;  /* 0x0000008f6a317223 */ /* 0x000fe20000000031 */
[----:B------:R-:W-:Y:S01]  /*2810*/  FMUL R117, R90, R66 ;  /* 0x000000425a757220 */ /* 0x000fe20000400000 */
[----:B------:R-:W-:-:S02]  /*2820*/  IMAD.U32 R138, R103, 0x10000, RZ ;  /* 0x00010000678a7824 */ /* 0x000fc400078e00ff */
[----:B------:R-:W-:Y:S01]  /*2830*/  FMUL R143, R20, R143 ;  /* 0x0000008f148f7220 */ /* 0x000fe20000400000 */
[----:B------:R-:W-:Y:S01]  /*2840*/  FADD R64, R105, R140 ;  /* 0x0000008c69407221 */ /* 0x000fe20000000000 */
[----:B------:R-:W-:Y:S01]  /*2850*/  FFMA R65, R97, R140, R104 ;  /* 0x0000008c61417223 */ /* 0x000fe20000000068 */
[----:B------:R-:W-:Y:S01]  /*2860*/  FMUL R141, R90, R67 ;  /* 0x000000435a8d7220 */ /* 0x000fe20000400000 */
[-C--:B------:R-:W-:Y:S01]  /*2870*/  FFMA R50, R117, R138.reuse, R50 ;  /* 0x0000008a75327223 */ /* 0x080fe20000000032 */
        /* <DEDUP_REMOVED lines=21> */
.L_x_2619:
        /* <DEDUP_REMOVED lines=9> */
.L_x_2620:
[----:B------:R-:W-:Y:S05]  /*2a60*/  BSYNC.RECONVERGENT B1 ;  /* 0x0000000000017941 */ /* 0x000fea0003800200 */
.L_x_2618:
        /* <DEDUP_REMOVED lines=21> */
.L_x_2622:
[----:B------:R-:W-:Y:S05]  /*2bc0*/  BSYNC.RECONVERGENT B1 ;  /* 0x0000000000017941 */ /* 0x000fea0003800200 */
.L_x_2621:
[----:B-----5:R-:W-:Y:S02]  /*2bd0*/  IMAD.U32 R130, R130, 0x10000, RZ ;  /* 0x0001000082827824 */ /* 0x020fe400078e00ff */
[----:B------:R-:W-:Y:S01]  /*2be0*/  FMUL R98, R90, R65 ;  /* 0x000000415a627220 */ /* 0x000fe20000400000 */
[----:B------:R-:W-:Y:S02]  /*2bf0*/  IMAD.U32 R139, R132, 0x10000, RZ ;  /* 0x00010000848b7824 */ /* 0x000fe400078e00ff */
[----:B------:R-:W-:Y:S01]  /*2c00*/  FMUL R95, R90, R64 ;  /* 0x000000405a5f7220 */ /* 0x000fe20000400000 */
[----:B------:R-:W-:Y:S01]  /*2c10*/  FMUL R134, R23, R130 ;  /* 0x0000008217867220 */ /* 0x000fe20000400000 */
        /* <DEDUP_REMOVED lines=8> */
[----:B------:R-:W-:Y:S01]  /*2ca0*/  SHF.L.U32 R102, R102, 0x10, RZ ;  /* 0x0000001066667819 */ /* 0x000fe200000006ff */
[-C--:B------:R-:W-:Y:S01]  /*2cb0*/  FFMA R46, R115, R132.reuse, R46 ;  /* 0x00000084732e7223 */ /* 0x080fe2000000002e */
        /* <DEDUP_REMOVED lines=20> */
.L_x_2624:
        /* <DEDUP_REMOVED lines=9> */
.L_x_2625:
[----:B------:R-:W-:Y:S05]  /*2e90*/  BSYNC.RECONVERGENT B1 ;  /* 0x0000000000017941 */ /* 0x000fea0003800200 */
.L_x_2623:
[----:B------:R-:W-:-:S03]  /*2ea0*/  IMAD.WIDE R102, R103, 0x2, R160 ;  /* 0x0000000267667825 */ /* 0x000fc600078e02a0 */
[----:B------:R-:W-:-:S04]  /*2eb0*/  LOP3.LUT P0, RZ, R102, 0x7, RZ, 0xc0, !PT ;  /* 0x0000000766ff7812 */ /* 0x000fc8000780c0ff */
[----:B------:R-:W-:-:S13]  /*2ec0*/  ISETP.LT.U32.OR P0, PT, R83, 0x4, P0 ;  /* 0x000000045300780c */ /* 0x000fda0000701470 */
[----:B-12---:R-:W2:Y:S01]  /*2ed0*/  @!P0 LDG.E.64 R92, desc[UR10][R102.64] ;  /* 0x0000000a665c8981 */ /* 0x006ea2000c1e1b00 */
        /* <DEDUP_REMOVED lines=18> */
.L_x_2627:
[----:B------:R-:W-:Y:S05]  /*3000*/  BSYNC.RECONVERGENT B1 ;  /* 0x0000000000017941 */ /* 0x000fea0003800200 */
.L_x_2626:
[----:B-----5:R-:W-:Y:S01]  /*3010*/  FMUL R93, R90, R64 ;  /* 0x000000405a5d7220 */ /* 0x020fe20000400000 */
        /* <DEDUP_REMOVED lines=28> */
[----:B-1----:R-:W-:-:S03]  /*31e0*/  IMAD.WIDE R102, R165, 0x4, R162 ;  /* 0x00000004a5667825 */ /* 0x002fc600078e02a2 */
[----:B------:R-:W-:-:S04]  /*31f0*/  LOP3.LUT P0, RZ, R102, 0xf, RZ, 0xc0, !PT ;  /* 0x0000000f66ff7812 */ /* 0x000fc8000780c0ff */
[----:B------:R-:W-:-:S13]  /*3200*/  ISETP.LT.U32.OR P0, PT, R84, 0x4, P0 ;  /* 0x000000045400780c */ /* 0x000fda0000701470 */
[----:B------:R-:W-:Y:S05]  /*3210*/  @P0 BRA `(.L_x_2629) ;  /* 0x0000000000080947 */ /* 0x000fea0003800000 */
[----:B------:R1:W5:Y:S01]  /*3220*/  LDG.E.128 R64, desc[UR10][R102.64] ;  /* 0x0000000a66407981 */ /* 0x000362000c1e1d00 */
[----:B------:R-:W-:Y:S05]  /*3230*/  BRA `(.L_x_2630) ;  /* 0x0000000000247947 */ /* 0x000fea0003800000 */
.L_x_2629:
        /* <DEDUP_REMOVED lines=9> */
.L_x_2630:
[----:B------:R-:W-:Y:S05]  /*32d0*/  BSYNC.RECONVERGENT B1 ;  /* 0x0000000000017941 */ /* 0x000fea0003800200 */
.L_x_2628:
        /* <DEDUP_REMOVED lines=21> */
.L_x_2632:
[----:B------:R-:W-:Y:S05]  /*3430*/  BSYNC.RECONVERGENT B1 ;  /* 0x0000000000017941 */ /* 0x000fea0003800200 */
.L_x_2631:
[----:B-----5:R-:W-:Y:S02]  /*3440*/  IMAD.U32 R118, R118, 0x10000, RZ ;  /* 0x0001000076767824 */ /* 0x020fe400078e00ff */
        /* <DEDUP_REMOVED lines=35> */
.L_x_2634:
        /* <DEDUP_REMOVED lines=9> */
.L_x_2635:
[----:B------:R-:W-:Y:S05]  /*3710*/  BSYNC.RECONVERGENT B1 ;  /* 0x0000000000017941 */ /* 0x000fea0003800200 */
.L_x_2633:
[----:B------:R-:W-:-:S03]  /*3720*/  IMAD.WIDE R160, R157, 0x2, R160 ;  /* 0x000000029da07825 */ /* 0x000fc600078e02a0 */
[----:B------:R-:W-:-:S04]  /*3730*/  LOP3.LUT P0, RZ, R160, 0x7, RZ, 0xc0, !PT ;  /* 0x00000007a0ff7812 */ /* 0x000fc8000780c0ff */
[----:B------:R-:W-:-:S13]  /*3740*/  ISETP.LT.U32.OR P0, PT, R85, 0x4, P0 ;  /* 0x000000045500780c */ /* 0x000fda0000701470 */
[----:B------:R-:W3:Y:S01]  /*3750*/  @!P0 LDG.E.64 R102, desc[UR10][R160.64] ;  /* 0x0000000aa0668981 */ /* 0x000ee2000c1e1b00 */
[----:B------:R-:W-:Y:S01]  /*3760*/  BSSY.RECONVERGENT B1, `(.L_x_2636) ;  /* 0x0000012000017945 */ /* 0x000fe20003800200 */
[--C-:B---3--:R-:W-:Y:S02]  /*3770*/  @!P0 SHF.R.U64 R89, R102, 0x10, R103.reuse ;  /* 0x0000001066598819 */ /* 0x108fe40000001267 */
        /* <DEDUP_REMOVED lines=16> */
.L_x_2637:
[----:B------:R-:W-:Y:S05]  /*3880*/  BSYNC.RECONVERGENT B1 ;  /* 0x0000000000017941 */ /* 0x000fea0003800200 */
.L_x_2636:
[----:B-----5:R-:W-:Y:S01]  /*3890*/  FMUL R96, R90, R65 ;  /* 0x000000415a607220 */ /* 0x020fe20000400000 */
[----:B------:R-:W-:Y:S02]  /*38a0*/  IMAD.U32 R65, R102, 0x10000, RZ ;  /* 0x0001000066417824 */ /* 0x000fe400078e00ff */
[C---:B------:R-:W-:Y:S01]  /*38b0*/  FMUL R89, R90.reuse, R64 ;  /* 0x000000405a597220 */ /* 0x040fe20000400000 */
[----:B------:R-:W-:Y:S01]  /*38c0*/  SHF.L.U32 R64, R103, 0x10, RZ ;  /* 0x0000001067407819 */ /* 0x000fe200000006ff */
[----:B------:R-:W-:Y:S01]  /*38d0*/  FMUL R125, R90, R67 ;  /* 0x000000435a7d7220 */ /* 0x000fe20000400000 */
[-C--:B------:R-:W-:Y:S01]  /*38e0*/  FMUL R116, R72, R65.reuse ;  /* 0x0000004148747220 */ /* 0x080fe20000400000 */
[----:B------:R-:W-:Y:S01]  /*38f0*/  FMUL R109, R90, R66 ;  /* 0x000000425a6d7220 */ /* 0x000fe20000400000 */
[----:B------:R-:W-:Y:S02]  /*3900*/  IMAD.U32 R67, R112, 0x10000, RZ ;  /* 0x0001000070437824 */ /* 0x000fe400078e00ff */
[-C--:B------:R-:W-:Y:S01]  /*3910*/  FFMA R33, R96, R64.reuse, R33 ;  /* 0x0000004060217223 */ /* 0x080fe20000000021 */
[----:B------:R-:W-:Y:S01]  /*3920*/  FMUL R127, R73, R64 ;  /* 0x00000040497f7220 */ /* 0x000fe20000400000 */
[----:B------:R-:W-:Y:S01]  /*3930*/  FFMA R32, R89, R65, R32 ;  /* 0x0000004159207223 */ /* 0x000fe20000000020 */
[----:B------:R-:W-:Y:S01]  /*3940*/  FADD R64, R105, R116 ;  /* 0x0000007469407221 */ /* 0x000fe20000000000 */
[----:B------:R-:W-:Y:S01]  /*3950*/  FFMA R65, R89, R116, R104 ;  /* 0x0000007459417223 */ /* 0x000fe20000000068 */
[----:B------:R-:W-:-:S02]  /*3960*/  IMAD.U32 R112, R114, 0x10000, RZ ;  /* 0x0001000072707824 */ /* 0x000fc400078e00ff */
        /* <DEDUP_REMOVED lines=9> */
[----:B------:R-:W-:-:S07]  /*3a00*/  FFMA R104, R125, R112, R64 ;  /* 0x000000707d687223 */ /* 0x000fce0000000040 */
.L_x_2596:
[----:B------:R-:W-:Y:S05]  /*3a10*/  BSYNC.RECONVERGENT B0 ;  /* 0x0000000000007941 */ /* 0x000fea0003800200 */
.L_x_2595:
        /* <DEDUP_REMOVED lines=13> */
[----:B01----:R-:W0:Y:S04]  /*3af0*/  SHFL.DOWN PT, R102, R67, 0x4, 0x1f ;  /* 0x08801f0043667f89 */ /* 0x003e2800000e0000 */
        /* <DEDUP_REMOVED lines=19> */
.L_x_2640:
[----:B------:R-:W-:Y:S05]  /*3c30*/  BSYNC.RECONVERGENT B0 ;  /* 0x0000000000007941 */ /* 0x000fea0003800200 */
.L_x_2639:
        /* <DEDUP_REMOVED lines=14> */
[----:B------:R-:W3:Y:S04]  /*3d20*/  LDS R67, [UR7] ;  /* 0x00000007ff437984 */ /* 0x000ee80008000800 */
[----:B------:R-:W4:Y:S01]  /*3d30*/  LDS R103, [UR8] ;  /* 0x00000008ff677984 */ /* 0x000f220008000800 */
[----:B0-----:R-:W-:-:S04]  /*3d40*/  FADD R64, RZ, R64 ;  /* 0x00000040ff407221 */ /* 0x001fc80000000000 */
[----:B-1----:R-:W-:-:S04]  /*3d50*/  FADD R64, R64, R65 ;  /* 0x0000004140407221 */ /* 0x002fc80000000000 */
[----:B---3--:R-:W-:-:S04]  /*3d60*/  FADD R64, R64, R67 ;  /* 0x0000004340407221 */ /* 0x008fc80000000000 */
[----:B----4-:R-:W-:Y:S01]  /*3d70*/  FADD R65, R64, R103 ;  /* 0x0000006740417221 */ /* 0x010fe20000000000 */
[----:B------:R-:W-:Y:S06]  /*3d80*/  BRA `(.L_x_2641) ;  /* 0x0000000c00647947 */ /* 0x000fec0003800000 */
.L_x_2638:
[----:B------:R-:W3:Y:S01]  /*3d90*/  SHFL.DOWN PT, R64, R105, 0x10, 0x1f ;  /* 0x0a001f0069407f89 */ /* 0x000ee200000e0000 */
[----:B------:R-:W4:Y:S01]  /*3da0*/  S2UR UR5, SR_CgaCtaId ;  /* 0x00000000000579c3 */ /* 0x000f220000008800 */
[----:B------:R-:W-:Y:S01]  /*3db0*/  ISETP.NE.AND P0, PT, R3, RZ, PT ;  /* 0x000000ff0300720c */ /* 0x000fe20003f05270 */
[----:B------:R-:W-:Y:S01]  /*3dc0*/  UMOV UR4, 0x400 ;  /* 0x0000040000047882 */ /* 0x000fe20000000000 */
[----:B------:R-:W0:Y:S01]  /*3dd0*/  SHFL.DOWN PT, R65, R104, 0x10, 0x1f ;  /* 0x0a001f0068417f89 */ /* 0x000e2200000e0000 */
        /* <DEDUP_REMOVED lines=10> */
[----:B-1----:R-:W0:Y:S04]  /*3e80*/  SHFL.DOWN PT, R102, R67, 0x4, 0x1f ;  /* 0x08801f0043667f89 */ /* 0x002e2800000e0000 */
        /* <DEDUP_REMOVED lines=15> */
[----:B------:R-:W-:Y:S01]  /*3f80*/  BAR.SYNC.DEFER_BLOCKING 0x0 ;  /* 0x0000000000007b1d */ /* 0x000fe20000010000 */
[----:B------:R-:W-:-:S13]  /*3f90*/  ISETP.NE.AND P0, PT, R2, RZ, PT ;  /* 0x000000ff0200720c */ /* 0x000fda0003f05270 */
[----:B0-----:R-:W-:Y:S05]  /*3fa0*/  @P0 BRA `(.L_x_2643) ;  /* 0x0000000000480947 */ /* 0x001fea0003800000 */
[----:B------:R-:W-:Y:S01]  /*3fb0*/  UIADD3 UR6, UPT, UPT, UR4, 0x28, URZ ;  /* 0x0000002804067890 */ /* 0x000fe2000fffe0ff */
[----:B------:R-:W0:Y:S01]  /*3fc0*/  LDS.64 R64, [UR5] ;  /* 0x00000005ff407984 */ /* 0x000e220008000a00 */
[----:B------:R-:W-:Y:S02]  /*3fd0*/  @!UP0 UIADD3 UR6, UPT, UPT, UR4, 0x8, URZ ;  /* 0x0000000804068890 */ /* 0x000fe4000fffe0ff */
[----:B------:R-:W-:Y:S02]  /*3fe0*/  UIADD3 UR7, UPT, UPT, UR4, 0x30, URZ ;  /* 0x0000003004077890 */ /* 0x000fe4000fffe0ff */
[----:B------:R-:W-:Y:S02]  /*3ff0*/  @!UP0 UIADD3 UR7, UPT, UPT, UR4, 0x10, URZ ;  /* 0x0000001004078890 */ /* 0x000fe4000fffe0ff */
[----:B------:R-:W-:Y:S02]  /*4000*/  UIADD3 UR8, UPT, UPT, UR4, 0x38, URZ ;  /* 0x0000003804087890 */ /* 0x000fe4000fffe0ff */
[----:B------:R-:W-:Y:S01]  /*4010*/  @!UP0 UIADD3 UR8, UPT, UPT, UR4, 0x18, URZ ;  /* 0x0000001804088890 */ /* 0x000fe2000fffe0ff */
[----:B------:R-:W1:Y:S04]  /*4020*/  LDS.64 R66, [UR6] ;  /* 0x00000006ff427984 */ /* 0x000e680008000a00 */
[----:B------:R-:W3:Y:S04]  /*4030*/  LDS.64 R102, [UR7] ;  /* 0x00000007ff667984 */ /* 0x000ee80008000a00 */
[----:B------:R-:W4:Y:S01]  /*4040*/  LDS.64 R104, [UR8] ;  /* 0x00000008ff687984 */ /* 0x000f220008000a00 */
[----:B0-----:R-:W-:Y:S01]  /*4050*/  FADD R157, RZ, R64 ;  /* 0x00000040ff9d7221 */ /* 0x001fe20000000000 */
[----:B------:R-:W-:-:S03]  /*4060*/  FADD R64, RZ, R65 ;  /* 0x00000041ff407221 */ /* 0x000fc60000000000 */
[----:B-1----:R-:W-:Y:S01]  /*4070*/  FADD R157, R157, R66 ;  /* 0x000000429d9d7221 */ /* 0x002fe20000000000 */
[----:B------:R-:W-:-:S03]  /*4080*/  FADD R64, R64, R67 ;  /* 0x0000004340407221 */ /* 0x000fc60000000000 */
[----:B---3--:R-:W-:Y:S01]  /*4090*/  FADD R157, R157, R102 ;  /* 0x000000669d9d7221 */ /* 0x008fe20000000000 */
[----:B------:R-:W-:-:S03]  /*40a0*/  FADD R64, R64, R103 ;  /* 0x0000006740407221 */ /* 0x000fc60000000000 */
[----:B----4-:R-:W-:Y:S01]  /*40b0*/  FADD R104, R157, R104 ;  /* 0x000000689d687221 */ /* 0x010fe20000000000 */
[----:B------:R-:W-:-:S07]  /*40c0*/  FADD R105, R64, R105 ;  /* 0x0000006940697221 */ /* 0x000fce0000000000 */
.L_x_2643:
[----:B------:R-:W-:Y:S05]  /*40d0*/  BSYNC.RECONVERGENT B0 ;  /* 0x0000000000007941 */ /* 0x000fea0003800200 */
.L_x_2642:
[----:B------:R-:W0:Y:S01]  /*40e0*/  LDC R103, c[0x0][0x380] ;  /* 0x0000e000ff677b82 */ /* 0x000e220000000800 */
[----:B------:R-:W-:-:S05]  /*40f0*/  LOP3.LUT R102, R87, 0x1, RZ, 0xc0, !PT ;  /* 0x0000000157667812 */ /* 0x000fca00078ec0ff */
[----:B------:R-:W-:Y:S02]  /*4100*/  IMAD.MOV R67, RZ, RZ, -R102 ;  /* 0x000000ffff437224 */ /* 0x000fe400078e0a66 */
[----:B------:R-:W1:Y:S01]  /*4110*/  LDC.64 R64, c[0x0][0x3b0] ;  /* 0x0000ec00ff407b82 */ /* 0x000e620000000a00 */
[----:B0-----:R-:W-:-:S05]  /*4120*/  IMAD R66, R160, R103, RZ ;  /* 0x00000067a0427224 */ /* 0x001fca00078e02ff */
[----:B------:R-:W-:Y:S01]  /*4130*/  LOP3.LUT R66, R67, R66, RZ, 0xc0, !PT ;  /* 0x0000004243427212 */ /* 0x000fe200078ec0ff */
[----:B------:R-:W-:-:S05]  /*4140*/  IMAD R67, R0, R160, RZ ;  /* 0x000000a000437224 */ /* 0x000fca00078e02ff */
[----:B------:R-:W-:-:S04]  /*4150*/  IADD3 R67, P2, PT, R67, R66, RZ ;  /* 0x0000004243437210 */ /* 0x000fc80007f5e0ff */
[----:B-1----:R-:W-:Y:S01]  /*4160*/  LEA R66, P3, R67, R64, 0x3 ;  /* 0x0000004043427211 */ /* 0x002fe200078618ff */
        /* <DEDUP_REMOVED lines=23> */
.L_x_2645:
[----:B------:R-:W3:Y:S04]  /*42e0*/  LDG.E.STRONG.GPU R102, desc[UR10][R64.64] ;  /* 0x0000000a40667981 */ /* 0x000ee8000c1ef900 */
[----:B---3--:R-:W-:Y:S01]  /*42f0*/  CCTL.IVALL ;  /* 0x00000000ff00798f */ /* 0x008fe20002000000 */
[----:B------:R-:W-:Y:S05]  /*4300*/  YIELD ;  /* 0x0000000000007946 */ /* 0x000fea0003800000 */
[----:B------:R-:W-:-:S13]  /*4310*/  ISETP.NE.AND P0, PT, R102, R105, PT ;  /* 0x000000696600720c */ /* 0x000fda0003f05270 */
[----:B------:R-:W-:Y:S05]  /*4320*/  @P0 BRA `(.L_x_2645) ;  /* 0xfffffffc00ec0947 */ /* 0x000fea000383ffff */
.L_x_2644:
        /* <DEDUP_REMOVED lines=16> */
[----:B------:R-:W-:Y:S01]  /*4430*/  IMAD.MOV.U32 R105, RZ, RZ, R3 ;  /* 0x000000ffff697224 */ /* 0x000fe200078e0003 */
[----:B------:R-:W-:Y:S02]  /*4440*/  MOV R103, RZ ;  /* 0x000000ff00677202 */ /* 0x000fe40000000f00 */
[----:B------:R-:W-:-:S05]  /*4450*/  LOP3.LUT R65, R65, 0xffffff0, RZ, 0xc0, !PT ;  /* 0x0ffffff041417812 */ /* 0x000fca00078ec0ff */
[----:B------:R-:W-:-:S07]  /*4460*/  IMAD.MOV R104, RZ, RZ, -R65 ;  /* 0x000000ffff687224 */ /* 0x000fce00078e0a41 */
.L_x_2650:
[----:B------:R-:W-:-:S05]  /*4470*/  IMAD.WIDE.U32 R64, R105, 0x8, R66 ;  /* 0x0000000869407825 */ /* 0x000fca00078e0042 */
[----:B--2---:R-:W2:Y:S04]  /*4480*/  LDG.E R162, desc[UR10][R64.64+0x4] ;  /* 0x0000040a40a27981 */ /* 0x004ea8000c1e1900 */
[----:B------:R-:W3:Y:S04]  /*4490*/  LDG.E R164, desc[UR10][R64.64+0x204] ;  /* 0x0002040a40a47981 */ /* 0x000ee8000c1e1900 */
[----:B------:R-:W4:Y:S04]  /*44a0*/  LDG.E R157, desc[UR10][R64.64+0x304] ;  /* 0x0003040a409d7981 */ /* 0x000f28000c1e1900 */
[----:B------:R-:W4:Y:S01]  /*44b0*/  LDG.E R159, desc[UR10][R64.64+0x404] ;  /* 0x0004040a409f7981 */ /* 0x000f22000c1e1900 */
[----:B--2---:R-:W-:-:S03]  /*44c0*/  FADD R162, R162, R103 ;  /* 0x00000067a2a27221 */ /* 0x004fc60000000000 */
[----:B------:R-:W2:Y:S02]  /*44d0*/  LDG.E R103, desc[UR10][R64.64+0x104] ;  /* 0x0001040a40677981 */ /* 0x000ea4000c1e1900 */
[----:B--2---:R-:W-:Y:S02]  /*44e0*/  FADD R103, R162, R103 ;  /* 0x00000067a2677221 */ /* 0x004fe40000000000 */
[----:B------:R-:W2:Y:S02]  /*44f0*/  LDG.E R162, desc[UR10][R64.64+0x504] ;  /* 0x0005040a40a27981 */ /* 0x000ea4000c1e1900 */
[----:B---3--:R-:W-:Y:S02]  /*4500*/  FADD R103, R103, R164 ;  /* 0x000000a467677221 */ /* 0x008fe40000000000 */
[----:B------:R-:W3:Y:S02]  /*4510*/  LDG.E R164, desc[UR10][R64.64+0x604] ;  /* 0x0006040a40a47981 */ /* 0x000ee4000c1e1900 */
[----:B----4-:R-:W-:-:S02]  /*4520*/  FADD R103, R103, R157 ;  /* 0x0000009d67677221 */ /* 0x010fc40000000000 */
[----:B------:R-:W4:Y:S02]  /*4530*/  LDG.E R157, desc[UR10][R64.64+0x704] ;  /* 0x0007040a409d7981 */ /* 0x000f24000c1e1900 */
[----:B------:R-:W-:Y:S02]  /*4540*/  FADD R103, R103, R159 ;  /* 0x0000009f67677221 */ /* 0x000fe40000000000 */
[----:B------:R-:W4:Y:S02]  /*4550*/  LDG.E R159, desc[UR10][R64.64+0x804] ;  /* 0x0008040a409f7981 */ /* 0x000f24000c1e1900 */
[----:B--2---:R-:W-:Y:S02]  /*4560*/  FADD R103, R103, R162 ;  /* 0x000000a267677221 */ /* 0x004fe40000000000 */
[----:B------:R-:W2:Y:S02]  /*4570*/  LDG.E R162, desc[UR10][R64.64+0x904] ;  /* 0x0009040a40a27981 */ /* 0x000ea4000c1e1900 */
[----:B---3--:R-:W-:-:S02]  /*4580*/  FADD R103, R103, R164 ;  /* 0x000000a467677221 */ /* 0x008fc40000000000 */
[----:B------:R-:W3:Y:S02]  /*4590*/  LDG.E R164, desc[UR10][R64.64+0xa04] ;  /* 0x000a040a40a47981 */ /* 0x000ee4000c1e1900 */
[----:B----4-:R-:W-:Y:S02]  /*45a0*/  FADD R103, R103, R157 ;  /* 0x0000009d67677221 */ /* 0x010fe40000000000 */
[----:B------:R-:W4:Y:S02]  /*45b0*/  LDG.E R157, desc[UR10][R64.64+0xb04] ;  /* 0x000b040a409d7981 */ /* 0x000f24000c1e1900 */
[----:B------:R-:W-:Y:S02]  /*45c0*/  FADD R103, R103, R159 ;  /* 0x0000009f67677221 */ /* 0x000fe40000000000 */
[----:B------:R-:W4:Y:S02]  /*45d0*/  LDG.E R159, desc[UR10][R64.64+0xc04] ;  /* 0x000c040a409f7981 */ /* 0x000f24000c1e1900 */
[----:B--2---:R-:W-:-:S02]  /*45e0*/  FADD R103, R103, R162 ;  /* 0x000000a267677221 */ /* 0x004fc40000000000 */
[----:B------:R-:W2:Y:S02]  /*45f0*/  LDG.E R162, desc[UR10][R64.64+0xd04] ;  /* 0x000d040a40a27981 */ /* 0x000ea4000c1e1900 */
[----:B---3--:R-:W-:Y:S02]  /*4600*/  FADD R103, R103, R164 ;  /* 0x000000a467677221 */ /* 0x008fe40000000000 */
[----:B------:R-:W3:Y:S02]  /*4610*/  LDG.E R164, desc[UR10][R64.64+0xe04] ;  /* 0x000e040a40a47981 */ /* 0x000ee4000c1e1900 */
[----:B----4-:R-:W-:Y:S02]  /*4620*/  FADD R103, R103, R157 ;  /* 0x0000009d67677221 */ /* 0x010fe40000000000 */
[----:B------:R-:W4:Y:S01]  /*4630*/  LDG.E R157, desc[UR10][R64.64+0xf04] ;  /* 0x000f040a409d7981 */ /* 0x000f22000c1e1900 */
[----:B------:R-:W-:Y:S02]  /*4640*/  VIADD R104, R104, 0x10 ;  /* 0x0000001068687836 */ /* 0x000fe40000000000 */
[----:B------:R-:W-:-:S03]  /*4650*/  FADD R103, R103, R159 ;  /* 0x0000009f67677221 */ /* 0x000fc60000000000 */
[----:B------:R-:W-:Y:S01]  /*4660*/  ISETP.NE.AND P0, PT, R104, RZ, PT ;  /* 0x000000ff6800720c */ /* 0x000fe20003f05270 */
[----:B------:R-:W-:Y:S02]  /*4670*/  VIADD R105, R105, 0x200 ;  /* 0x0000020069697836 */ /* 0x000fe40000000000 */
[----:B--2---:R-:W-:-:S04]  /*4680*/  FADD R103, R103, R162 ;  /* 0x000000a267677221 */ /* 0x004fc80000000000 */
[----:B---3--:R-:W-:-:S04]  /*4690*/  FADD R103, R103, R164 ;  /* 0x000000a467677221 */ /* 0x008fc80000000000 */
[----:B----4-:R-:W-:Y:S02]  /*46a0*/  FADD R103, R103, R157 ;  /* 0x0000009d67677221 */ /* 0x010fe40000000000 */
[----:B------:R-:W-:Y:S05]  /*46b0*/  @P0 BRA `(.L_x_2650) ;  /* 0xfffffffc006c0947 */ /* 0x000fea000383ffff */
.L_x_2649:
[----:B------:R-:W-:Y:S05]  /*46c0*/  BSYNC.RECONVERGENT B1 ;  /* 0x0000000000017941 */ /* 0x000fea0003800200 */
.L_x_2648:
        /* <DEDUP_REMOVED lines=9> */
[----:B------:R-:W4:Y:S04]  /*4760*/  LDG.E R157, desc[UR10][R64.64+0x104] ;  /* 0x0001040a409d7981 */ /* 0x000f28000c1e1900 */
[----:B------:R-:W4:Y:S04]  /*4770*/  LDG.E R159, desc[UR10][R64.64+0x204] ;  /* 0x0002040a409f7981 */ /* 0x000f28000c1e1900 */
[----:B------:R-:W4:Y:S04]  /*4780*/  LDG.E R161, desc[UR10][R64.64+0x304] ;  /* 0x0003040a40a17981 */ /* 0x000f28000c1e1900 */
[----:B--2---:R-:W2:Y:S04]  /*4790*/  LDG.E R162, desc[UR10][R64.64+0x504] ;  /* 0x0005040a40a27981 */ /* 0x004ea8000c1e1900 */
[----:B------:R-:W2:Y:S01]  /*47a0*/  LDG.E R164, desc[UR10][R64.64+0x604] ;  /* 0x0006040a40a47981 */ /* 0x000ea2000c1e1900 */
[----:B---3--:R-:W-:-:S03]  /*47b0*/  FADD R104, R103, R104 ;  /* 0x0000006867687221 */ /* 0x008fc60000000000 */
[----:B------:R-:W3:Y:S01]  /*47c0*/  LDG.E R103, desc[UR10][R64.64+0x404] ;  /* 0x0004040a40677981 */ /* 0x000ee2000c1e1900 */
[----:B----4-:R-:W-:-:S03]  /*47d0*/  FADD R104, R104, R157 ;  /* 0x0000009d68687221 */ /* 0x010fc60000000000 */
[----:B------:R-:W4:Y:S01]  /*47e0*/  LDG.E R157, desc[UR10][R64.64+0x704] ;  /* 0x0007040a409d7981 */ /* 0x000f22000c1e1900 */
[----:B------:R-:W-:-:S04]  /*47f0*/  FADD R104, R104, R159 ;  /* 0x0000009f68687221 */ /* 0x000fc80000000000 */
[----:B------:R-:W-:Y:S01]  /*4800*/  FADD R104, R104, R161 ;  /* 0x000000a168687221 */ /* 0x000fe20000000000 */
[----:B------:R-:W-:-:S03]  /*4810*/  VIADD R105, R105, 0x100 ;  /* 0x0000010069697836 */ /* 0x000fc60000000000 */
[----:B---3--:R-:W-:-:S04]  /*4820*/  FADD R103, R104, R103 ;  /* 0x0000006768677221 */ /* 0x008fc80000000000 */
[----:B--2---:R-:W-:-:S04]  /*4830*/  FADD R103, R103, R162 ;  /* 0x000000a267677221 */ /* 0x004fc80000000000 */
[----:B------:R-:W-:-:S04]  /*4840*/  FADD R103, R103, R164 ;  /* 0x000000a467677221 */ /* 0x000fc80000000000 */
[----:B----4-:R-:W-:-:S07]  /*4850*/  FADD R103, R103, R157 ;  /* 0x0000009d67677221 */ /* 0x010fce0000000000 */
.L_x_2652:
[----:B------:R-:W-:Y:S05]  /*4860*/  BSYNC.RECONVERGENT B1 ;  /* 0x0000000000017941 */ /* 0x000fea0003800200 */
.L_x_2651:
        /* <DEDUP_REMOVED lines=10> */
[----:B------:R-:W2:Y:S04]  /*4910*/  LDG.E R159, desc[UR10][R64.64+0x204] ;  /* 0x0002040a409f7981 */ /* 0x000ea8000c1e1900 */
[----:B------:R-:W2:Y:S01]  /*4920*/  LDG.E R161, desc[UR10][R64.64+0x304] ;  /* 0x0003040a40a17981 */ /* 0x000ea2000c1e1900 */
[----:B------:R-:W-:-:S02]  /*4930*/  VIADD R105, R105, 0x80 ;  /* 0x0000008069697836 */ /* 0x000fc40000000000 */
[----:B---3--:R-:W-:-:S04]  /*4940*/  FADD R104, R103, R104 ;  /* 0x0000006867687221 */ /* 0x008fc80000000000 */
[----:B----4-:R-:W-:-:S04]  /*4950*/  FADD R104, R104, R157 ;  /* 0x0000009d68687221 */ /* 0x010fc80000000000 */
[----:B--2---:R-:W-:-:S04]  /*4960*/  FADD R104, R104, R159 ;  /* 0x0000009f68687221 */ /* 0x004fc80000000000 */
[----:B------:R-:W-:-:S07]  /*4970*/  FADD R103, R104, R161 ;  /* 0x000000a168677221 */ /* 0x000fce0000000000 */
.L_x_2654:
[----:B------:R-:W-:Y:S05]  /*4980*/  BSYNC.RECONVERGENT B1 ;  /* 0x0000000000017941 */ /* 0x000fea0003800200 */
.L_x_2653:
        /* <DEDUP_REMOVED lines=12> */
.L_x_2647:
[----:B------:R-:W-:Y:S05]  /*4a50*/  BSYNC.RECONVERGENT B0 ;  /* 0x0000000000007941 */ /* 0x000fea0003800200 */
.L_x_2646:
        /* <DEDUP_REMOVED lines=12> */
.L_x_2641:
[----:B------:R-:W-:Y:S04]  /*4b20*/  BSSY.RECONVERGENT B0, `(.L_x_2655) ;  /* 0x00000d5000007945 */ /* 0x000fe80003800200 */
[----:B------:R-:W-:Y:S05]  /*4b30*/  @P1 BRA `(.L_x_2656) ;  /* 0x0000000c004c1947 */ /* 0x000fea0003800000 */
[----:B------:R-:W0:Y:S01]  /*4b40*/  LDC.64 R104, c[0x0][0x3e8] ;  /* 0x0000fa00ff687b82 */ /* 0x000e220000000a00 */
[----:B--2---:R-:W-:Y:S01]  /*4b50*/  IMAD R163, R88, UR9, R5 ;  /* 0x0000000958a37c24 */ /* 0x004fe2000f8e0205 */
[----:B------:R-:W-:Y:S01]  /*4b60*/  ISETP.GT.U32.AND P2, PT, R77, 0x3, PT ;  /* 0x000000034d00780c */ /* 0x000fe20003f44070 */
[----:B------:R-:W-:Y:S01]  /*4b70*/  FMUL R102, R65, R86 ;  /* 0x0000005641667220 */ /* 0x000fe20000400000 */
[----:B------:R-:W-:Y:S03]  /*4b80*/  BSSY.RECONVERGENT B1, `(.L_x_2657) ;  /* 0x0000017000017945 */ /* 0x000fe60003800200 */
[-C--:B------:R-:W-:Y:S01]  /*4b90*/  FFMA R65, R107, -R102.reuse, R158 ;  /* 0x800000666b417223 */ /* 0x080fe2000000009e */
[-C--:B------:R-:W-:Y:S01]  /*4ba0*/  FFMA R67, R123, -R102.reuse, R156 ;  /* 0x800000667b437223 */ /* 0x080fe2000000009c */
[-C--:B------:R-:W-:Y:S02]  /*4bb0*/  FFMA R103, R154, -R102.reuse, R153 ;  /* 0x800000669a677223 */ /* 0x080fe40000000099 */
[----:B-----5:R-:W-:Y:S01]  /*4bc0*/  FMUL R64, R90, R65 ;  /* 0x000000415a407220 */ /* 0x020fe20000400000 */
[----:B------:R-:W-:Y:S01]  /*4bd0*/  FFMA R65, R110, -R102, R155 ;  /* 0x800000666e417223 */ /* 0x000fe2000000009b */
[C---:B------:R-:W-:Y:S01]  /*4be0*/  FMUL R66, R90.reuse, R67 ;  /* 0x000000435a427220 */ /* 0x040fe20000400000 */
[----:B------:R-:W-:-:S02]  /*4bf0*/  FMUL R67, R90, R103 ;  /* 0x000000675a437220 */ /* 0x000fc40000400000 */
[----:B------:R-:W-:Y:S01]  /*4c00*/  FMUL R65, R90, R65 ;  /* 0x000000415a417220 */ /* 0x000fe20000400000 */
        /* <DEDUP_REMOVED lines=13> */
.L_x_2658:
[----:B------:R0:W-:Y:S02]  /*4ce0*/  STG.E.128 desc[UR10][R162.64], R64 ;  /* 0x00000040a2007986 */ /* 0x0001e4000c101d0a */
.L_x_2659:
[----:B------:R-:W-:Y:S05]  /*4cf0*/  BSYNC.RECONVERGENT B1 ;  /* 0x0000000000017941 */ /* 0x000fea0003800200 */
.L_x_2657:
[----:B0-----:R-:W-:-:S05]  /*4d00*/  IMAD R65, R160, 0x200, R5 ;  /* 0x00000200a0417824 */ /* 0x001fca00078e0205 */
[----:B------:R-:W-:-:S13]  /*4d10*/  ISETP.GE.AND P0, PT, R65, UR9, PT ;  /* 0x0000000941007c0c */ /* 0x000fda000bf06270 */
[----:B------:R-:W-:Y:S05]  /*4d20*/  @P0 BRA `(.L_x_2656) ;  /* 0x0000000800d00947 */ /* 0x000fea0003800000 */
[----:B-1----:R-:W-:Y:S02]  /*4d30*/  IMAD R163, R88, UR9, R65 ;  /* 0x0000000958a37c24 */ /* 0x002fe4000f8e0241 */
[-C--:B------:R-:W-:Y:S01]  /*4d40*/  FFMA R65, R101, -R102.reuse, R152 ;  /* 0x8000006665417223 */ /* 0x080fe20000000098 */
[-C--:B------:R-:W-:Y:S01]  /*4d50*/  FFMA R67, R121, -R102.reuse, R150 ;  /* 0x8000006679437223 */ /* 0x080fe20000000096 */
[----:B------:R-:W-:Y:S01]  /*4d60*/  FFMA R103, R149, -R102, R148 ;  /* 0x8000006695677223 */ /* 0x000fe20000000094 */
[----:B------:R-:W-:-:S04]  /*4d70*/  IMAD.WIDE R162, R163, 0x4, R104 ;  /* 0x00000004a3a27825 */ /* 0x000fc800078e0268 */
[----:B------:R-:W-:Y:S01]  /*4d80*/  FMUL R64, R90, R65 ;  /* 0x000000415a407220 */ /* 0x000fe20000400000 */
[----:B------:R-:W-:Y:S01]  /*4d90*/  FFMA R65, R100, -R102, R151 ;  /* 0x8000006664417223 */ /* 0x000fe20000000097 */
[C---:B------:R-:W-:Y:S01]  /*4da0*/  FMUL R66, R90.reuse, R67 ;  /* 0x000000435a427220 */ /* 0x040fe20000400000 */
[----:B------:R-:W-:Y:S01]  /*4db0*/  FMUL R67, R90, R103 ;  /* 0x000000675a437220 */ /* 0x000fe20000400000 */
[----:B------:R-:W-:Y:S01]  /*4dc0*/  LOP3.LUT P0, RZ, R162, 0xf, RZ, 0xc0, !PT ;  /* 0x0000000fa2ff7812 */ /* 0x000fe2000780c0ff */
[----:B------:R-:W-:Y:S01]  /*4dd0*/  FMUL R65, R90, R65 ;  /* 0x000000415a417220 */ /* 0x000fe20000400000 */
[----:B------:R-:W-:Y:S02]  /*4de0*/  BSSY.RECONVERGENT B1, `(.L_x_2660) ;  /* 0x000000c000017945 */ /* 0x000fe40003800200 */
        /* <DEDUP_REMOVED lines=11> */
.L_x_2661:
[----:B------:R-:W-:Y:S05]  /*4ea0*/  BSYNC.RECONVERGENT B1 ;  /* 0x0000000000017941 */ /* 0x000fea0003800200 */
.L_x_2660:
[----:B------:R-:W-:-:S13]  /*4eb0*/  ISETP.GE.AND P0, PT, R6, UR9, PT ;  /* 0x0000000906007c0c */ /* 0x000fda000bf06270 */
[----:B------:R-:W-:Y:S05]  /*4ec0*/  @P0 BRA `(.L_x_2656) ;  /* 0x0000000800680947 */ /* 0x000fea0003800000 */
[----:B01----:R-:W-:Y:S02]  /*4ed0*/  IMAD R163, R88, UR9, R6 ;  /* 0x0000000958a37c24 */ /* 0x003fe4000f8e0206 */
        /* <DEDUP_REMOVED lines=22> */
.L_x_2663:
[----:B------:R-:W-:Y:S05]  /*5040*/  BSYNC.RECONVERGENT B1 ;  /* 0x0000000000017941 */ /* 0x000fea0003800200 */
.L_x_2662:
[----:B01----:R-:W-:-:S05]  /*5050*/  IMAD R65, R160, 0x200, R6 ;  /* 0x00000200a0417824 */ /* 0x003fca00078e0206 */
[----:B------:R-:W-:-:S13]  /*5060*/  ISETP.GE.AND P0, PT, R65, UR9, PT ;  /* 0x0000000941007c0c */ /* 0x000fda000bf06270 */
[----:B------:R-:W-:Y:S05]  /*5070*/  @P0 BRA `(.L_x_2656) ;  /* 0x0000000400fc0947 */ /* 0x000fea0003800000 */
[----:B------:R-:W-:Y:S02]  /*5080*/  IMAD R163, R88, UR9, R65 ;  /* 0x0000000958a37c24 */ /* 0x000fe4000f8e0241 */
        /* <DEDUP_REMOVED lines=22> */
.L_x_2665:
[----:B------:R-:W-:Y:S05]  /*51f0*/  BSYNC.RECONVERGENT B1 ;  /* 0x0000000000017941 */ /* 0x000fea0003800200 */
.L_x_2664:
        /* <DEDUP_REMOVED lines=25> */
.L_x_2667:
[----:B------:R-:W-:Y:S05]  /*5390*/  BSYNC.RECONVERGENT B1 ;  /* 0x0000000000017941 */ /* 0x000fea0003800200 */
.L_x_2666:
        /* <DEDUP_REMOVED lines=25> */
.L_x_2669:
[----:B------:R-:W-:Y:S05]  /*5530*/  BSYNC.RECONVERGENT B1 ;  /* 0x0000000000017941 */ /* 0x000fea0003800200 */
.L_x_2668:
        /* <DEDUP_REMOVED lines=25> */
.L_x_2671:
[----:B------:R-:W-:Y:S05]  /*56d0*/  BSYNC.RECONVERGENT B1 ;  /* 0x0000000000017941 */ /* 0x000fea0003800200 */
.L_x_2670:
[----:B01----:R-:W-:-:S04]  /*56e0*/  LEA R65, R160, R78, 0x9 ;  /* 0x0000004ea0417211 */ /* 0x003fc800078e48ff */
[----:B------:R-:W-:-:S13]  /*56f0*/  ISETP.GE.AND P0, PT, R65, UR9, PT ;  /* 0x0000000941007c0c */ /* 0x000fda000bf06270 */
[----:B------:R-:W-:Y:S05]  /*5700*/  @P0 BRA `(.L_x_2656) ;  /* 0x0000000000580947 */ /* 0x000fea0003800000 */
[----:B------:R-:W-:Y:S02]  /*5710*/  IMAD R65, R88, UR9, R65 ;  /* 0x0000000958417c24 */ /* 0x000fe4000f8e0241 */
[-C--:B------:R-:W-:Y:S01]  /*5720*/  FFMA R67, R96, -R102.reuse, R127 ;  /* 0x8000006660437223 */ /* 0x080fe2000000007f */
[-C--:B------:R-:W-:Y:S01]  /*5730*/  FFMA R103, R109, -R102.reuse, R114 ;  /* 0x800000666d677223 */ /* 0x080fe20000000072 */
[----:B------:R-:W-:Y:S01]  /*5740*/  FFMA R157, R125, -R102, R112 ;  /* 0x800000667d9d7223 */ /* 0x000fe20000000070 */
[----:B------:R-:W-:-:S04]  /*5750*/  IMAD.WIDE R104, R65, 0x4, R104 ;  /* 0x0000000441687825 */ /* 0x000fc800078e0268 */
[----:B------:R-:W-:Y:S01]  /*5760*/  FFMA R65, R89, -R102, R116 ;  /* 0x8000006659417223 */ /* 0x000fe20000000074 */
[----:B------:R-:W-:Y:S01]  /*5770*/  FMUL R66, R90, R103 ;  /* 0x000000675a427220 */ /* 0x000fe20000400000 */
[----:B------:R-:W-:Y:S02]  /*5780*/  LOP3.LUT P0, RZ, R104, 0xf, RZ, 0xc0, !PT ;  /* 0x0000000f68ff7812 */ /* 0x000fe4000780c0ff */
[C---:B------:R-:W-:Y:S01]  /*5790*/  FMUL R64, R90.reuse, R65 ;  /* 0x000000415a407220 */ /* 0x040fe20000400000 */
[C---:B------:R-:W-:Y:S01]  /*57a0*/  FMUL R65, R90.reuse, R67 ;  /* 0x000000435a417220 */ /* 0x040fe20000400000 */
[----:B------:R-:W-:Y:S01]  /*57b0*/  FMUL R67, R90, R157 ;  /* 0x0000009d5a437220 */ /* 0x000fe20000400000 */
        /* <DEDUP_REMOVED lines=11> */
.L_x_2656:
[----:B------:R-:W-:Y:S05]  /*5870*/  BSYNC.RECONVERGENT B0 ;  /* 0x0000000000007941 */ /* 0x000fea0003800200 */
.L_x_2655:
[----:B01-34-:R-:W0:Y:S01]  /*5880*/  LDC R65, c[0x0][0x380] ;  /* 0x0000e000ff417b82 */ /* 0x01be220000000800 */
[----:B------:R-:W1:Y:S01]  /*5890*/  LDCU UR4, c[0x0][0x388] ;  /* 0x00007100ff0477ac */ /* 0x000e620008000800 */
[----:B------:R-:W-:Y:S01]  /*58a0*/  UPLOP3.LUT UP0, UPT, UPT, UPT, UP0, 0x40, 0x4 ;  /* 0x000000000004789c */ /* 0x000fe20003f0e800 */
[----:B0-----:R-:W-:-:S05]  /*58b0*/  IMAD.IADD R88, R88, 0x1, R65 ;  /* 0x0000000158587824 */ /* 0x001fca00078e0241 */
[----:B-1----:R-:W-:-:S13]  /*58c0*/  ISETP.GE.AND P0, PT, R88, UR4, PT ;  /* 0x0000000458007c0c */ /* 0x002fda000bf06270 */
[----:B------:R-:W-:Y:S05]  /*58d0*/  @!P0 BRA `(.L_x_2672) ;  /* 0xffffffbc00a48947 */ /* 0x000fea000383ffff */
.L_x_2592:
        /* <DEDUP_REMOVED lines=20> */
.L_x_2674:
[----:B------:R-:W-:Y:S05]  /*5a20*/  BSYNC.RECONVERGENT B0 ;  /* 0x0000000000007941 */ /* 0x000fea0003800200 */
.L_x_2673:
        /* <DEDUP_REMOVED lines=19> */
.L_x_2676:
[----:B------:R-:W-:Y:S05]  /*5b60*/  BSYNC.RECONVERGENT B0 ;  /* 0x0000000000007941 */ /* 0x000fea0003800200 */
.L_x_2675:
        /* <DEDUP_REMOVED lines=19> */
.L_x_2678:
[----:B------:R-:W-:Y:S05]  /*5ca0*/  BSYNC.RECONVERGENT B0 ;  /* 0x0000000000007941 */ /* 0x000fea0003800200 */
.L_x_2677:
        /* <DEDUP_REMOVED lines=19> */
.L_x_2680:
[----:B------:R-:W-:Y:S05]  /*5de0*/  BSYNC.RECONVERGENT B0 ;  /* 0x0000000000007941 */ /* 0x000fea0003800200 */
.L_x_2679:
        /* <DEDUP_REMOVED lines=19> */
.L_x_2682:
[----:B------:R-:W-:Y:S05]  /*5f20*/  BSYNC.RECONVERGENT B0 ;  /* 0x0000000000007941 */ /* 0x000fea0003800200 */
.L_x_2681:
        /* <DEDUP_REMOVED lines=19> */
.L_x_2684:
[----:B------:R-:W-:Y:S05]  /*6060*/  BSYNC.RECONVERGENT B0 ;  /* 0x0000000000007941 */ /* 0x000fea0003800200 */
.L_x_2683:
        /* <DEDUP_REMOVED lines=19> */
.L_x_2686:
[----:B------:R-:W-:Y:S05]  /*61a0*/  BSYNC.RECONVERGENT B0 ;  /* 0x0000000000007941 */ /* 0x000fea0003800200 */
.L_x_2685:
        /* <DEDUP_REMOVED lines=18> */
        .weak           $__internal_25_$__cuda_sm20_rcp_rn_f32_slowpath
        .type           $__internal_25_$__cuda_sm20_rcp_rn_f32_slowpath,@function
        .size           $__internal_25_$__cuda_sm20_rcp_rn_f32_slowpath,(.L_x_5078 - $__internal_25_$__cuda_sm20_rcp_rn_f32_slowpath)
$__internal_25_$__cuda_sm20_rcp_rn_f32_slowpath:
        /* <DEDUP_REMOVED lines=15> */
.L_x_2687:
        /* <DEDUP_REMOVED lines=33> */
.L_x_2689:
[----:B------:R0:W1:Y:S02]  /*65d0*/  MUFU.RCP R64, R60 ;  /* 0x0000003c00407308 */ /* 0x0000640000001000 */
.L_x_2688:
[----:B-1-3--:R-:W-:Y:S02]  /*65e0*/  IMAD.MOV.U32 R86, RZ, RZ, R64 ;  /* 0x000000ffff567224 */ /* 0x00afe400078e0040 */
[----:B------:R-:W-:Y:S02]  /*65f0*/  IMAD.MOV.U32 R64, RZ, RZ, R88 ;  /* 0x000000ffff407224 */ /* 0x000fe400078e0058 */
[----:B------:R-:W-:-:S04]  /*6600*/  IMAD.MOV.U32 R65, RZ, RZ, 0x0 ;  /* 0x00000000ff417424 */ /* 0x000fc800078e00ff */
[----:B0-2---:R-:W-:Y:S05]  /*6610*/  RET.REL.NODEC R64 `(_ZN18transformer_engine13normalization26rmsnorm_bwd_general_kernelINS0_13Kernel_traitsI13__nv_bfloat16fS3_fjLj4096ELj1ELj1ELj4ELj16ENS0_18Kernel_traits_baseILj4096ES3_fS3_fjLj128EEEEELb0EEEvNS0_20BackwardKernelParamsE) ;  /* 0xffffff9840787950 */ /* 0x005fea0003c3ffff */
.L_x_2690:
        /* <DEDUP_REMOVED lines=14> */
.L_x_5078:


//--------------------- .text._ZN18transformer_engine13normalization26rmsnorm_bwd_general_kernelINS0_13Kernel_traitsI13__nv_bfloat16S3_S3_fjLj4096ELj1ELj1ELj4ELj16ENS0_18Kernel_traits_baseILj4096ES3_S3_S3_fjLj128EEEEELb0EEEvNS0_20BackwardKernelParamsE --------------------------
	.section	.text._ZN18transformer_engine13normalization26rmsnorm_bwd_general_kernelINS0_13Kernel_traitsI13__nv_bfloat16S3_S3_fjLj4096ELj1ELj1ELj4ELj16ENS0_18Kernel_traits_baseILj4096ES3_S3_S3_fjLj128EEEEELb0EEEvNS0_20BackwardKernelParamsE,"ax",@progbits
	.align	128
        .global         _ZN18transformer_engine13normalization26rmsnorm_bwd_general_kernelINS0_13Kernel_traitsI13__nv_bfloat16S3_S3_fjLj4096ELj1ELj1ELj4ELj16ENS0_18Kernel_traits_baseILj4096ES3_S3_S3_fjLj128EEEEELb0EEEvNS0_20BackwardKernelParamsE
        .type           _ZN18transformer_engine13normalization26rmsnorm_bwd_general_kernelINS0_13Kernel_traitsI13__nv_bfloat16S3_S3_fjLj4096ELj1ELj1ELj4ELj16ENS0_18Kernel_traits_baseILj4096ES3_S3_S3_fjLj128EEEEELb0EEEvNS0_20BackwardKernelParamsE,@function
        .size           _ZN18transformer_engine13normalization26rmsnorm_bwd_general_kernelINS0_13Kernel_traitsI13__nv_bfloat16S3_S3_fjLj4096ELj1ELj1ELj4ELj16ENS0_18Kernel_traits_baseILj4096ES3_S3_S3_fjLj128EEEEELb0EEEvNS0_20BackwardKernelParamsE,(.L_x_5079 - _ZN18transformer_engine13normalization26rmsnorm_bwd_general_kernelINS0_13Kernel_traitsI13__nv_bfloat16S3_S3_fjLj4096ELj1ELj1ELj4ELj16ENS0_18Kernel_traits_baseILj4096ES3_S3_S3_fjLj128EEEEELb0EEEvNS0_20BackwardKernelParamsE)
        .other          _ZN18transformer_engine13normalization26rmsnorm_bwd_general_kernelINS0_13Kernel_traitsI13__nv_bfloat16S3_S3_fjLj4096ELj1ELj1ELj4ELj16ENS0_18Kernel_traits_baseILj4096ES3_S3_S3_fjLj128EEEEELb0EEEvNS0_20BackwardKernelParamsE,@"STO_CUDA_ENTRY STV_DEFAULT"
_ZN18transformer_engine13normalization26rmsnorm_bwd_general_kernelINS0_13Kernel_traitsI13__nv_bfloat16S3_S3_fjLj4096ELj1ELj1ELj4ELj16ENS0_18Kernel_traits_baseILj4096ES3_S3_S3_fjLj128EEEEELb0EEEvNS0_20BackwardKernelParamsE:
.text._ZN18transformer_engine13normalization26rmsnorm_bwd_general_kernelINS0_13Kernel_traitsI13__nv_bfloat16S3_S3_fjLj4096ELj1ELj1ELj4ELj16ENS0_18Kernel_traits_baseILj4096ES3_S3_S3_fjLj128EEEEELb0EEEvNS0_20BackwardKernelParamsE:
        /* <DEDUP_REMOVED lines=12> */
[----:B-1----:R-:W-:-:S06]  /*00c0*/  VIADD R2, R0, 0xffffffe ;  /* 0x0ffffffe00027836 */ /* 0x002fcc0000000000 */
        /* <DEDUP_REMOVED lines=31> */
.L_x_2694:
        /* <DEDUP_REMOVED lines=28> */
.L_x_2695:
[----:B------:R-:W-:Y:S05]  /*0480*/  BSYNC.RECONVERGENT B1 ;  /* 0x0000000000017941 */ /* 0x000fea0003800200 */
.L_x_2693:
[----:B------:R-:W-:Y:S01]  /*0490*/  IMAD R7, R156, 0x400, R85 ;  /* 0x000004009c077824 */ /* 0x000fe200078e0255 */
[C---:B-----5:R-:W-:Y:S01]  /*04a0*/  PRMT R0, R8.reuse, 0x7632, R0 ;  /* 0x0000763208007816 */ /* 0x060fe20000000000 */
[----:B------:R-:W-:Y:S01]  /*04b0*/  IMAD.U32 R17, R8, 0x10000, RZ ;  /* 0x0001000008117824 */ /* 0x000fe200078e00ff */
[C---:B0-----:R-:W-:Y:S01]  /*04c0*/  PRMT R2, R9.reuse, 0x7632, R2 ;  /* 0x0000763209027816 */ /* 0x041fe20000000002 */
        /* <DEDUP_REMOVED lines=19> */
.L_x_2697:
        /* <DEDUP_REMOVED lines=28> */
.L_x_2698:
[----:B------:R-:W-:Y:S05]  /*07c0*/  BSYNC.RECONVERGENT B1 ;  /* 0x0000000000017941 */ /* 0x000fea0003800200 */
.L_x_2696:
        /* <DEDUP_REMOVED lines=23> */
.L_x_2700:
        /* <DEDUP_REMOVED lines=28> */
.L_x_2701:
[----:B------:R-:W-:Y:S05]  /*0b00*/  BSYNC.RECONVERGENT B1 ;  /* 0x0000000000017941 */ /* 0x000fea0003800200 */
.L_x_2699:
        /* <DEDUP_REMOVED lines=23> */
.L_x_2703:
        /* <DEDUP_REMOVED lines=28> */
.L_x_2704:
[----:B------:R-:W-:Y:S05]  /*0e40*/  BSYNC.RECONVERGENT B1 ;  /* 0x0000000000017941 */ /* 0x000fea0003800200 */
.L_x_2702:
[C---:B-----5:R-:W-:Y:S01]  /*0e50*/  PRMT R0, R4.reuse, 0x7632, R0 ;  /* 0x0000763204007816 */ /* 0x060fe20000000000 */
[----:B------:R-:W-:Y:S01]  /*0e60*/  IMAD.U32 R9, R4, 0x10000, RZ ;  /* 0x0001000004097824 */ /* 0x000fe200078e00ff */
[C---:B------:R-:W-:Y:S01]  /*0e70*/  PRMT R2, R5.reuse, 0x7632, R2 ;  /* 0x0000763205027816 */ /* 0x040fe20000000002 */
[----:B------:R-:W-:Y:S01]  /*0e80*/  IMAD.U32 R11, R5, 0x10000, RZ ;  /* 0x00010000050b7824 */ /* 0x000fe200078e00ff */
[C---:B------:R-:W-:Y:S01]  /*0e90*/  PRMT R3, R6.reuse, 0x7632, R3 ;  /* 0x0000763206037816 */ /* 0x040fe20000000003 */
[C---:B------:R-:W-:Y:S01]  /*0ea0*/  IMAD.U32 R103, R7.reuse, 0x10000, RZ ;  /* 0x0001000007677824 */ /* 0x040fe200078e00ff */
[----:B------:R-:W-:Y:S01]  /*0eb0*/  PRMT R4, R7, 0x7632, R4 ;  /* 0x0000763207047816 */ /* 0x000fe20000000004 */
[----:B------:R-:W-:Y:S02]  /*0ec0*/  IMAD.U32 R99, R6, 0x10000, RZ ;  /* 0x0001000006637824 */ /* 0x000fe400078e00ff */
[----:B------:R-:W-:Y:S02]  /*0ed0*/  IMAD.U32 R5, R0, 0x10000, RZ ;  /* 0x0001000000057824 */ /* 0x000fe400078e00ff */
[----:B------:R-:W-:-:S02]  /*0ee0*/  IMAD.U32 R7, R2, 0x10000, RZ ;  /* 0x0001000002077824 */ /* 0x000fc400078e00ff */
[----:B------:R-:W-:Y:S02]  /*0ef0*/  IMAD.U32 R101, R3, 0x10000, RZ ;  /* 0x0001000003657824 */ /* 0x000fe400078e00ff */
[----:B------:R-:W-:-:S07]  /*0f00*/  IMAD.U32 R105, R4, 0x10000, RZ ;  /* 0x0001000004697824 */ /* 0x000fce00078e00ff */
.L_x_2692:
[----:B------:R-:W-:Y:S05]  /*0f10*/  BSYNC.RECONVERGENT B0 ;  /* 0x0000000000007941 */ /* 0x000fea0003800200 */
.L_x_2691:
        /* <DEDUP_REMOVED lines=24> */
[----:B------:R-:W-:Y:S02]  /*10a0*/  VIADD R2, R0, 0x1800000 ;  /* 0x0180000000027836 */ /* 0x000fe40000000000 */
[----:B------:R-:W-:-:S03]  /*10b0*/  IMAD.IADD R3, R3, 0x1, R156 ;  /* 0x0000000103037824 */ /* 0x000fc600078e029c */
[----:B------:R-:W-:Y:S02]  /*10c0*/  LOP3.LUT R2, R2, 0x7f800000, RZ, 0xc0, !PT ;  /* 0x7f80000002027812 */ /* 0x000fe400078ec0ff */
[----:B------:R-:W-:Y:S02]  /*10d0*/  LEA.HI R3, R3, 0x1, RZ, 0x1b ;  /* 0x0000000103037811 */ /* 0x000fe400078fd8ff */
        /* <DEDUP_REMOVED lines=39> */
[----:B------:R-:W-:Y:S02]  /*1350*/  LOP3.LUT R5, R3, 0x3, RZ, 0xc0, !PT ;  /* 0x0000000303057812 */ /* 0x000fe400078ec0ff */
[----:B------:R-:W-:Y:S01]  /*1360*/  IADD3 R4, PT, PT, -R9, UR9, RZ ;  /* 0x0000000909047c10 */ /* 0x000fe2000fffe1ff */
[----:B------:R-:W-:Y:S06]  /*1370*/  @P0 BRA `(.L_x_2706) ;  /* 0x0000000000100947 */ /* 0x000fec0003800000 */
[----:B------:R-:W-:-:S07]  /*1380*/  MOV R68, 0x13a0 ;  /* 0x000013a000447802 */ /* 0x000fce0000000f00 */
[----:B------:R-:W-:Y:S05]  /*1390*/  CALL.REL.NOINC `($__internal_26_$__cuda_sm20_rcp_rn_f32_slowpath) ;  /* 0x0000004800887944 */ /* 0x000fea0003c00000 */
[----:B------:R-:W-:Y:S01]  /*13a0*/  IMAD.MOV.U32 R3, RZ, RZ, R0 ;  /* 0x000000ffff037224 */ /* 0x000fe200078e0000 */
[----:B------:R-:W-:Y:S06]  /*13b0*/  BRA `(.L_x_2707) ;  /* 0x0000000000107947 */ /* 0x000fec0003800000 */
.L_x_2706:
[----:B------:R-:W0:Y:S02]  /*13c0*/  MUFU.RCP R3, R0 ;  /* 0x0000000000037308 */ /* 0x000e240000001000 */
[----:B0-----:R-:W-:-:S04]  /*13d0*/  FFMA R2, R0, R3, -1 ;  /* 0xbf80000000027423 */ /* 0x001fc80000000003 */
[----:B------:R-:W-:-:S04]  /*13e0*/  FADD.FTZ R2, -R2, -RZ ;  /* 0x800000ff02027221 */ /* 0x000fc80000010100 */
[----:B------:R-:W-:-:S07]  /*13f0*/  FFMA R3, R3, R2, R3 ;  /* 0x0000000203037223 */ /* 0x000fce0000000003 */
.L_x_2707:
[----:B------:R-:W-:Y:S01]  /*1400*/  IMAD.MOV.U32 R2, RZ, RZ, R88 ;  /* 0x000000ffff027224 */ /* 0x000fe200078e0058 */
[----:B------:R-:W-:Y:S01]  /*1410*/  UPLOP3.LUT UP0, UPT, UPT, UPT, UPT, 0x40, 0x4 ;  /* 0x000000000004789c */ /* 0x000fe20003f0e870 */
[----:B------:R-:W-:Y:S02]  /*1420*/  IMAD.MOV.U32 R0, RZ, RZ, RZ ;  /* 0x000000ffff007224 */ /* 0x000fe400078e00ff */
[----:B------:R-:W-:-:S08]  /*1430*/  IMAD.MOV.U32 R60, RZ, RZ, RZ ;  /* 0x000000ffff3c7224 */ /* 0x000fd000078e00ff */
.L_x_2760:
[----:B------:R-:W0:Y:S01]  /*1440*/  LDC.64 R64, c[0x0][0x3a0] ;  /* 0x0000e800ff407b82 */ /* 0x000e220000000a00 */
[----:B------:R-:W1:Y:S01]  /*1450*/  LDCU UR9, c[0x0][0x38c] ;  /* 0x00007180ff0977ac */ /* 0x000e620008000800 */
[----:B0-----:R-:W-:-:S06]  /*1460*/  IMAD.WIDE R64, R2, 0x4, R64 ;  /* 0x0000000402407825 */ /* 0x001fcc00078e0240 */
[----:B------:R-:W2:Y:S01]  /*1470*/  LDG.E R64, desc[UR10][R64.64] ;  /* 0x0000000a40407981 */ /* 0x000ea2000c1e1900 */
[----:B-1----:R-:W-:Y:S01]  /*1480*/  ISETP.GE.AND P1, PT, R85, UR9, PT ;  /* 0x0000000955007c0c */ /* 0x002fe2000bf26270 */
[----:B------:R-:W-:Y:S01]  /*1490*/  BSSY.RECONVERGENT B0, `(.L_x_2708) ;  /* 0x000022f000007945 */ /* 0x000fe20003800200 */
[----:B------:R-:W-:Y:S02]  /*14a0*/  CS2R R102, SRZ ;  /* 0x0000000000667805 */ /* 0x000fe4000001ff00 */
[----:B--2---:R-:W-:-:S09]  /*14b0*/  R2UR UR12, R64 ;  /* 0x00000000400c72ca */ /* 0x004fd200000e0000 */
[----:B------:R-:W-:Y:S06]  /*14c0*/  @P1 BRA `(.L_x_2709) ;  /* 0x0000002000ac1947 */ /* 0x000fec0003800000 */
        /* <DEDUP_REMOVED lines=36> */
.L_x_2711:
[----:B------:R-:W5:Y:S02]  /*1710*/  LDG.E.128 R64, desc[UR10][R64.64] ;  /* 0x0000000a40407981 */ /* 0x000f64000c1e1d00 */
.L_x_2712:
[----:B------:R-:W-:Y:S05]  /*1720*/  BSYNC.RECONVERGENT B1 ;  /* 0x0000000000017941 */ /* 0x000fea0003800200 */
.L_x_2710:
        /* <DEDUP_REMOVED lines=38> */
.L_x_2714:
[----:B------:R-:W5:Y:S02]  /*1990*/  LDG.E.128 R68, desc[UR10][R68.64] ;  /* 0x0000000a44447981 */ /* 0x000f64000c1e1d00 */
.L_x_2715:
[----:B------:R-:W-:Y:S05]  /*19a0*/  BSYNC.RECONVERGENT B1 ;  /* 0x0000000000017941 */ /* 0x000fea0003800200 */
.L_x_2713:
        /* <DEDUP_REMOVED lines=44> */
[----:B------:R-:W-:-:S02]  /*1c70*/  IMAD.U32 R102, R102, 0x10000, RZ ;  /* 0x0001000066667824 */ /* 0x000fc400078e00ff */
[----:B------:R-:W-:Y:S01]  /*1c80*/  FMUL R142, R142, UR12 ;  /* 0x0000000c8e8e7c20 */ /* 0x000fe20008400000 */
        /* <DEDUP_REMOVED lines=24> */
.L_x_2717:
        /* <DEDUP_REMOVED lines=28> */
.L_x_2718:
[----:B------:R-:W-:Y:S05]  /*1fd0*/  BSYNC.RECONVERGENT B1 ;  /* 0x0000000000017941 */ /* 0x000fea0003800200 */
.L_x_2716:
        /* <DEDUP_REMOVED lines=11> */
.L_x_2720:
        /* <DEDUP_REMOVED lines=28> */
.L_x_2721:
[----:B------:R-:W-:Y:S05]  /*2250*/  BSYNC.RECONVERGENT B1 ;  /* 0x0000000000017941 */ /* 0x000fea0003800200 */
.L_x_2719:
[----:B------:R-:W-:Y:S01]  /*2260*/  IMAD.U32 R138, R64, 0x10000, RZ ;  /* 0x00010000408a7824 */ /* 0x000fe200078e00ff */
[----:B------:R-:W-:Y:S01]  /*2270*/  ISETP.GE.AND P0, PT, R11, UR9, PT ;  /* 0x000000090b007c0c */ /* 0x000fe2000bf06270 */
[----:B------:R-:W-:Y:S01]  /*2280*/  IMAD.U32 R127, R67, 0x10000, RZ ;  /* 0x00010000437f7824 */ /* 0x000fe200078e00ff */
[C---:B-----5:R-:W-:Y:S01]  /*2290*/  PRMT R67, R68.reuse, 0x7632, R67 ;  /* 0x0000763244437816 */ /* 0x060fe20000000043 */
[----:B------:R-:W-:Y:S02]  /*22a0*/  IMAD.U32 R137, R68, 0x10000, RZ ;  /* 0x0001000044897824 */ /* 0x000fe400078e00ff */
[----:B------:R-:W-:Y:S01]  /*22b0*/  FMUL R138, R138, UR12 ;  /* 0x0000000c8a8a7c20 */ /* 0x000fe20008400000 */
[----:B------:R-:W-:Y:S01]  /*22c0*/  IMAD.U32 R126, R126, 0x10000, RZ ;  /* 0x000100007e7e7824 */ /* 0x000fe200078e00ff */
[----:B------:R-:W-:Y:S01]  /*22d0*/  PRMT R64, R71, 0x7632, R64 ;  /* 0x0000763247407816 */ /* 0x000fe20000000040 */
[----:B------:R-:W-:Y:S02]  /*22e0*/  IMAD.U32 R68, R67, 0x10000, RZ ;  /* 0x0001000043447824 */ /* 0x000fe400078e00ff */
[-C--:B------:R-:W-:Y:S01]  /*22f0*/  FFMA R52, R138, R137.reuse, R52 ;  /* 0x000000898a347223 */ /* 0x080fe20000000034 */
[----:B------:R-:W-:Y:S01]  /*2300*/  FMUL R137, R74, R137 ;  /* 0x000000894a897220 */ /* 0x000fe20000400000 */
[----:B------:R-:W-:Y:S01]  /*2310*/  IMAD.U32 R130, R66, 0x10000, RZ ;  /* 0x0001000042827824 */ /* 0x000fe200078e00ff */
[----:B------:R-:W-:Y:S01]  /*2320*/  PRMT R66, R69, 0x7632, R66 ;  /* 0x0000763245427816 */ /* 0x000fe20000000042 */
[----:B------:R-:W-:-:S02]  /*2330*/  IMAD.U32 R134, R65, 0x10000, RZ ;  /* 0x0001000041867824 */ /* 0x000fc400078e00ff */
[----:B------:R-:W-:Y:S01]  /*2340*/  FMUL R136, R126, UR12 ;  /* 0x0000000c7e887c20 */ /* 0x000fe20008400000 */
[----:B------:R-:W-:Y:S02]  /*2350*/  IMAD.U32 R69, R69, 0x10000, RZ ;  /* 0x0001000045457824 */ /* 0x000fe400078e00ff */
[----:B------:R-:W-:Y:S01]  /*2360*/  FADD R102, R102, R137 ;  /* 0x0000008966667221 */ /* 0x000fe20000000000 */
[----:B------:R-:W-:Y:S01]  /*2370*/  FMUL R135, R73, R68 ;  /* 0x0000004449877220 */ /* 0x000fe20000400000 */
[----:B------:R-:W-:Y:S01]  /*2380*/  FFMA R103, R138, R137, R103 ;  /* 0x000000898a677223 */ /* 0x000fe20000000067 */
[----:B------:R-:W-:Y:S02]  /*2390*/  IMAD.U32 R125, R125, 0x10000, RZ ;  /* 0x000100007d7d7824 */ /* 0x000fe400078e00ff */
[----:B------:R-:W-:Y:S01]  /*23a0*/  FMUL R134, R134, UR12 ;  /* 0x0000000c86867c20 */ /* 0x000fe20008400000 */
[----:B------:R-:W-:Y:S02]  /*23b0*/  IMAD.U32 R66, R66, 0x10000, RZ ;  /* 0x0001000042427824 */ /* 0x000fe400078e00ff */
[----:B------:R-:W-:Y:S01]  /*23c0*/  FMUL R133, R72, R69 ;  /* 0x0000004548857220 */ /* 0x000fe20000400000 */
[----:B------:R-:W-:Y:S01]  /*23d0*/  FADD R102, R102, R135 ;  /* 0x0000008766667221 */ /* 0x000fe20000000000 */
[----:B------:R-:W-:Y:S01]  /*23e0*/  FFMA R103, R136, R135, R103 ;  /* 0x0000008788677223 */ /* 0x000fe20000000067 */
[C---:B------:R-:W-:Y:S01]  /*23f0*/  PRMT R65, R70.reuse, 0x7632, R65 ;  /* 0x0000763246417816 */ /* 0x040fe20000000041 */
[----:B------:R-:W-:-:S02]  /*2400*/  IMAD.U32 R129, R70, 0x10000, RZ ;  /* 0x0001000046817824 */ /* 0x000fc400078e00ff */
[----:B------:R-:W-:Y:S01]  /*2410*/  FMUL R130, R130, UR12 ;  /* 0x0000000c82827c20 */ /* 0x000fe20008400000 */
[----:B------:R-:W-:Y:S01]  /*2420*/  FMUL R132, R125, UR12 ;  /* 0x0000000c7d847c20 */ /* 0x000fe20008400000 */
[----:B------:R-:W-:Y:S01]  /*2430*/  FMUL R131, R31, R66 ;  /* 0x000000421f837220 */ /* 0x000fe20000400000 */
[----:B------:R-:W-:Y:S01]  /*2440*/  FADD R102, R102, R133 ;  /* 0x0000008566667221 */ /* 0x000fe20000000000 */
[----:B------:R-:W-:Y:S01]  /*2450*/  FFMA R103, R134, R133, R103 ;  /* 0x0000008586677223 */ /* 0x000fe20000000067 */
[----:B------:R-:W-:Y:S01]  /*2460*/  FFMA R53, R136, R68, R53 ;  /* 0x0000004488357223 */ /* 0x000fe20000000035 */
[-C--:B------:R-:W-:Y:S01]  /*2470*/  FFMA R48, R130, R129.reuse, R48 ;  /* 0x0000008182307223 */ /* 0x080fe20000000030 */
[----:B------:R-:W-:Y:S02]  /*2480*/  IMAD.U32 R123, R123, 0x10000, RZ ;  /* 0x000100007b7b7824 */ /* 0x000fe400078e00ff */
[----:B------:R-:W-:Y:S01]  /*2490*/  FMUL R129, R30, R129 ;  /* 0x000000811e817220 */ /* 0x000fe20000400000 */
[----:B------:R-:W-:-:S02]  /*24a0*/  IMAD.U32 R68, R65, 0x10000, RZ ;  /* 0x0001000041447824 */ /* 0x000fc400078e00ff */
[----:B------:R-:W-:Y:S01]  /*24b0*/  FADD R102, R102, R131 ;  /* 0x0000008366667221 */ /* 0x000fe20000000000 */
[----:B------:R-:W-:Y:S01]  /*24c0*/  FFMA R103, R132, R131, R103 ;  /* 0x0000008384677223 */ /* 0x000fe20000000067 */
[----:B------:R-:W-:Y:S01]  /*24d0*/  FMUL R126, R127, UR12 ;  /* 0x0000000c7f7e7c20 */ /* 0x000fe20008400000 */
[----:B------:R-:W-:Y:S02]  /*24e0*/  IMAD.U32 R71, R71, 0x10000, RZ ;  /* 0x0001000047477824 */ /* 0x000fe400078e00ff */
[----:B------:R-:W-:Y:S01]  /*24f0*/  FMUL R128, R123, UR12 ;  /* 0x0000000c7b807c20 */ /* 0x000fe20008400000 */
[----:B------:R-:W-:Y:S01]  /*2500*/  FMUL R127, R29, R68 ;  /* 0x000000441d7f7220 */ /* 0x000fe20000400000 */
[----:B------:R-:W-:Y:S01]  /*2510*/  FADD R102, R102, R129 ;  /* 0x0000008166667221 */ /* 0x000fe20000000000 */
[----:B------:R-:W-:Y:S01]  /*2520*/  FFMA R103, R130, R129, R103 ;  /* 0x0000008182677223 */ /* 0x000fe20000000067 */
[----:B------:R-:W-:Y:S02]  /*2530*/  IMAD.U32 R124, R124, 0x10000, RZ ;  /* 0x000100007c7c7824 */ /* 0x000fe400078e00ff */
[----:B------:R-:W-:Y:S01]  /*2540*/  FMUL R125, R28, R71 ;  /* 0x000000471c7d7220 */ /* 0x000fe20000400000 */
[----:B------:R-:W-:-:S02]  /*2550*/  IMAD.U32 R64, R64, 0x10000, RZ ;  /* 0x0001000040407824 */ /* 0x000fc400078e00ff */
        /* <DEDUP_REMOVED lines=22> */
.L_x_2723:
        /* <DEDUP_REMOVED lines=28> */
.L_x_2724:
[----:B------:R-:W-:Y:S05]  /*2880*/  BSYNC.RECONVERGENT B1 ;  /* 0x0000000000017941 */ /* 0x000fea0003800200 */
.L_x_2722:
        /* <DEDUP_REMOVED lines=11> */
.L_x_2726:
        /* <DEDUP_REMOVED lines=28> */
.L_x_2727:
[----:B------:R-:W-:Y:S05]  /*2b00*/  BSYNC.RECONVERGENT B1 ;  /* 0x0000000000017941 */ /* 0x000fea0003800200 */
.L_x_2725:
[----:B------:R-:W-:Y:S01]  /*2b10*/  IMAD.U32 R122, R64, 0x10000, RZ ;  /* 0x00010000407a7824 */ /* 0x000fe200078e00ff */
[C---:B-----5:R-:W-:Y:S01]  /*2b20*/  PRMT R93, R68.reuse, 0x7632, R93 ;  /* 0x00007632445d7816 */ /* 0x060fe2000000005d */
[----:B------:R-:W-:Y:S01]  /*2b30*/  IMAD.U32 R121, R68, 0x10000, RZ ;  /* 0x0001000044797824 */ /* 0x000fe200078e00ff */
[----:B------:R-:W-:Y:S01]  /*2b40*/  PRMT R64, R71, 0x7632, R64 ;  /* 0x0000763247407816 */ /* 0x000fe20000000040 */
[----:B------:R-:W-:Y:S02]  /*2b50*/  IMAD.U32 R92, R92, 0x10000, RZ ;  /* 0x000100005c5c7824 */ /* 0x000fe400078e00ff */
[----:B------:R-:W-:Y:S01]  /*2b60*/  FMUL R122, R122, UR12 ;  /* 0x0000000c7a7a7c20 */ /* 0x000fe20008400000 */
[----:B------:R-:W-:Y:S01]  /*2b70*/  IMAD.U32 R68, R89, 0x10000, RZ ;  /* 0x0001000059447824 */ /* 0x000fe200078e00ff */
[----:B------:R-:W-:Y:S01]  /*2b80*/  ISETP.GE.AND P0, PT, R9, UR9, PT ;  /* 0x0000000909007c0c */ /* 0x000fe2000bf06270 */
[----:B------:R-:W-:Y:S01]  /*2b90*/  FMUL R120, R92, UR12 ;  /* 0x0000000c5c787c20 */ /* 0x000fe20008400000 */
[----:B------:R-:W-:Y:S01]  /*2ba0*/  FFMA R44, R122, R121, R44 ;  /* 0x000000797a2c7223 */ /* 0x000fe2000000002c */
[----:B------:R-:W-:Y:S01]  /*2bb0*/  FMUL R92, R68, UR12 ;  /* 0x0000000c445c7c20 */ /* 0x000fe20008400000 */
[----:B------:R-:W-:-:S02]  /*2bc0*/  IMAD.U32 R68, R93, 0x10000, RZ ;  /* 0x000100005d447824 */ /* 0x000fc400078e00ff */
[----:B------:R-:W-:Y:S01]  /*2bd0*/  FMUL R121, R26, R121 ;  /* 0x000000791a797220 */ /* 0x000fe20000400000 */
[----:B------:R-:W-:Y:S02]  /*2be0*/  IMAD.U32 R118, R65, 0x10000, RZ ;  /* 0x0001000041767824 */ /* 0x000fe400078e00ff */
[----:B------:R-:W-:Y:S01]  /*2bf0*/  IMAD.U32 R94, R66, 0x10000, RZ ;  /* 0x00010000425e7824 */ /* 0x000fe200078e00ff */
[C---:B------:R-:W-:Y:S01]  /*2c00*/  PRMT R66, R70.reuse, 0x7632, R66 ;  /* 0x0000763246427816 */ /* 0x040fe20000000042 */
[----:B------:R-:W-:Y:S01]  /*2c10*/  IMAD.U32 R95, R67, 0x10000, RZ ;  /* 0x00010000435f7824 */ /* 0x000fe200078e00ff */
[----:B------:R-:W-:Y:S01]  /*2c20*/  PRMT R67, R69, 0x7632, R67 ;  /* 0x0000763245437816 */ /* 0x000fe20000000043 */
[----:B------:R-:W-:Y:S02]  /*2c30*/  IMAD.U32 R65, R70, 0x10000, RZ ;  /* 0x0001000046417824 */ /* 0x000fe400078e00ff */
[----:B------:R-:W-:Y:S01]  /*2c40*/  FADD R102, R102, R121 ;  /* 0x0000007966667221 */ /* 0x000fe20000000000 */
[----:B------:R-:W-:-:S02]  /*2c50*/  IMAD.U32 R70, R90, 0x10000, RZ ;  /* 0x000100005a467824 */ /* 0x000fc400078e00ff */
[----:B------:R-:W-:Y:S01]  /*2c60*/  FMUL R119, R25, R68 ;  /* 0x0000004419777220 */ /* 0x000fe20000400000 */
[----:B------:R-:W-:Y:S02]  /*2c70*/  IMAD.U32 R69, R69, 0x10000, RZ ;  /* 0x0001000045457824 */ /* 0x000fe400078e00ff */
[----:B------:R-:W-:Y:S01]  /*2c80*/  FFMA R103, R122, R121, R103 ;  /* 0x000000797a677223 */ /* 0x000fe20000000067 */
[----:B------:R-:W-:Y:S02]  /*2c90*/  IMAD.U32 R91, R91, 0x10000, RZ ;  /* 0x000100005b5b7824 */ /* 0x000fe400078e00ff */
[----:B------:R-:W-:Y:S01]  /*2ca0*/  FMUL R89, R94, UR12 ;  /* 0x0000000c5e597c20 */ /* 0x000fe20008400000 */
[----:B------:R-:W-:Y:S01]  /*2cb0*/  FMUL R94, R70, UR12 ;  /* 0x0000000c465e7c20 */ /* 0x000fe20008400000 */
[----:B------:R-:W-:Y:S02]  /*2cc0*/  IMAD.U32 R70, R67, 0x10000, RZ ;  /* 0x0001000043467824 */ /* 0x000fe400078e00ff */
[----:B------:R-:W-:Y:S01]  /*2cd0*/  FMUL R93, R24, R69 ;  /* 0x00000045185d7220 */ /* 0x000fe20000400000 */
[----:B------:R-:W-:Y:S01]  /*2ce0*/  FADD R102, R102, R119 ;  /* 0x0000007766667221 */ /* 0x000fe20000000000 */
[----:B------:R-:W-:Y:S01]  /*2cf0*/  FMUL R118, R118, UR12 ;  /* 0x0000000c76767c20 */ /* 0x000fe20008400000 */
[----:B------:R-:W-:Y:S01]  /*2d00*/  FFMA R103, R120, R119, R103 ;  /* 0x0000007778677223 */ /* 0x000fe20000000067 */
[----:B------:R-:W-:Y:S01]  /*2d10*/  FMUL R90, R91, UR12 ;  /* 0x0000000c5b5a7c20 */ /* 0x000fe20008400000 */
[----:B------:R-:W-:Y:S01]  /*2d20*/  FMUL R91, R95, UR12 ;  /* 0x0000000c5f5b7c20 */ /* 0x000fe20008400000 */
[----:B------:R-:W-:Y:S01]  /*2d30*/  FMUL R95, R23, R70 ;  /* 0x00000046175f7220 */ /* 0x000fe20000400000 */
[----:B------:R-:W-:Y:S01]  /*2d40*/  FADD R102, R102, R93 ;  /* 0x0000005d66667221 */ /* 0x000fe20000000000 */
[----:B------:R-:W-:Y:S01]  /*2d50*/  FFMA R103, R118, R93, R103 ;  /* 0x0000005d76677223 */ /* 0x000fe20000000067 */
[----:B------:R-:W-:Y:S01]  /*2d60*/  FFMA R45, R120, R68, R45 ;  /* 0x00000044782d7223 */ /* 0x000fe2000000002d */
[----:B------:R-:W-:-:S02]  /*2d70*/  IMAD.U32 R66, R66, 0x10000, RZ ;  /* 0x0001000042427824 */ /* 0x000fc400078e00ff */
[-C--:B------:R-:W-:Y:S01]  /*2d80*/  FFMA R40, R89, R65.reuse, R40 ;  /* 0x0000004159287223 */ /* 0x080fe20000000028 */
[----:B------:R-:W-:Y:S01]  /*2d90*/  FMUL R96, R22, R65 ;  /* 0x0000004116607220 */ /* 0x000fe20000400000 */
[----:B------:R-:W-:Y:S02]  /*2da0*/  IMAD.U32 R68, R64, 0x10000, RZ ;  /* 0x0001000040447824 */ /* 0x000fe400078e00ff */
[----:B------:R-:W-:Y:S01]  /*2db0*/  FADD R65, R102, R95 ;  /* 0x0000005f66417221 */ /* 0x000fe20000000000 */
[----:B------:R-:W-:Y:S01]  /*2dc0*/  FFMA R64, R90, R95, R103 ;  /* 0x0000005f5a407223 */ /* 0x000fe20000000067 */
[-C--:B------:R-:W-:Y:S01]  /*2dd0*/  FFMA R41, R92, R66.reuse, R41 ;  /* 0x000000425c297223 */ /* 0x080fe20000000029 */
[----:B------:R-:W-:Y:S01]  /*2de0*/  FMUL R97, R21, R66 ;  /* 0x0000004215617220 */ /* 0x000fe20000400000 */
[----:B------:R-:W-:Y:S01]  /*2df0*/  FADD R66, R65, R96 ;  /* 0x0000006041427221 */ /* 0x000fe20000000000 */
[----:B------:R-:W-:Y:S02]  /*2e00*/  IMAD.U32 R71, R71, 0x10000, RZ ;  /* 0x0001000047477824 */ /* 0x000fe400078e00ff */
[----:B------:R-:W-:Y:S01]  /*2e10*/  FFMA R65, R89, R96, R64 ;  /* 0x0000006059417223 */ /* 0x000fe20000000040 */
[----:B------:R-:W-:Y:S01]  /*2e20*/  FMUL R99, R19, R68 ;  /* 0x0000004413637220 */ /* 0x000fe20000400000 */
[----:B------:R-:W-:Y:S01]  /*2e30*/  FADD R67, R66, R97 ;  /* 0x0000006142437221 */ /* 0x000fe20000000000 */
[----:B------:R-:W-:Y:S01]  /*2e40*/  FMUL R98, R20, R71 ;  /* 0x0000004714627220 */ /* 0x000fe20000400000 */
[----:B------:R-:W-:Y:S01]  /*2e50*/  FFMA R64, R92, R97, R65 ;  /* 0x000000615c407223 */ /* 0x000fe20000000041 */
[----:B------:R-:W-:Y:S01]  /*2e60*/  FFMA R46, R118, R69, R46 ;  /* 0x00000045762e7223 */ /* 0x000fe2000000002e */
[----:B------:R-:W-:Y:S01]  /*2e70*/  FFMA R47, R90, R70, R47 ;  /* 0x000000465a2f7223 */ /* 0x000fe2000000002f */
[----:B------:R-:W-:Y:S01]  /*2e80*/  FADD R102, R67, R98 ;  /* 0x0000006243667221 */ /* 0x000fe20000000000 */
[C---:B------:R-:W-:Y:S01]  /*2e90*/  FFMA R103, R91.reuse, R98, R64 ;  /* 0x000000625b677223 */ /* 0x040fe20000000040 */
        /* <DEDUP_REMOVED lines=13> */
.L_x_2729:
        /* <DEDUP_REMOVED lines=28> */
.L_x_2730:
[----:B------:R-:W-:Y:S05]  /*3130*/  BSYNC.RECONVERGENT B1 ;  /* 0x0000000000017941 */ /* 0x000fea0003800200 */
.L_x_2728:
        /* <DEDUP_REMOVED lines=11> */
.L_x_2732:
        /* <DEDUP_REMOVED lines=28> */
.L_x_2733:
[----:B------:R-:W-:Y:S05]  /*33b0*/  BSYNC.RECONVERGENT B1 ;  /* 0x0000000000017941 */ /* 0x000fea0003800200 */
.L_x_2731:
[----:B------:R-:W-:Y:S01]  /*33c0*/  IMAD.U32 R111, R67, 0x10000, RZ ;  /* 0x00010000436f7824 */ /* 0x000fe200078e00ff */
[----:B-----5:R-:W-:Y:S01]  /*33d0*/  PRMT R67, R68, 0x7632, R67 ;  /* 0x0000763244437816 */ /* 0x020fe20000000043 */
[----:B------:R-:W-:Y:S01]  /*33e0*/  IMAD.U32 R105, R64, 0x10000, RZ ;  /* 0x0001000040697824 */ /* 0x000fe200078e00ff */
[----:B------:R-:W-:Y:S01]  /*33f0*/  PRMT R110, R69, 0x7632, R110 ;  /* 0x00007632456e7816 */ /* 0x000fe2000000006e */
[----:B------:R-:W-:Y:S01]  /*3400*/  IMAD.U32 R109, R68, 0x10000, RZ ;  /* 0x00010000446d7824 */ /* 0x000fe200078e00ff */
[----:B------:R-:W-:Y:S01]  /*3410*/  PRMT R64, R71, 0x7632, R64 ;  /* 0x0000763247407816 */ /* 0x000fe20000000040 */
[----:B------:R-:W-:Y:S02]  /*3420*/  IMAD.U32 R104, R104, 0x10000, RZ ;  /* 0x0001000068687824 */ /* 0x000fe400078e00ff */
[----:B------:R-:W-:Y:S02]  /*3430*/  IMAD.U32 R106, R65, 0x10000, RZ ;  /* 0x00010000416a7824 */ /* 0x000fe400078e00ff */
[----:B------:R-:W-:Y:S01]  /*3440*/  FMUL R108, R18, R109 ;  /* 0x0000006d126c7220 */ /* 0x000fe20000400000 */
[----:B------:R-:W-:Y:S01]  /*3450*/  IMAD.U32 R107, R66, 0x10000, RZ ;  /* 0x00010000426b7824 */ /* 0x000fe200078e00ff */
[----:B------:R-:W-:Y:S01]  /*3460*/  PRMT R66, R70, 0x7632, R66 ;  /* 0x0000763246427816 */ /* 0x000fe20000000042 */
[----:B------:R-:W-:-:S02]  /*3470*/  IMAD.U32 R68, R101, 0x10000, RZ ;  /* 0x0001000065447824 */ /* 0x000fc400078e00ff */
[----:B------:R-:W-:Y:S01]  /*3480*/  FMUL R101, R105, UR12 ;  /* 0x0000000c69657c20 */ /* 0x000fe20008400000 */
[----:B------:R-:W-:Y:S02]  /*3490*/  IMAD.U32 R65, R70, 0x10000, RZ ;  /* 0x0001000046417824 */ /* 0x000fe400078e00ff */
[----:B------:R-:W-:Y:S01]  /*34a0*/  FADD R102, R102, R108 ;  /* 0x0000006c66667221 */ /* 0x000fe20000000000 */
[----:B------:R-:W-:Y:S02]  /*34b0*/  IMAD.U32 R70, R100, 0x10000, RZ ;  /* 0x0001000064467824 */ /* 0x000fe400078e00ff */
[----:B------:R-:W-:Y:S01]  /*34c0*/  FMUL R100, R104, UR12 ;  /* 0x0000000c68647c20 */ /* 0x000fe20008400000 */
[----:B------:R-:W-:Y:S01]  /*34d0*/  FMUL R104, R68, UR12 ;  /* 0x0000000c44687c20 */ /* 0x000fe20008400000 */
[----:B------:R-:W-:Y:S02]  /*34e0*/  IMAD.U32 R68, R67, 0x10000, RZ ;  /* 0x0001000043447824 */ /* 0x000fe400078e00ff */
[----:B------:R-:W-:Y:S01]  /*34f0*/  FFMA R36, R101, R109, R36 ;  /* 0x0000006d65247223 */ /* 0x000fe20000000024 */
[----:B------:R-:W-:Y:S01]  /*3500*/  FMUL R109, R111, UR12 ;  /* 0x0000000c6f6d7c20 */ /* 0x000fe20008400000 */
[----:B------:R-:W-:-:S02]  /*3510*/  IMAD.U32 R69, R69, 0x10000, RZ ;  /* 0x0001000045457824 */ /* 0x000fc400078e00ff */
[----:B------:R-:W-:Y:S01]  /*3520*/  FMUL R111, R17, R68 ;  /* 0x00000044116f7220 */ /* 0x000fe20000400000 */
[----:B------:R-:W-:Y:S01]  /*3530*/  FMUL R105, R106, UR12 ;  /* 0x0000000c6a697c20 */ /* 0x000fe20008400000 */
[----:B------:R-:W-:Y:S01]  /*3540*/  FFMA R103, R101, R108, R103 ;  /* 0x0000006c65677223 */ /* 0x000fe20000000067 */
[----:B------:R-:W-:Y:S01]  /*3550*/  FMUL R106, R70, UR12 ;  /* 0x0000000c466a7c20 */ /* 0x000fe20008400000 */
[----:B------:R-:W-:Y:S02]  /*3560*/  IMAD.U32 R70, R110, 0x10000, RZ ;  /* 0x000100006e467824 */ /* 0x000fe400078e00ff */
[----:B------:R-:W-:Y:S01]  /*3570*/  FMUL R110, R16, R69 ;  /* 0x00000045106e7220 */ /* 0x000fe20000400000 */
[----:B------:R-:W-:Y:S02]  /*3580*/  IMAD.U32 R114, R66, 0x10000, RZ ;  /* 0x0001000042727824 */ /* 0x000fe400078e00ff */
[----:B------:R-:W-:Y:S01]  /*3590*/  FADD R67, R102, R111 ;  /* 0x0000006f66437221 */ /* 0x000fe20000000000 */
[C---:B------:R-:W-:Y:S01]  /*35a0*/  FFMA R66, R100.reuse, R111, R103 ;  /* 0x0000006f64427223 */ /* 0x040fe20000000067 */
[----:B------:R-:W-:Y:S01]  /*35b0*/  FMUL R107, R107, UR12 ;  /* 0x0000000c6b6b7c20 */ /* 0x000fe20008400000 */
        /* <DEDUP_REMOVED lines=8> */
[----:B------:R-:W-:-:S02]  /*3640*/  IMAD.U32 R71, R71, 0x10000, RZ ;  /* 0x0001000047477824 */ /* 0x000fc400078e00ff */
[----:B------:R-:W-:Y:S01]  /*3650*/  FMUL R115, R13, R114 ;  /* 0x000000720d737220 */ /* 0x000fe20000400000 */
[----:B------:R-:W-:Y:S01]  /*3660*/  FADD R68, R65, R112 ;  /* 0x0000007041447221 */ /* 0x000fe20000000000 */
[----:B------:R-:W-:Y:S01]  /*3670*/  FFMA R65, R107, R112, R66 ;  /* 0x000000706b417223 */ /* 0x000fe20000000042 */
[----:B------:R-:W-:Y:S01]  /*3680*/  FFMA R38, R105, R69, R38 ;  /* 0x0000004569267223 */ /* 0x000fe20000000026 */
[----:B------:R-:W-:Y:S01]  /*3690*/  FFMA R33, R106, R114, R33 ;  /* 0x000000726a217223 */ /* 0x000fe20000000021 */
[----:B------:R-:W-:Y:S02]  /*36a0*/  IMAD.U32 R69, R64, 0x10000, RZ ;  /* 0x0001000040457824 */ /* 0x000fe400078e00ff */
[----:B------:R-:W-:Y:S01]  /*36b0*/  FMUL R114, R12, R71 ;  /* 0x000000470c727220 */ /* 0x000fe20000400000 */
[----:B------:R-:W-:Y:S02]  /*36c0*/  IMAD.U32 R116, R116, 0x10000, RZ ;  /* 0x0001000074747824 */ /* 0x000fe400078e00ff */
[----:B------:R-:W-:Y:S01]  /*36d0*/  FADD R67, R68, R115 ;  /* 0x0000007344437221 */ /* 0x000fe20000000000 */
[----:B------:R-:W-:Y:S01]  /*36e0*/  FFMA R64, R106, R115, R65 ;  /* 0x000000736a407223 */ /* 0x000fe20000000041 */
[----:B------:R-:W-:Y:S01]  /*36f0*/  FMUL R117, R10, R69 ;  /* 0x000000450a757220 */ /* 0x000fe20000400000 */
[----:B------:R-:W-:Y:S01]  /*3700*/  FMUL R116, R116, UR12 ;  /* 0x0000000c74747c20 */ /* 0x000fe20008400000 */
[----:B------:R-:W-:Y:S01]  /*3710*/  FADD R102, R67, R114 ;  /* 0x0000007243667221 */ /* 0x000fe20000000000 */
[C---:B------:R-:W-:Y:S01]  /*3720*/  FFMA R64, R109.reuse, R114, R64 ;  /* 0x000000726d407223 */ /* 0x040fe20000000040 */
[----:B------:R-:W-:Y:S01]  /*3730*/  FFMA R39, R104, R70, R39 ;  /* 0x0000004668277223 */ /* 0x000fe20000000027 */
[----:B------:R-:W-:Y:S01]  /*3740*/  FFMA R34, R109, R71, R34 ;  /* 0x000000476d227223 */ /* 0x000fe20000000022 */
[----:B------:R-:W-:Y:S01]  /*3750*/  FFMA R35, R116, R69, R35 ;  /* 0x0000004574237223 */ /* 0x000fe20000000023 */
[----:B------:R-:W-:Y:S01]  /*3760*/  FADD R102, R102, R117 ;  /* 0x0000007566667221 */ /* 0x000fe20000000000 */
[----:B------:R-:W-:-:S07]  /*3770*/  FFMA R103, R116, R117, R64 ;  /* 0x0000007574677223 */ /* 0x000fce0000000040 */
.L_x_2709:
[----:B------:R-:W-:Y:S05]  /*3780*/  BSYNC.RECONVERGENT B0 ;  /* 0x0000000000007941 */ /* 0x000fea0003800200 */
.L_x_2708:
[----:B------:R-:W0:Y:S02]  /*3790*/  LDC R156, c[0x0][0x384] ;  /* 0x0000e100ff9c7b82 */ /* 0x000e240000000800 */
[----:B0-----:R-:W-:-:S13]  /*37a0*/  ISETP.NE.AND P0, PT, R156, 0x1, PT ;  /* 0x000000019c00780c */ /* 0x001fda0003f05270 */
        /* <DEDUP_REMOVED lines=31> */
.L_x_2736:
[----:B------:R-:W-:Y:S05]  /*39a0*/  BSYNC.RECONVERGENT B0 ;  /* 0x0000000000007941 */ /* 0x000fea0003800200 */
.L_x_2735:
        /* <DEDUP_REMOVED lines=21> */
.L_x_2734:
        /* <DEDUP_REMOVED lines=29> */
[----:B0-----:R-:W-:Y:S02]  /*3cd0*/  FADD R66, R70, R65 ;  /* 0x0000004146427221 */ /* 0x001fe40000000000 */
[----:B------:R-:W0:Y:S01]  /*3ce0*/  LDC.64 R64, c[0x0][0x3b0] ;  /* 0x0000ec00ff407b82 */ /* 0x000e220000000a00 */
[----:B-1----:R-:W-:Y:S01]  /*3cf0*/  FADD R67, R71, R102 ;  /* 0x0000006647437221 */ /* 0x002fe20000000000 */
[----:B------:R-:W-:-:S04]  /*3d00*/  CS2R R102, SRZ ;  /* 0x0000000000667805 */ /* 0x000fc8000001ff00 */
[----:B------:R1:W-:Y:S02]  /*3d10*/  @!P2 STS.64 [R68+UR5], R66 ;  /* 0x000000424400a988 */ /* 0x0003e40008000a05 */
[----:B------:R-:W-:Y:S06]  /*3d20*/  BAR.SYNC.DEFER_BLOCKING 0x0 ;  /* 0x0000000000007b1d */ /* 0x000fec0000010000 */
[----:B---3--:R-:W-:Y:S05]  /*3d30*/  @P0 BRA `(.L_x_2739) ;  /* 0x0000000000480947 */ /* 0x008fea0003800000 */
[----:B------:R-:W-:Y:S01]  /*3d40*/  UIADD3 UR6, UPT, UPT, UR4, 0x28, URZ ;  /* 0x0000002804067890 */ /* 0x000fe2000fffe0ff */
[----:B-1----:R-:W1:Y:S01]  /*3d50*/  LDS.64 R66, [UR5] ;  /* 0x00000005ff427984 */ /* 0x002e620008000a00 */
[----:B------:R-:W-:Y:S02]  /*3d60*/  @!UP0 UIADD3 UR6, UPT, UPT, UR4, 0x8, URZ ;  /* 0x0000000804068890 */ /* 0x000fe4000fffe0ff */
[----:B------:R-:W-:Y:S02]  /*3d70*/  UIADD3 UR7, UPT, UPT, UR4, 0x30, URZ ;  /* 0x0000003004077890 */ /* 0x000fe4000fffe0ff */
[----:B------:R-:W-:Y:S02]  /*3d80*/  @!UP0 UIADD3 UR7, UPT, UPT, UR4, 0x10, URZ ;  /* 0x0000001004078890 */ /* 0x000fe4000fffe0ff */
[----:B------:R-:W-:Y:S02]  /*3d90*/  UIADD3 UR8, UPT, UPT, UR4, 0x38, URZ ;  /* 0x0000003804087890 */ /* 0x000fe4000fffe0ff */
[----:B------:R-:W-:Y:S01]  /*3da0*/  @!UP0 UIADD3 UR8, UPT, UPT, UR4, 0x18, URZ ;  /* 0x0000001804088890 */ /* 0x000fe2000fffe0ff */
[----:B------:R-:W2:Y:S04]  /*3db0*/  LDS.64 R68, [UR6] ;  /* 0x00000006ff447984 */ /* 0x000ea80008000a00 */
[----:B------:R-:W3:Y:S04]  /*3dc0*/  LDS.64 R70, [UR7] ;  /* 0x00000007ff467984 */ /* 0x000ee80008000a00 */
[----:B------:R-:W4:Y:S01]  /*3dd0*/  LDS.64 R102, [UR8] ;  /* 0x00000008ff667984 */ /* 0x000f220008000a00 */
[----:B-1----:R-:W-:Y:S01]  /*3de0*/  FADD R157, RZ, R66 ;  /* 0x00000042ff9d7221 */ /* 0x002fe20000000000 */
[----:B------:R-:W-:-:S03]  /*3df0*/  FADD R66, RZ, R67 ;  /* 0x00000043ff427221 */ /* 0x000fc60000000000 */
[----:B--2---:R-:W-:Y:S01]  /*3e00*/  FADD R157, R157, R68 ;  /* 0x000000449d9d7221 */ /* 0x004fe20000000000 */
[----:B------:R-:W-:-:S03]  /*3e10*/  FADD R66, R66, R69 ;  /* 0x0000004542427221 */ /* 0x000fc60000000000 */
[----:B---3--:R-:W-:Y:S01]  /*3e20*/  FADD R157, R157, R70 ;  /* 0x000000469d9d7221 */ /* 0x008fe20000000000 */
[----:B------:R-:W-:-:S03]  /*3e30*/  FADD R66, R66, R71 ;  /* 0x0000004742427221 */ /* 0x000fc60000000000 */
[----:B----4-:R-:W-:Y:S01]  /*3e40*/  FADD R102, R157, R102 ;  /* 0x000000669d667221 */ /* 0x010fe20000000000 */
[----:B------:R-:W-:-:S07]  /*3e50*/  FADD R103, R66, R103 ;  /* 0x0000006742677221 */ /* 0x000fce0000000000 */
.L_x_2739:
[----:B------:R-:W-:Y:S05]  /*3e60*/  BSYNC.RECONVERGENT B0 ;  /* 0x0000000000007941 */ /* 0x000fea0003800200 */
.L_x_2738:
[----:B-1----:R-:W-:Y:S01]  /*3e70*/  LOP3.LUT R68, R0, 0x1, RZ, 0xc0, !PT ;  /* 0x0000000100447812 */ /* 0x002fe200078ec0ff */
[----:B------:R-:W-:-:S04]  /*3e80*/  IMAD R66, R156, R155, RZ ;  /* 0x0000009b9c427224 */ /* 0x000fc800078e02ff */
[----:B------:R-:W-:-:S05]  /*3e90*/  IMAD.MOV R67, RZ, RZ, -R68 ;  /* 0x000000ffff437224 */ /* 0x000fca00078e0a44 */
        /* <DEDUP_REMOVED lines=27> */
.L_x_2741:
[----:B------:R-:W2:Y:S04]  /*4050*/  LDG.E.STRONG.GPU R68, desc[UR10][R64.64] ;  /* 0x0000000a40447981 */ /* 0x000ea8000c1ef900 */
[----:B--2---:R-:W-:Y:S01]  /*4060*/  CCTL.IVALL ;  /* 0x00000000ff00798f */ /* 0x004fe20002000000 */
[----:B------:R-:W-:Y:S05]  /*4070*/  YIELD ;  /* 0x0000000000007946 */ /* 0x000fea0003800000 */
[----:B------:R-:W-:-:S13]  /*4080*/  ISETP.NE.AND P0, PT, R68, R71, PT ;  /* 0x000000474400720c */ /* 0x000fda0003f05270 */
[----:B------:R-:W-:Y:S05]  /*4090*/  @P0 BRA `(.L_x_2741) ;  /* 0xfffffffc00ec0947 */ /* 0x000fea000383ffff */
.L_x_2740:
        /* <DEDUP_REMOVED lines=20> */
.L_x_2746:
        /* <DEDUP_REMOVED lines=13> */
[----:B------:R-:W2:Y:S02]  /*42b0*/  LDG.E R103, desc[UR10][R64.64+0x104] ;  /* 0x0001040a40677981 */ /* 0x000ea4000c1e1900 */
[----:B--2---:R-:W-:Y:S02]  /*42c0*/  FADD R102, R102, R103 ;  /* 0x0000006766667221 */ /* 0x004fe40000000000 */
[----:B------:R-:W2:Y:S02]  /*42d0*/  LDG.E R103, desc[UR10][R64.64+0xf04] ;  /* 0x000f040a40677981 */ /* 0x000ea4000c1e1900 */
[----:B---3--:R-:W-:-:S04]  /*42e0*/  FADD R102, R102, R155 ;  /* 0x0000009b66667221 */ /* 0x008fc80000000000 */
[----:B----4-:R-:W-:Y:S02]  /*42f0*/  FADD R102, R102, R157 ;  /* 0x0000009d66667221 */ /* 0x010fe40000000000 */
[----:B------:R-:W3:Y:S02]  /*4300*/  LDG.E R157, desc[UR10][R64.64+0xc04] ;  /* 0x000c040a409d7981 */ /* 0x000ee4000c1e1900 */
[----:B-----5:R-:W-:-:S04]  /*4310*/  FADD R102, R102, R159 ;  /* 0x0000009f66667221 */ /* 0x020fc80000000000 */
[----:B------:R-:W-:-:S04]  /*4320*/  FADD R102, R102, R161 ;  /* 0x000000a166667221 */ /* 0x000fc80000000000 */
[----:B------:R-:W-:-:S04]  /*4330*/  FADD R102, R102, R163 ;  /* 0x000000a366667221 */ /* 0x000fc80000000000 */
[----:B------:R-:W-:Y:S02]  /*4340*/  FADD R155, R102, R71 ;  /* 0x00000047669b7221 */ /* 0x000fe40000000000 */
[----:B------:R-:W4:Y:S04]  /*4350*/  LDG.E R102, desc[UR10][R64.64+0xd04] ;  /* 0x000d040a40667981 */ /* 0x000f28000c1e1900 */
[----:B------:R-:W5:Y:S01]  /*4360*/  LDG.E R71, desc[UR10][R64.64+0xe04] ;  /* 0x000e040a40477981 */ /* 0x000f62000c1e1900 */
[----:B------:R-:W-:-:S04]  /*4370*/  FADD R155, R155, R158 ;  /* 0x0000009e9b9b7221 */ /* 0x000fc80000000000 */
[----:B------:R-:W-:Y:S01]  /*4380*/  FADD R155, R155, R160 ;  /* 0x000000a09b9b7221 */ /* 0x000fe20000000000 */
[----:B------:R-:W-:-:S03]  /*4390*/  VIADD R70, R70, 0x10 ;  /* 0x0000001046467836 */ /* 0x000fc60000000000 */
[----:B------:R-:W-:Y:S02]  /*43a0*/  FADD R155, R155, R162 ;  /* 0x000000a29b9b7221 */ /* 0x000fe40000000000 */
[----:B------:R-:W-:Y:S02]  /*43b0*/  ISETP.NE.AND P0, PT, R70, RZ, PT ;  /* 0x000000ff4600720c */ /* 0x000fe40003f05270 */
[----:B------:R-:W-:Y:S01]  /*43c0*/  FADD R155, R155, R164 ;  /* 0x000000a49b9b7221 */ /* 0x000fe20000000000 */
[----:B------:R-:W-:-:S03]  /*43d0*/  VIADD R69, R69, 0x200 ;  /* 0x0000020045457836 */ /* 0x000fc60000000000 */
[----:B---3--:R-:W-:-:S04]  /*43e0*/  FADD R155, R155, R157 ;  /* 0x0000009d9b9b7221 */ /* 0x008fc80000000000 */
[----:B----4-:R-:W-:-:S04]  /*43f0*/  FADD R102, R155, R102 ;  /* 0x000000669b667221 */ /* 0x010fc80000000000 */
[----:B-----5:R-:W-:-:S04]  /*4400*/  FADD R102, R102, R71 ;  /* 0x0000004766667221 */ /* 0x020fc80000000000 */
[----:B--2---:R-:W-:Y:S01]  /*4410*/  FADD R103, R102, R103 ;  /* 0x0000006766677221 */ /* 0x004fe20000000000 */
[----:B------:R-:W-:Y:S06]  /*4420*/  @P0 BRA `(.L_x_2746) ;  /* 0xfffffffc006c0947 */ /* 0x000fec000383ffff */
.L_x_2745:
[----:B------:R-:W-:Y:S05]  /*4430*/  BSYNC.RECONVERGENT B1 ;  /* 0x0000000000017941 */ /* 0x000fea0003800200 */
.L_x_2744:
        /* <DEDUP_REMOVED lines=25> */
.L_x_2748:
[----:B------:R-:W-:Y:S05]  /*45d0*/  BSYNC.RECONVERGENT B1 ;  /* 0x0000000000017941 */ /* 0x000fea0003800200 */
.L_x_2747:
        /* <DEDUP_REMOVED lines=17> */
.L_x_2750:
[----:B------:R-:W-:Y:S05]  /*46f0*/  BSYNC.RECONVERGENT B1 ;  /* 0x0000000000017941 */ /* 0x000fea0003800200 */
.L_x_2749:
        /* <DEDUP_REMOVED lines=11> */
.L_x_2743:
[----:B------:R-:W-:Y:S05]  /*47b0*/  BSYNC.RECONVERGENT B0 ;  /* 0x0000000000007941 */ /* 0x000fea0003800200 */
.L_x_2742:
        /* <DEDUP_REMOVED lines=12> */
.L_x_2737:
[----:B------:R-:W-:Y:S04]  /*4880*/  BSSY.RECONVERGENT B0, `(.L_x_2751) ;  /* 0x00000da000007945 */ /* 0x000fe80003800200 */
[----:B------:R-:W-:Y:S05]  /*4890*/  @P1 BRA `(.L_x_2752) ;  /* 0x0000000c00601947 */ /* 0x000fea0003800000 */
[----:B------:R-:W0:Y:S01]  /*48a0*/  LDC.64 R68, c[0x0][0x3e8] ;  /* 0x0000fa00ff447b82 */ /* 0x000e220000000a00 */
[----:B------:R-:W-:Y:S02]  /*48b0*/  IMAD R71, R2, UR9, R85 ;  /* 0x0000000902477c24 */ /* 0x000fe4000f8e0255 */
[----:B------:R-:W-:Y:S01]  /*48c0*/  FMUL R102, R102, R3 ;  /* 0x0000000366667220 */ /* 0x000fe20000400000 */
[----:B------:R-:W-:Y:S01]  /*48d0*/  ISETP.GT.U32.AND P2, PT, R8, 0x7, PT ;  /* 0x000000070800780c */ /* 0x000fe20003f44070 */
[----:B------:R-:W-:Y:S02]  /*48e0*/  BSSY.RECONVERGENT B1, `(.L_x_2753) ;  /* 0x0000033000017945 */ /* 0x000fe40003800200 */
[-C--:B------:R-:W-:Y:S01]  /*48f0*/  FFMA R65, R152, -R102.reuse, R151 ;  /* 0x8000006698417223 */ /* 0x080fe20000000097 */
[-C--:B------:R-:W-:Y:S01]  /*4900*/  FFMA R67, R148, -R102.reuse, R147 ;  /* 0x8000006694437223 */ /* 0x080fe20000000093 */
[-C--:B------:R-:W-:Y:S01]  /*4910*/  FFMA R66, R150, -R102.reuse, R149 ;  /* 0x8000006696427223 */ /* 0x080fe20000000095 */
[-C--:B------:R-:W-:Y:S01]  /*4920*/  FFMA R64, R154, -R102.reuse, R153 ;  /* 0x800000669a407223 */ /* 0x080fe20000000099 */
[----:B------:R-:W-:Y:S01]  /*4930*/  FMUL R103, R65, UR12 ;  /* 0x0000000c41677c20 */ /* 0x000fe20008400000 */
[----:B------:R-:W-:Y:S01]  /*4940*/  FMUL R155, R67, UR12 ;  /* 0x0000000c439b7c20 */ /* 0x000fe20008400000 */
[----:B------:R-:W-:Y:S01]  /*4950*/  FMUL R65, R66, UR12 ;  /* 0x0000000c42417c20 */ /* 0x000fe20008400000 */
[-C--:B------:R-:W-:Y:S01]  /*4960*/  FFMA R67, R144, -R102.reuse, R143 ;  /* 0x8000006690437223 */ /* 0x080fe2000000008f */
[-C--:B------:R-:W-:Y:S01]  /*4970*/  FFMA R66, R146, -R102.reuse, R145 ;  /* 0x8000006692427223 */ /* 0x080fe20000000091 */
[-C--:B------:R-:W-:Y:S01]  /*4980*/  FFMA R157, R142, -R102.reuse, R141 ;  /* 0x800000668e9d7223 */ /* 0x080fe2000000008d */
[----:B------:R-:W-:Y:S01]  /*4990*/  FFMA R158, R140, -R102, R139 ;  /* 0x800000668c9e7223 */ /* 0x000fe2000000008b */
[----:B------:R-:W-:Y:S01]  /*49a0*/  FMUL R67, R67, UR12 ;  /* 0x0000000c43437c20 */ /* 0x000fe20008400000 */
[----:B------:R-:W-:Y:S01]  /*49b0*/  FMUL R64, R64, UR12 ;  /* 0x0000000c40407c20 */ /* 0x000fe20008400000 */
[----:B------:R-:W-:Y:S01]  /*49c0*/  FMUL R66, R66, UR12 ;  /* 0x0000000c42427c20 */ /* 0x000fe20008400000 */
[----:B------:R-:W-:Y:S01]  /*49d0*/  FMUL R157, R157, UR12 ;  /* 0x0000000c9d9d7c20 */ /* 0x000fe20008400000 */
[----:B------:R-:W-:Y:S01]  /*49e0*/  FMUL R158, R158, UR12 ;  /* 0x0000000c9e9e7c20 */ /* 0x000fe20008400000 */
[----:B------:R-:W-:Y:S01]  /*49f0*/  F2FP.BF16.F32.PACK_AB R159, RZ, R67 ;  /* 0x00000043ff9f723e */ /* 0x000fe200000010ff */
[----:B0-----:R-:W-:Y:S01]  /*4a00*/  IMAD.WIDE R70, R71, 0x2, R68 ;  /* 0x0000000247467825 */ /* 0x001fe200078e0244 */
[----:B------:R-:W-:-:S02]  /*4a10*/  F2FP.BF16.F32.PACK_AB R64, RZ, R64 ;  /* 0x00000040ff40723e */ /* 0x000fc400000010ff */
[----:B------:R-:W-:Y:S02]  /*4a20*/  F2FP.BF16.F32.PACK_AB R103, RZ, R103 ;  /* 0x00000067ff67723e */ /* 0x000fe400000010ff */
[----:B------:R-:W-:Y:S02]  /*4a30*/  LOP3.LUT P0, RZ, R70, 0xf, RZ, 0xc0, !PT ;  /* 0x0000000f46ff7812 */ /* 0x000fe4000780c0ff */
[----:B------:R-:W-:Y:S02]  /*4a40*/  F2FP.BF16.F32.PACK_AB R65, RZ, R65 ;  /* 0x00000041ff41723e */ /* 0x000fe400000010ff */
[----:B------:R-:W-:Y:S02]  /*4a50*/  F2FP.BF16.F32.PACK_AB R155, RZ, R155 ;  /* 0x0000009bff9b723e */ /* 0x000fe400000010ff */
[----:B------:R-:W-:Y:S02]  /*4a60*/  F2FP.BF16.F32.PACK_AB R66, RZ, R66 ;  /* 0x00000042ff42723e */ /* 0x000fe400000010ff */
[----:B------:R-:W-:-:S02]  /*4a70*/  F2FP.BF16.F32.PACK_AB R67, RZ, R157 ;  /* 0x0000009dff43723e */ /* 0x000fc400000010ff */
[----:B------:R-:W-:-:S03]  /*4a80*/  F2FP.BF16.F32.PACK_AB R158, RZ, R158 ;  /* 0x0000009eff9e723e */ /* 0x000fc600000010ff */
        /* <DEDUP_REMOVED lines=16> */
[----:B0-----:R-:W-:Y:S05]  /*4b90*/  @!P0 BRA `(.L_x_2755) ;  /* 0x00000000001c8947 */ /* 0x001fea0003800000 */
[----:B------:R0:W-:Y:S01]  /*4ba0*/  STG.E.U16 desc[UR10][R70.64+0xe], R158 ;  /* 0x00000e9e46007986 */ /* 0x0001e2000c10150a */
[----:B------:R-:W-:Y:S05]  /*4bb0*/  BRA `(.L_x_2755) ;  /* 0x0000000000147947 */ /* 0x000fea0003800000 */
.L_x_2754:
[----:B------:R-:W-:Y:S02]  /*4bc0*/  PRMT R67, R67, 0x5410, R158 ;  /* 0x0000541043437816 */ /* 0x000fe4000000009e */
[----:B------:R-:W-:Y:S02]  /*4bd0*/  PRMT R66, R66, 0x5410, R159 ;  /* 0x0000541042427816 */ /* 0x000fe4000000009f */
[----:B------:R-:W-:Y:S02]  /*4be0*/  PRMT R65, R65, 0x5410, R155 ;  /* 0x0000541041417816 */ /* 0x000fe4000000009b */
[----:B------:R-:W-:-:S05]  /*4bf0*/  PRMT R64, R64, 0x5410, R103 ;  /* 0x0000541040407816 */ /* 0x000fca0000000067 */
[----:B------:R1:W-:Y:S02]  /*4c00*/  STG.E.128 desc[UR10][R70.64], R64 ;  /* 0x0000004046007986 */ /* 0x0003e4000c101d0a */
.L_x_2755:
[----:B------:R-:W-:Y:S05]  /*4c10*/  BSYNC.RECONVERGENT B1 ;  /* 0x0000000000017941 */ /* 0x000fea0003800200 */
.L_x_2753:
[----:B------:R-:W-:-:S13]  /*4c20*/  ISETP.GE.AND P0, PT, R83, UR9, PT ;  /* 0x0000000953007c0c */ /* 0x000fda000bf06270 */
[----:B------:R-:W-:Y:S05]  /*4c30*/  @P0 BRA `(.L_x_2752) ;  /* 0x0000000800780947 */ /* 0x000fea0003800000 */
[----:B01----:R-:W-:Y:S02]  /*4c40*/  IMAD R71, R2, UR9, R83 ;  /* 0x0000000902477c24 */ /* 0x003fe4000f8e0253 */
[-C--:B------:R-:W-:Y:S01]  /*4c50*/  FFMA R103, R124, -R102.reuse, R123 ;  /* 0x800000667c677223 */ /* 0x080fe2000000007b */
[-C--:B------:R-:W-:Y:S01]  /*4c60*/  FFMA R157, R128, -R102.reuse, R127 ;  /* 0x80000066809d7223 */ /* 0x080fe2000000007f */
[----:B------:R-:W-:Y:S01]  /*4c70*/  FFMA R64, R138, -R102, R137 ;  /* 0x800000668a407223 */ /* 0x000fe20000000089 */
[----:B------:R-:W-:-:S04]  /*4c80*/  IMAD.WIDE R70, R71, 0x2, R68 ;  /* 0x0000000247467825 */ /* 0x000fc800078e0244 */
[----:B------:R-:W-:Y:S01]  /*4c90*/  FMUL R160, R103, UR12 ;  /* 0x0000000c67a07c20 */ /* 0x000fe20008400000 */
[-C--:B------:R-:W-:Y:S01]  /*4ca0*/  FFMA R65, R134, -R102.reuse, R133 ;  /* 0x8000006686417223 */ /* 0x080fe20000000085 */
[-C--:B------:R-:W-:Y:S01]  /*4cb0*/  FFMA R66, R130, -R102.reuse, R129 ;  /* 0x8000006682427223 */ /* 0x080fe20000000081 */
[-C--:B------:R-:W-:Y:S01]  /*4cc0*/  FFMA R67, R126, -R102.reuse, R125 ;  /* 0x800000667e437223 */ /* 0x080fe2000000007d */
[----:B------:R-:W-:Y:S01]  /*4cd0*/  LOP3.LUT P0, RZ, R70, 0xf, RZ, 0xc0, !PT ;  /* 0x0000000f46ff7812 */ /* 0x000fe2000780c0ff */
[-C--:B------:R-:W-:Y:S01]  /*4ce0*/  FFMA R155, R132, -R102.reuse, R131 ;  /* 0x80000066849b7223 */ /* 0x080fe20000000083 */
[----:B------:R-:W-:Y:S01]  /*4cf0*/  FFMA R103, R136, -R102, R135 ;  /* 0x8000006688677223 */ /* 0x000fe20000000087 */
[----:B------:R-:W-:Y:S01]  /*4d00*/  FMUL R159, R157, UR12 ;  /* 0x0000000c9d9f7c20 */ /* 0x000fe20008400000 */
[----:B------:R-:W-:Y:S01]  /*4d10*/  ISETP.LT.U32.OR P0, PT, R7, 0x8, P0 ;  /* 0x000000080700780c */ /* 0x000fe20000701470 */
[----:B------:R-:W-:Y:S01]  /*4d20*/  FMUL R64, R64, UR12 ;  /* 0x0000000c40407c20 */ /* 0x000fe20008400000 */
[----:B------:R-:W-:Y:S01]  /*4d30*/  FMUL R65, R65, UR12 ;  /* 0x0000000c41417c20 */ /* 0x000fe20008400000 */
[----:B------:R-:W-:Y:S01]  /*4d40*/  FMUL R66, R66, UR12 ;  /* 0x0000000c42427c20 */ /* 0x000fe20008400000 */
[----:B------:R-:W-:Y:S01]  /*4d50*/  FMUL R67, R67, UR12 ;  /* 0x0000000c43437c20 */ /* 0x000fe20008400000 */
[----:B------:R-:W-:Y:S01]  /*4d60*/  FMUL R157, R155, UR12 ;  /* 0x0000000c9b9d7c20 */ /* 0x000fe20008400000 */
[----:B------:R-:W-:Y:S01]  /*4d70*/  FMUL R158, R103, UR12 ;  /* 0x0000000c679e7c20 */ /* 0x000fe20008400000 */
        /* <DEDUP_REMOVED lines=12> */
[----:B------:R-:W-:-:S05]  /*4e40*/  @!P0 PRMT R64, R64, 0x5410, R158 ;  /* 0x0000541040408816 */ /* 0x000fca000000009e */
        /* <DEDUP_REMOVED lines=18> */
.L_x_2757:
[----:B------:R-:W-:Y:S05]  /*4f70*/  BSYNC.RECONVERGENT B1 ;  /* 0x0000000000017941 */ /* 0x000fea0003800200 */
.L_x_2756:
        /* <DEDUP_REMOVED lines=53> */
.L_x_2759:
[----:B------:R-:W-:Y:S05]  /*52d0*/  BSYNC.RECONVERGENT B1 ;  /* 0x0000000000017941 */ /* 0x000fea0003800200 */
.L_x_2758:
[----:B------:R-:W-:-:S13]  /*52e0*/  ISETP.GE.AND P0, PT, R9, UR9, PT ;  /* 0x0000000909007c0c */ /* 0x000fda000bf06270 */
[----:B------:R-:W-:Y:S05]  /*52f0*/  @P0 BRA `(.L_x_2752) ;  /* 0x0000000000c80947 */ /* 0x000fea0003800000 */
[-C--:B01----:R-:W-:Y:S01]  /*5300*/  FFMA R65, R100, -R102.reuse, R111 ;  /* 0x8000006664417223 */ /* 0x083fe2000000006f */
[-C--:B------:R-:W-:Y:S01]  /*5310*/  FFMA R64, R101, -R102.reuse, R108 ;  /* 0x8000006665407223 */ /* 0x080fe2000000006c */
[-C--:B------:R-:W-:Y:S01]  /*5320*/  FFMA R66, R107, -R102.reuse, R112 ;  /* 0x800000666b427223 */ /* 0x080fe20000000070 */
[-C--:B------:R-:W-:Y:S01]  /*5330*/  FFMA R71, R106, -R102.reuse, R115 ;  /* 0x800000666a477223 */ /* 0x080fe20000000073 */
[----:B------:R-:W-:Y:S01]  /*5340*/  FMUL R70, R65, UR12 ;  /* 0x0000000c41467c20 */ /* 0x000fe20008400000 */
[----:B------:R-:W-:Y:S02]  /*5350*/  IMAD R65, R2, UR9, R9 ;  /* 0x0000000902417c24 */ /* 0x000fe4000f8e0209 */
[-C--:B------:R-:W-:Y:S01]  /*5360*/  FFMA R67, R104, -R102.reuse, R113 ;  /* 0x8000006668437223 */ /* 0x080fe20000000071 */
[----:B------:R-:W-:Y:S01]  /*5370*/  FFMA R103, R109, -R102, R114 ;  /* 0x800000666d677223 */ /* 0x000fe20000000072 */
[----:B------:R-:W-:Y:S01]  /*5380*/  FMUL R64, R64, UR12 ;  /* 0x0000000c40407c20 */ /* 0x000fe20008400000 */
[----:B------:R-:W-:-:S04]  /*5390*/  IMAD.WIDE R68, R65, 0x2, R68 ;  /* 0x0000000241447825 */ /* 0x000fc800078e0244 */
[-C--:B------:R-:W-:Y:S01]  /*53a0*/  FFMA R65, R105, -R102.reuse, R110 ;  /* 0x8000006669417223 */ /* 0x080fe2000000006e */
[----:B------:R-:W-:Y:S01]  /*53b0*/  FFMA R102, R116, -R102, R117 ;  /* 0x8000006674667223 */ /* 0x000fe20000000075 */
[----:B------:R-:W-:Y:S01]  /*53c0*/  FMUL R67, R67, UR12 ;  /* 0x0000000c43437c20 */ /* 0x000fe20008400000 */
[----:B------:R-:W-:Y:S01]  /*53d0*/  FMUL R66, R66, UR12 ;  /* 0x0000000c42427c20 */ /* 0x000fe20008400000 */
[----:B------:R-:W-:Y:S01]  /*53e0*/  LOP3.LUT P0, RZ, R68, 0xf, RZ, 0xc0, !PT ;  /* 0x0000000f44ff7812 */ /* 0x000fe2000780c0ff */
[----:B------:R-:W-:Y:S01]  /*53f0*/  FMUL R65, R65, UR12 ;  /* 0x0000000c41417c20 */ /* 0x000fe20008400000 */
[----:B------:R-:W-:Y:S01]  /*5400*/  FMUL R71, R71, UR12 ;  /* 0x0000000c47477c20 */ /* 0x000fe20008400000 */
[----:B------:R-:W-:Y:S01]  /*5410*/  FMUL R103, R103, UR12 ;  /* 0x0000000c67677c20 */ /* 0x000fe20008400000 */
[----:B------:R-:W-:Y:S01]  /*5420*/  ISETP.LT.U32.OR P0, PT, R4, 0x8, P0 ;  /* 0x000000080400780c */ /* 0x000fe20000701470 */
[----:B------:R-:W-:Y:S01]  /*5430*/  FMUL R102, R102, UR12 ;  /* 0x0000000c66667c20 */ /* 0x000fe20008400000 */
        /* <DEDUP_REMOVED lines=30> */
.L_x_2752:
[----:B------:R-:W-:Y:S05]  /*5620*/  BSYNC.RECONVERGENT B0 ;  /* 0x0000000000007941 */ /* 0x000fea0003800200 */
.L_x_2751:
[----:B0123--:R-:W0:Y:S01]  /*5630*/  LDC R65, c[0x0][0x380] ;  /* 0x0000e000ff417b82 */ /* 0x00fe220000000800 */
[----:B------:R-:W1:Y:S01]  /*5640*/  LDCU UR4, c[0x0][0x388] ;  /* 0x00007100ff0477ac */ /* 0x000e620008000800 */
[----:B------:R-:W-:Y:S01]  /*5650*/  UPLOP3.LUT UP0, UPT, UPT, UPT, UP0, 0x40, 0x4 ;  /* 0x000000000004789c */ /* 0x000fe20003f0e800 */
[----:B0-----:R-:W-:-:S05]  /*5660*/  IMAD.IADD R2, R2, 0x1, R65 ;  /* 0x0000000102027824 */ /* 0x001fca00078e0241 */
[----:B-1----:R-:W-:-:S13]  /*5670*/  ISETP.GE.AND P0, PT, R2, UR4, PT ;  /* 0x0000000402007c0c */ /* 0x002fda000bf06270 */
[----:B------:R-:W-:Y:S05]  /*5680*/  @!P0 BRA `(.L_x_2760) ;  /* 0xffffffbc006c8947 */ /* 0x000fea000383ffff */
.L_x_2705:
        /* <DEDUP_REMOVED lines=29> */
.L_x_2762:
[----:B------:R-:W-:Y:S05]  /*5860*/  BSYNC.RECONVERGENT B0 ;  /* 0x0000000000007941 */ /* 0x000fea0003800200 */
.L_x_2761:
        /* <DEDUP_REMOVED lines=28> */
.L_x_2764:
[----:B------:R-:W-:Y:S05]  /*5a30*/  BSYNC.RECONVERGENT B0 ;  /* 0x0000000000007941 */ /* 0x000fea0003800200 */
.L_x_2763:
        /* <DEDUP_REMOVED lines=28> */
.L_x_2766:
[----:B------:R-:W-:Y:S05]  /*5c00*/  BSYNC.RECONVERGENT B0 ;  /* 0x0000000000007941 */ /* 0x000fea0003800200 */
.L_x_2765:
        /* <DEDUP_REMOVED lines=27> */
        .weak           $__internal_26_$__cuda_sm20_rcp_rn_f32_slowpath
        .type           $__internal_26_$__cuda_sm20_rcp_rn_f32_slowpath,@function
        .size           $__internal_26_$__cuda_sm20_rcp_rn_f32_slowpath,(.L_x_5079 - $__internal_26_$__cuda_sm20_rcp_rn_f32_slowpath)
$__internal_26_$__cuda_sm20_rcp_rn_f32_slowpath:
        /* <DEDUP_REMOVED lines=15> */
.L_x_2767:
        /* <DEDUP_REMOVED lines=33> */
.L_x_2769:
[----:B------:R0:W1:Y:S02]  /*60c0*/  MUFU.RCP R2, R0 ;  /* 0x0000000000027308 */ /* 0x0000640000001000 */
.L_x_2768:
[----:B0123--:R-:W-:Y:S02]  /*60d0*/  IMAD.MOV.U32 R0, RZ, RZ, R2 ;  /* 0x000000ffff007224 */ /* 0x00ffe400078e0002 */
[----:B------:R-:W-:Y:S02]  /*60e0*/  IMAD.MOV.U32 R2, RZ, RZ, R68 ;  /* 0x000000ffff027224 */ /* 0x000fe400078e0044 */
[----:B------:R-:W-:-:S04]  /*60f0*/  IMAD.MOV.U32 R3, RZ, RZ, 0x0 ;  /* 0x00000000ff037424 */ /* 0x000fc800078e00ff */
[----:B------:R-:W-:Y:S05]  /*6100*/  RET.REL.NODEC R2 `(_ZN18transformer_engine13normalization26rmsnorm_bwd_general_kernelINS0_13Kernel_traitsI13__nv_bfloat16S3_S3_fjLj4096ELj1ELj1ELj4ELj16ENS0_18Kernel_traits_baseILj4096ES3_S3_S3_fjLj128EEEEELb0EEEvNS0_20BackwardKernelParamsE) ;  /* 0xffffff9c02bc7950 */ /* 0x000fea0003c3ffff */
.L_x_2770:
        /* <DEDUP_REMOVED lines=15> */
.L_x_5079:


//--------------------- .text._ZN18transformer_engine13normalization26rmsnorm_bwd_general_kernelINS0_13Kernel_traitsI6__halffS3_fjLj4096ELj1ELj1ELj4ELj16ENS0_18Kernel_traits_baseILj4096ES3_fS3_fjLj128EEEEELb0EEEvNS0_20BackwardKernelParamsE --------------------------
	.section	.text._ZN18transformer_engine13normalization26rmsnorm_bwd_general_kernelINS0_13Kernel_traitsI6__halffS3_fjLj4096ELj1ELj1ELj4ELj16ENS0_18Kernel_traits_baseILj4096ES3_fS3_fjLj128EEEEELb0EEEvNS0_20BackwardKernelParamsE,"ax",@progbits
	.align	128
        .global         _ZN18transformer_engine13normalization26rmsnorm_bwd_general_kernelINS0_13Kernel_traitsI6__halffS3_fjLj4096ELj1ELj1ELj4ELj16ENS0_18Kernel_traits_baseILj4096ES3_fS3_fjLj128EEEEELb0EEEvNS0_20BackwardKernelParamsE
        .type           _ZN18transformer_engine13normalization26rmsnorm_bwd_general_kernelINS0_13Kernel_traitsI6__halffS3_fjLj4096ELj1ELj1ELj4ELj16ENS0_18Kernel_traits_baseILj4096ES3_fS3_fjLj128EEEEELb0EEEvNS0_20BackwardKernelParamsE,@function
        .size           _ZN18transformer_engine13normalization26rmsnorm_bwd_general_kernelINS0_13Kernel_traitsI6__halffS3_fjLj4096ELj1ELj1ELj4ELj16ENS0_18Kernel_traits_baseILj4096ES3_fS3_fjLj128EEEEELb0EEEvNS0_20BackwardKernelParamsE,(.L_x_5080 - _ZN18transformer_engine13normalization26rmsnorm_bwd_general_kernelINS0_13Kernel_traitsI6__halffS3_fjLj4096ELj1ELj1ELj4ELj16ENS0_18Kernel_traits_baseILj4096ES3_fS3_fjLj128EEEEELb0EEEvNS0_20BackwardKernelParamsE)
        .other          _ZN18transformer_engine13normalization26rmsnorm_bwd_general_kernelINS0_13Kernel_traitsI6__halffS3_fjLj4096ELj1ELj1ELj4ELj16ENS0_18Kernel_traits_baseILj4096ES3_fS3_fjLj128EEEEELb0EEEvNS0_20BackwardKernelParamsE,@"STO_CUDA_ENTRY STV_DEFAULT"
_ZN18transformer_engine13normalization26rmsnorm_bwd_general_kernelINS0_13Kernel_traitsI6__halffS3_fjLj4096ELj1ELj1ELj4ELj16ENS0_18Kernel_traits_baseILj4096ES3_fS3_fjLj128EEEEELb0EEEvNS0_20BackwardKernelParamsE:
.text._ZN18transformer_engine13normalization26rmsnorm_bwd_general_kernelINS0_13Kernel_traitsI6__halffS3_fjLj4096ELj1ELj1ELj4ELj16ENS0_18Kernel_traits_baseILj4096ES3_fS3_fjLj128EEEEELb0EEEvNS0_20BackwardKernelParamsE:
        /* <DEDUP_REMOVED lines=21> */
[----:B------:R-:W-:Y:S01]  /*0150*/  @P0 IMAD.IADD R5, R5, 0x1, -R160 ;  /* 0x0000000105050824 */ /* 0x000fe200078e0aa0 */
[----:B------:R-:W-:Y:S02]  /*0160*/  @P0 IADD3 R0, PT, PT, R0, 0x1, RZ ;  /* 0x0000000100000810 */ /* 0x000fe40007ffe0ff */
        /* <DEDUP_REMOVED lines=25> */
.L_x_2774:
        /* <DEDUP_REMOVED lines=12> */
.L_x_2775:
[----:B------:R-:W-:Y:S05]  /*03c0*/  BSYNC.RECONVERGENT B1 ;  /* 0x0000000000017941 */ /* 0x000fea0003800200 */
.L_x_2773:
        /* <DEDUP_REMOVED lines=19> */
.L_x_2777:
        /* <DEDUP_REMOVED lines=12> */
.L_x_2778:
[----:B------:R-:W-:Y:S05]  /*05c0*/  BSYNC.RECONVERGENT B1 ;  /* 0x0000000000017941 */ /* 0x000fea0003800200 */
.L_x_2776:
        /* <DEDUP_REMOVED lines=19> */
.L_x_2780:
        /* <DEDUP_REMOVED lines=12> */
.L_x_2781:
[----:B------:R-:W-:Y:S05]  /*07c0*/  BSYNC.RECONVERGENT B1 ;  /* 0x0000000000017941 */ /* 0x000fea0003800200 */
.L_x_2779:
        /* <DEDUP_REMOVED lines=19> */
.L_x_2783:
        /* <DEDUP_REMOVED lines=12> */
.L_x_2784:
[----:B------:R-:W-:Y:S05]  /*09c0*/  BSYNC.RECONVERGENT B1 ;  /* 0x0000000000017941 */ /* 0x000fea0003800200 */
.L_x_2782:
        /* <DEDUP_REMOVED lines=19> */
.L_x_2786:
        /* <DEDUP_REMOVED lines=12> */
.L_x_2787:
[----:B------:R-:W-:Y:S05]  /*0bc0*/  BSYNC.RECONVERGENT B1 ;  /* 0x0000000000017941 */ /* 0x000fea0003800200 */
.L_x_2785:
        /* <DEDUP_REMOVED lines=19> */
.L_x_2789:
        /* <DEDUP_REMOVED lines=12> */
.L_x_2790:
[----:B------:R-:W-:Y:S05]  /*0dc0*/  BSYNC.RECONVERGENT B1 ;  /* 0x0000000000017941 */ /* 0x000fea0003800200 */
.L_x_2788:
        /* <DEDUP_REMOVED lines=19> */
.L_x_2792:
        /* <DEDUP_REMOVED lines=12> */
.L_x_2793:
[----:B------:R-:W-:Y:S05]  /*0fc0*/  BSYNC.RECONVERGENT B1 ;  /* 0x0000000000017941 */ /* 0x000fea0003800200 */
.L_x_2791:
        /* <DEDUP_REMOVED lines=19> */
.L_x_2795:
        /* <DEDUP_REMOVED lines=12> */
.L_x_2796:
[----:B------:R-:W-:Y:S05]  /*11c0*/  BSYNC.RECONVERGENT B1 ;  /* 0x0000000000017941 */ /* 0x000fea0003800200 */
.L_x_2794:
[----:B-----5:R-:W-:Y:S02]  /*11d0*/  HADD2.F32 R99, -RZ, R12.H0_H0 ;  /* 0x2000000cff637230 */ /* 0x020fe40000004100 */
[----:B------:R-:W-:Y:S02]  /*11e0*/  HADD2.F32 R101, -RZ, R13.H0_H0 ;  /* 0x2000000dff657230 */ /* 0x000fe40000004100 */
[----:B------:R-:W-:Y:S02]  /*11f0*/  HADD2.F32 R103, -RZ, R14.H0_H0 ;  /* 0x2000000eff677230 */ /* 0x000fe40000004100 */
[----:B------:R-:W-:-:S07]  /*1200*/  HADD2.F32 R105, -RZ, R15.H0_H0 ;  /* 0x2000000fff697230 */ /* 0x000fce0000004100 */
.L_x_2772:
[----:B------:R-:W-:Y:S05]  /*1210*/  BSYNC.RECONVERGENT B0 ;  /* 0x0000000000007941 */ /* 0x000fea0003800200 */
.L_x_2771:
        /* <DEDUP_REMOVED lines=22> */
[----:B0-----:R-:W-:Y:S01]  /*1380*/  IMAD R6, R160, 0x200, R107 ;  /* 0x00000200a0067824 */ /* 0x001fe200078e026b */
[----:B------:R-:W-:-:S03]  /*1390*/  IADD3 R7, PT, PT, R60, 0x1800000, RZ ;  /* 0x018000003c077810 */ /* 0x000fc60007ffe0ff */
[----:B------:R-:W-:Y:S01]  /*13a0*/  IMAD R109, R160, 0x200, R6 ;  /* 0x00000200a06d7824 */ /* 0x000fe200078e0206 */
[----:B------:R-:W-:Y:S02]  /*13b0*/  LOP3.LUT R64, R7, 0x7f800000, RZ, 0xc0, !PT ;  /* 0x7f80000007407812 */ /* 0x000fe400078ec0ff */
[----:B------:R-:W-:Y:S02]  /*13c0*/  IADD3 R80, PT, PT, -R6, UR9, RZ ;  /* 0x0000000906507c10 */ /* 0x000fe4000fffe1ff */
        /* <DEDUP_REMOVED lines=48> */
[----:B------:R-:W-:Y:S05]  /*16d0*/  CALL.REL.NOINC `($__internal_27_$__cuda_sm20_rcp_rn_f32_slowpath) ;  /* 0x0000004800fc7944 */ /* 0x000fea0003c00000 */
[----:B------:R-:W-:Y:S05]  /*16e0*/  BRA `(.L_x_2799) ;  /* 0x0000000000107947 */ /* 0x000fea0003800000 */
.L_x_2798:
[----:B------:R-:W0:Y:S02]  /*16f0*/  MUFU.RCP R65, R60 ;  /* 0x0000003c00417308 */ /* 0x000e240000001000 */
[----:B0-----:R-:W-:-:S04]  /*1700*/  FFMA R64, R60, R65, -1 ;  /* 0xbf8000003c407423 */ /* 0x001fc80000000041 */
[----:B------:R-:W-:-:S04]  /*1710*/  FADD.FTZ R64, -R64, -RZ ;  /* 0x800000ff40407221 */ /* 0x000fc80000010100 */
[----:B------:R-:W-:-:S07]  /*1720*/  FFMA R86, R65, R64, R65 ;  /* 0x0000004041567223 */ /* 0x000fce0000000041 */
.L_x_2799:
[----:B------:R-:W-:Y:S01]  /*1730*/  IMAD.MOV.U32 R88, RZ, RZ, R0 ;  /* 0x000000ffff587224 */ /* 0x000fe200078e0000 */
[----:B------:R-:W-:Y:S01]  /*1740*/  UPLOP3.LUT UP0, UPT, UPT, UPT, UPT, 0x40, 0x4 ;  /* 0x000000000004789c */ /* 0x000fe20003f0e870 */
[----:B------:R-:W-:Y:S02]  /*1750*/  IMAD.MOV.U32 R87, RZ, RZ, RZ ;  /* 0x000000ffff577224 */ /* 0x000fe400078e00ff */
[----:B------:R-:W-:-:S08]  /*1760*/  IMAD.MOV.U32 R60, RZ, RZ, RZ ;  /* 0x000000ffff3c7224 */ /* 0x000fd000078e00ff */
.L_x_2877:
        /* <DEDUP_REMOVED lines=28> */
.L_x_2803:
[----:B------:R1:W5:Y:S02]  /*1930*/  LDG.E.128 R64, desc[UR10][R102.64] ;  /* 0x0000000a66407981 */ /* 0x000364000c1e1d00 */
.L_x_2804:
[----:B------:R-:W-:Y:S05]  /*1940*/  BSYNC.RECONVERGENT B1 ;  /* 0x0000000000017941 */ /* 0x000fea0003800200 */
.L_x_2802:
        /* <DEDUP_REMOVED lines=18> */
.L_x_2806:
[----:B------:R-:W2:Y:S02]  /*1a70*/  LDG.E.64 R102, desc[UR10][R102.64] ;  /* 0x0000000a66667981 */ /* 0x000ea4000c1e1b00 */
[C-C-:B--2---:R-:W-:Y:S02]  /*1a80*/  SHF.R.U64 R105, R102.reuse, 0x10, R103.reuse ;  /* 0x0000001066697819 */ /* 0x144fe40000001267 */
[----:B------:R-:W-:Y:S02]  /*1a90*/  PRMT R104, R102, 0x7610, R104 ;  /* 0x0000761066687816 */ /* 0x000fe40000000068 */
[----:B------:R-:W-:Y:S02]  /*1aa0*/  SHF.R.U32.HI R155, RZ, 0x10, R103 ;  /* 0x00000010ff9b7819 */ /* 0x000fe40000011667 */
[----:B------:R-:W-:-:S07]  /*1ab0*/  PRMT R153, R103, 0x7610, R153 ;  /* 0x0000761067997816 */ /* 0x000fce0000000099 */
.L_x_2807:
[----:B------:R-:W-:Y:S05]  /*1ac0*/  BSYNC.RECONVERGENT B1 ;  /* 0x0000000000017941 */ /* 0x000fea0003800200 */
.L_x_2805:
[----:B------:R-:W0:Y:S01]  /*1ad0*/  LDC R157, c[0x0][0x384] ;  /* 0x0000e100ff9d7b82 */ /* 0x000e220000000800 */
[----:B-----5:R-:W-:Y:S02]  /*1ae0*/  HADD2.F32 R104, -RZ, R104.H0_H0 ;  /* 0x20000068ff687230 */ /* 0x020fe40000004100 */
[C---:B------:R-:W-:Y:S01]  /*1af0*/  FMUL R107, R90.reuse, R64 ;  /* 0x000000405a6b7220 */ /* 0x040fe20000400000 */
[----:B------:R-:W-:Y:S02]  /*1b00*/  HADD2.F32 R105, -RZ, R105.H0_H0 ;  /* 0x20000069ff697230 */ /* 0x000fe40000004100 */
[----:B------:R-:W-:Y:S01]  /*1b10*/  FMUL R110, R90, R65 ;  /* 0x000000415a6e7220 */ /* 0x000fe20000400000 */
[----:B------:R-:W-:Y:S02]  /*1b20*/  HADD2.F32 R156, -RZ, R153.H0_H0 ;  /* 0x20000099ff9c7230 */ /* 0x000fe40000004100 */
[----:B------:R-:W-:Y:S01]  /*1b30*/  FMUL R158, R7, R104 ;  /* 0x00000068079e7220 */ /* 0x000fe20000400000 */
[----:B------:R-:W-:-:S02]  /*1b40*/  HADD2.F32 R153, -RZ, R155.H0_H0 ;  /* 0x2000009bff997230 */ /* 0x000fc40000004100 */
[----:B------:R-:W-:Y:S01]  /*1b50*/  FMUL R123, R90, R66 ;  /* 0x000000425a7b7220 */ /* 0x000fe20000400000 */
        /* <DEDUP_REMOVED lines=28> */
.L_x_2809:
        /* <DEDUP_REMOVED lines=9> */
.L_x_2810:
[----:B------:R-:W-:Y:S05]  /*1db0*/  BSYNC.RECONVERGENT B1 ;  /* 0x0000000000017941 */ /* 0x000fea0003800200 */
.L_x_2808:
        /* <DEDUP_REMOVED lines=22> */
.L_x_2812:
[----:B------:R-:W-:Y:S05]  /*1f20*/  BSYNC.RECONVERGENT B1 ;  /* 0x0000000000017941 */ /* 0x000fea0003800200 */
.L_x_2811:
[----:B-----5:R-:W-:Y:S02]  /*1f30*/  HADD2.F32 R152, -RZ, R149.H0_H0 ;  /* 0x20000095ff987230 */ /* 0x020fe40000004100 */
[C---:B------:R-:W-:Y:S01]  /*1f40*/  FMUL R101, R90.reuse, R64 ;  /* 0x000000405a657220 */ /* 0x040fe20000400000 */
[----:B------:R-:W-:Y:S02]  /*1f50*/  HADD2.F32 R151, -RZ, R151.H0_H0 ;  /* 0x20000097ff977230 */ /* 0x000fe40000004100 */
[----:B------:R-:W-:Y:S01]  /*1f60*/  FMUL R100, R90, R65 ;  /* 0x000000415a647220 */ /* 0x000fe20000400000 */
[----:B------:R-:W-:Y:S01]  /*1f70*/  ISETP.GE.AND P0, PT, R6, UR9, PT ;  /* 0x0000000906007c0c */ /* 0x000fe2000bf06270 */
[-C--:B------:R-:W-:Y:S01]  /*1f80*/  FFMA R56, R101, R152.reuse, R56 ;  /* 0x0000009865387223 */ /* 0x080fe20000000038 */
[----:B------:R-:W-:Y:S01]  /*1f90*/  FMUL R152, R11, R152 ;  /* 0x000000980b987220 */ /* 0x000fe20000400000 */
[----:B------:R-:W-:Y:S02]  /*1fa0*/  HADD2.F32 R150, -RZ, R150.H0_H0 ;  /* 0x20000096ff967230 */ /* 0x000fe40000004100 */
[-C--:B------:R-:W-:Y:S01]  /*1fb0*/  FFMA R57, R100, R151.reuse, R57 ;  /* 0x0000009764397223 */ /* 0x080fe20000000039 */
[----:B------:R-:W-:Y:S01]  /*1fc0*/  FMUL R121, R90, R66 ;  /* 0x000000425a797220 */ /* 0x000fe20000400000 */
[----:B------:R-:W-:Y:S01]  /*1fd0*/  FMUL R151, R12, R151 ;  /* 0x000000970c977220 */ /* 0x000fe20000400000 */
[----:B------:R-:W-:Y:S01]  /*1fe0*/  FADD R64, R105, R152 ;  /* 0x0000009869407221 */ /* 0x000fe20000000000 */
[----:B------:R-:W-:Y:S01]  /*1ff0*/  FFMA R65, R101, R152, R104 ;  /* 0x0000009865417223 */ /* 0x000fe20000000068 */
[----:B------:R-:W-:Y:S01]  /*2000*/  FMUL R149, R90, R67 ;  /* 0x000000435a957220 */ /* 0x000fe20000400000 */
[----:B------:R-:W-:-:S02]  /*2010*/  HADD2.F32 R148, -RZ, R148.H0_H0 ;  /* 0x20000094ff947230 */ /* 0x000fc40000004100 */
        /* <DEDUP_REMOVED lines=20> */
.L_x_2814:
        /* <DEDUP_REMOVED lines=9> */
.L_x_2815:
[----:B------:R-:W-:Y:S05]  /*21f0*/  BSYNC.RECONVERGENT B1 ;  /* 0x0000000000017941 */ /* 0x000fea0003800200 */
.L_x_2813:
        /* <DEDUP_REMOVED lines=21> */
.L_x_2817:
[----:B------:R-:W-:Y:S05]  /*2350*/  BSYNC.RECONVERGENT B1 ;  /* 0x0000000000017941 */ /* 0x000fea0003800200 */
.L_x_2816:
[----:B-----5:R-:W-:Y:S02]  /*2360*/  HADD2.F32 R142, -RZ, R142.H0_H0 ;  /* 0x2000008eff8e7230 */ /* 0x020fe40000004100 */
[C---:B------:R-:W-:Y:S01]  /*2370*/  FMUL R108, R90.reuse, R65 ;  /* 0x000000415a6c7220 */ /* 0x040fe20000400000 */
[----:B------:R-:W-:Y:S02]  /*2380*/  IMAD R65, R157, 0x200, R6 ;  /* 0x000002009d417824 */ /* 0x000fe400078e0206 */
[C---:B------:R-:W-:Y:S01]  /*2390*/  FMUL R99, R90.reuse, R64 ;  /* 0x000000405a637220 */ /* 0x040fe20000400000 */
[----:B------:R-:W-:Y:S02]  /*23a0*/  HADD2.F32 R147, -RZ, R146.H0_H0 ;  /* 0x20000092ff937230 */ /* 0x000fe40000004100 */
[----:B------:R-:W-:Y:S01]  /*23b0*/  FMUL R146, R15, R142 ;  /* 0x0000008e0f927220 */ /* 0x000fe20000400000 */
[----:B0-----:R-:W-:Y:S01]  /*23c0*/  HADD2.F32 R144, -RZ, R103.H0_H0 ;  /* 0x20000067ff907230 */ /* 0x001fe20000004100 */
[----:B------:R-:W-:Y:S01]  /*23d0*/  ISETP.GE.AND P0, PT, R65, UR9, PT ;  /* 0x0000000941007c0c */ /* 0x000fe2000bf06270 */
[----:B------:R-:W-:Y:S01]  /*23e0*/  FMUL R119, R90, R66 ;  /* 0x000000425a777220 */ /* 0x000fe20000400000 */
[----:B------:R-:W-:Y:S01]  /*23f0*/  FFMA R53, R108, R147, R53 ;  /* 0x000000936c357223 */ /* 0x000fe20000000035 */
[----:B------:R-:W-:Y:S01]  /*2400*/  FMUL R145, R90, R67 ;  /* 0x000000435a917220 */ /* 0x000fe20000400000 */
[----:B------:R-:W-:Y:S01]  /*2410*/  FMUL R147, R16, R147 ;  /* 0x0000009310937220 */ /* 0x000fe20000400000 */
[----:B------:R-:W-:Y:S01]  /*2420*/  FADD R64, R105, R146 ;  /* 0x0000009269407221 */ /* 0x000fe20000000000 */
[----:B------:R-:W-:Y:S01]  /*2430*/  FFMA R67, R99, R146, R104 ;  /* 0x0000009263437223 */ /* 0x000fe20000000068 */
[----:B------:R-:W-:-:S02]  /*2440*/  HADD2.F32 R102, -RZ, R102.H0_H0 ;  /* 0x20000066ff667230 */ /* 0x000fc40000004100 */
        /* <DEDUP_REMOVED lines=21> */
.L_x_2819:
        /* <DEDUP_REMOVED lines=9> */
.L_x_2820:
[----:B------:R-:W-:Y:S05]  /*2630*/  BSYNC.RECONVERGENT B1 ;  /* 0x0000000000017941 */ /* 0x000fea0003800200 */
.L_x_2818:
        /* <DEDUP_REMOVED lines=21> */
.L_x_2822:
[----:B------:R-:W-:Y:S05]  /*2790*/  BSYNC.RECONVERGENT B1 ;  /* 0x0000000000017941 */ /* 0x000fea0003800200 */
.L_x_2821:
[----:B-----5:R-:W-:Y:S02]  /*27a0*/  HADD2.F32 R136, -RZ, R136.H0_H0 ;  /* 0x20000088ff887230 */ /* 0x020fe40000004100 */
[C---:B------:R-:W-:Y:S01]  /*27b0*/  FMUL R106, R90.reuse, R65 ;  /* 0x000000415a6a7220 */ /* 0x040fe20000400000 */
[----:B------:R-:W-:Y:S02]  /*27c0*/  HADD2.F32 R143, -RZ, R138.H0_H0 ;  /* 0x2000008aff8f7230 */ /* 0x000fe40000004100 */
[----:B------:R-:W-:Y:S01]  /*27d0*/  FMUL R97, R90, R64 ;  /* 0x000000405a617220 */ /* 0x000fe20000400000 */
[----:B------:R-:W-:Y:S01]  /*27e0*/  ISETP.GE.AND P0, PT, R71, UR9, PT ;  /* 0x0000000947007c0c */ /* 0x000fe2000bf06270 */
[----:B0-----:R-:W-:Y:S01]  /*27f0*/  FMUL R140, R19, R136 ;  /* 0x00000088138c7220 */ /* 0x001fe20000400000 */
        /* <DEDUP_REMOVED lines=29> */
.L_x_2824:
        /* <DEDUP_REMOVED lines=9> */
.L_x_2825:
[----:B------:R-:W-:Y:S05]  /*2a60*/  BSYNC.RECONVERGENT B1 ;  /* 0x0000000000017941 */ /* 0x000fea0003800200 */
.L_x_2823:
        /* <DEDUP_REMOVED lines=21> */
.L_x_2827:
[----:B------:R-:W-:Y:S05]  /*2bc0*/  BSYNC.RECONVERGENT B1 ;  /* 0x0000000000017941 */ /* 0x000fea0003800200 */
.L_x_2826:
[----:B-----5:R-:W-:Y:S02]  /*2bd0*/  HADD2.F32 R130, -RZ, R130.H0_H0 ;  /* 0x20000082ff827230 */ /* 0x020fe40000004100 */
[C---:B------:R-:W-:Y:S01]  /*2be0*/  FMUL R98, R90.reuse, R65 ;  /* 0x000000415a627220 */ /* 0x040fe20000400000 */
[----:B------:R-:W-:Y:S02]  /*2bf0*/  HADD2.F32 R139, -RZ, R132.H0_H0 ;  /* 0x20000084ff8b7230 */ /* 0x000fe40000004100 */
[----:B------:R-:W-:Y:S01]  /*2c00*/  FMUL R95, R90, R64 ;  /* 0x000000405a5f7220 */ /* 0x000fe20000400000 */
[----:B------:R-:W-:Y:S01]  /*2c10*/  ISETP.GE.AND P0, PT, R75, UR9, PT ;  /* 0x000000094b007c0c */ /* 0x000fe2000bf06270 */
        /* <DEDUP_REMOVED lines=30> */
.L_x_2829:
        /* <DEDUP_REMOVED lines=9> */
.L_x_2830:
[----:B------:R-:W-:Y:S05]  /*2e90*/  BSYNC.RECONVERGENT B1 ;  /* 0x0000000000017941 */ /* 0x000fea0003800200 */
.L_x_2828:
        /* <DEDUP_REMOVED lines=22> */
.L_x_2832:
[----:B------:R-:W-:Y:S05]  /*3000*/  BSYNC.RECONVERGENT B1 ;  /* 0x0000000000017941 */ /* 0x000fea0003800200 */
.L_x_2831:
        /* <DEDUP_REMOVED lines=35> */
.L_x_2834:
        /* <DEDUP_REMOVED lines=9> */
.L_x_2835:
[----:B------:R-:W-:Y:S05]  /*32d0*/  BSYNC.RECONVERGENT B1 ;  /* 0x0000000000017941 */ /* 0x000fea0003800200 */
.L_x_2833:
        /* <DEDUP_REMOVED lines=21> */
.L_x_2837:
[----:B------:R-:W-:Y:S05]  /*3430*/  BSYNC.RECONVERGENT B1 ;  /* 0x0000000000017941 */ /* 0x000fea0003800200 */
.L_x_2836:
[----:B-----5:R-:W-:Y:S01]  /*3440*/  HADD2.F32 R118, -RZ, R118.H0_H0 ;  /* 0x20000076ff767230 */ /* 0x020fe20000004100 */
[----:B------:R-:W-:Y:S01]  /*3450*/  LEA R157, R157, R78, 0x9 ;  /* 0x0000004e9d9d7211 */ /* 0x000fe200078e48ff */
[----:B------:R-:W-:Y:S02]  /*3460*/  HADD2.F32 R131, -RZ, R120.H0_H0 ;  /* 0x20000078ff837230 */ /* 0x000fe40000004100 */
[C---:B------:R-:W-:Y:S01]  /*3470*/  FMUL R94, R90.reuse, R65 ;  /* 0x000000415a5e7220 */ /* 0x040fe20000400000 */
[----:B------:R-:W-:Y:S01]  /*3480*/  FMUL R91, R90, R64 ;  /* 0x000000405a5b7220 */ /* 0x000fe20000400000 */
[----:B------:R-:W-:Y:S01]  /*3490*/  FMUL R122, R31, R118 ;  /* 0x000000761f7a7220 */ /* 0x000fe20000400000 */
[----:B------:R-:W-:Y:S01]  /*34a0*/  ISETP.GE.AND P0, PT, R157, UR9, PT ;  /* 0x000000099d007c0c */ /* 0x000fe2000bf06270 */
        /* <DEDUP_REMOVED lines=29> */
.L_x_2839:
        /* <DEDUP_REMOVED lines=9> */
.L_x_2840:
[----:B------:R-:W-:Y:S05]  /*3710*/  BSYNC.RECONVERGENT B1 ;  /* 0x0000000000017941 */ /* 0x000fea0003800200 */
.L_x_2838:
        /* <DEDUP_REMOVED lines=22> */
.L_x_2842:
[----:B------:R-:W-:Y:S05]  /*3880*/  BSYNC.RECONVERGENT B1 ;  /* 0x0000000000017941 */ /* 0x000fea0003800200 */
.L_x_2841:
[C---:B-----5:R-:W-:Y:S01]  /*3890*/  FMUL R96, R90.reuse, R65 ;  /* 0x000000415a607220 */ /* 0x060fe20000400000 */
[----:B------:R-:W-:Y:S02]  /*38a0*/  HADD2.F32 R65, -RZ, R102.H0_H0 ;  /* 0x20000066ff417230 */ /* 0x000fe40000004100 */
[C---:B------:R-:W-:Y:S01]  /*38b0*/  FMUL R89, R90.reuse, R64 ;  /* 0x000000405a597220 */ /* 0x040fe20000400000 */
[----:B------:R-:W-:Y:S02]  /*38c0*/  HADD2.F32 R64, -RZ, R103.H0_H0 ;  /* 0x20000067ff407230 */ /* 0x000fe40000004100 */
[----:B------:R-:W-:Y:S01]  /*38d0*/  FMUL R125, R90, R67 ;  /* 0x000000435a7d7220 */ /* 0x000fe20000400000 */
[----:B------:R-:W-:Y:S02]  /*38e0*/  HADD2.F32 R67, -RZ, R112.H0_H0 ;  /* 0x20000070ff437230 */ /* 0x000fe40000004100 */
[-C--:B------:R-:W-:Y:S01]  /*38f0*/  FMUL R116, R72, R65.reuse ;  /* 0x0000004148747220 */ /* 0x080fe20000400000 */
        /* <DEDUP_REMOVED lines=17> */
.L_x_2801:
[----:B------:R-:W-:Y:S05]  /*3a10*/  BSYNC.RECONVERGENT B0 ;  /* 0x0000000000007941 */ /* 0x000fea0003800200 */
.L_x_2800:
        /* <DEDUP_REMOVED lines=33> */
.L_x_2845:
[----:B------:R-:W-:Y:S05]  /*3c30*/  BSYNC.RECONVERGENT B0 ;  /* 0x0000000000007941 */ /* 0x000fea0003800200 */
.L_x_2844:
        /* <DEDUP_REMOVED lines=21> */
.L_x_2843:
        /* <DEDUP_REMOVED lines=52> */
.L_x_2848:
[----:B------:R-:W-:Y:S05]  /*40d0*/  BSYNC.RECONVERGENT B0 ;  /* 0x0000000000007941 */ /* 0x000fea0003800200 */
.L_x_2847:
        /* <DEDUP_REMOVED lines=32> */
.L_x_2850:
[----:B------:R-:W3:Y:S04]  /*42e0*/  LDG.E.STRONG.GPU R102, desc[UR10][R64.64] ;  /* 0x0000000a40667981 */ /* 0x000ee8000c1ef900 */
[----:B---3--:R-:W-:Y:S01]  /*42f0*/  CCTL.IVALL ;  /* 0x00000000ff00798f */ /* 0x008fe20002000000 */
[----:B------:R-:W-:Y:S05]  /*4300*/  YIELD ;  /* 0x0000000000007946 */ /* 0x000fea0003800000 */
[----:B------:R-:W-:-:S13]  /*4310*/  ISETP.NE.AND P0, PT, R102, R105, PT ;  /* 0x000000696600720c */ /* 0x000fda0003f05270 */
[----:B------:R-:W-:Y:S05]  /*4320*/  @P0 BRA `(.L_x_2850) ;  /* 0xfffffffc00ec0947 */ /* 0x000fea000383ffff */
.L_x_2849:
        /* <DEDUP_REMOVED lines=20> */
.L_x_2855:
        /* <DEDUP_REMOVED lines=31> */
[----:B------:R-:W-:Y:S02]  /*4660*/  ISETP.NE.AND P0, PT, R104, RZ, PT ;  /* 0x000000ff6800720c */ /* 0x000fe40003f05270 */
[----:B------:R-:W-:Y:S01]  /*4670*/  IADD3 R105, PT, PT, R105, 0x200, RZ ;  /* 0x0000020069697810 */ /* 0x000fe20007ffe0ff */
[----:B--2---:R-:W-:-:S04]  /*4680*/  FADD R103, R103, R162 ;  /* 0x000000a267677221 */ /* 0x004fc80000000000 */
[----:B---3--:R-:W-:-:S04]  /*4690*/  FADD R103, R103, R164 ;  /* 0x000000a467677221 */ /* 0x008fc80000000000 */
[----:B----4-:R-:W-:Y:S02]  /*46a0*/  FADD R103, R103, R157 ;  /* 0x0000009d67677221 */ /* 0x010fe40000000000 */
[----:B------:R-:W-:Y:S05]  /*46b0*/  @P0 BRA `(.L_x_2855) ;  /* 0xfffffffc006c0947 */ /* 0x000fea000383ffff */
.L_x_2854:
[----:B------:R-:W-:Y:S05]  /*46c0*/  BSYNC.RECONVERGENT B1 ;  /* 0x0000000000017941 */ /* 0x000fea0003800200 */
.L_x_2853:
        /* <DEDUP_REMOVED lines=25> */
.L_x_2857:
[----:B------:R-:W-:Y:S05]  /*4860*/  BSYNC.RECONVERGENT B1 ;  /* 0x0000000000017941 */ /* 0x000fea0003800200 */
.L_x_2856:
        /* <DEDUP_REMOVED lines=17> */
.L_x_2859:
[----:B------:R-:W-:Y:S05]  /*4980*/  BSYNC.RECONVERGENT B1 ;  /* 0x0000000000017941 */ /* 0x000fea0003800200 */
.L_x_2858:
        /* <DEDUP_REMOVED lines=12> */
.L_x_2852:
[----:B------:R-:W-:Y:S05]  /*4a50*/  BSYNC.RECONVERGENT B0 ;  /* 0x0000000000007941 */ /* 0x000fea0003800200 */
.L_x_2851:
        /* <DEDUP_REMOVED lines=12> */
.L_x_2846:
        /* <DEDUP_REMOVED lines=28> */
.L_x_2863:
[----:B------:R0:W-:Y:S02]  /*4ce0*/  STG.E.128 desc[UR10][R162.64], R64 ;  /* 0x00000040a2007986 */ /* 0x0001e4000c101d0a */
.L_x_2864:
[----:B------:R-:W-:Y:S05]  /*4cf0*/  BSYNC.RECONVERGENT B1 ;  /* 0x0000000000017941 */ /* 0x000fea0003800200 */
.L_x_2862:
[----:B0-----:R-:W-:-:S04]  /*4d00*/  LEA R65, R160, R5, 0x9 ;  /* 0x00000005a0417211 */ /* 0x001fc800078e48ff */
        /* <DEDUP_REMOVED lines=25> */
.L_x_2866:
[----:B------:R-:W-:Y:S05]  /*4ea0*/  BSYNC.RECONVERGENT B1 ;  /* 0x0000000000017941 */ /* 0x000fea0003800200 */
.L_x_2865:
        /* <DEDUP_REMOVED lines=25> */
.L_x_2868:
[----:B------:R-:W-:Y:S05]  /*5040*/  BSYNC.RECONVERGENT B1 ;  /* 0x0000000000017941 */ /* 0x000fea0003800200 */
.L_x_2867:
        /* <DEDUP_REMOVED lines=26> */
.L_x_2870:
[----:B------:R-:W-:Y:S05]  /*51f0*/  BSYNC.RECONVERGENT B1 ;  /* 0x0000000000017941 */ /* 0x000fea0003800200 */
.L_x_2869:
        /* <DEDUP_REMOVED lines=25> */
.L_x_2872:
[----:B------:R-:W-:Y:S05]  /*5390*/  BSYNC.RECONVERGENT B1 ;  /* 0x0000000000017941 */ /* 0x000fea0003800200 */
.L_x_2871:
        /* <DEDUP_REMOVED lines=25> */
.L_x_2874:
[----:B------:R-:W-:Y:S05]  /*5530*/  BSYNC.RECONVERGENT B1 ;  /* 0x0000000000017941 */ /* 0x000fea0003800200 */
.L_x_2873:
        /* <DEDUP_REMOVED lines=25> */
.L_x_2876:
[----:B------:R-:W-:Y:S05]  /*56d0*/  BSYNC.RECONVERGENT B1 ;  /* 0x0000000000017941 */ /* 0x000fea0003800200 */
.L_x_2875:
        /* <DEDUP_REMOVED lines=25> */
.L_x_2861:
[----:B------:R-:W-:Y:S05]  /*5870*/  BSYNC.RECONVERGENT B0 ;  /* 0x0000000000007941 */ /* 0x000fea0003800200 */
.L_x_2860:
[----:B01-34-:R-:W0:Y:S01]  /*5880*/  LDC R65, c[0x0][0x380] ;  /* 0x0000e000ff417b82 */ /* 0x01be220000000800 */
[----:B------:R-:W1:Y:S01]  /*5890*/  LDCU UR4, c[0x0][0x388] ;  /* 0x00007100ff0477ac */ /* 0x000e620008000800 */
[----:B------:R-:W-:Y:S01]  /*58a0*/  UPLOP3.LUT UP0, UPT, UPT, UPT, UP0, 0x40, 0x4 ;  /* 0x000000000004789c */ /* 0x000fe20003f0e800 */
[----:B0-----:R-:W-:-:S05]  /*58b0*/  IMAD.IADD R88, R88, 0x1, R65 ;  /* 0x0000000158587824 */ /* 0x001fca00078e0241 */
[----:B-1----:R-:W-:-:S13]  /*58c0*/  ISETP.GE.AND P0, PT, R88, UR4, PT ;  /* 0x0000000458007c0c */ /* 0x002fda000bf06270 */
[----:B------:R-:W-:Y:S05]  /*58d0*/  @!P0 BRA `(.L_x_2877) ;  /* 0xffffffbc00a48947 */ /* 0x000fea000383ffff */
.L_x_2797:
        /* <DEDUP_REMOVED lines=20> */
.L_x_2879:
[----:B------:R-:W-:Y:S05]  /*5a20*/  BSYNC.RECONVERGENT B0 ;  /* 0x0000000000007941 */ /* 0x000fea0003800200 */
.L_x_2878:
        /* <DEDUP_REMOVED lines=19> */
.L_x_2881:
[----:B------:R-:W-:Y:S05]  /*5b60*/  BSYNC.RECONVERGENT B0 ;  /* 0x0000000000007941 */ /* 0x000fea0003800200 */
.L_x_2880:
        /* <DEDUP_REMOVED lines=19> */
.L_x_2883:
[----:B------:R-:W-:Y:S05]  /*5ca0*/  BSYNC.RECONVERGENT B0 ;  /* 0x0000000000007941 */ /* 0x000fea0003800200 */
.L_x_2882:
        /* <DEDUP_REMOVED lines=19> */
.L_x_2885:
[----:B------:R-:W-:Y:S05]  /*5de0*/  BSYNC.RECONVERGENT B0 ;  /* 0x0000000000007941 */ /* 0x000fea0003800200 */
.L_x_2884:
        /* <DEDUP_REMOVED lines=19> */
.L_x_2887:
[----:B------:R-:W-:Y:S05]  /*5f20*/  BSYNC.RECONVERGENT B0 ;  /* 0x0000000000007941 */ /* 0x000fea0003800200 */
.L_x_2886:
        /* <DEDUP_REMOVED lines=19> */
.L_x_2889:
[----:B------:R-:W-:Y:S05]  /*6060*/  BSYNC.RECONVERGENT B0 ;  /* 0x0000000000007941 */ /* 0x000fea0003800200 */
.L_x_2888:
        /* <DEDUP_REMOVED lines=19> */
.L_x_2891:
[----:B------:R-:W-:Y:S05]  /*61a0*/  BSYNC.RECONVERGENT B0 ;  /* 0x0000000000007941 */ /* 0x000fea0003800200 */
.L_x_2890:
        /* <DEDUP_REMOVED lines=18> */
        .weak           $__internal_27_$__cuda_sm20_rcp_rn_f32_slowpath
        .type           $__internal_27_$__cuda_sm20_rcp_rn_f32_slowpath,@function
        .size           $__internal_27_$__cuda_sm20_rcp_rn_f32_slowpath,(.L_x_5080 - $__internal_27_$__cuda_sm20_rcp_rn_f32_slowpath)
$__internal_27_$__cuda_sm20_rcp_rn_f32_slowpath:
        /* <DEDUP_REMOVED lines=15> */
.L_x_2892:
        /* <DEDUP_REMOVED lines=33> */
.L_x_2894:
[----:B------:R0:W1:Y:S02]  /*65d0*/  MUFU.RCP R64, R60 ;  /* 0x0000003c00407308 */ /* 0x0000640000001000 */
.L_x_2893:
[----:B-1-3--:R-:W-:Y:S02]  /*65e0*/  IMAD.MOV.U32 R86, RZ, RZ, R64 ;  /* 0x000000ffff567224 */ /* 0x00afe400078e0040 */
[----:B------:R-:W-:Y:S02]  /*65f0*/  IMAD.MOV.U32 R64, RZ, RZ, R88 ;  /* 0x000000ffff407224 */ /* 0x000fe400078e0058 */
[----:B------:R-:W-:-:S04]  /*6600*/  IMAD.MOV.U32 R65, RZ, RZ, 0x0 ;  /* 0x00000000ff417424 */ /* 0x000fc800078e00ff */
[----:B0-2---:R-:W-:Y:S05]  /*6610*/  RET.REL.NODEC R64 `(_ZN18transformer_engine13normalization26rmsnorm_bwd_general_kernelINS0_13Kernel_traitsI6__halffS3_fjLj4096ELj1ELj1ELj4ELj16ENS0_18Kernel_traits_baseILj4096ES3_fS3_fjLj128EEEEELb0EEEvNS0_20BackwardKernelParamsE) ;  /* 0xffffff9840787950 */ /* 0x005fea0003c3ffff */
.L_x_2895:
        /* <DEDUP_REMOVED lines=14> */
.L_x_5080:


//--------------------- .text._ZN18transformer_engine13normalization26rmsnorm_bwd_general_kernelINS0_13Kernel_traitsI6__halfS3_S3_fjLj4096ELj1ELj1ELj4ELj16ENS0_18Kernel_traits_baseILj4096ES3_S3_S3_fjLj128EEEEELb0EEEvNS0_20BackwardKernelParamsE --------------------------
	.section	.text._ZN18transformer_engine13normalization26rmsnorm_bwd_general_kernelINS0_13Kernel_traitsI6__halfS3_S3_fjLj4096ELj1ELj1ELj4ELj16ENS0_18Kernel_traits_baseILj4096ES3_S3_S3_fjLj128EEEEELb0EEEvNS0_20BackwardKernelParamsE,"ax",@progbits
	.align	128
        .global         _ZN18transformer_engine13normalization26rmsnorm_bwd_general_kernelINS0_13Kernel_traitsI6__halfS3_S3_fjLj4096ELj1ELj1ELj4ELj16ENS0_18Kernel_traits_baseILj4096ES3_S3_S3_fjLj128EEEEELb0EEEvNS0_20BackwardKernelParamsE
        .type           _ZN18transformer_engine13normalization26rmsnorm_bwd_general_kernelINS0_13Kernel_traitsI6__halfS3_S3_fjLj4096ELj1ELj1ELj4ELj16ENS0_18Kernel_traits_baseILj4096ES3_S3_S3_fjLj128EEEEELb0EEEvNS0_20BackwardKernelParamsE,@function
        .size           _ZN18transformer_engine13normalization26rmsnorm_bwd_general_kernelINS0_13Kernel_traitsI6__halfS3_S3_fjLj4096ELj1ELj1ELj4ELj16ENS0_18Kernel_traits_baseILj4096ES3_S3_S3_fjLj128EEEEELb0EEEvNS0_20BackwardKernelParamsE,(.L_x_5081 - _ZN18transformer_engine13normalization26rmsnorm_bwd_general_kernelINS0_13Kernel_traitsI6__halfS3_S3_fjLj4096ELj1ELj1ELj4ELj16ENS0_18Kernel_traits_baseILj4096ES3_S3_S3_fjLj128EEEEELb0EEEvNS0_20BackwardKernelParamsE)
        .other          _ZN18transformer_engine13normalization26rmsnorm_bwd_general_kernelINS0_13Kernel_traitsI6__halfS3_S3_fjLj4096ELj1ELj1ELj4ELj16ENS0_18Kernel_traits_baseILj4096ES3_S3_S3_fjLj128EEEEELb0EEEvNS0_20BackwardKernelParamsE,@"STO_CUDA_ENTRY STV_DEFAULT"
_ZN18transformer_engine13normalization26rmsnorm_bwd_general_kernelINS0_13Kernel_traitsI6__halfS3_S3_fjLj4096ELj1ELj1ELj4ELj16ENS0_18Kernel_traits_baseILj4096ES3_S3_S3_fjLj128EEEEELb0EEEvNS0_20BackwardKernelParamsE:
.text._ZN18transformer_engine13normalization26rmsnorm_bwd_general_kernelINS0_13Kernel_traitsI6__halfS3_S3_fjLj4096ELj1ELj1ELj4ELj16ENS0_18Kernel_traits_baseILj4096ES3_S3_S3_fjLj128EEEEELb0EEEvNS0_20BackwardKernelParamsE:
        /* <DEDUP_REMOVED lines=22> */
[----:B------:R-:W-:Y:S01]  /*0160*/  @P0 IADD3 R3, PT, PT, R3, -R158, RZ ;  /* 0x8000009e03030210 */ /* 0x000fe20007ffe0ff */
        /* <DEDUP_REMOVED lines=21> */
.L_x_2899:
        /* <DEDUP_REMOVED lines=28> */
.L_x_2900:
[----:B------:R-:W-:Y:S05]  /*0480*/  BSYNC.RECONVERGENT B1 ;  /* 0x0000000000017941 */ /* 0x000fea0003800200 */
.L_x_2898:
        /* <DEDUP_REMOVED lines=19> */
.L_x_2902:
        /* <DEDUP_REMOVED lines=28> */
.L_x_2903:
[----:B------:R-:W-:Y:S05]  /*0780*/  BSYNC.RECONVERGENT B1 ;  /* 0x0000000000017941 */ /* 0x000fea0003800200 */
.L_x_2901:
        /* <DEDUP_REMOVED lines=19> */
.L_x_2905:
        /* <DEDUP_REMOVED lines=28> */
.L_x_2906:
[----:B------:R-:W-:Y:S05]  /*0a80*/  BSYNC.RECONVERGENT B1 ;  /* 0x0000000000017941 */ /* 0x000fea0003800200 */
.L_x_2904:
        /* <DEDUP_REMOVED lines=19> */
.L_x_2908:
[C---:B------:R-:W-:Y:S02]  /*0bc0*/  ISETP.NE.AND P6, PT, R7.reuse, RZ, PT ;  /* 0x000000ff0700720c */ /* 0x040fe40003fc5270 */
[C---:B------:R-:W-:Y:S02]  /*0bd0*/  ISETP.GT.U32.AND P0, PT, R7.reuse, 0x1, PT ;  /* 0x000000010700780c */ /* 0x040fe40003f04070 */
[C---:B------:R-:W-:Y:S02]  /*0be0*/  ISETP.GT.U32.AND P2, PT, R7.reuse, 0x2, PT ;  /* 0x000000020700780c */ /* 0x040fe40003f44070 */
[C---:B------:R-:W-:Y:S02]  /*0bf0*/  ISETP.GT.U32.AND P3, PT, R7.reuse, 0x3, PT ;  /* 0x000000030700780c */ /* 0x040fe40003f64070 */
[C---:B------:R-:W-:Y:S02]  /*0c00*/  ISETP.GT.U32.AND P4, PT, R7.reuse, 0x4, PT ;  /* 0x000000040700780c */ /* 0x040fe40003f84070 */
[----:B------:R-:W-:-:S03]  /*0c10*/  ISETP.GT.U32.AND P5, PT, R7, 0x5, PT ;  /* 0x000000050700780c */ /* 0x000fc60003fa4070 */
[----:B------:R-:W-:Y:S02]  /*0c20*/  @!P6 PRMT R0, RZ, 0x7610, R0 ;  /* 0x00007610ff00e816 */ /* 0x000fe40000000000 */
[----:B0-----:R-:W-:-:S04]  /*0c30*/  @!P0 PRMT R3, RZ, 0x7610, R3 ;  /* 0x00007610ff038816 */ /* 0x001fc80000000003 */
        /* <DEDUP_REMOVED lines=20> */
.L_x_2909:
[----:B------:R-:W-:Y:S05]  /*0d80*/  BSYNC.RECONVERGENT B1 ;  /* 0x0000000000017941 */ /* 0x000fea0003800200 */
.L_x_2907:
        /* <DEDUP_REMOVED lines=8> */
.L_x_2897:
[----:B------:R-:W-:Y:S05]  /*0e10*/  BSYNC.RECONVERGENT B0 ;  /* 0x0000000000007941 */ /* 0x000fea0003800200 */
.L_x_2896:
        /* <DEDUP_REMOVED lines=21> */
[----:B------:R-:W-:Y:S01]  /*0f70*/  IMAD R85, R158, 0x400, R87 ;  /* 0x000004009e557824 */ /* 0x000fe200078e0257 */
[----:B0-----:R-:W-:Y:S02]  /*0f80*/  LOP3.LUT R3, RZ, R86, RZ, 0x33, !PT ;  /* 0x00000056ff037212 */ /* 0x001fe400078e33ff */
[----:B------:R-:W-:Y:S01]  /*0f90*/  IADD3 R10, PT, PT, -R87, UR9, RZ ;  /* 0x00000009570a7c10 */ /* 0x000fe2000fffe1ff */
[----:B------:R-:W-:Y:S01]  /*0fa0*/  VIADD R2, R0, 0x1800000 ;  /* 0x0180000000027836 */ /* 0x000fe20000000000 */
[----:B------:R-:W-:Y:S02]  /*0fb0*/  IADD3 R3, PT, PT, R3, R158, RZ ;  /* 0x0000009e03037210 */ /* 0x000fe40007ffe0ff */
        /* <DEDUP_REMOVED lines=45> */
[----:B------:R-:W-:Y:S05]  /*1290*/  CALL.REL.NOINC `($__internal_28_$__cuda_sm20_rcp_rn_f32_slowpath) ;  /* 0x0000004800047944 */ /* 0x000fea0003c00000 */
[----:B------:R-:W-:Y:S05]  /*12a0*/  BRA `(.L_x_2912) ;  /* 0x0000000000107947 */ /* 0x000fea0003800000 */
.L_x_2911:
[----:B------:R-:W0:Y:S02]  /*12b0*/  MUFU.RCP R3, R0 ;  /* 0x0000000000037308 */ /* 0x000e240000001000 */
[----:B0-----:R-:W-:-:S04]  /*12c0*/  FFMA R2, R0, R3, -1 ;  /* 0xbf80000000027423 */ /* 0x001fc80000000003 */
[----:B------:R-:W-:-:S04]  /*12d0*/  FADD.FTZ R2, -R2, -RZ ;  /* 0x800000ff02027221 */ /* 0x000fc80000010100 */
[----:B------:R-:W-:-:S07]  /*12e0*/  FFMA R4, R3, R2, R3 ;  /* 0x0000000203047223 */ /* 0x000fce0000000003 */
.L_x_2912:
[----:B------:R-:W-:Y:S02]  /*12f0*/  HFMA2 R60, -RZ, RZ, 0, 0 ;  /* 0x00000000ff3c7431 */ /* 0x000fe400000001ff */
[----:B------:R-:W-:Y:S01]  /*1300*/  IMAD.MOV.U32 R2, RZ, RZ, R90 ;  /* 0x000000ffff027224 */ /* 0x000fe200078e005a */
[----:B------:R-:W-:Y:S01]  /*1310*/  UPLOP3.LUT UP0, UPT, UPT, UPT, UPT, 0x40, 0x4 ;  /* 0x000000000004789c */ /* 0x000fe20003f0e870 */
[----:B------:R-:W-:-:S10]  /*1320*/  IMAD.MOV.U32 R0, RZ, RZ, RZ ;  /* 0x000000ffff007224 */ /* 0x000fd400078e00ff */
.L_x_2965:
        /* <DEDUP_REMOVED lines=45> */
.L_x_2916:
[----:B------:R-:W5:Y:S02]  /*1600*/  LDG.E.128 R68, desc[UR10][R68.64] ;  /* 0x0000000a44447981 */ /* 0x000f64000c1e1d00 */
.L_x_2917:
[----:B------:R-:W-:Y:S05]  /*1610*/  BSYNC.RECONVERGENT B1 ;  /* 0x0000000000017941 */ /* 0x000fea0003800200 */
.L_x_2915:
        /* <DEDUP_REMOVED lines=34> */
.L_x_2919:
[----:B------:R-:W5:Y:S02]  /*1840*/  LDG.E.128 R64, desc[UR10][R64.64] ;  /* 0x0000000a40407981 */ /* 0x000f64000c1e1d00 */
.L_x_2920:
[----:B------:R-:W-:Y:S05]  /*1850*/  BSYNC.RECONVERGENT B1 ;  /* 0x0000000000017941 */ /* 0x000fea0003800200 */
.L_x_2918:
[--C-:B-----5:R-:W-:Y:S01]  /*1860*/  HADD2.F32 R3, -RZ, R68.reuse.H0_H0 ;  /* 0x20000044ff037230 */ /* 0x120fe20000004100 */
[----:B------:R-:W-:Y:S01]  /*1870*/  ISETP.GE.AND P0, PT, R85, UR9, PT ;  /* 0x0000000955007c0c */ /* 0x000fe2000bf06270 */
[----:B------:R-:W-:Y:S02]  /*1880*/  HADD2.F32 R154, -RZ, R68.H1_H1 ;  /* 0x30000044ff9a7230 */ /* 0x000fe40000004100 */
[----:B------:R-:W-:Y:S02]  /*1890*/  HADD2.F32 R150, -RZ, R69.H1_H1 ;  /* 0x30000045ff967230 */ /* 0x000fe40000004100 */
[----:B------:R-:W-:Y:S01]  /*18a0*/  FMUL R3, R3, UR12 ;  /* 0x0000000c03037c20 */ /* 0x000fe20008400000 */
[----:B------:R-:W-:Y:S02]  /*18b0*/  HADD2.F32 R156, -RZ, R64.H0_H0 ;  /* 0x20000040ff9c7230 */ /* 0x000fe40000004100 */
[----:B------:R-:W-:Y:S01]  /*18c0*/  FMUL R154, R154, UR12 ;  /* 0x0000000c9a9a7c20 */ /* 0x000fe20008400000 */
[----:B------:R-:W-:-:S02]  /*18d0*/  HADD2.F32 R149, -RZ, R65.H0_H0 ;  /* 0x20000041ff957230 */ /* 0x000fc40000004100 */
[----:B------:R-:W-:Y:S01]  /*18e0*/  FMUL R150, R150, UR12 ;  /* 0x0000000c96967c20 */ /* 0x000fe20008400000 */
[----:B------:R-:W-:Y:S02]  /*18f0*/  HADD2.F32 R152, -RZ, R69.H0_H0 ;  /* 0x20000045ff987230 */ /* 0x000fe40000004100 */
[-C--:B------:R-:W-:Y:S01]  /*1900*/  FFMA R60, R3, R156.reuse, R60 ;  /* 0x0000009c033c7223 */ /* 0x080fe2000000003c */
[----:B------:R-:W-:Y:S02]  /*1910*/  HADD2.F32 R151, -RZ, R64.H1_H1 ;  /* 0x30000040ff977230 */ /* 0x000fe40000004100 */
[----:B------:R-:W-:Y:S01]  /*1920*/  FMUL R156, R83, R156 ;  /* 0x0000009c539c7220 */ /* 0x000fe20000400000 */
[----:B------:R-:W-:Y:S02]  /*1930*/  HADD2.F32 R65, -RZ, R65.H1_H1 ;  /* 0x30000041ff417230 */ /* 0x000fe40000004100 */
[----:B------:R-:W-:Y:S01]  /*1940*/  FMUL R152, R152, UR12 ;  /* 0x0000000c98987c20 */ /* 0x000fe20008400000 */
[----:B------:R-:W-:-:S02]  /*1950*/  HADD2.F32 R148, -RZ, R70.H0_H0 ;  /* 0x20000046ff947230 */ /* 0x000fc40000004100 */
[-C--:B------:R-:W-:Y:S01]  /*1960*/  FFMA R61, R154, R151.reuse, R61 ;  /* 0x000000979a3d7223 */ /* 0x080fe2000000003d */
[----:B------:R-:W-:Y:S01]  /*1970*/  FMUL R151, R82, R151 ;  /* 0x0000009752977220 */ /* 0x000fe20000400000 */
[-C--:B------:R-:W-:Y:S01]  /*1980*/  FFMA R63, R150, R65.reuse, R63 ;  /* 0x00000041963f7223 */ /* 0x080fe2000000003f */
[----:B------:R-:W-:Y:S01]  /*1990*/  FMUL R147, R80, R65 ;  /* 0x0000004150937220 */ /* 0x000fe20000400000 */
[----:B------:R-:W-:Y:S01]  /*19a0*/  FADD R64, RZ, R156 ;  /* 0x0000009cff407221 */ /* 0x000fe20000000000 */
[----:B------:R-:W-:Y:S01]  /*19b0*/  FFMA R65, R3, R156, RZ ;  /* 0x0000009c03417223 */ /* 0x000fe200000000ff */
[-C--:B------:R-:W-:Y:S01]  /*19c0*/  FFMA R62, R152, R149.reuse, R62 ;  /* 0x00000095983e7223 */ /* 0x080fe2000000003e */
[----:B------:R-:W-:Y:S01]  /*19d0*/  FMUL R149, R81, R149 ;  /* 0x0000009551957220 */ /* 0x000fe20000400000 */
[----:B------:R-:W-:Y:S01]  /*19e0*/  FADD R64, R64, R151 ;  /* 0x0000009740407221 */ /* 0x000fe20000000000 */
[----:B------:R-:W-:Y:S01]  /*19f0*/  FFMA R65, R154, R151, R65 ;  /* 0x000000979a417223 */ /* 0x000fe20000000041 */
[----:B------:R-:W-:-:S02]  /*1a00*/  HADD2.F32 R146, -RZ, R70.H1_H1 ;  /* 0x30000046ff927230 */ /* 0x000fc40000004100 */
[----:B------:R-:W-:Y:S01]  /*1a10*/  FMUL R148, R148, UR12 ;  /* 0x0000000c94947c20 */ /* 0x000fe20008400000 */
[--C-:B------:R-:W-:Y:S02]  /*1a20*/  HADD2.F32 R145, -RZ, R66.reuse.H0_H0 ;  /* 0x20000042ff917230 */ /* 0x100fe40000004100 */
[----:B------:R-:W-:Y:S01]  /*1a30*/  FADD R64, R64, R149 ;  /* 0x0000009540407221 */ /* 0x000fe20000000000 */
[----:B------:R-:W-:Y:S01]  /*1a40*/  FFMA R65, R152, R149, R65 ;  /* 0x0000009598417223 */ /* 0x000fe20000000041 */
[----:B------:R-:W-:Y:S02]  /*1a50*/  HADD2.F32 R144, -RZ, R71.H0_H0 ;  /* 0x20000047ff907230 */ /* 0x000fe40000004100 */
[----:B------:R-:W-:Y:S01]  /*1a60*/  FMUL R146, R146, UR12 ;  /* 0x0000000c92927c20 */ /* 0x000fe20008400000 */
[----:B------:R-:W-:Y:S02]  /*1a70*/  HADD2.F32 R143, -RZ, R66.H1_H1 ;  /* 0x30000042ff8f7230 */ /* 0x000fe40000004100 */
[-C--:B------:R-:W-:Y:S01]  /*1a80*/  FFMA R56, R148, R145.reuse, R56 ;  /* 0x0000009194387223 */ /* 0x080fe20000000038 */
[----:B------:R-:W-:Y:S01]  /*1a90*/  FMUL R145, R79, R145 ;  /* 0x000000914f917220 */ /* 0x000fe20000400000 */
[----:B------:R-:W-:Y:S01]  /*1aa0*/  FADD R64, R64, R147 ;  /* 0x0000009340407221 */ /* 0x000fe20000000000 */
[----:B------:R-:W-:Y:S01]  /*1ab0*/  FFMA R65, R150, R147, R65 ;  /* 0x0000009396417223 */ /* 0x000fe20000000041 */
[----:B------:R-:W-:-:S02]  /*1ac0*/  HADD2.F32 R141, -RZ, R67.H0_H0 ;  /* 0x20000043ff8d7230 */ /* 0x000fc40000004100 */
[-C--:B------:R-:W-:Y:S01]  /*1ad0*/  FFMA R57, R146, R143.reuse, R57 ;  /* 0x0000008f92397223 */ /* 0x080fe20000000039 */
[----:B------:R-:W-:Y:S01]  /*1ae0*/  FMUL R144, R144, UR12 ;  /* 0x0000000c90907c20 */ /* 0x000fe20008400000 */
[----:B------:R-:W-:Y:S01]  /*1af0*/  FMUL R143, R78, R143 ;  /* 0x0000008f4e8f7220 */ /* 0x000fe20000400000 */
[----:B------:R-:W-:Y:S01]  /*1b00*/  FADD R64, R64, R145 ;  /* 0x0000009140407221 */ /* 0x000fe20000000000 */
[----:B------:R-:W-:Y:S01]  /*1b10*/  FFMA R65, R148, R145, R65 ;  /* 0x0000009194417223 */ /* 0x000fe20000000041 */
[----:B------:R-:W-:Y:S02]  /*1b20*/  HADD2.F32 R142, -RZ, R71.H1_H1 ;  /* 0x30000047ff8e7230 */ /* 0x000fe40000004100 */
[-C--:B------:R-:W-:Y:S01]  /*1b30*/  FFMA R58, R144, R141.reuse, R58 ;  /* 0x0000008d903a7223 */ /* 0x080fe2000000003a */
[----:B------:R-:W-:Y:S02]  /*1b40*/  HADD2.F32 R67, -RZ, R67.H1_H1 ;  /* 0x30000043ff437230 */ /* 0x000fe40000004100 */
        /* <DEDUP_REMOVED lines=19> */
.L_x_2922:
        /* <DEDUP_REMOVED lines=28> */
.L_x_2923:
[----:B------:R-:W-:Y:S05]  /*1e40*/  BSYNC.RECONVERGENT B1 ;  /* 0x0000000000017941 */ /* 0x000fea0003800200 */
.L_x_2921:
[----:B------:R-:W-:Y:S01]  /*1e50*/  IMAD.WIDE R68, R125, 0x2, R158 ;  /* 0x000000027d447825 */ /* 0x000fe200078e029e */
[----:B------:R-:W-:Y:S02]  /*1e60*/  BSSY.RECONVERGENT B1, `(.L_x_2924) ;  /* 0x0000022000017945 */ /* 0x000fe40003800200 */
[----:B------:R-:W-:-:S04]  /*1e70*/  LOP3.LUT P0, RZ, R68, 0xf, RZ, 0xc0, !PT ;  /* 0x0000000f44ff7812 */ /* 0x000fc8000780c0ff */
[----:B------:R-:W-:-:S13]  /*1e80*/  ISETP.LT.U32.OR P0, PT, R8, 0x8, P0 ;  /* 0x000000080800780c */ /* 0x000fda0000701470 */
[----:B------:R-:W-:Y:S05]  /*1e90*/  @P0 BRA `(.L_x_2925) ;  /* 0x0000000000080947 */ /* 0x000fea0003800000 */
[----:B------:R-:W5:Y:S01]  /*1ea0*/  LDG.E.128 R68, desc[UR10][R68.64] ;  /* 0x0000000a44447981 */ /* 0x000f62000c1e1d00 */
[----:B------:R-:W-:Y:S05]  /*1eb0*/  BRA `(.L_x_2926) ;  /* 0x0000000000707947 */ /* 0x000fea0003800000 */
.L_x_2925:
        /* <DEDUP_REMOVED lines=28> */
.L_x_2926:
[----:B------:R-:W-:Y:S05]  /*2080*/  BSYNC.RECONVERGENT B1 ;  /* 0x0000000000017941 */ /* 0x000fea0003800200 */
.L_x_2924:
[--C-:B-----5:R-:W-:Y:S01]  /*2090*/  HADD2.F32 R93, -RZ, R64.reuse.H0_H0 ;  /* 0x20000040ff5d7230 */ /* 0x120fe20000004100 */
[----:B------:R-:W-:Y:S01]  /*20a0*/  ISETP.GE.AND P0, PT, R11, UR9, PT ;  /* 0x000000090b007c0c */ /* 0x000fe2000bf06270 */
[----:B------:R-:W-:Y:S02]  /*20b0*/  HADD2.F32 R138, -RZ, R64.H1_H1 ;  /* 0x30000040ff8a7230 */ /* 0x000fe40000004100 */
[--C-:B------:R-:W-:Y:S02]  /*20c0*/  HADD2.F32 R140, -RZ, R68.reuse.H0_H0 ;  /* 0x20000044ff8c7230 */ /* 0x100fe40000004100 */
[----:B------:R-:W-:Y:S01]  /*20d0*/  FMUL R93, R93, UR12 ;  /* 0x0000000c5d5d7c20 */ /* 0x000fe20008400000 */
[----:B------:R-:W-:Y:S02]  /*20e0*/  HADD2.F32 R136, -RZ, R65.H0_H0 ;  /* 0x20000041ff887230 */ /* 0x000fe40000004100 */
[----:B------:R-:W-:Y:S01]  /*20f0*/  FMUL R138, R138, UR12 ;  /* 0x0000000c8a8a7c20 */ /* 0x000fe20008400000 */
[----:B------:R-:W-:-:S02]  /*2100*/  HADD2.F32 R137, -RZ, R68.H1_H1 ;  /* 0x30000044ff897230 */ /* 0x000fc40000004100 */
[-C--:B------:R-:W-:Y:S01]  /*2110*/  FFMA R52, R93, R140.reuse, R52 ;  /* 0x0000008c5d347223 */ /* 0x080fe20000000034 */
[----:B------:R-:W-:Y:S01]  /*2120*/  FMUL R140, R75, R140 ;  /* 0x0000008c4b8c7220 */ /* 0x000fe20000400000 */
        /* <DEDUP_REMOVED lines=9> */
[----:B------:R-:W-:Y:S02]  /*21c0*/  HADD2.F32 R69, -RZ, R69.H1_H1 ;  /* 0x30000045ff457230 */ /* 0x000fe40000004100 */
[----:B------:R-:W-:Y:S01]  /*21d0*/  FMUL R135, R73, R135 ;  /* 0x0000008749877220 */ /* 0x000fe20000400000 */
[----:B------:R-:W-:Y:S01]  /*21e0*/  FADD R64, R64, R137 ;  /* 0x0000008940407221 */ /* 0x000fe20000000000 */
[----:B------:R-:W-:Y:S01]  /*21f0*/  FFMA R65, R138, R137, R65 ;  /* 0x000000898a417223 */ /* 0x000fe20000000041 */
[----:B------:R-:W-:Y:S02]  /*2200*/  HADD2.F32 R130, -RZ, R66.H1_H1 ;  /* 0x30000042ff827230 */ /* 0x000fe40000004100 */
[----:B------:R-:W-:Y:S01]  /*2210*/  FMUL R132, R132, UR12 ;  /* 0x0000000c84847c20 */ /* 0x000fe20008400000 */
[----:B------:R-:W-:Y:S02]  /*2220*/  HADD2.F32 R131, -RZ, R70.H0_H0 ;  /* 0x20000046ff837230 */ /* 0x000fe40000004100 */
[----:B------:R-:W-:Y:S01]  /*2230*/  FMUL R134, R134, UR12 ;  /* 0x0000000c86867c20 */ /* 0x000fe20008400000 */
[----:B------:R-:W-:Y:S01]  /*2240*/  FMUL R133, R72, R69 ;  /* 0x0000004548857220 */ /* 0x000fe20000400000 */
[----:B------:R-:W-:Y:S01]  /*2250*/  FADD R64, R64, R135 ;  /* 0x0000008740407221 */ /* 0x000fe20000000000 */
[----:B------:R-:W-:Y:S01]  /*2260*/  FFMA R65, R136, R135, R65 ;  /* 0x0000008788417223 */ /* 0x000fe20000000041 */
[----:B------:R-:W-:-:S02]  /*2270*/  HADD2.F32 R128, -RZ, R67.H0_H0 ;  /* 0x20000043ff807230 */ /* 0x000fc40000004100 */
[----:B------:R-:W-:Y:S01]  /*2280*/  FMUL R130, R130, UR12 ;  /* 0x0000000c82827c20 */ /* 0x000fe20008400000 */
[----:B------:R-:W-:Y:S02]  /*2290*/  HADD2.F32 R129, -RZ, R70.H1_H1 ;  /* 0x30000046ff817230 */ /* 0x000fe40000004100 */
[-C--:B------:R-:W-:Y:S01]  /*22a0*/  FFMA R48, R132, R131.reuse, R48 ;  /* 0x0000008384307223 */ /* 0x080fe20000000030 */
[----:B------:R-:W-:Y:S01]  /*22b0*/  FMUL R131, R31, R131 ;  /* 0x000000831f837220 */ /* 0x000fe20000400000 */
[----:B------:R-:W-:Y:S01]  /*22c0*/  FADD R64, R64, R133 ;  /* 0x0000008540407221 */ /* 0x000fe20000000000 */
[----:B------:R-:W-:Y:S01]  /*22d0*/  FFMA R65, R134, R133, R65 ;  /* 0x0000008586417223 */ /* 0x000fe20000000041 */
[----:B------:R-:W-:Y:S02]  /*22e0*/  HADD2.F32 R127, -RZ, R71.H0_H0 ;  /* 0x20000047ff7f7230 */ /* 0x000fe40000004100 */
[-C--:B------:R-:W-:Y:S01]  /*22f0*/  FFMA R49, R130, R129.reuse, R49 ;  /* 0x0000008182317223 */ /* 0x080fe20000000031 */
[----:B------:R-:W-:Y:S01]  /*2300*/  FMUL R128, R128, UR12 ;  /* 0x0000000c80807c20 */ /* 0x000fe20008400000 */
        /* <DEDUP_REMOVED lines=26> */
.L_x_2928:
        /* <DEDUP_REMOVED lines=28> */
.L_x_2929:
[----:B------:R-:W-:Y:S05]  /*2670*/  BSYNC.RECONVERGENT B1 ;  /* 0x0000000000017941 */ /* 0x000fea0003800200 */
.L_x_2927:
[----:B------:R-:W-:Y:S01]  /*2680*/  IMAD.WIDE R68, R95, 0x2, R158 ;  /* 0x000000025f447825 */ /* 0x000fe200078e029e */
[----:B------:R-:W-:Y:S02]  /*2690*/  BSSY.RECONVERGENT B1, `(.L_x_2930) ;  /* 0x0000022000017945 */ /* 0x000fe40003800200 */
[----:B------:R-:W-:-:S04]  /*26a0*/  LOP3.LUT P0, RZ, R68, 0xf, RZ, 0xc0, !PT ;  /* 0x0000000f44ff7812 */ /* 0x000fc8000780c0ff */
[----:B------:R-:W-:-:S13]  /*26b0*/  ISETP.LT.U32.OR P0, PT, R7, 0x8, P0 ;  /* 0x000000080700780c */ /* 0x000fda0000701470 */
[----:B------:R-:W-:Y:S05]  /*26c0*/  @P0 BRA `(.L_x_2931) ;  /* 0x0000000000080947 */ /* 0x000fea0003800000 */
[----:B------:R-:W5:Y:S01]  /*26d0*/  LDG.E.128 R68, desc[UR10][R68.64] ;  /* 0x0000000a44447981 */ /* 0x000f62000c1e1d00 */
[----:B------:R-:W-:Y:S05]  /*26e0*/  BRA `(.L_x_2932) ;  /* 0x0000000000707947 */ /* 0x000fea0003800000 */
.L_x_2931:
        /* <DEDUP_REMOVED lines=28> */
.L_x_2932:
[----:B------:R-:W-:Y:S05]  /*28b0*/  BSYNC.RECONVERGENT B1 ;  /* 0x0000000000017941 */ /* 0x000fea0003800200 */
.L_x_2930:
[----:B-----5:R-:W-:Y:S01]  /*28c0*/  HADD2.F32 R91, -RZ, R64.H0_H0 ;  /* 0x20000040ff5b7230 */ /* 0x020fe20000004100 */
[----:B------:R-:W-:Y:S01]  /*28d0*/  ISETP.GE.AND P0, PT, R9, UR9, PT ;  /* 0x0000000909007c0c */ /* 0x000fe2000bf06270 */
[--C-:B------:R-:W-:Y:S02]  /*28e0*/  HADD2.F32 R124, -RZ, R68.reuse.H0_H0 ;  /* 0x20000044ff7c7230 */ /* 0x100fe40000004100 */
[--C-:B------:R-:W-:Y:S02]  /*28f0*/  HADD2.F32 R121, -RZ, R65.reuse.H0_H0 ;  /* 0x20000041ff797230 */ /* 0x100fe40000004100 */
[----:B------:R-:W-:Y:S01]  /*2900*/  FMUL R91, R91, UR12 ;  /* 0x0000000c5b5b7c20 */ /* 0x000fe20008400000 */
[----:B------:R-:W-:Y:S02]  /*2910*/  HADD2.F32 R68, -RZ, R68.H1_H1 ;  /* 0x30000044ff447230 */ /* 0x000fe40000004100 */
[----:B------:R-:W-:Y:S02]  /*2920*/  HADD2.F32 R123, -RZ, R64.H1_H1 ;  /* 0x30000040ff7b7230 */ /* 0x000fe40000004100 */
[-C--:B------:R-:W-:Y:S01]  /*2930*/  FFMA R44, R91, R124.reuse, R44 ;  /* 0x0000007c5b2c7223 */ /* 0x080fe2000000002c */
[----:B------:R-:W-:Y:S01]  /*2940*/  FMUL R124, R27, R124 ;  /* 0x0000007c1b7c7220 */ /* 0x000fe20000400000 */
[----:B------:R-:W-:-:S02]  /*2950*/  HADD2.F32 R119, -RZ, R65.H1_H1 ;  /* 0x30000041ff777230 */ /* 0x000fc40000004100 */
[----:B------:R-:W-:Y:S01]  /*2960*/  FMUL R121, R121, UR12 ;  /* 0x0000000c79797c20 */ /* 0x000fe20008400000 */
[--C-:B------:R-:W-:Y:S02]  /*2970*/  HADD2.F32 R120, -RZ, R69.reuse.H0_H0 ;  /* 0x20000045ff787230 */ /* 0x100fe40000004100 */
[----:B------:R-:W-:Y:S01]  /*2980*/  FMUL R122, R26, R68 ;  /* 0x000000441a7a7220 */ /* 0x000fe20000400000 */
[----:B------:R-:W-:Y:S01]  /*2990*/  FADD R103, R103, R124 ;  /* 0x0000007c67677221 */ /* 0x000fe20000000000 */
[----:B------:R-:W-:Y:S01]  /*29a0*/  FMUL R123, R123, UR12 ;  /* 0x0000000c7b7b7c20 */ /* 0x000fe20008400000 */
[----:B------:R-:W-:Y:S01]  /*29b0*/  FFMA R102, R91, R124, R102 ;  /* 0x0000007c5b667223 */ /* 0x000fe20000000066 */
[----:B------:R-:W-:Y:S02]  /*29c0*/  HADD2.F32 R95, -RZ, R66.H0_H0 ;  /* 0x20000042ff5f7230 */ /* 0x000fe40000004100 */
[----:B------:R-:W-:Y:S01]  /*29d0*/  FMUL R119, R119, UR12 ;  /* 0x0000000c77777c20 */ /* 0x000fe20008400000 */
[----:B------:R-:W-:-:S02]  /*29e0*/  HADD2.F32 R118, -RZ, R69.H1_H1 ;  /* 0x30000045ff767230 */ /* 0x000fc40000004100 */
[-C--:B------:R-:W-:Y:S01]  /*29f0*/  FFMA R46, R121, R120.reuse, R46 ;  /* 0x00000078792e7223 */ /* 0x080fe2000000002e */
[----:B------:R-:W-:Y:S01]  /*2a00*/  FMUL R120, R25, R120 ;  /* 0x0000007819787220 */ /* 0x000fe20000400000 */
[----:B------:R-:W-:Y:S01]  /*2a10*/  FADD R103, R103, R122 ;  /* 0x0000007a67677221 */ /* 0x000fe20000000000 */
[----:B------:R-:W-:Y:S01]  /*2a20*/  FFMA R102, R123, R122, R102 ;  /* 0x0000007a7b667223 */ /* 0x000fe20000000066 */
[----:B------:R-:W-:Y:S02]  /*2a30*/  HADD2.F32 R92, -RZ, R66.H1_H1 ;  /* 0x30000042ff5c7230 */ /* 0x000fe40000004100 */
[-C--:B------:R-:W-:Y:S01]  /*2a40*/  FFMA R47, R119, R118.reuse, R47 ;  /* 0x00000076772f7223 */ /* 0x080fe2000000002f */
[--C-:B------:R-:W-:Y:S02]  /*2a50*/  HADD2.F32 R94, -RZ, R70.reuse.H0_H0 ;  /* 0x20000046ff5e7230 */ /* 0x100fe40000004100 */
[----:B------:R-:W-:Y:S01]  /*2a60*/  FMUL R95, R95, UR12 ;  /* 0x0000000c5f5f7c20 */ /* 0x000fe20008400000 */
[----:B------:R-:W-:Y:S01]  /*2a70*/  FMUL R118, R24, R118 ;  /* 0x0000007618767220 */ /* 0x000fe20000400000 */
[----:B------:R-:W-:Y:S01]  /*2a80*/  FADD R103, R103, R120 ;  /* 0x0000007867677221 */ /* 0x000fe20000000000 */
[----:B------:R-:W-:Y:S01]  /*2a90*/  FFMA R102, R121, R120, R102 ;  /* 0x0000007879667223 */ /* 0x000fe20000000066 */
[----:B------:R-:W-:-:S02]  /*2aa0*/  HADD2.F32 R97, -RZ, R70.H1_H1 ;  /* 0x30000046ff617230 */ /* 0x000fc40000004100 */
[----:B------:R-:W-:Y:S01]  /*2ab0*/  FMUL R92, R92, UR12 ;  /* 0x0000000c5c5c7c20 */ /* 0x000fe20008400000 */
[----:B------:R-:W-:Y:S02]  /*2ac0*/  HADD2.F32 R99, -RZ, R67.H0_H0 ;  /* 0x20000043ff637230 */ /* 0x000fe40000004100 */
[-C--:B------:R-:W-:Y:S01]  /*2ad0*/  FFMA R40, R95, R94.reuse, R40 ;  /* 0x0000005e5f287223 */ /* 0x080fe20000000028 */
[----:B------:R-:W-:Y:S01]  /*2ae0*/  FMUL R94, R23, R94 ;  /* 0x0000005e175e7220 */ /* 0x000fe20000400000 */
[----:B------:R-:W-:Y:S01]  /*2af0*/  FADD R103, R103, R118 ;  /* 0x0000007667677221 */ /* 0x000fe20000000000 */
[----:B------:R-:W-:Y:S01]  /*2b00*/  FFMA R102, R119, R118, R102 ;  /* 0x0000007677667223 */ /* 0x000fe20000000066 */
[----:B------:R-:W-:Y:S02]  /*2b10*/  HADD2.F32 R98, -RZ, R71.H0_H0 ;  /* 0x20000047ff627230 */ /* 0x000fe40000004100 */
[-C--:B------:R-:W-:Y:S01]  /*2b20*/  FFMA R41, R92, R97.reuse, R41 ;  /* 0x000000615c297223 */ /* 0x080fe20000000029 */
[----:B------:R-:W-:Y:S01]  /*2b30*/  FMUL R97, R22, R97 ;  /* 0x0000006116617220 */ /* 0x000fe20000400000 */
[----:B------:R-:W-:Y:S01]  /*2b40*/  FMUL R99, R99, UR12 ;  /* 0x0000000c63637c20 */ /* 0x000fe20008400000 */
[----:B------:R-:W-:Y:S01]  /*2b50*/  FADD R64, R103, R94 ;  /* 0x0000005e67407221 */ /* 0x000fe20000000000 */
[----:B------:R-:W-:Y:S01]  /*2b60*/  FFMA R65, R95, R94, R102 ;  /* 0x0000005e5f417223 */ /* 0x000fe20000000066 */
[----:B------:R-:W-:-:S02]  /*2b70*/  HADD2.F32 R96, -RZ, R67.H1_H1 ;  /* 0x30000043ff607230 */ /* 0x000fc40000004100 */
[-C--:B------:R-:W-:Y:S01]  /*2b80*/  FFMA R42, R99, R98.reuse, R42 ;  /* 0x00000062632a7223 */ /* 0x080fe2000000002a */
[----:B------:R-:W-:Y:S02]  /*2b90*/  HADD2.F32 R71, -RZ, R71.H1_H1 ;  /* 0x30000047ff477230 */ /* 0x000fe40000004100 */
[----:B------:R-:W-:Y:S01]  /*2ba0*/  FADD R67, R64, R97 ;  /* 0x0000006140437221 */ /* 0x000fe20000000000 */
[----:B------:R-:W-:Y:S01]  /*2bb0*/  FMUL R98, R21, R98 ;  /* 0x0000006215627220 */ /* 0x000fe20000400000 */
[----:B------:R-:W-:Y:S01]  /*2bc0*/  FFMA R64, R92, R97, R65 ;  /* 0x000000615c407223 */ /* 0x000fe20000000041 */
[----:B------:R-:W-:Y:S01]  /*2bd0*/  FMUL R96, R96, UR12 ;  /* 0x0000000c60607c20 */ /* 0x000fe20008400000 */
[-C--:B------:R-:W-:Y:S01]  /*2be0*/  FMUL R101, R20, R71.reuse ;  /* 0x0000004714657220 */ /* 0x080fe20000400000 */
        /* <DEDUP_REMOVED lines=15> */
.L_x_2934:
        /* <DEDUP_REMOVED lines=28> */
.L_x_2935:
[----:B------:R-:W-:Y:S05]  /*2ea0*/  BSYNC.RECONVERGENT B1 ;  /* 0x0000000000017941 */ /* 0x000fea0003800200 */
.L_x_2933:
[----:B------:R-:W-:Y:S01]  /*2eb0*/  IMAD.WIDE R68, R105, 0x2, R158 ;  /* 0x0000000269447825 */ /* 0x000fe200078e029e */
[----:B------:R-:W-:Y:S02]  /*2ec0*/  BSSY.RECONVERGENT B1, `(.L_x_2936) ;  /* 0x0000022000017945 */ /* 0x000fe40003800200 */
[----:B------:R-:W-:-:S04]  /*2ed0*/  LOP3.LUT P0, RZ, R68, 0xf, RZ, 0xc0, !PT ;  /* 0x0000000f44ff7812 */ /* 0x000fc8000780c0ff */
[----:B------:R-:W-:-:S13]  /*2ee0*/  ISETP.LT.U32.OR P0, PT, R5, 0x8, P0 ;  /* 0x000000080500780c */ /* 0x000fda0000701470 */
[----:B------:R-:W-:Y:S05]  /*2ef0*/  @P0 BRA `(.L_x_2937) ;  /* 0x0000000000080947 */ /* 0x000fea0003800000 */
[----:B------:R-:W5:Y:S01]  /*2f00*/  LDG.E.128 R68, desc[UR10][R68.64] ;  /* 0x0000000a44447981 */ /* 0x000f62000c1e1d00 */
[----:B------:R-:W-:Y:S05]  /*2f10*/  BRA `(.L_x_2938) ;  /* 0x0000000000707947 */ /* 0x000fea0003800000 */
.L_x_2937:
        /* <DEDUP_REMOVED lines=28> */
.L_x_2938:
[----:B------:R-:W-:Y:S05]  /*30e0*/  BSYNC.RECONVERGENT B1 ;  /* 0x0000000000017941 */ /* 0x000fea0003800200 */
.L_x_2936:
[--C-:B-----5:R-:W-:Y:S02]  /*30f0*/  HADD2.F32 R89, -RZ, R64.reuse.H0_H0 ;  /* 0x20000040ff597230 */ /* 0x120fe40000004100 */
[----:B------:R-:W-:Y:S02]  /*3100*/  HADD2.F32 R100, -RZ, R64.H1_H1 ;  /* 0x30000040ff647230 */ /* 0x000fe40000004100 */
[--C-:B------:R-:W-:Y:S02]  /*3110*/  HADD2.F32 R104, -RZ, R68.reuse.H0_H0 ;  /* 0x20000044ff687230 */ /* 0x100fe40000004100 */
[----:B------:R-:W-:Y:S01]  /*3120*/  FMUL R89, R89, UR12 ;  /* 0x0000000c59597c20 */ /* 0x000fe20008400000 */
[----:B------:R-:W-:Y:S02]  /*3130*/  HADD2.F32 R106, -RZ, R65.H1_H1 ;  /* 0x30000041ff6a7230 */ /* 0x000fe40000004100 */
[----:B------:R-:W-:Y:S01]  /*3140*/  FMUL R100, R100, UR12 ;  /* 0x0000000c64647c20 */ /* 0x000fe20008400000 */
[----:B------:R-:W-:-:S02]  /*3150*/  HADD2.F32 R107, -RZ, R68.H1_H1 ;  /* 0x30000044ff6b7230 */ /* 0x000fc40000004100 */
[-C--:B------:R-:W-:Y:S01]  /*3160*/  FFMA R36, R89, R104.reuse, R36 ;  /* 0x0000006859247223 */ /* 0x080fe20000000024 */
[----:B------:R-:W-:Y:S02]  /*3170*/  HADD2.F32 R105, -RZ, R65.H0_H0 ;  /* 0x20000041ff697230 */ /* 0x000fe40000004100 */
[----:B------:R-:W-:Y:S01]  /*3180*/  FMUL R104, R19, R104 ;  /* 0x0000006813687220 */ /* 0x000fe20000400000 */
[--C-:B------:R-:W-:Y:S02]  /*3190*/  HADD2.F32 R108, -RZ, R69.reuse.H0_H0 ;  /* 0x20000045ff6c7230 */ /* 0x100fe40000004100 */
[----:B------:R-:W-:Y:S01]  /*31a0*/  FFMA R37, R100, R107, R37 ;  /* 0x0000006b64257223 */ /* 0x000fe20000000025 */
[----:B------:R-:W-:Y:S02]  /*31b0*/  HADD2.F32 R69, -RZ, R69.H1_H1 ;  /* 0x30000045ff457230 */ /* 0x000fe40000004100 */
[----:B------:R-:W-:Y:S01]  /*31c0*/  FMUL R106, R106, UR12 ;  /* 0x0000000c6a6a7c20 */ /* 0x000fe20008400000 */
[----:B------:R-:W-:-:S02]  /*31d0*/  HADD2.F32 R115, -RZ, R67.H0_H0 ;  /* 0x20000043ff737230 */ /* 0x000fc40000004100 */
[----:B------:R-:W-:Y:S01]  /*31e0*/  FMUL R105, R105, UR12 ;  /* 0x0000000c69697c20 */ /* 0x000fe20008400000 */
[----:B------:R-:W-:Y:S02]  /*31f0*/  HADD2.F32 R116, -RZ, R67.H1_H1 ;  /* 0x30000043ff747230 */ /* 0x000fe40000004100 */
[----:B------:R-:W-:Y:S01]  /*3200*/  FMUL R107, R18, R107 ;  /* 0x0000006b126b7220 */ /* 0x000fe20000400000 */
[----:B------:R-:W-:Y:S01]  /*3210*/  FADD R64, R103, R104 ;  /* 0x0000006867407221 */ /* 0x000fe20000000000 */
[----:B------:R-:W-:Y:S01]  /*3220*/  FFMA R67, R89, R104, R102 ;  /* 0x0000006859437223 */ /* 0x000fe20000000066 */
[--C-:B------:R-:W-:Y:S02]  /*3230*/  HADD2.F32 R111, -RZ, R66.reuse.H0_H0 ;  /* 0x20000042ff6f7230 */ /* 0x100fe40000004100 */
[-C--:B------:R-:W-:Y:S01]  /*3240*/  FFMA R39, R106, R69.reuse, R39 ;  /* 0x000000456a277223 */ /* 0x080fe20000000027 */
[----:B------:R-:W-:Y:S01]  /*3250*/  FMUL R109, R16, R69 ;  /* 0x00000045106d7220 */ /* 0x000fe20000400000 */
[-C--:B------:R-:W-:Y:S01]  /*3260*/  FFMA R38, R105, R108.reuse, R38 ;  /* 0x0000006c69267223 */ /* 0x080fe20000000026 */
[----:B------:R-:W-:Y:S01]  /*3270*/  FADD R69, R64, R107 ;  /* 0x0000006b40457221 */ /* 0x000fe20000000000 */
[----:B------:R-:W-:Y:S01]  /*3280*/  FMUL R108, R17, R108 ;  /* 0x0000006c116c7220 */ /* 0x000fe20000400000 */
[----:B------:R-:W-:Y:S01]  /*3290*/  FFMA R64, R100, R107, R67 ;  /* 0x0000006b64407223 */ /* 0x000fe20000000043 */
[----:B------:R-:W-:-:S02]  /*32a0*/  HADD2.F32 R110, -RZ, R66.H1_H1 ;  /* 0x30000042ff6e7230 */ /* 0x000fc40000004100 */
[----:B------:R-:W-:Y:S01]  /*32b0*/  FMUL R111, R111, UR12 ;  /* 0x0000000c6f6f7c20 */ /* 0x000fe20008400000 */
[--C-:B------:R-:W-:Y:S02]  /*32c0*/  HADD2.F32 R112, -RZ, R70.reuse.H0_H0 ;  /* 0x20000046ff707230 */ /* 0x100fe40000004100 */
[----:B------:R-:W-:Y:S01]  /*32d0*/  FADD R66, R69, R108 ;  /* 0x0000006c45427221 */ /* 0x000fe20000000000 */
[----:B------:R-:W-:Y:S01]  /*32e0*/  FFMA R67, R105, R108, R64 ;  /* 0x0000006c69437223 */ /* 0x000fe20000000040 */
[----:B------:R-:W-:Y:S02]  /*32f0*/  HADD2.F32 R113, -RZ, R70.H1_H1 ;  /* 0x30000046ff717230 */ /* 0x000fe40000004100 */
[----:B------:R-:W-:Y:S01]  /*3300*/  FMUL R110, R110, UR12 ;  /* 0x0000000c6e6e7c20 */ /* 0x000fe20008400000 */
[-C--:B------:R-:W-:Y:S01]  /*3310*/  FFMA R32, R111, R112.reuse, R32 ;  /* 0x000000706f207223 */ /* 0x080fe20000000020 */
[----:B------:R-:W-:Y:S01]  /*3320*/  FMUL R112, R15, R112 ;  /* 0x000000700f707220 */ /* 0x000fe20000400000 */
[----:B------:R-:W-:Y:S01]  /*3330*/  FADD R69, R66, R109 ;  /* 0x0000006d42457221 */ /* 0x000fe20000000000 */
[----:B------:R-:W-:Y:S01]  /*3340*/  FFMA R64, R106, R109, R67 ;  /* 0x0000006d6a407223 */ /* 0x000fe20000000043 */
[----:B------:R-:W-:-:S02]  /*3350*/  HADD2.F32 R65, -RZ, R71.H0_H0 ;  /* 0x20000047ff417230 */ /* 0x000fc40000004100 */
[-C--:B------:R-:W-:Y:S01]  /*3360*/  FFMA R33, R110, R113.reuse, R33 ;  /* 0x000000716e217223 */ /* 0x080fe20000000021 */
[----:B------:R-:W-:Y:S01]  /*3370*/  FMUL R113, R14, R113 ;  /* 0x000000710e717220 */ /* 0x000fe20000400000 */
[----:B------:R-:W-:Y:S01]  /*3380*/  FADD R66, R69, R112 ;  /* 0x0000007045427221 */ /* 0x000fe20000000000 */
[----:B------:R-:W-:Y:S01]  /*3390*/  FFMA R67, R111, R112, R64 ;  /* 0x000000706f437223 */ /* 0x000fe20000000040 */
[----:B------:R-:W-:Y:S02]  /*33a0*/  HADD2.F32 R71, -RZ, R71.H1_H1 ;  /* 0x30000047ff477230 */ /* 0x000fe40000004100 */
        /* <DEDUP_REMOVED lines=12> */
.L_x_2914:
[----:B------:R-:W-:Y:S05]  /*3470*/  BSYNC.RECONVERGENT B0 ;  /* 0x0000000000007941 */ /* 0x000fea0003800200 */
.L_x_2913:
        /* <DEDUP_REMOVED lines=33> */
.L_x_2941:
[----:B------:R-:W-:Y:S05]  /*3690*/  BSYNC.RECONVERGENT B0 ;  /* 0x0000000000007941 */ /* 0x000fea0003800200 */
.L_x_2940:
        /* <DEDUP_REMOVED lines=21> */
.L_x_2939:
        /* <DEDUP_REMOVED lines=12> */
[----:B------:R-:W-:Y:S01]  /*38b0*/  UIADD3 UR5, UPT, UPT, UR4, 0x20, URZ ;  /* 0x0000002004057890 */ /* 0x000fe2000fffe0ff */
[----:B------:R-:W-:Y:S02]  /*38c0*/  CS2R R102, SRZ ;  /* 0x0000000000667805 */ /* 0x000fe4000001ff00 */
        /* <DEDUP_REMOVED lines=11> */
[----:B------:R-:W-:Y:S01]  /*3980*/  @!P2 SHF.R.U32.HI R68, RZ, 0x2, R88 ;  /* 0x00000002ff44a819 */ /* 0x000fe20000011658 */
[----:B-1----:R-:W-:-:S03]  /*3990*/  FADD R70, R69, R70 ;  /* 0x0000004645467221 */ /* 0x002fc60000000000 */
[----:B------:R-:W0:Y:S01]  /*39a0*/  SHFL.DOWN PT, R64, R71, 0x1, 0x1f ;  /* 0x08201f0047407f89 */ /* 0x000e2200000e0000 */
[----:B------:R-:W-:-:S03]  /*39b0*/  @!P2 LOP3.LUT R68, R68, 0xf8, RZ, 0xc0, !PT ;  /* 0x000000f84444a812 */ /* 0x000fc600078ec0ff */
[----:B------:R-:W1:Y:S01]  /*39c0*/  SHFL.DOWN PT, R67, R70, 0x1, 0x1f ;  /* 0x08201f0046437f89 */ /* 0x000e6200000e0000 */
[----:B0-----:R-:W-:Y:S02]  /*39d0*/  FADD R66, R71, R64 ;  /* 0x0000004047427221 */ /* 0x001fe40000000000 */
[----:B------:R-:W0:Y:S01]  /*39e0*/  LDC.64 R64, c[0x0][0x3b0] ;  /* 0x0000ec00ff407b82 */ /* 0x000e220000000a00 */
[----:B-1----:R-:W-:-:S05]  /*39f0*/  FADD R67, R70, R67 ;  /* 0x0000004346437221 */ /* 0x002fca0000000000 */
        /* <DEDUP_REMOVED lines=21> */
.L_x_2944:
[----:B------:R-:W-:Y:S05]  /*3b50*/  BSYNC.RECONVERGENT B0 ;  /* 0x0000000000007941 */ /* 0x000fea0003800200 */
.L_x_2943:
        /* <DEDUP_REMOVED lines=30> */
.L_x_2946:
[----:B------:R-:W2:Y:S04]  /*3d40*/  LDG.E.STRONG.GPU R68, desc[UR10][R64.64] ;  /* 0x0000000a40447981 */ /* 0x000ea8000c1ef900 */
[----:B--2---:R-:W-:Y:S01]  /*3d50*/  CCTL.IVALL ;  /* 0x00000000ff00798f */ /* 0x004fe20002000000 */
[----:B------:R-:W-:Y:S05]  /*3d60*/  YIELD ;  /* 0x0000000000007946 */ /* 0x000fea0003800000 */
[----:B------:R-:W-:-:S13]  /*3d70*/  ISETP.NE.AND P0, PT, R68, R71, PT ;  /* 0x000000474400720c */ /* 0x000fda0003f05270 */
[----:B------:R-:W-:Y:S05]  /*3d80*/  @P0 BRA `(.L_x_2946) ;  /* 0xfffffffc00ec0947 */ /* 0x000fea000383ffff */
.L_x_2945:
        /* <DEDUP_REMOVED lines=20> */
.L_x_2951:
        /* <DEDUP_REMOVED lines=18> */
[----:B-----5:R-:W-:Y:S02]  /*3ff0*/  FADD R102, R102, R157 ;  /* 0x0000009d66667221 */ /* 0x020fe40000000000 */
[----:B------:R-:W4:Y:S02]  /*4000*/  LDG.E R157, desc[UR10][R64.64+0xc04] ;  /* 0x000c040a409d7981 */ /* 0x000f24000c1e1900 */
[----:B------:R-:W-:-:S04]  /*4010*/  FADD R102, R102, R159 ;  /* 0x0000009f66667221 */ /* 0x000fc80000000000 */
[----:B------:R-:W-:-:S04]  /*4020*/  FADD R102, R102, R161 ;  /* 0x000000a166667221 */ /* 0x000fc80000000000 */
[----:B------:R-:W-:Y:S02]  /*4030*/  FADD R153, R102, R71 ;  /* 0x0000004766997221 */ /* 0x000fe40000000000 */
[----:B------:R-:W5:Y:S04]  /*4040*/  LDG.E R102, desc[UR10][R64.64+0xd04] ;  /* 0x000d040a40667981 */ /* 0x000f68000c1e1900 */
[----:B------:R-:W2:Y:S01]  /*4050*/  LDG.E R71, desc[UR10][R64.64+0xe04] ;  /* 0x000e040a40477981 */ /* 0x000ea2000c1e1900 */
[----:B------:R-:W-:-:S04]  /*4060*/  FADD R153, R153, R160 ;  /* 0x000000a099997221 */ /* 0x000fc80000000000 */
[----:B------:R-:W-:Y:S01]  /*4070*/  FADD R153, R153, R162 ;  /* 0x000000a299997221 */ /* 0x000fe20000000000 */
[----:B------:R-:W-:-:S03]  /*4080*/  VIADD R70, R70, 0x10 ;  /* 0x0000001046467836 */ /* 0x000fc60000000000 */
[----:B------:R-:W-:Y:S02]  /*4090*/  FADD R153, R153, R164 ;  /* 0x000000a499997221 */ /* 0x000fe40000000000 */
[----:B------:R-:W-:Y:S01]  /*40a0*/  ISETP.NE.AND P0, PT, R70, RZ, PT ;  /* 0x000000ff4600720c */ /* 0x000fe20003f05270 */
[----:B------:R-:W-:Y:S02]  /*40b0*/  VIADD R69, R69, 0x200 ;  /* 0x0000020045457836 */ /* 0x000fe40000000000 */
[----:B---3--:R-:W-:-:S04]  /*40c0*/  FADD R153, R153, R155 ;  /* 0x0000009b99997221 */ /* 0x008fc80000000000 */
[----:B----4-:R-:W-:-:S04]  /*40d0*/  FADD R153, R153, R157 ;  /* 0x0000009d99997221 */ /* 0x010fc80000000000 */
[----:B-----5:R-:W-:-:S04]  /*40e0*/  FADD R102, R153, R102 ;  /* 0x0000006699667221 */ /* 0x020fc80000000000 */
[----:B--2---:R-:W-:-:S04]  /*40f0*/  FADD R102, R102, R71 ;  /* 0x0000004766667221 */ /* 0x004fc80000000000 */
[----:B------:R-:W-:Y:S01]  /*4100*/  FADD R103, R102, R103 ;  /* 0x0000006766677221 */ /* 0x000fe20000000000 */
[----:B------:R-:W-:Y:S06]  /*4110*/  @P0 BRA `(.L_x_2951) ;  /* 0xfffffffc006c0947 */ /* 0x000fec000383ffff */
.L_x_2950:
[----:B------:R-:W-:Y:S05]  /*4120*/  BSYNC.RECONVERGENT B1 ;  /* 0x0000000000017941 */ /* 0x000fea0003800200 */
.L_x_2949:
        /* <DEDUP_REMOVED lines=25> */
.L_x_2953:
[----:B------:R-:W-:Y:S05]  /*42c0*/  BSYNC.RECONVERGENT B1 ;  /* 0x0000000000017941 */ /* 0x000fea0003800200 */
.L_x_2952:
[----:B------:R-:W-:Y:S05]  /*42d0*/  @!P2 BRA `(.L_x_2948) ;  /* 0x000000000070a947 */ /* 0x000fea0003800000 */
[----:B------:R-:W-:Y:S01]  /*42e0*/  LOP3.LUT R68, R68, 0x7, RZ, 0xc0, !PT ;  /* 0x0000000744447812 */ /* 0x000fe200078ec0ff */
[----:B------:R-:W-:Y:S01]  /*42f0*/  BSSY.RECONVERGENT B1, `(.L_x_2954) ;  /* 0x000000f000017945 */ /* 0x000fe20003800200 */
[----:B------:R-:W-:Y:S02]  /*4300*/  ISETP.NE.AND P2, PT, R6, RZ, PT ;  /* 0x000000ff0600720c */ /* 0x000fe40003f45270 */
[----:B------:R-:W-:-:S04]  /*4310*/  IADD3 R68, PT, PT, R68, -0x1, RZ ;  /* 0xffffffff44447810 */ /* 0x000fc80007ffe0ff */
        /* <DEDUP_REMOVED lines=12> */
.L_x_2955:
[----:B------:R-:W-:Y:S05]  /*43e0*/  BSYNC.RECONVERGENT B1 ;  /* 0x0000000000017941 */ /* 0x000fea0003800200 */
.L_x_2954:
        /* <DEDUP_REMOVED lines=11> */
.L_x_2948:
[----:B------:R-:W-:Y:S05]  /*44a0*/  BSYNC.RECONVERGENT B0 ;  /* 0x0000000000007941 */ /* 0x000fea0003800200 */
.L_x_2947:
        /* <DEDUP_REMOVED lines=12> */
.L_x_2942:
[----:B------:R-:W-:Y:S04]  /*4570*/  BSSY.RECONVERGENT B0, `(.L_x_2956) ;  /* 0x00000da000007945 */ /* 0x000fe80003800200 */
[----:B------:R-:W-:Y:S05]  /*4580*/  @P1 BRA `(.L_x_2957) ;  /* 0x0000000c00601947 */ /* 0x000fea0003800000 */
[----:B------:R-:W-:Y:S01]  /*4590*/  FMUL R102, R69, R4 ;  /* 0x0000000445667220 */ /* 0x000fe20000400000 */
[----:B------:R-:W-:Y:S01]  /*45a0*/  IMAD R71, R2, UR9, R87 ;  /* 0x0000000902477c24 */ /* 0x000fe2000f8e0257 */
[----:B------:R-:W0:Y:S01]  /*45b0*/  LDC.64 R68, c[0x0][0x3e8] ;  /* 0x0000fa00ff447b82 */ /* 0x000e220000000a00 */
[----:B------:R-:W-:Y:S01]  /*45c0*/  ISETP.GT.U32.AND P2, PT, R10, 0x7, PT ;  /* 0x000000070a00780c */ /* 0x000fe20003f44070 */
        /* <DEDUP_REMOVED lines=16> */
[----:B------:R-:W-:Y:S01]  /*46d0*/  BSSY.RECONVERGENT B1, `(.L_x_2958) ;  /* 0x0000023000017945 */ /* 0x000fe20003800200 */
[----:B------:R-:W-:-:S02]  /*46e0*/  F2FP.F16.F32.PACK_AB R159, RZ, R67 ;  /* 0x00000043ff9f723e */ /* 0x000fc400000000ff */
[----:B------:R-:W-:Y:S02]  /*46f0*/  F2FP.F16.F32.PACK_AB R64, RZ, R64 ;  /* 0x00000040ff40723e */ /* 0x000fe400000000ff */
[----:B------:R-:W-:Y:S01]  /*4700*/  F2FP.F16.F32.PACK_AB R103, RZ, R103 ;  /* 0x00000067ff67723e */ /* 0x000fe200000000ff */
[----:B0-----:R-:W-:Y:S01]  /*4710*/  IMAD.WIDE R70, R71, 0x2, R68 ;  /* 0x0000000247467825 */ /* 0x001fe200078e0244 */
[----:B------:R-:W-:Y:S02]  /*4720*/  F2FP.F16.F32.PACK_AB R65, RZ, R65 ;  /* 0x00000041ff41723e */ /* 0x000fe400000000ff */
[----:B------:R-:W-:Y:S02]  /*4730*/  F2FP.F16.F32.PACK_AB R153, RZ, R153 ;  /* 0x00000099ff99723e */ /* 0x000fe400000000ff */
[----:B------:R-:W-:Y:S02]  /*4740*/  LOP3.LUT P0, RZ, R70, 0xf, RZ, 0xc0, !PT ;  /* 0x0000000f46ff7812 */ /* 0x000fe4000780c0ff */
[----:B------:R-:W-:-:S02]  /*4750*/  F2FP.F16.F32.PACK_AB R66, RZ, R66 ;  /* 0x00000042ff42723e */ /* 0x000fc400000000ff */
[----:B------:R-:W-:Y:S02]  /*4760*/  F2FP.F16.F32.PACK_AB R67, RZ, R155 ;  /* 0x0000009bff43723e */ /* 0x000fe400000000ff */
[----:B------:R-:W-:-:S07]  /*4770*/  F2FP.F16.F32.PACK_AB R157, RZ, R157 ;  /* 0x0000009dff9d723e */ /* 0x000fce00000000ff */
        /* <DEDUP_REMOVED lines=19> */
.L_x_2959:
[----:B------:R-:W-:Y:S02]  /*48b0*/  PRMT R67, R67, 0x5410, R157 ;  /* 0x0000541043437816 */ /* 0x000fe4000000009d */
[----:B------:R-:W-:Y:S02]  /*48c0*/  PRMT R66, R66, 0x5410, R159 ;  /* 0x0000541042427816 */ /* 0x000fe4000000009f */
[----:B------:R-:W-:Y:S02]  /*48d0*/  PRMT R65, R65, 0x5410, R153 ;  /* 0x0000541041417816 */ /* 0x000fe40000000099 */
[----:B------:R-:W-:-:S05]  /*48e0*/  PRMT R64, R64, 0x5410, R103 ;  /* 0x0000541040407816 */ /* 0x000fca0000000067 */
[----:B------:R1:W-:Y:S02]  /*48f0*/  STG.E.128 desc[UR10][R70.64], R64 ;  /* 0x0000004046007986 */ /* 0x0003e4000c101d0a */
.L_x_2960:
[----:B------:R-:W-:Y:S05]  /*4900*/  BSYNC.RECONVERGENT B1 ;  /* 0x0000000000017941 */ /* 0x000fea0003800200 */
.L_x_2958:
        /* <DEDUP_REMOVED lines=22> */
[----:B------:R-:W-:Y:S01]  /*4a70*/  F2FP.F16.F32.PACK_AB R64, RZ, R64 ;  /* 0x00000040ff40723e */ /* 0x000fe200000000ff */
[----:B------:R-:W-:Y:S01]  /*4a80*/  BSSY.RECONVERGENT B1, `(.L_x_2961) ;  /* 0x000001e000017945 */ /* 0x000fe20003800200 */
        /* <DEDUP_REMOVED lines=29> */
.L_x_2962:
[----:B------:R-:W-:Y:S05]  /*4c60*/  BSYNC.RECONVERGENT B1 ;  /* 0x0000000000017941 */ /* 0x000fea0003800200 */
.L_x_2961:
        /* <DEDUP_REMOVED lines=53> */
.L_x_2964:
[----:B------:R-:W-:Y:S05]  /*4fc0*/  BSYNC.RECONVERGENT B1 ;  /* 0x0000000000017941 */ /* 0x000fea0003800200 */
.L_x_2963:
        /* <DEDUP_REMOVED lines=52> */
.L_x_2957:
[----:B------:R-:W-:Y:S05]  /*5310*/  BSYNC.RECONVERGENT B0 ;  /* 0x0000000000007941 */ /* 0x000fea0003800200 */
.L_x_2956:
[----:B0123--:R-:W0:Y:S01]  /*5320*/  LDC R65, c[0x0][0x380] ;  /* 0x0000e000ff417b82 */ /* 0x00fe220000000800 */
[----:B------:R-:W1:Y:S01]  /*5330*/  LDCU UR4, c[0x0][0x388] ;  /* 0x00007100ff0477ac */ /* 0x000e620008000800 */
[----:B------:R-:W-:Y:S01]  /*5340*/  UPLOP3.LUT UP0, UPT, UPT, UPT, UP0, 0x40, 0x4 ;  /* 0x000000000004789c */ /* 0x000fe20003f0e800 */
[----:B0-----:R-:W-:-:S05]  /*5350*/  IMAD.IADD R2, R2, 0x1, R65 ;  /* 0x0000000102027824 */ /* 0x001fca00078e0241 */
[----:B-1----:R-:W-:-:S13]  /*5360*/  ISETP.GE.AND P0, PT, R2, UR4, PT ;  /* 0x0000000402007c0c */ /* 0x002fda000bf06270 */
[----:B------:R-:W-:Y:S05]  /*5370*/  @!P0 BRA `(.L_x_2965) ;  /* 0xffffffbc00ec8947 */ /* 0x000fea000383ffff */
.L_x_2910:
[----:B------:R-:W-:Y:S05]  /*5380*/  @P1 EXIT ;  /* 0x000000000000194d */ /* 0x000fea0003800000 */
[----:B------:R-:W1:Y:S01]  /*5390*/  LDC.64 R4, c[0x0][0x3e0] ;  /* 0x0000f800ff047b82 */ /* 0x000e620000000a00 */
[--C-:B0-----:R-:W-:Y:S01]  /*53a0*/  IMAD R3, R90, UR9, R87.reuse ;  /* 0x000000095a037c24 */ /* 0x101fe2000f8e0257 */
[----:B------:R-:W-:Y:S01]  /*53b0*/  IADD3 R0, PT, PT, -R87, UR9, RZ ;  /* 0x0000000957007c10 */ /* 0x000fe2000fffe1ff */
[----:B------:R-:W-:Y:S01]  /*53c0*/  IMAD R87, R158, 0x400, R87 ;  /* 0x000004009e577824 */ /* 0x000fe200078e0257 */
[----:B------:R-:W-:Y:S04]  /*53d0*/  BSSY.RECONVERGENT B0, `(.L_x_2966) ;  /* 0x0000018000007945 */ /* 0x000fe80003800200 */
[----:B------:R-:W-:Y:S01]  /*53e0*/  ISETP.GE.AND P1, PT, R87, UR9, PT ;  /* 0x0000000957007c0c */ /* 0x000fe2000bf26270 */
[----:B-1----:R-:W-:-:S03]  /*53f0*/  IMAD.WIDE.U32 R2, R3, 0x4, R4 ;  /* 0x0000000403027825 */ /* 0x002fc600078e0004 */
        /* <DEDUP_REMOVED lines=21> */
.L_x_2967:
[----:B------:R-:W-:Y:S05]  /*5550*/  BSYNC.RECONVERGENT B0 ;  /* 0x0000000000007941 */ /* 0x000fea0003800200 */
.L_x_2966:
        /* <DEDUP_REMOVED lines=28> */
.L_x_2969:
[----:B------:R-:W-:Y:S05]  /*5720*/  BSYNC.RECONVERGENT B0 ;  /* 0x0000000000007941 */ /* 0x000fea0003800200 */
.L_x_2968:
        /* <DEDUP_REMOVED lines=28> */
.L_x_2971:
[----:B------:R-:W-:Y:S05]  /*58f0*/  BSYNC.RECONVERGENT B0 ;  /* 0x0000000000007941 */ /* 0x000fea0003800200 */
.L_x_2970:
        /* <DEDUP_REMOVED lines=27> */
        .weak           $__internal_28_$__cuda_sm20_rcp_rn_f32_slowpath
        .type           $__internal_28_$__cuda_sm20_rcp_rn_f32_slowpath,@function
        .size           $__internal_28_$__cuda_sm20_rcp_rn_f32_slowpath,(.L_x_5081 - $__internal_28_$__cuda_sm20_rcp_rn_f32_slowpath)
$__internal_28_$__cuda_sm20_rcp_rn_f32_slowpath:
        /* <DEDUP_REMOVED lines=15> */
.L_x_2972:
        /* <DEDUP_REMOVED lines=33> */
.L_x_2974:
[----:B------:R0:W1:Y:S02]  /*5db0*/  MUFU.RCP R2, R0 ;  /* 0x0000000000027308 */ /* 0x0000640000001000 */
.L_x_2973:
[----:B-1-3--:R-:W-:Y:S02]  /*5dc0*/  IMAD.MOV.U32 R4, RZ, RZ, R2 ;  /* 0x000000ffff047224 */ /* 0x00afe400078e0002 */
[----:B------:R-:W-:Y:S02]  /*5dd0*/  IMAD.MOV.U32 R2, RZ, RZ, R66 ;  /* 0x000000ffff027224 */ /* 0x000fe400078e0042 */
[----:B------:R-:W-:-:S04]  /*5de0*/  IMAD.MOV.U32 R3, RZ, RZ, 0x0 ;  /* 0x00000000ff037424 */ /* 0x000fc800078e00ff */
[----:B0-2---:R-:W-:Y:S05]  /*5df0*/  RET.REL.NODEC R2 `(_ZN18transformer_engine13normalization26rmsnorm_bwd_general_kernelINS0_13Kernel_traitsI6__halfS3_S3_fjLj4096ELj1ELj1ELj4ELj16ENS0_18Kernel_traits_baseILj4096ES3_S3_S3_fjLj128EEEEELb0EEEvNS0_20BackwardKernelParamsE) ;  /* 0xffffffa002807950 */ /* 0x005fea0003c3ffff */
.L_x_2975:
        /* <DEDUP_REMOVED lines=16> */
.L_x_5081:


//--------------------- .text._ZN18transformer_engine13normalization26rmsnorm_bwd_general_kernelINS0_13Kernel_traitsIffffjLj4096ELj1ELj1ELj4ELj16ENS0_18Kernel_traits_baseILj4096EffffjLj128EEEEELb0EEEvNS0_20BackwardKernelParamsE --------------------------
	.section	.text._ZN18transformer_engine13normalization26rmsnorm_bwd_general_kernelINS0_13Kernel_traitsIffffjLj4096ELj1ELj1ELj4ELj16ENS0_18Kernel_traits_baseILj4096EffffjLj128EEEEELb0EEEvNS0_20BackwardKernelParamsE,"ax",@progbits
	.align	128
        .global         _ZN18transformer_engine13normalization26rmsnorm_bwd_general_kernelINS0_13Kernel_traitsIffffjLj4096ELj1ELj1ELj4ELj16ENS0_18Kernel_traits_baseILj4096EffffjLj128EEEEELb0EEEvNS0_20BackwardKernelParamsE
        .type           _ZN18transformer_engine13normalization26rmsnorm_bwd_general_kernelINS0_13Kernel_traitsIffffjLj4096ELj1ELj1ELj4ELj16ENS0_18Kernel_traits_baseILj4096EffffjLj128EEEEELb0EEEvNS0_20BackwardKernelParamsE,@function
        .size           _ZN18transformer_engine13normalization26rmsnorm_bwd_general_kernelINS0_13Kernel_traitsIffffjLj4096ELj1ELj1ELj4ELj16ENS0_18Kernel_traits_baseILj4096EffffjLj128EEEEELb0EEEvNS0_20BackwardKernelParamsE,(.L_x_5082 - _ZN18transformer_engine13normalization26rmsnorm_bwd_general_kernelINS0_13Kernel_traitsIffffjLj4096ELj1ELj1ELj4ELj16ENS0_18Kernel_traits_baseILj4096EffffjLj128EEEEELb0EEEvNS0_20BackwardKernelParamsE)
        .other          _ZN18transformer_engine13normalization26rmsnorm_bwd_general_kernelINS0_13Kernel_traitsIffffjLj4096ELj1ELj1ELj4ELj16ENS0_18Kernel_traits_baseILj4096EffffjLj128EEEEELb0EEEvNS0_20BackwardKernelParamsE,@"STO_CUDA_ENTRY STV_DEFAULT"
_ZN18transformer_engine13normalization26rmsnorm_bwd_general_kernelINS0_13Kernel_traitsIffffjLj4096ELj1ELj1ELj4ELj16ENS0_18Kernel_traits_baseILj4096EffffjLj128EEEEELb0EEEvNS0_20BackwardKernelParamsE:
.text._ZN18transformer_engine13normalization26rmsnorm_bwd_general_kernelINS0_13Kernel_traitsIffffjLj4096ELj1ELj1ELj4ELj16ENS0_18Kernel_traits_baseILj4096EffffjLj128EEEEELb0EEEvNS0_20BackwardKernelParamsE:
        /* <DEDUP_REMOVED lines=14> */
[----:B------:R1:W4:Y:S01]  /*00e0*/  F2I.FTZ.U32.TRUNC.NTZ R3, R2 ;  /* 0x0000000200037305 */ /* 0x000322000021f000 */
[-C--:B------:R-:W-:Y:S02]  /*00f0*/  IMAD R0, R0, R104.reuse, R161 ;  /* 0x0000006800007224 */ /* 0x080fe400078e02a1 */
[----:B-1----:R-:W-:Y:S02]  /*0100*/  IMAD.MOV.U32 R2, RZ, RZ, RZ ;  /* 0x000000ffff027224 */ /* 0x002fe400078e00ff */
[----:B----4-:R-:W-:-:S05]  /*0110*/  IMAD R4, R3, R104, RZ ;  /* 0x0000006803047224 */ /* 0x010fca00078e02ff */
[----:B------:R-:W-:-:S05]  /*0120*/  IADD3 R5, PT, PT, -R4, RZ, RZ ;  /* 0x000000ff04057210 */ /* 0x000fca0007ffe1ff */
[----:B------:R-:W-:-:S06]  /*0130*/  IMAD.HI.U32 R3, R3, R5, R2 ;  /* 0x0000000503037227 */ /* 0x000fcc00078e0002 */
[----:B0-----:R-:W-:-:S04]  /*0140*/  IMAD.HI.U32 R16, R3, UR4, RZ ;  /* 0x0000000403107c27 */ /* 0x001fc8000f8e00ff */
[----:B------:R-:W-:-:S04]  /*0150*/  IMAD.MOV R3, RZ, RZ, -R16 ;  /* 0x000000ffff037224 */ /* 0x000fc800078e0a10 */
[----:B------:R-:W-:-:S05]  /*0160*/  IMAD R3, R104, R3, UR4 ;  /* 0x0000000468037e24 */ /* 0x000fca000f8e0203 */
[----:B------:R-:W-:-:S13]  /*0170*/  ISETP.GE.U32.AND P0, PT, R3, R104, PT ;  /* 0x000000680300720c */ /* 0x000fda0003f06070 */
[----:B------:R-:W-:Y:S01]  /*0180*/  @P0 IADD3 R3, PT, PT, R3, -R104, RZ ;  /* 0x8000006803030210 */ /* 0x000fe20007ffe0ff */
[----:B------:R-:W-:-:S03]  /*0190*/  @P0 VIADD R16, R16, 0x1 ;  /* 0x0000000110100836 */ /* 0x000fc60000000000 */
[----:B------:R-:W-:-:S13]  /*01a0*/  ISETP.GE.U32.AND P1, PT, R3, R104, PT ;  /* 0x000000680300720c */ /* 0x000fda0003f26070 */
[----:B------:R-:W-:Y:S01]  /*01b0*/  @P1 VIADD R16, R16, 0x1 ;  /* 0x0000000110101836 */ /* 0x000fe20000000000 */
[----:B------:R-:W-:-:S04]  /*01c0*/  @!P2 LOP3.LUT R16, RZ, R104, RZ, 0x33, !PT ;  /* 0x00000068ff10a212 */ /* 0x000fc800078e33ff */
[----:B------:R-:W-:-:S05]  /*01d0*/  IADD3 R127, PT, PT, -R16, RZ, RZ ;  /* 0x000000ff107f7210 */ /* 0x000fca0007ffe1ff */
        /* <DEDUP_REMOVED lines=14> */
.L_x_2979:
        /* <DEDUP_REMOVED lines=10> */
.L_x_2980:
[----:B------:R-:W-:Y:S05]  /*0360*/  BSYNC.RECONVERGENT B1 ;  /* 0x0000000000017941 */ /* 0x000fea0003800200 */
.L_x_2978:
        /* <DEDUP_REMOVED lines=11> */
.L_x_2982:
        /* <DEDUP_REMOVED lines=10> */
.L_x_2983:
[----:B------:R-:W-:Y:S05]  /*04c0*/  BSYNC.RECONVERGENT B1 ;  /* 0x0000000000017941 */ /* 0x000fea0003800200 */
.L_x_2981:
        /* <DEDUP_REMOVED lines=11> */
.L_x_2985:
        /* <DEDUP_REMOVED lines=10> */
.L_x_2986:
[----:B------:R-:W-:Y:S05]  /*0620*/  BSYNC.RECONVERGENT B1 ;  /* 0x0000000000017941 */ /* 0x000fea0003800200 */
.L_x_2984:
        /* <DEDUP_REMOVED lines=11> */
.L_x_2988:
        /* <DEDUP_REMOVED lines=10> */
.L_x_2989:
[----:B------:R-:W-:Y:S05]  /*0780*/  BSYNC.RECONVERGENT B1 ;  /* 0x0000000000017941 */ /* 0x000fea0003800200 */
.L_x_2987:
        /* <DEDUP_REMOVED lines=11> */
.L_x_2991:
        /* <DEDUP_REMOVED lines=10> */
.L_x_2992:
[----:B------:R-:W-:Y:S05]  /*08e0*/  BSYNC.RECONVERGENT B1 ;  /* 0x0000000000017941 */ /* 0x000fea0003800200 */
.L_x_2990:
        /* <DEDUP_REMOVED lines=11> */
.L_x_2994:
        /* <DEDUP_REMOVED lines=10> */
.L_x_2995:
[----:B------:R-:W-:Y:S05]  /*0a40*/  BSYNC.RECONVERGENT B1 ;  /* 0x0000000000017941 */ /* 0x000fea0003800200 */
.L_x_2993:
        /* <DEDUP_REMOVED lines=11> */
.L_x_2997:
        /* <DEDUP_REMOVED lines=10> */
.L_x_2998:
[----:B------:R-:W-:Y:S05]  /*0ba0*/  BSYNC.RECONVERGENT B1 ;  /* 0x0000000000017941 */ /* 0x000fea0003800200 */
.L_x_2996:
[----:B------:R-:W-:-:S04]  /*0bb0*/  LEA R7, R104, R7, 0x9 ;  /* 0x0000000768077211 */ /* 0x000fc800078e48ff */
        /* <DEDUP_REMOVED lines=9> */
.L_x_2999:
        /* <DEDUP_REMOVED lines=10> */
.L_x_2977:
[----:B------:R-:W-:Y:S05]  /*0cf0*/  BSYNC.RECONVERGENT B0 ;  /* 0x0000000000007941 */ /* 0x000fea0003800200 */
.L_x_2976:
        /* <DEDUP_REMOVED lines=20> */
[----:B0123--:R-:W-:Y:S01]  /*0e40*/  IMAD R3, R104, 0x200, R15 ;  /* 0x0000020068037824 */ /* 0x00ffe200078e020f */
[----:B------:R-:W-:-:S03]  /*0e50*/  I2FP.F32.S32 R0, UR9 ;  /* 0x0000000900007c45 */ /* 0x000fc60008201400 */
[----:B------:R-:W-:Y:S01]  /*0e60*/  IMAD R14, R104, 0x200, R3 ;  /* 0x00000200680e7824 */ /* 0x000fe200078e0203 */
[----:B------:R-:W-:-:S03]  /*0e70*/  IADD3 R2, PT, PT, R0, 0x1800000, RZ ;  /* 0x0180000000027810 */ /* 0x000fc60007ffe0ff */
[----:B------:R-:W-:Y:S01]  /*0e80*/  IMAD R17, R104, 0x200, R14 ;  /* 0x0000020068117824 */ /* 0x000fe200078e020e */
[----:B------:R-:W-:-:S03]  /*0e90*/  LOP3.LUT R2, R2, 0x7f800000, RZ, 0xc0, !PT ;  /* 0x7f80000002027812 */ /* 0x000fc600078ec0ff */
[----:B------:R-:W-:Y:S01]  /*0ea0*/  IMAD R13, R104, 0x200, R17 ;  /* 0x00000200680d7824 */ /* 0x000fe200078e0211 */
[----:B----4-:R-:W-:-:S04]  /*0eb0*/  ISETP.NE.AND P0, PT, RZ, UR4, PT ;  /* 0x00000004ff007c0c */ /* 0x010fc8000bf05270 */
[----:B------:R-:W-:Y:S02]  /*0ec0*/  LEA R12, R104, R13, 0x9 ;  /* 0x0000000d680c7211 */ /* 0x000fe400078e48ff */
[----:B------:R-:W-:Y:S02]  /*0ed0*/  FSEL R129, RZ, 1, !P0 ;  /* 0x3f800000ff817808 */ /* 0x000fe40004000000 */
[----:B------:R-:W-:-:S03]  /*0ee0*/  ISETP.GT.U32.AND P0, PT, R2, 0x1ffffff, PT ;  /* 0x01ffffff0200780c */ /* 0x000fc60003f04070 */
[C---:B-----5:R-:W-:Y:S01]  /*0ef0*/  FADD R134, R129.reuse, R10 ;  /* 0x0000000a81867221 */ /* 0x060fe20000000000 */
[C---:B------:R-:W-:Y:S02]  /*0f00*/  IMAD R10, R104.reuse, 0x200, R12 ;  /* 0x00000200680a7824 */ /* 0x040fe400078e020c */
[----:B------:R-:W-:Y:S01]  /*0f10*/  FADD R135, R129, R9 ;  /* 0x0000000981877221 */ /* 0x000fe20000000000 */
[----:B------:R-:W-:Y:S01]  /*0f20*/  IADD3 R9, PT, PT, -R3, UR9, RZ ;  /* 0x0000000903097c10 */ /* 0x000fe2000fffe1ff */
        /* <DEDUP_REMOVED lines=40> */
[----:B------:R-:W-:Y:S05]  /*11b0*/  CALL.REL.NOINC `($__internal_29_$__cuda_sm20_rcp_rn_f32_slowpath) ;  /* 0x0000004400e07944 */ /* 0x000fea0003c00000 */
[----:B------:R-:W-:Y:S01]  /*11c0*/  MOV R128, R2 ;  /* 0x0000000200807202 */ /* 0x000fe20000000f00 */
[----:B------:R-:W-:Y:S06]  /*11d0*/  BRA `(.L_x_3002) ;  /* 0x0000000000107947 */ /* 0x000fec0003800000 */
.L_x_3001:
[----:B------:R-:W0:Y:S02]  /*11e0*/  MUFU.RCP R17, R0 ;  /* 0x0000000000117308 */ /* 0x000e240000001000 */
[----:B0-----:R-:W-:-:S04]  /*11f0*/  FFMA R2, R0, R17, -1 ;  /* 0xbf80000000027423 */ /* 0x001fc80000000011 */
[----:B------:R-:W-:-:S04]  /*1200*/  FADD.FTZ R2, -R2, -RZ ;  /* 0x800000ff02027221 */ /* 0x000fc80000010100 */
[----:B------:R-:W-:-:S07]  /*1210*/  FFMA R128, R17, R2, R17 ;  /* 0x0000000211807223 */ /* 0x000fce0000000011 */
.L_x_3002:
[----:B------:R-:W-:Y:S02]  /*1220*/  HFMA2 R60, -RZ, RZ, 0, 0 ;  /* 0x00000000ff3c7431 */ /* 0x000fe400000001ff */
[----:B------:R-:W-:Y:S01]  /*1230*/  IMAD.MOV.U32 R2, RZ, RZ, R16 ;  /* 0x000000ffff027224 */ /* 0x000fe200078e0010 */
[----:B------:R-:W-:Y:S01]  /*1240*/  UPLOP3.LUT UP0, UPT, UPT, UPT, UPT, 0x40, 0x4 ;  /* 0x000000000004789c */ /* 0x000fe20003f0e870 */
[----:B------:R-:W-:-:S10]  /*1250*/  IMAD.MOV.U32 R0, RZ, RZ, RZ ;  /* 0x000000ffff007224 */ /* 0x000fd400078e00ff */
.L_x_3087:
[----:B-123--:R-:W0:Y:S01]  /*1260*/  LDC.64 R64, c[0x0][0x3a0] ;  /* 0x0000e800ff407b82 */ /* 0x00ee220000000a00 */
[----:B------:R-:W1:Y:S01]  /*1270*/  LDCU UR9, c[0x0][0x38c] ;  /* 0x00007180ff0977ac */ /* 0x000e620008000800 */
[----:B0-----:R-:W-:-:S05]  /*1280*/  IMAD.WIDE R64, R2, 0x4, R64 ;  /* 0x0000000402407825 */ /* 0x001fca00078e0240 */
[----:B------:R0:W5:Y:S01]  /*1290*/  LDG.E R17, desc[UR10][R64.64] ;  /* 0x0000000a40117981 */ /* 0x000162000c1e1900 */
[----:B-1----:R-:W-:Y:S01]  /*12a0*/  ISETP.GE.AND P1, PT, R15, UR9, PT ;  /* 0x000000090f007c0c */ /* 0x002fe2000bf26270 */
[----:B------:R-:W-:Y:S01]  /*12b0*/  BSSY.RECONVERGENT B0, `(.L_x_3003) ;  /* 0x00001db000007945 */ /* 0x000fe20003800200 */
[----:B------:R-:W-:-:S11]  /*12c0*/  CS2R R110, SRZ ;  /* 0x00000000006e7805 */ /* 0x000fd6000001ff00 */
[----:B0-----:R-:W-:Y:S05]  /*12d0*/  @P1 BRA `(.L_x_3004) ;  /* 0x0000001c00601947 */ /* 0x001fea0003800000 */
        /* <DEDUP_REMOVED lines=19> */
.L_x_3006:
[----:B------:R0:W5:Y:S02]  /*1410*/  LDG.E.128 R68, desc[UR10][R64.64] ;  /* 0x0000000a40447981 */ /* 0x000164000c1e1d00 */
.L_x_3007:
[----:B------:R-:W-:Y:S05]  /*1420*/  BSYNC.RECONVERGENT B1 ;  /* 0x0000000000017941 */ /* 0x000fea0003800200 */
.L_x_3005:
        /* <DEDUP_REMOVED lines=18> */
.L_x_3009:
[----:B01----:R0:W5:Y:S02]  /*1550*/  LDG.E.128 R64, desc[UR10][R106.64] ;  /* 0x0000000a6a407981 */ /* 0x003164000c1e1d00 */
.L_x_3010:
[----:B------:R-:W-:Y:S05]  /*1560*/  BSYNC.RECONVERGENT B1 ;  /* 0x0000000000017941 */ /* 0x000fea0003800200 */
.L_x_3008:
[----:B------:R-:W0:Y:S01]  /*1570*/  LDC R104, c[0x0][0x384] ;  /* 0x0000e100ff687b82 */ /* 0x000e220000000800 */
[C---:B-----5:R-:W-:Y:S01]  /*1580*/  FMUL R93, R17.reuse, R68 ;  /* 0x00000044115d7220 */ /* 0x060fe20000400000 */
[----:B------:R-:W-:Y:S01]  /*1590*/  FMUL R116, R17, R69 ;  /* 0x0000004511747220 */ /* 0x000fe20000400000 */
[-C--:B------:R-:W-:Y:S01]  /*15a0*/  FMUL R20, R160, R64.reuse ;  /* 0x00000040a0147220 */ /* 0x080fe20000400000 */
[-C--:B------:R-:W-:Y:S01]  /*15b0*/  FMUL R25, R159, R65.reuse ;  /* 0x000000419f197220 */ /* 0x080fe20000400000 */
[C---:B------:R-:W-:Y:S01]  /*15c0*/  FFMA R60, R93.reuse, R64, R60 ;  /* 0x000000405d3c7223 */ /* 0x040fe2000000003c */
[----:B------:R-:W-:Y:S01]  /*15d0*/  FFMA R61, R116, R65, R61 ;  /* 0x00000041743d7223 */ /* 0x000fe2000000003d */
[----:B------:R-:W-:Y:S01]  /*15e0*/  FADD R64, RZ, R20 ;  /* 0x00000014ff407221 */ /* 0x000fe20000000000 */
[----:B------:R-:W-:Y:S01]  /*15f0*/  FFMA R65, R93, R20, RZ ;  /* 0x000000145d417223 */ /* 0x000fe200000000ff */
[----:B------:R-:W-:Y:S01]  /*1600*/  FMUL R115, R17, R70 ;  /* 0x0000004611737220 */ /* 0x000fe20000400000 */
[-C--:B------:R-:W-:Y:S01]  /*1610*/  FMUL R30, R158, R66.reuse ;  /* 0x000000429e1e7220 */ /* 0x080fe20000400000 */
[----:B------:R-:W-:Y:S01]  /*1620*/  FADD R69, R64, R25 ;  /* 0x0000001940457221 */ /* 0x000fe20000000000 */
[----:B------:R-:W-:Y:S01]  /*1630*/  FFMA R64, R116, R25, R65 ;  /* 0x0000001974407223 */ /* 0x000fe20000000041 */
[----:B------:R-:W-:Y:S01]  /*1640*/  FFMA R62, R115, R66, R62 ;  /* 0x00000042733e7223 */ /* 0x000fe2000000003e */
[----:B------:R-:W-:Y:S01]  /*1650*/  FMUL R112, R17, R71 ;  /* 0x0000004711707220 */ /* 0x000fe20000400000 */
[-C--:B------:R-:W-:Y:S01]  /*1660*/  FMUL R85, R157, R67.reuse ;  /* 0x000000439d557220 */ /* 0x080fe20000400000 */
[----:B------:R-:W-:Y:S01]  /*1670*/  FADD R66, R69, R30 ;  /* 0x0000001e45427221 */ /* 0x000fe20000000000 */
[----:B------:R-:W-:Y:S01]  /*1680*/  FFMA R65, R115, R30, R64 ;  /* 0x0000001e73417223 */ /* 0x000fe20000000040 */
[----:B------:R-:W-:-:S02]  /*1690*/  FFMA R63, R112, R67, R63 ;  /* 0x00000043703f7223 */ /* 0x000fc4000000003f */
[----:B------:R-:W-:Y:S01]  /*16a0*/  FADD R111, R66, R85 ;  /* 0x00000055426f7221 */ /* 0x000fe20000000000 */
[----:B------:R-:W-:Y:S01]  /*16b0*/  FFMA R110, R112, R85, R65 ;  /* 0x00000055706e7223 */ /* 0x000fe20000000041 */
        /* <DEDUP_REMOVED lines=12> */
.L_x_3012:
        /* <DEDUP_REMOVED lines=9> */
.L_x_3013:
[----:B------:R-:W-:Y:S05]  /*1810*/  BSYNC.RECONVERGENT B1 ;  /* 0x0000000000017941 */ /* 0x000fea0003800200 */
.L_x_3011:
[----:B------:R-:W-:Y:S01]  /*1820*/  IMAD.WIDE R106, R107, 0x4, R164 ;  /* 0x000000046b6a7825 */ /* 0x000fe200078e02a4 */
[----:B------:R-:W-:Y:S02]  /*1830*/  BSSY.RECONVERGENT B1, `(.L_x_3014) ;  /* 0x000000f000017945 */ /* 0x000fe40003800200 */
[----:B------:R-:W-:-:S04]  /*1840*/  LOP3.LUT P0, RZ, R106, 0xf, RZ, 0xc0, !PT ;  /* 0x0000000f6aff7812 */ /* 0x000fc8000780c0ff */
[----:B------:R-:W-:-:S13]  /*1850*/  ISETP.LT.U32.OR P0, PT, R9, 0x4, P0 ;  /* 0x000000040900780c */ /* 0x000fda0000701470 */
[----:B------:R-:W-:Y:S05]  /*1860*/  @P0 BRA `(.L_x_3015) ;  /* 0x0000000000080947 */ /* 0x000fea0003800000 */
[----:B01----:R0:W5:Y:S01]  /*1870*/  LDG.E.128 R64, desc[UR10][R106.64] ;  /* 0x0000000a6a407981 */ /* 0x003162000c1e1d00 */
[----:B------:R-:W-:Y:S05]  /*1880*/  BRA `(.L_x_3016) ;  /* 0x0000000000247947 */ /* 0x000fea0003800000 */
.L_x_3015:
        /* <DEDUP_REMOVED lines=9> */
.L_x_3016:
[----:B------:R-:W-:Y:S05]  /*1920*/  BSYNC.RECONVERGENT B1 ;  /* 0x0000000000017941 */ /* 0x000fea0003800200 */
.L_x_3014:
[C---:B-----5:R-:W-:Y:S01]  /*1930*/  FMUL R121, R17.reuse, R68 ;  /* 0x0000004411797220 */ /* 0x060fe20000400000 */
[----:B------:R-:W-:Y:S01]  /*1940*/  FMUL R94, R156, R64 ;  /* 0x000000409c5e7220 */ /* 0x000fe20000400000 */
[----:B------:R-:W-:Y:S01]  /*1950*/  ISETP.GE.AND P0, PT, R14, UR9, PT ;  /* 0x000000090e007c0c */ /* 0x000fe2000bf06270 */
[----:B------:R-:W-:Y:S01]  /*1960*/  FMUL R113, R17, R69 ;  /* 0x0000004511717220 */ /* 0x000fe20000400000 */
[----:B------:R-:W-:Y:S01]  /*1970*/  FMUL R24, R155, R65 ;  /* 0x000000419b187220 */ /* 0x000fe20000400000 */
[----:B------:R-:W-:Y:S01]  /*1980*/  FADD R111, R111, R94 ;  /* 0x0000005e6f6f7221 */ /* 0x000fe20000000000 */
[C---:B------:R-:W-:Y:S01]  /*1990*/  FFMA R110, R121.reuse, R94, R110 ;  /* 0x0000005e796e7223 */ /* 0x040fe2000000006e */
[----:B------:R-:W-:Y:S01]  /*19a0*/  FFMA R56, R121, R64, R56 ;  /* 0x0000004079387223 */ /* 0x000fe20000000038 */
        /* <DEDUP_REMOVED lines=23> */
.L_x_3018:
        /* <DEDUP_REMOVED lines=9> */
.L_x_3019:
[----:B------:R-:W-:Y:S05]  /*1bb0*/  BSYNC.RECONVERGENT B1 ;  /* 0x0000000000017941 */ /* 0x000fea0003800200 */
.L_x_3017:
[----:B------:R-:W-:Y:S01]  /*1bc0*/  IMAD.WIDE R106, R107, 0x4, R164 ;  /* 0x000000046b6a7825 */ /* 0x000fe200078e02a4 */
[----:B------:R-:W-:Y:S02]  /*1bd0*/  BSSY.RECONVERGENT B1, `(.L_x_3020) ;  /* 0x000000f000017945 */ /* 0x000fe40003800200 */
[----:B------:R-:W-:-:S04]  /*1be0*/  LOP3.LUT P0, RZ, R106, 0xf, RZ, 0xc0, !PT ;  /* 0x0000000f6aff7812 */ /* 0x000fc8000780c0ff */
[----:B------:R-:W-:-:S13]  /*1bf0*/  ISETP.LT.U32.OR P0, PT, R8, 0x4, P0 ;  /* 0x000000040800780c */ /* 0x000fda0000701470 */
[----:B------:R-:W-:Y:S05]  /*1c00*/  @P0 BRA `(.L_x_3021) ;  /* 0x0000000000080947 */ /* 0x000fea0003800000 */
[----:B01----:R1:W5:Y:S01]  /*1c10*/  LDG.E.128 R64, desc[UR10][R106.64] ;  /* 0x0000000a6a407981 */ /* 0x003362000c1e1d00 */
[----:B------:R-:W-:Y:S05]  /*1c20*/  BRA `(.L_x_3022) ;  /* 0x0000000000247947 */ /* 0x000fea0003800000 */
.L_x_3021:
        /* <DEDUP_REMOVED lines=9> */
.L_x_3022:
[----:B------:R-:W-:Y:S05]  /*1cc0*/  BSYNC.RECONVERGENT B1 ;  /* 0x0000000000017941 */ /* 0x000fea0003800200 */
.L_x_3020:
[----:B01----:R-:W-:Y:S02]  /*1cd0*/  IMAD R107, R104, 0x200, R14 ;  /* 0x00000200686b7824 */ /* 0x003fe400078e020e */
[C---:B-----5:R-:W-:Y:S01]  /*1ce0*/  FMUL R120, R17.reuse, R68 ;  /* 0x0000004411787220 */ /* 0x060fe20000400000 */
[----:B------:R-:W-:Y:S01]  /*1cf0*/  FMUL R92, R152, R64 ;  /* 0x00000040985c7220 */ /* 0x000fe20000400000 */
[----:B------:R-:W-:Y:S01]  /*1d00*/  FMUL R109, R17, R69 ;  /* 0x00000045116d7220 */ /* 0x000fe20000400000 */
[-C--:B------:R-:W-:Y:S01]  /*1d10*/  FMUL R26, R151, R65.reuse ;  /* 0x00000041971a7220 */ /* 0x080fe20000400000 */
[----:B------:R-:W-:Y:S01]  /*1d20*/  ISETP.GE.AND P0, PT, R107, UR9, PT ;  /* 0x000000096b007c0c */ /* 0x000fe2000bf06270 */
[----:B------:R-:W-:Y:S01]  /*1d30*/  FADD R111, R111, R92 ;  /* 0x0000005c6f6f7221 */ /* 0x000fe20000000000 */
[----:B------:R-:W-:Y:S01]  /*1d40*/  FFMA R110, R120, R92, R110 ;  /* 0x0000005c786e7223 */ /* 0x000fe2000000006e */
[----:B------:R-:W-:Y:S01]  /*1d50*/  FMUL R99, R17, R70 ;  /* 0x0000004611637220 */ /* 0x000fe20000400000 */
[----:B------:R-:W-:Y:S01]  /*1d60*/  FMUL R74, R150, R66 ;  /* 0x00000042964a7220 */ /* 0x000fe20000400000 */
[----:B------:R-:W-:Y:S01]  /*1d70*/  FADD R111, R111, R26 ;  /* 0x0000001a6f6f7221 */ /* 0x000fe20000000000 */
[C---:B------:R-:W-:Y:S01]  /*1d80*/  FFMA R110, R109.reuse, R26, R110 ;  /* 0x0000001a6d6e7223 */ /* 0x040fe2000000006e */
[----:B------:R-:W-:Y:S01]  /*1d90*/  FFMA R52, R120, R64, R52 ;  /* 0x0000004078347223 */ /* 0x000fe20000000034 */
[----:B------:R-:W-:Y:S01]  /*1da0*/  FFMA R53, R109, R65, R53 ;  /* 0x000000416d357223 */ /* 0x000fe20000000035 */
[----:B------:R-:W-:Y:S01]  /*1db0*/  FMUL R18, R17, R71 ;  /* 0x0000004711127220 */ /* 0x000fe20000400000 */
[-C--:B------:R-:W-:Y:S01]  /*1dc0*/  FMUL R83, R149, R67.reuse ;  /* 0x0000004395537220 */ /* 0x080fe20000400000 */
        /* <DEDUP_REMOVED lines=16> */
.L_x_3024:
        /* <DEDUP_REMOVED lines=9> */
.L_x_3025:
[----:B------:R-:W-:Y:S05]  /*1f60*/  BSYNC.RECONVERGENT B1 ;  /* 0x0000000000017941 */ /* 0x000fea0003800200 */
.L_x_3023:
[----:B------:R-:W-:Y:S01]  /*1f70*/  IMAD.WIDE R106, R107, 0x4, R164 ;  /* 0x000000046b6a7825 */ /* 0x000fe200078e02a4 */
[----:B------:R-:W-:Y:S02]  /*1f80*/  BSSY.RECONVERGENT B1, `(.L_x_3026) ;  /* 0x000000f000017945 */ /* 0x000fe40003800200 */
[----:B------:R-:W-:-:S04]  /*1f90*/  LOP3.LUT P0, RZ, R106, 0xf, RZ, 0xc0, !PT ;  /* 0x0000000f6aff7812 */ /* 0x000fc8000780c0ff */
[----:B------:R-:W-:-:S13]  /*1fa0*/  ISETP.LT.U32.OR P0, PT, R7, 0x4, P0 ;  /* 0x000000040700780c */ /* 0x000fda0000701470 */
[----:B------:R-:W-:Y:S05]  /*1fb0*/  @P0 BRA `(.L_x_3027) ;  /* 0x0000000000080947 */ /* 0x000fea0003800000 */
[----:B01----:R0:W5:Y:S01]  /*1fc0*/  LDG.E.128 R64, desc[UR10][R106.64] ;  /* 0x0000000a6a407981 */ /* 0x003162000c1e1d00 */
[----:B------:R-:W-:Y:S05]  /*1fd0*/  BRA `(.L_x_3028) ;  /* 0x0000000000247947 */ /* 0x000fea0003800000 */
.L_x_3027:
        /* <DEDUP_REMOVED lines=9> */
.L_x_3028:
[----:B------:R-:W-:Y:S05]  /*2070*/  BSYNC.RECONVERGENT B1 ;  /* 0x0000000000017941 */ /* 0x000fea0003800200 */
.L_x_3026:
[C---:B-----5:R-:W-:Y:S01]  /*2080*/  FMUL R119, R17.reuse, R68 ;  /* 0x0000004411777220 */ /* 0x060fe20000400000 */
[----:B------:R-:W-:Y:S01]  /*2090*/  FMUL R108, R17, R69 ;  /* 0x00000045116c7220 */ /* 0x000fe20000400000 */
[-C--:B------:R-:W-:Y:S01]  /*20a0*/  FMUL R90, R148, R64.reuse ;  /* 0x00000040945a7220 */ /* 0x080fe20000400000 */
[----:B------:R-:W-:Y:S01]  /*20b0*/  ISETP.GE.AND P0, PT, R13, UR9, PT ;  /* 0x000000090d007c0c */ /* 0x000fe2000bf06270 */
[----:B------:R-:W-:Y:S01]  /*20c0*/  FFMA R48, R119, R64, R48 ;  /* 0x0000004077307223 */ /* 0x000fe20000000030 */
[-C--:B------:R-:W-:Y:S01]  /*20d0*/  FFMA R49, R108, R65.reuse, R49 ;  /* 0x000000416c317223 */ /* 0x080fe20000000031 */
[----:B------:R-:W-:Y:S01]  /*20e0*/  FMUL R27, R147, R65 ;  /* 0x00000041931b7220 */ /* 0x000fe20000400000 */
[----:B------:R-:W-:Y:S01]  /*20f0*/  FADD R64, R111, R90 ;  /* 0x0000005a6f407221 */ /* 0x000fe20000000000 */
[----:B------:R-:W-:Y:S01]  /*2100*/  FFMA R65, R119, R90, R110 ;  /* 0x0000005a77417223 */ /* 0x000fe2000000006e */
[C---:B------:R-:W-:Y:S01]  /*2110*/  FMUL R98, R17.reuse, R70 ;  /* 0x0000004611627220 */ /* 0x040fe20000400000 */
[-C--:B------:R-:W-:Y:S01]  /*2120*/  FMUL R75, R146, R66.reuse ;  /* 0x00000042924b7220 */ /* 0x080fe20000400000 */
        /* <DEDUP_REMOVED lines=20> */
.L_x_3030:
        /* <DEDUP_REMOVED lines=9> */
.L_x_3031:
[----:B------:R-:W-:Y:S05]  /*2300*/  BSYNC.RECONVERGENT B1 ;  /* 0x0000000000017941 */ /* 0x000fea0003800200 */
.L_x_3029:
[----:B------:R-:W-:Y:S01]  /*2310*/  IMAD.WIDE R104, R105, 0x4, R164 ;  /* 0x0000000469687825 */ /* 0x000fe200078e02a4 */
[----:B------:R-:W-:Y:S02]  /*2320*/  BSSY.RECONVERGENT B1, `(.L_x_3032) ;  /* 0x000000f000017945 */ /* 0x000fe40003800200 */
[----:B------:R-:W-:-:S04]  /*2330*/  LOP3.LUT P0, RZ, R104, 0xf, RZ, 0xc0, !PT ;  /* 0x0000000f68ff7812 */ /* 0x000fc8000780c0ff */
[----:B------:R-:W-:-:S13]  /*2340*/  ISETP.LT.U32.OR P0, PT, R6, 0x4, P0 ;  /* 0x000000040600780c */ /* 0x000fda0000701470 */
[----:B------:R-:W-:Y:S05]  /*2350*/  @P0 BRA `(.L_x_3033) ;  /* 0x0000000000080947 */ /* 0x000fea0003800000 */
[----:B--23--:R2:W5:Y:S01]  /*2360*/  LDG.E.128 R64, desc[UR10][R104.64] ;  /* 0x0000000a68407981 */ /* 0x00c562000c1e1d00 */
[----:B------:R-:W-:Y:S05]  /*2370*/  BRA `(.L_x_3034) ;  /* 0x0000000000247947 */ /* 0x000fea0003800000 */
.L_x_3033:
[C---:B------:R-:W-:Y:S02]  /*2380*/  ISETP.NE.AND P0, PT, R6.reuse, RZ, PT ;  /* 0x000000ff0600720c */ /* 0x040fe40003f05270 */
[----:B--23--:R-:W-:Y:S02]  /*2390*/  CS2R R64, SRZ ;  /* 0x0000000000407805 */ /* 0x00cfe4000001ff00 */
[C---:B------:R-:W-:Y:S02]  /*23a0*/  ISETP.GE.U32.AND P3, PT, R6.reuse, 0x2, PT ;  /* 0x000000020600780c */ /* 0x040fe40003f66070 */
[----:B------:R-:W-:Y:S02]  /*23b0*/  CS2R R66, SRZ ;  /* 0x0000000000427805 */ /* 0x000fe4000001ff00 */
[----:B------:R-:W-:-:S04]  /*23c0*/  ISETP.GE.U32.AND P4, PT, R6, 0x3, PT ;  /* 0x000000030600780c */ /* 0x000fc80003f86070 */
[----:B------:R3:W5:Y:S04]  /*23d0*/  @P2 LDG.E R67, desc[UR10][R104.64+0xc] ;  /* 0x00000c0a68432981 */ /* 0x000768000c1e1900 */
[----:B------:R3:W5:Y:S04]  /*23e0*/  @P0 LDG.E R64, desc[UR10][R104.64] ;  /* 0x0000000a68400981 */ /* 0x000768000c1e1900 */
[----:B------:R3:W5:Y:S04]  /*23f0*/  @P3 LDG.E R65, desc[UR10][R104.64+0x4] ;  /* 0x0000040a68413981 */ /* 0x000768000c1e1900 */
[----:B------:R3:W5:Y:S02]  /*2400*/  @P4 LDG.E R66, desc[UR10][R104.64+0x8] ;  /* 0x0000080a68424981 */ /* 0x000764000c1e1900 */
.L_x_3034:
[----:B------:R-:W-:Y:S05]  /*2410*/  BSYNC.RECONVERGENT B1 ;  /* 0x0000000000017941 */ /* 0x000fea0003800200 */
.L_x_3032:
[C---:B-----5:R-:W-:Y:S01]  /*2420*/  FMUL R118, R17.reuse, R68 ;  /* 0x0000004411767220 */ /* 0x060fe20000400000 */
[----:B------:R-:W-:Y:S01]  /*2430*/  FMUL R89, R144, R64 ;  /* 0x0000004090597220 */ /* 0x000fe20000400000 */
[----:B------:R-:W-:Y:S01]  /*2440*/  ISETP.GE.AND P0, PT, R12, UR9, PT ;  /* 0x000000090c007c0c */ /* 0x000fe2000bf06270 */
[----:B--23--:R-:W-:Y:S01]  /*2450*/  FMUL R105, R17, R69 ;  /* 0x0000004511697220 */ /* 0x00cfe20000400000 */
[----:B------:R-:W-:Y:S01]  /*2460*/  FMUL R28, R143, R65 ;  /* 0x000000418f1c7220 */ /* 0x000fe20000400000 */
        /* <DEDUP_REMOVED lines=26> */
.L_x_3036:
        /* <DEDUP_REMOVED lines=9> */
.L_x_3037:
[----:B------:R-:W-:Y:S05]  /*26a0*/  BSYNC.RECONVERGENT B1 ;  /* 0x0000000000017941 */ /* 0x000fea0003800200 */
.L_x_3035:
[----:B------:R-:W-:Y:S01]  /*26b0*/  IMAD.WIDE R106, R107, 0x4, R164 ;  /* 0x000000046b6a7825 */ /* 0x000fe200078e02a4 */
[----:B------:R-:W-:Y:S02]  /*26c0*/  BSSY.RECONVERGENT B1, `(.L_x_3038) ;  /* 0x000000f000017945 */ /* 0x000fe40003800200 */
[----:B------:R-:W-:-:S04]  /*26d0*/  LOP3.LUT P0, RZ, R106, 0xf, RZ, 0xc0, !PT ;  /* 0x0000000f6aff7812 */ /* 0x000fc8000780c0ff */
[----:B------:R-:W-:-:S13]  /*26e0*/  ISETP.LT.U32.OR P0, PT, R5, 0x4, P0 ;  /* 0x000000040500780c */ /* 0x000fda0000701470 */
[----:B------:R-:W-:Y:S05]  /*26f0*/  @P0 BRA `(.L_x_3039) ;  /* 0x0000000000080947 */ /* 0x000fea0003800000 */
[----:B01----:R0:W5:Y:S01]  /*2700*/  LDG.E.128 R64, desc[UR10][R106.64] ;  /* 0x0000000a6a407981 */ /* 0x003162000c1e1d00 */
[----:B------:R-:W-:Y:S05]  /*2710*/  BRA `(.L_x_3040) ;  /* 0x0000000000247947 */ /* 0x000fea0003800000 */
.L_x_3039:
        /* <DEDUP_REMOVED lines=9> */
.L_x_3040:
[----:B------:R-:W-:Y:S05]  /*27b0*/  BSYNC.RECONVERGENT B1 ;  /* 0x0000000000017941 */ /* 0x000fea0003800200 */
.L_x_3038:
[C---:B-----5:R-:W-:Y:S01]  /*27c0*/  FMUL R117, R17.reuse, R68 ;  /* 0x0000004411757220 */ /* 0x060fe20000400000 */
[-C--:B------:R-:W-:Y:S01]  /*27d0*/  FMUL R88, R140, R64.reuse ;  /* 0x000000408c587220 */ /* 0x080fe20000400000 */
[----:B------:R-:W-:Y:S01]  /*27e0*/  ISETP.GE.AND P0, PT, R10, UR9, PT ;  /* 0x000000090a007c0c */ /* 0x000fe2000bf06270 */
[----:B------:R-:W-:Y:S01]  /*27f0*/  FMUL R103, R17, R69 ;  /* 0x0000004511677220 */ /* 0x000fe20000400000 */
[----:B------:R-:W-:Y:S01]  /*2800*/  FFMA R40, R117, R64, R40 ;  /* 0x0000004075287223 */ /* 0x000fe20000000028 */
        /* <DEDUP_REMOVED lines=26> */
.L_x_3042:
        /* <DEDUP_REMOVED lines=9> */
.L_x_3043:
[----:B------:R-:W-:Y:S05]  /*2a40*/  BSYNC.RECONVERGENT B1 ;  /* 0x0000000000017941 */ /* 0x000fea0003800200 */
.L_x_3041:
[----:B------:R-:W-:Y:S01]  /*2a50*/  IMAD.WIDE R72, R73, 0x4, R164 ;  /* 0x0000000449487825 */ /* 0x000fe200078e02a4 */
[----:B------:R-:W-:Y:S02]  /*2a60*/  BSSY.RECONVERGENT B1, `(.L_x_3044) ;  /* 0x000000f000017945 */ /* 0x000fe40003800200 */
[----:B------:R-:W-:-:S04]  /*2a70*/  LOP3.LUT P0, RZ, R72, 0xf, RZ, 0xc0, !PT ;  /* 0x0000000f48ff7812 */ /* 0x000fc8000780c0ff */
[----:B------:R-:W-:-:S13]  /*2a80*/  ISETP.LT.U32.OR P0, PT, R4, 0x4, P0 ;  /* 0x000000040400780c */ /* 0x000fda0000701470 */
[----:B------:R-:W-:Y:S05]  /*2a90*/  @P0 BRA `(.L_x_3045) ;  /* 0x0000000000080947 */ /* 0x000fea0003800000 */
[----:B--23--:R3:W5:Y:S01]  /*2aa0*/  LDG.E.128 R68, desc[UR10][R72.64] ;  /* 0x0000000a48447981 */ /* 0x00c762000c1e1d00 */
[----:B------:R-:W-:Y:S05]  /*2ab0*/  BRA `(.L_x_3046) ;  /* 0x0000000000247947 */ /* 0x000fea0003800000 */
.L_x_3045:
        /* <DEDUP_REMOVED lines=9> */
.L_x_3046:
[----:B------:R-:W-:Y:S05]  /*2b50*/  BSYNC.RECONVERGENT B1 ;  /* 0x0000000000017941 */ /* 0x000fea0003800200 */
.L_x_3044:
[----:B------:R-:W0:Y:S01]  /*2b60*/  LDC R79, c[0x0][0x384] ;  /* 0x0000e100ff4f7b82 */ /* 0x000e220000000800 */
[----:B--23-5:R-:W-:Y:S01]  /*2b70*/  FMUL R72, R136, R68 ;  /* 0x0000004488487220 */ /* 0x02cfe20000400000 */
[C---:B------:R-:W-:Y:S01]  /*2b80*/  FMUL R114, R17.reuse, R64 ;  /* 0x0000004011727220 */ /* 0x040fe20000400000 */
[----:B------:R-:W-:Y:S01]  /*2b90*/  FMUL R102, R17, R65 ;  /* 0x0000004111667220 */ /* 0x000fe20000400000 */
[----:B------:R-:W-:Y:S01]  /*2ba0*/  FMUL R73, R135, R69 ;  /* 0x0000004587497220 */ /* 0x000fe20000400000 */
[----:B------:R-:W-:Y:S01]  /*2bb0*/  FADD R64, R111, R72 ;  /* 0x000000486f407221 */ /* 0x000fe20000000000 */
[----:B------:R-:W-:Y:S01]  /*2bc0*/  FFMA R65, R114, R72, R110 ;  /* 0x0000004872417223 */ /* 0x000fe2000000006e */
[C---:B------:R-:W-:Y:S01]  /*2bd0*/  FMUL R87, R17.reuse, R67 ;  /* 0x0000004311577220 */ /* 0x040fe20000400000 */
        /* <DEDUP_REMOVED lines=9> */
[-C--:B------:R-:W-:Y:S01]  /*2c70*/  FFMA R39, R87, R71.reuse, R39 ;  /* 0x0000004757277223 */ /* 0x080fe20000000027 */
[----:B01----:R-:W-:Y:S01]  /*2c80*/  LEA R107, R79, R10, 0x9 ;  /* 0x0000000a4f6b7211 */ /* 0x003fe200078e48ff */
[----:B------:R-:W-:-:S03]  /*2c90*/  FMUL R79, R133, R71 ;  /* 0x00000047854f7220 */ /* 0x000fc60000400000 */
[----:B------:R-:W-:Y:S01]  /*2ca0*/  ISETP.GE.AND P0, PT, R107, UR9, PT ;  /* 0x000000096b007c0c */ /* 0x000fe2000bf06270 */
[----:B------:R-:W-:Y:S01]  /*2cb0*/  FADD R111, R66, R79 ;  /* 0x0000004f426f7221 */ /* 0x000fe20000000000 */
[----:B------:R-:W-:-:S11]  /*2cc0*/  FFMA R110, R87, R79, R64 ;  /* 0x0000004f576e7223 */ /* 0x000fd60000000040 */
        /* <DEDUP_REMOVED lines=10> */
.L_x_3048:
        /* <DEDUP_REMOVED lines=9> */
.L_x_3049:
[----:B------:R-:W-:Y:S05]  /*2e00*/  BSYNC.RECONVERGENT B1 ;  /* 0x0000000000017941 */ /* 0x000fea0003800200 */
.L_x_3047:
[----:B------:R-:W-:Y:S01]  /*2e10*/  IMAD.WIDE R106, R107, 0x4, R164 ;  /* 0x000000046b6a7825 */ /* 0x000fe200078e02a4 */
[----:B------:R-:W-:Y:S02]  /*2e20*/  BSSY.RECONVERGENT B1, `(.L_x_3050) ;  /* 0x000000f000017945 */ /* 0x000fe40003800200 */
[----:B------:R-:W-:-:S04]  /*2e30*/  LOP3.LUT P0, RZ, R106, 0xf, RZ, 0xc0, !PT ;  /* 0x0000000f6aff7812 */ /* 0x000fc8000780c0ff */
[----:B------:R-:W-:-:S13]  /*2e40*/  ISETP.LT.U32.OR P0, PT, R3, 0x4, P0 ;  /* 0x000000040300780c */ /* 0x000fda0000701470 */
[----:B------:R-:W-:Y:S05]  /*2e50*/  @P0 BRA `(.L_x_3051) ;  /* 0x0000000000080947 */ /* 0x000fea0003800000 */
[----:B01----:R0:W5:Y:S01]  /*2e60*/  LDG.E.128 R68, desc[UR10][R106.64] ;  /* 0x0000000a6a447981 */ /* 0x003162000c1e1d00 */
[----:B------:R-:W-:Y:S05]  /*2e70*/  BRA `(.L_x_3052) ;  /* 0x0000000000247947 */ /* 0x000fea0003800000 */
.L_x_3051:
        /* <DEDUP_REMOVED lines=9> */
.L_x_3052:
[----:B------:R-:W-:Y:S05]  /*2f10*/  BSYNC.RECONVERGENT B1 ;  /* 0x0000000000017941 */ /* 0x000fea0003800200 */
.L_x_3050:
[C---:B-----5:R-:W-:Y:S01]  /*2f20*/  FMUL R126, R17.reuse, R64 ;  /* 0x00000040117e7220 */ /* 0x060fe20000400000 */
[----:B------:R-:W-:Y:S01]  /*2f30*/  FMUL R123, R132, R68 ;  /* 0x00000044847b7220 */ /* 0x000fe20000400000 */
[----:B------:R-:W-:Y:S01]  /*2f40*/  FMUL R125, R17, R65 ;  /* 0x00000041117d7220 */ /* 0x000fe20000400000 */
        /* <DEDUP_REMOVED lines=14> */
[C---:B------:R-:W-:Y:S01]  /*3030*/  FFMA R35, R122.reuse, R71, R35 ;  /* 0x000000477a237223 */ /* 0x040fe20000000023 */
[----:B------:R-:W-:Y:S01]  /*3040*/  FADD R111, R111, R86 ;  /* 0x000000566f6f7221 */ /* 0x000fe20000000000 */
[----:B------:R-:W-:-:S07]  /*3050*/  FFMA R110, R122, R86, R65 ;  /* 0x000000567a6e7223 */ /* 0x000fce0000000041 */
.L_x_3004:
[----:B------:R-:W-:Y:S05]  /*3060*/  BSYNC.RECONVERGENT B0 ;  /* 0x0000000000007941 */ /* 0x000fea0003800200 */
.L_x_3003:
[----:B------:R-:W2:Y:S02]  /*3070*/  LDC R104, c[0x0][0x384] ;  /* 0x0000e100ff687b82 */ /* 0x000ea40000000800 */
[----:B--2---:R-:W-:-:S13]  /*3080*/  ISETP.NE.AND P0, PT, R104, 0x1, PT ;  /* 0x000000016800780c */ /* 0x004fda0003f05270 */
[----:B------:R-:W-:Y:S05]  /*3090*/  @P0 BRA `(.L_x_3053) ;  /* 0x0000000000d40947 */ /* 0x000fea0003800000 */
[----:B------:R-:W2:Y:S01]  /*30a0*/  SHFL.DOWN PT, R64, R111, 0x10, 0x1f ;  /* 0x0a001f006f407f89 */ /* 0x000ea200000e0000 */
[----:B------:R-:W-:Y:S01]  /*30b0*/  ISETP.NE.AND P0, PT, R161, RZ, PT ;  /* 0x000000ffa100720c */ /* 0x000fe20003f05270 */
[----:B------:R-:W-:Y:S02]  /*30c0*/  BSSY.RECONVERGENT B0, `(.L_x_3054) ;  /* 0x000001d000007945 */ /* 0x000fe40003800200 */
[----:B------:R-:W3:Y:S01]  /*30d0*/  SHFL.DOWN PT, R65, R110, 0x10, 0x1f ;  /* 0x0a001f006e417f89 */ /* 0x000ee200000e0000 */
[----:B--2---:R-:W-:Y:S01]  /*30e0*/  FADD R64, R64, R111 ;  /* 0x0000006f40407221 */ /* 0x004fe20000000000 */
[----:B---3--:R-:W-:-:S04]  /*30f0*/  FADD R65, R65, R110 ;  /* 0x0000006e41417221 */ /* 0x008fc80000000000 */
[----:B------:R-:W2:Y:S04]  /*3100*/  SHFL.DOWN PT, R67, R64, 0x8, 0x1f ;  /* 0x09001f0040437f89 */ /* 0x000ea800000e0000 */
        /* <DEDUP_REMOVED lines=14> */
[----:B---3--:R-:W-:Y:S01]  /*31f0*/  FADD R65, R70, R65 ;  /* 0x0000004146417221 */ /* 0x008fe20000000000 */
[----:B------:R-:W-:Y:S06]  /*3200*/  @P0 BRA `(.L_x_3055) ;  /* 0x0000000000200947 */ /* 0x000fec0003800000 */
[----:B01----:R-:W0:Y:S01]  /*3210*/  S2R R106, SR_TID.X ;  /* 0x00000000006a7919 */ /* 0x003e220000002100 */
[----:B------:R-:W1:Y:S01]  /*3220*/  S2UR UR5, SR_CgaCtaId ;  /* 0x00000000000579c3 */ /* 0x000e620000008800 */
[----:B------:R-:W-:Y:S02]  /*3230*/  UMOV UR4, 0x400 ;  /* 0x0000040000047882 */ /* 0x000fe40000000000 */
[----:B-1----:R-:W-:-:S04]  /*3240*/  ULEA UR4, UR5, UR4, 0x18 ;  /* 0x0000000405047291 */ /* 0x002fc8000f8ec0ff */
[----:B------:R-:W-:Y:S01]  /*3250*/  @UP0 UIADD3 UR4, UPT, UPT, UR4, 0x20, URZ ;  /* 0x0000002004040890 */ /* 0x000fe2000fffe0ff */
[----:B0-----:R-:W-:-:S04]  /*3260*/  SHF.R.U32.HI R66, RZ, 0x2, R106 ;  /* 0x00000002ff427819 */ /* 0x001fc8000001166a */
[----:B------:R-:W-:-:S05]  /*3270*/  LOP3.LUT R66, R66, 0xf8, RZ, 0xc0, !PT ;  /* 0x000000f842427812 */ /* 0x000fca00078ec0ff */
[----:B------:R2:W-:Y:S02]  /*3280*/  STS.64 [R66+UR4], R64 ;  /* 0x0000004042007988 */ /* 0x0005e40008000a04 */
.L_x_3055:
[----:B------:R-:W-:Y:S05]  /*3290*/  BSYNC.RECONVERGENT B0 ;  /* 0x0000000000007941 */ /* 0x000fea0003800200 */
.L_x_3054:
        /* <DEDUP_REMOVED lines=10> */
[----:B--2---:R-:W2:Y:S01]  /*3340*/  LDS R64, [UR5] ;  /* 0x00000005ff407984 */ /* 0x004ea20008000800 */
[----:B------:R-:W-:-:S02]  /*3350*/  UIADD3 UR8, UPT, UPT, UR4, 0x3c, URZ ;  /* 0x0000003c04087890 */ /* 0x000fc4000fffe0ff */
[----:B------:R-:W-:Y:S01]  /*3360*/  @!UP0 UIADD3 UR8, UPT, UPT, UR4, 0x1c, URZ ;  /* 0x0000001c04088890 */ /* 0x000fe2000fffe0ff */
[----:B------:R-:W3:Y:S04]  /*3370*/  LDS R65, [UR6] ;  /* 0x00000006ff417984 */ /* 0x000ee80008000800 */
[----:B------:R-:W4:Y:S04]  /*3380*/  LDS R67, [UR7] ;  /* 0x00000007ff437984 */ /* 0x000f280008000800 */
[----:B------:R-:W0:Y:S01]  /*3390*/  LDS R69, [UR8] ;  /* 0x00000008ff457984 */ /* 0x000e220008000800 */
[----:B--2---:R-:W-:-:S04]  /*33a0*/  FADD R64, RZ, R64 ;  /* 0x00000040ff407221 */ /* 0x004fc80000000000 */
[----:B---3--:R-:W-:-:S04]  /*33b0*/  FADD R64, R64, R65 ;  /* 0x0000004140407221 */ /* 0x008fc80000000000 */
[----:B----4-:R-:W-:-:S04]  /*33c0*/  FADD R64, R64, R67 ;  /* 0x0000004340407221 */ /* 0x010fc80000000000 */
[----:B0-----:R-:W-:Y:S01]  /*33d0*/  FADD R65, R64, R69 ;  /* 0x0000004540417221 */ /* 0x001fe20000000000 */
[----:B------:R-:W-:Y:S06]  /*33e0*/  BRA `(.L_x_3056) ;  /* 0x0000000c00687947 */ /* 0x000fec0003800000 */
.L_x_3053:
[----:B------:R-:W2:Y:S01]  /*33f0*/  SHFL.DOWN PT, R64, R111, 0x10, 0x1f ;  /* 0x0a001f006f407f89 */ /* 0x000ea200000e0000 */
[----:B------:R-:W3:Y:S01]  /*3400*/  S2UR UR5, SR_CgaCtaId ;  /* 0x00000000000579c3 */ /* 0x000ee20000008800 */
[----:B------:R-:W-:Y:S01]  /*3410*/  ISETP.NE.AND P0, PT, R161, RZ, PT ;  /* 0x000000ffa100720c */ /* 0x000fe20003f05270 */
[----:B------:R-:W-:Y:S01]  /*3420*/  UMOV UR4, 0x400 ;  /* 0x0000040000047882 */ /* 0x000fe20000000000 */
[----:B------:R-:W4:Y:S01]  /*3430*/  SHFL.DOWN PT, R65, R110, 0x10, 0x1f ;  /* 0x0a001f006e417f89 */ /* 0x000f2200000e0000 */
[----:B------:R-:W-:Y:S01]  /*3440*/  BSSY.RECONVERGENT B0, `(.L_x_3057) ;  /* 0x0000030000007945 */ /* 0x000fe20003800200 */
[----:B01----:R-:W0:Y:S01]  /*3450*/  S2R R106, SR_TID.X ;  /* 0x00000000006a7919 */ /* 0x003e220000002100 */
[----:B--2---:R-:W-:Y:S01]  /*3460*/  FADD R64, R64, R111 ;  /* 0x0000006f40407221 */ /* 0x004fe20000000000 */
[----:B---3--:R-:W-:Y:S01]  /*3470*/  ULEA UR4, UR5, UR4, 0x18 ;  /* 0x0000000405047291 */ /* 0x008fe2000f8ec0ff */
[----:B----4-:R-:W-:-:S03]  /*3480*/  FADD R65, R65, R110 ;  /* 0x0000006e41417221 */ /* 0x010fc60000000000 */
[----:B------:R-:W1:Y:S01]  /*3490*/  SHFL.DOWN PT, R67, R64, 0x8, 0x1f ;  /* 0x09001f0040437f89 */ /* 0x000e6200000e0000 */
[----:B------:R-:W-:-:S03]  /*34a0*/  UIADD3 UR5, UPT, UPT, UR4, 0x20, URZ ;  /* 0x0000002004057890 */ /* 0x000fc6000fffe0ff */
[----:B------:R-:W2:Y:S01]  /*34b0*/  SHFL.DOWN PT, R66, R65, 0x8, 0x1f ;  /* 0x09001f0041427f89 */ /* 0x000ea200000e0000 */
[----:B------:R-:W-:Y:S01]  /*34c0*/  USEL UR5, UR5, UR4, UP0 ;  /* 0x0000000405057287 */ /* 0x000fe20008000000 */
[----:B-1----:R-:W-:Y:S01]  /*34d0*/  FADD R67, R64, R67 ;  /* 0x0000004340437221 */ /* 0x002fe20000000000 */
[----:B--2---:R-:W-:-:S04]  /*34e0*/  FADD R66, R65, R66 ;  /* 0x0000004241427221 */ /* 0x004fc80000000000 */
[----:B------:R-:W1:Y:S04]  /*34f0*/  SHFL.DOWN PT, R68, R67, 0x4, 0x1f ;  /* 0x08801f0043447f89 */ /* 0x000e6800000e0000 */
[----:B------:R-:W2:Y:S01]  /*3500*/  SHFL.DOWN PT, R69, R66, 0x4, 0x1f ;  /* 0x08801f0042457f89 */ /* 0x000ea200000e0000 */
[----:B-1----:R-:W-:Y:S01]  /*3510*/  FADD R68, R67, R68 ;  /* 0x0000004443447221 */ /* 0x002fe20000000000 */
[----:B--2---:R-:W-:-:S04]  /*3520*/  FADD R69, R66, R69 ;  /* 0x0000004542457221 */ /* 0x004fc80000000000 */
[----:B------:R-:W1:Y:S01]  /*3530*/  SHFL.DOWN PT, R71, R68, 0x2, 0x1f ;  /* 0x08401f0044477f89 */ /* 0x000e6200000e0000 */
[----:B0-----:R-:W-:-:S03]  /*3540*/  @!P0 SHF.R.U32.HI R66, RZ, 0x2, R106 ;  /* 0x00000002ff428819 */ /* 0x001fc6000001166a */
[----:B------:R-:W0:Y:S01]  /*3550*/  SHFL.DOWN PT, R70, R69, 0x2, 0x1f ;  /* 0x08401f0045467f89 */ /* 0x000e2200000e0000 */
[----:B------:R-:W-:Y:S01]  /*3560*/  @!P0 LOP3.LUT R66, R66, 0xf8, RZ, 0xc0, !PT ;  /* 0x000000f842428812 */ /* 0x000fe200078ec0ff */
[----:B-1----:R-:W-:Y:S01]  /*3570*/  FADD R71, R68, R71 ;  /* 0x0000004744477221 */ /* 0x002fe20000000000 */
[----:B0-----:R-:W-:-:S04]  /*3580*/  FADD R70, R69, R70 ;  /* 0x0000004645467221 */ /* 0x001fc80000000000 */
        /* <DEDUP_REMOVED lines=27> */
.L_x_3058:
[----:B------:R-:W-:Y:S05]  /*3740*/  BSYNC.RECONVERGENT B0 ;  /* 0x0000000000007941 */ /* 0x000fea0003800200 */
.L_x_3057:
        /* <DEDUP_REMOVED lines=20> */
[----:B------:R-:W-:Y:S02]  /*3890*/  LEA.HI.X R67, R68, R67, R69, 0x2, P0 ;  /* 0x0000004344437211 */ /* 0x000fe400000f1445 */
[----:B------:R-:W-:Y:S02]  /*38a0*/  ISETP.GT.U32.AND P0, PT, R0, 0x1, PT ;  /* 0x000000010000780c */ /* 0x000fe40003f04070 */
[----:B------:R-:W-:-:S04]  /*38b0*/  MOV R69, 0xffffffff ;  /* 0xffffffff00457802 */ /* 0x000fc80000000f00 */
        /* <DEDUP_REMOVED lines=9> */
.L_x_3060:
[----:B------:R-:W2:Y:S04]  /*3950*/  LDG.E.STRONG.GPU R68, desc[UR10][R66.64] ;  /* 0x0000000a42447981 */ /* 0x000ea8000c1ef900 */
[----:B--2---:R-:W-:Y:S01]  /*3960*/  CCTL.IVALL ;  /* 0x00000000ff00798f */ /* 0x004fe20002000000 */
[----:B------:R-:W-:Y:S05]  /*3970*/  YIELD ;  /* 0x0000000000007946 */ /* 0x000fea0003800000 */
[----:B------:R-:W-:-:S13]  /*3980*/  ISETP.NE.AND P0, PT, R68, R71, PT ;  /* 0x000000474400720c */ /* 0x000fda0003f05270 */
[----:B------:R-:W-:Y:S05]  /*3990*/  @P0 BRA `(.L_x_3060) ;  /* 0xfffffffc00ec0947 */ /* 0x000fea000383ffff */
.L_x_3059:
        /* <DEDUP_REMOVED lines=20> */
.L_x_3065:
[----:B------:R-:W-:-:S05]  /*3ae0*/  IMAD.WIDE.U32 R66, R71, 0x8, R64 ;  /* 0x0000000847427825 */ /* 0x000fca00078e0040 */
[----:B------:R-:W2:Y:S04]  /*3af0*/  LDG.E R106, desc[UR10][R66.64+0x4] ;  /* 0x0000040a426a7981 */ /* 0x000ea8000c1e1900 */
        /* <DEDUP_REMOVED lines=27> */
[----:B------:R-:W-:Y:S01]  /*3cb0*/  IADD3 R70, PT, PT, R70, 0x10, RZ ;  /* 0x0000001046467810 */ /* 0x000fe20007ffe0ff */
[----:B------:R-:W-:-:S03]  /*3cc0*/  FADD R69, R69, R164 ;  /* 0x000000a445457221 */ /* 0x000fc60000000000 */
[----:B------:R-:W-:Y:S01]  /*3cd0*/  ISETP.NE.AND P0, PT, R70, RZ, PT ;  /* 0x000000ff4600720c */ /* 0x000fe20003f05270 */
[----:B------:R-:W-:Y:S02]  /*3ce0*/  VIADD R71, R71, 0x200 ;  /* 0x0000020047477836 */ /* 0x000fe40000000000 */
[----:B--2---:R-:W-:-:S04]  /*3cf0*/  FADD R69, R69, R106 ;  /* 0x0000006a45457221 */ /* 0x004fc80000000000 */
[----:B---3--:R-:W-:-:S04]  /*3d00*/  FADD R69, R69, R110 ;  /* 0x0000006e45457221 */ /* 0x008fc80000000000 */
[----:B----4-:R-:W-:Y:S02]  /*3d10*/  FADD R69, R69, R162 ;  /* 0x000000a245457221 */ /* 0x010fe40000000000 */
[----:B------:R-:W-:Y:S05]  /*3d20*/  @P0 BRA `(.L_x_3065) ;  /* 0xfffffffc006c0947 */ /* 0x000fea000383ffff */
.L_x_3064:
[----:B------:R-:W-:Y:S05]  /*3d30*/  BSYNC.RECONVERGENT B1 ;  /* 0x0000000000017941 */ /* 0x000fea0003800200 */
.L_x_3063:
        /* <DEDUP_REMOVED lines=14> */
[----:B------:R-:W4:Y:S01]  /*3e20*/  LDG.E R162, desc[UR10][R66.64+0x704] ;  /* 0x0007040a42a27981 */ /* 0x000f22000c1e1900 */
[----:B--2---:R-:W-:-:S03]  /*3e30*/  FADD R70, R69, R70 ;  /* 0x0000004645467221 */ /* 0x004fc60000000000 */
[----:B------:R-:W2:Y:S01]  /*3e40*/  LDG.E R69, desc[UR10][R66.64+0x404] ;  /* 0x0004040a42457981 */ /* 0x000ea2000c1e1900 */
[----:B---3--:R-:W-:-:S04]  /*3e50*/  FADD R70, R70, R107 ;  /* 0x0000006b46467221 */ /* 0x008fc80000000000 */
[----:B----4-:R-:W-:-:S04]  /*3e60*/  FADD R70, R70, R111 ;  /* 0x0000006f46467221 */ /* 0x010fc80000000000 */
[----:B------:R-:W-:Y:S01]  /*3e70*/  FADD R70, R70, R163 ;  /* 0x000000a346467221 */ /* 0x000fe20000000000 */
[----:B------:R-:W-:-:S03]  /*3e80*/  VIADD R71, R71, 0x100 ;  /* 0x0000010047477836 */ /* 0x000fc60000000000 */
[----:B--2---:R-:W-:-:S04]  /*3e90*/  FADD R69, R70, R69 ;  /* 0x0000004546457221 */ /* 0x004fc80000000000 */
[----:B------:R-:W-:-:S04]  /*3ea0*/  FADD R69, R69, R106 ;  /* 0x0000006a45457221 */ /* 0x000fc80000000000 */
[----:B------:R-:W-:-:S04]  /*3eb0*/  FADD R69, R69, R110 ;  /* 0x0000006e45457221 */ /* 0x000fc80000000000 */
[----:B------:R-:W-:-:S07]  /*3ec0*/  FADD R69, R69, R162 ;  /* 0x000000a245457221 */ /* 0x000fce0000000000 */
.L_x_3067:
[----:B------:R-:W-:Y:S05]  /*3ed0*/  BSYNC.RECONVERGENT B1 ;  /* 0x0000000000017941 */ /* 0x000fea0003800200 */
.L_x_3066:
        /* <DEDUP_REMOVED lines=17> */
.L_x_3069:
[----:B------:R-:W-:Y:S05]  /*3ff0*/  BSYNC.RECONVERGENT B1 ;  /* 0x0000000000017941 */ /* 0x000fea0003800200 */
.L_x_3068:
        /* <DEDUP_REMOVED lines=12> */
.L_x_3062:
[----:B------:R-:W-:Y:S05]  /*40c0*/  BSYNC.RECONVERGENT B0 ;  /* 0x0000000000007941 */ /* 0x000fea0003800200 */
.L_x_3061:
[----:B------:R-:W1:Y:S01]  /*40d0*/  SHFL.BFLY PT, R64, R69, 0x1, 0x1f ;  /* 0x0c201f0045407f89 */ /* 0x000e6200000e0000 */
[----:B------:R-:W-:-:S04]  /*40e0*/  IADD3 R0, PT, PT, R0, 0x1, RZ ;  /* 0x0000000100007810 */ /* 0x000fc80007ffe0ff */
[----:B------:R-:W-:Y:S01]  /*40f0*/  LOP3.LUT R0, R0, 0x3, RZ, 0xc0, !PT ;  /* 0x0000000300007812 */ /* 0x000fe200078ec0ff */
[----:B-1----:R-:W-:-:S05]  /*4100*/  FADD R64, R64, R69 ;  /* 0x0000004540407221 */ /* 0x002fca0000000000 */
        /* <DEDUP_REMOVED lines=8> */
.L_x_3056:
[----:B------:R-:W-:Y:S04]  /*4190*/  BSSY.RECONVERGENT B0, `(.L_x_3070) ;  /* 0x00000d5000007945 */ /* 0x000fe80003800200 */
[----:B------:R-:W-:Y:S05]  /*41a0*/  @P1 BRA `(.L_x_3071) ;  /* 0x0000000c004c1947 */ /* 0x000fea0003800000 */
[----:B-1----:R-:W0:Y:S01]  /*41b0*/  LDC.64 R106, c[0x0][0x3e8] ;  /* 0x0000fa00ff6a7b82 */ /* 0x002e220000000a00 */
[----:B------:R-:W-:Y:S01]  /*41c0*/  IMAD R69, R2, UR9, R15 ;  /* 0x0000000902457c24 */ /* 0x000fe2000f8e020f */
[----:B------:R-:W-:Y:S01]  /*41d0*/  ISETP.GT.U32.AND P2, PT, R11, 0x3, PT ;  /* 0x000000030b00780c */ /* 0x000fe20003f44070 */
[----:B------:R-:W-:Y:S01]  /*41e0*/  FMUL R70, R65, R128 ;  /* 0x0000008041467220 */ /* 0x000fe20000400000 */
[----:B------:R-:W-:Y:S03]  /*41f0*/  BSSY.RECONVERGENT B1, `(.L_x_3072) ;  /* 0x0000017000017945 */ /* 0x000fe60003800200 */
[-C--:B------:R-:W-:Y:S01]  /*4200*/  FFMA R66, R116, -R70.reuse, R25 ;  /* 0x8000004674427223 */ /* 0x080fe20000000019 */
[-C--:B------:R-:W-:Y:S01]  /*4210*/  FFMA R64, R93, -R70.reuse, R20 ;  /* 0x800000465d407223 */ /* 0x080fe20000000014 */
[-C--:B------:R-:W-:Y:S01]  /*4220*/  FFMA R110, R115, -R70.reuse, R30 ;  /* 0x80000046736e7223 */ /* 0x080fe2000000001e */
[----:B------:R-:W-:Y:S01]  /*4230*/  FFMA R162, R112, -R70, R85 ;  /* 0x8000004670a27223 */ /* 0x000fe20000000055 */
[C---:B-----5:R-:W-:Y:S01]  /*4240*/  FMUL R65, R17.reuse, R66 ;  /* 0x0000004211417220 */ /* 0x060fe20000400000 */
[C---:B------:R-:W-:Y:S01]  /*4250*/  FMUL R64, R17.reuse, R64 ;  /* 0x0000004011407220 */ /* 0x040fe20000400000 */
[C---:B------:R-:W-:Y:S01]  /*4260*/  FMUL R66, R17.reuse, R110 ;  /* 0x0000006e11427220 */ /* 0x040fe20000400000 */
        /* <DEDUP_REMOVED lines=14> */
.L_x_3073:
[----:B------:R1:W-:Y:S02]  /*4350*/  STG.E.128 desc[UR10][R68.64], R64 ;  /* 0x0000004044007986 */ /* 0x0003e4000c101d0a */
.L_x_3074:
[----:B------:R-:W-:Y:S05]  /*4360*/  BSYNC.RECONVERGENT B1 ;  /* 0x0000000000017941 */ /* 0x000fea0003800200 */
.L_x_3072:
[----:B-1----:R-:W-:-:S05]  /*4370*/  IMAD R65, R104, 0x200, R15 ;  /* 0x0000020068417824 */ /* 0x002fca00078e020f */
[----:B------:R-:W-:-:S13]  /*4380*/  ISETP.GE.AND P0, PT, R65, UR9, PT ;  /* 0x0000000941007c0c */ /* 0x000fda000bf06270 */
[----:B------:R-:W-:Y:S05]  /*4390*/  @P0 BRA `(.L_x_3071) ;  /* 0x0000000800d00947 */ /* 0x000fea0003800000 */
[----:B0-----:R-:W-:Y:S02]  /*43a0*/  IMAD R69, R2, UR9, R65 ;  /* 0x0000000902457c24 */ /* 0x001fe4000f8e0241 */
[-C--:B------:R-:W-:Y:S01]  /*43b0*/  FFMA R66, R113, -R70.reuse, R24 ;  /* 0x8000004671427223 */ /* 0x080fe20000000018 */
[-C--:B------:R-:W-:Y:S01]  /*43c0*/  FFMA R64, R121, -R70.reuse, R94 ;  /* 0x8000004679407223 */ /* 0x080fe2000000005e */
[----:B------:R-:W-:Y:S01]  /*43d0*/  FFMA R110, R101, -R70, R31 ;  /* 0x80000046656e7223 */ /* 0x000fe2000000001f */
[----:B------:R-:W-:-:S04]  /*43e0*/  IMAD.WIDE R68, R69, 0x4, R106 ;  /* 0x0000000445447825 */ /* 0x000fc800078e026a */
[----:B------:R-:W-:Y:S01]  /*43f0*/  FFMA R162, R19, -R70, R84 ;  /* 0x8000004613a27223 */ /* 0x000fe20000000054 */
[C---:B------:R-:W-:Y:S01]  /*4400*/  FMUL R65, R17.reuse, R66 ;  /* 0x0000004211417220 */ /* 0x040fe20000400000 */
[C---:B------:R-:W-:Y:S01]  /*4410*/  FMUL R64, R17.reuse, R64 ;  /* 0x0000004011407220 */ /* 0x040fe20000400000 */
[C---:B------:R-:W-:Y:S01]  /*4420*/  FMUL R66, R17.reuse, R110 ;  /* 0x0000006e11427220 */ /* 0x040fe20000400000 */
        /* <DEDUP_REMOVED lines=14> */
.L_x_3076:
[----:B------:R-:W-:Y:S05]  /*4510*/  BSYNC.RECONVERGENT B1 ;  /* 0x0000000000017941 */ /* 0x000fea0003800200 */
.L_x_3075:
[----:B------:R-:W-:-:S13]  /*4520*/  ISETP.GE.AND P0, PT, R14, UR9, PT ;  /* 0x000000090e007c0c */ /* 0x000fda000bf06270 */
[----:B------:R-:W-:Y:S05]  /*4530*/  @P0 BRA `(.L_x_3071) ;  /* 0x0000000800680947 */ /* 0x000fea0003800000 */
[----:B01----:R-:W-:Y:S02]  /*4540*/  IMAD R69, R2, UR9, R14 ;  /* 0x0000000902457c24 */ /* 0x003fe4000f8e020e */
        /* <DEDUP_REMOVED lines=22> */
.L_x_3078:
[----:B------:R-:W-:Y:S05]  /*46b0*/  BSYNC.RECONVERGENT B1 ;  /* 0x0000000000017941 */ /* 0x000fea0003800200 */
.L_x_3077:
        /* <DEDUP_REMOVED lines=26> */
.L_x_3080:
[----:B------:R-:W-:Y:S05]  /*4860*/  BSYNC.RECONVERGENT B1 ;  /* 0x0000000000017941 */ /* 0x000fea0003800200 */
.L_x_3079:
        /* <DEDUP_REMOVED lines=25> */
.L_x_3082:
[----:B------:R-:W-:Y:S05]  /*4a00*/  BSYNC.RECONVERGENT B1 ;  /* 0x0000000000017941 */ /* 0x000fea0003800200 */
.L_x_3081:
        /* <DEDUP_REMOVED lines=25> */
.L_x_3084:
[----:B------:R-:W-:Y:S05]  /*4ba0*/  BSYNC.RECONVERGENT B1 ;  /* 0x0000000000017941 */ /* 0x000fea0003800200 */
.L_x_3083:
        /* <DEDUP_REMOVED lines=25> */
.L_x_3086:
[----:B------:R-:W-:Y:S05]  /*4d40*/  BSYNC.RECONVERGENT B1 ;  /* 0x0000000000017941 */ /* 0x000fea0003800200 */
.L_x_3085:
[----:B01----:R-:W-:-:S05]  /*4d50*/  IMAD R65, R104, 0x200, R10 ;  /* 0x0000020068417824 */ /* 0x003fca00078e020a */
[----:B------:R-:W-:-:S13]  /*4d60*/  ISETP.GE.AND P0, PT, R65, UR9, PT ;  /* 0x0000000941007c0c */ /* 0x000fda000bf06270 */
[----:B------:R-:W-:Y:S05]  /*4d70*/  @P0 BRA `(.L_x_3071) ;  /* 0x0000000000580947 */ /* 0x000fea0003800000 */
[----:B------:R-:W-:Y:S02]  /*4d80*/  IMAD R69, R2, UR9, R65 ;  /* 0x0000000902457c24 */ /* 0x000fe4000f8e0241 */
[-C--:B------:R-:W-:Y:S01]  /*4d90*/  FFMA R64, R126, -R70.reuse, R123 ;  /* 0x800000467e407223 */ /* 0x080fe2000000007b */
[----:B------:R-:W-:Y:S01]  /*4da0*/  FFMA R66, R125, -R70, R100 ;  /* 0x800000467d427223 */ /* 0x000fe20000000064 */
[----:B------:R-:W-:-:S04]  /*4db0*/  IMAD.WIDE R68, R69, 0x4, R106 ;  /* 0x0000000445447825 */ /* 0x000fc800078e026a */
[-C--:B------:R-:W-:Y:S01]  /*4dc0*/  FFMA R106, R124, -R70.reuse, R91 ;  /* 0x800000467c6a7223 */ /* 0x080fe2000000005b */
[----:B------:R-:W-:Y:S01]  /*4dd0*/  FFMA R70, R122, -R70, R86 ;  /* 0x800000467a467223 */ /* 0x000fe20000000056 */
[C---:B------:R-:W-:Y:S01]  /*4de0*/  FMUL R65, R17.reuse, R66 ;  /* 0x0000004211417220 */ /* 0x040fe20000400000 */
[C---:B------:R-:W-:Y:S01]  /*4df0*/  FMUL R64, R17.reuse, R64 ;  /* 0x0000004011407220 */ /* 0x040fe20000400000 */
[----:B------:R-:W-:Y:S01]  /*4e00*/  LOP3.LUT P0, RZ, R68, 0xf, RZ, 0xc0, !PT ;  /* 0x0000000f44ff7812 */ /* 0x000fe2000780c0ff */
[C---:B------:R-:W-:Y:S01]  /*4e10*/  FMUL R66, R17.reuse, R106 ;  /* 0x0000006a11427220 */ /* 0x040fe20000400000 */
[----:B------:R-:W-:Y:S02]  /*4e20*/  FMUL R67, R17, R70 ;  /* 0x0000004611437220 */ /* 0x000fe40000400000 */
        /* <DEDUP_REMOVED lines=11> */
.L_x_3071:
[----:B------:R-:W-:Y:S05]  /*4ee0*/  BSYNC.RECONVERGENT B0 ;  /* 0x0000000000007941 */ /* 0x000fea0003800200 */
.L_x_3070:
[----:B-----5:R-:W4:Y:S01]  /*4ef0*/  LDC R17, c[0x0][0x380] ;  /* 0x0000e000ff117b82 */ /* 0x020f220000000800 */
[----:B------:R-:W0:Y:S01]  /*4f00*/  LDCU UR4, c[0x0][0x388] ;  /* 0x00007100ff0477ac */ /* 0x000e220008000800 */
[----:B------:R-:W-:Y:S01]  /*4f10*/  UPLOP3.LUT UP0, UPT, UPT, UPT, UP0, 0x40, 0x4 ;  /* 0x000000000004789c */ /* 0x000fe20003f0e800 */
[----:B----4-:R-:W-:-:S04]  /*4f20*/  IADD3 R2, PT, PT, R2, R17, RZ ;  /* 0x0000001102027210 */ /* 0x010fc80007ffe0ff */
[----:B0-----:R-:W-:-:S13]  /*4f30*/  ISETP.GE.AND P0, PT, R2, UR4, PT ;  /* 0x0000000402007c0c */ /* 0x001fda000bf06270 */
[----:B------:R-:W-:Y:S05]  /*4f40*/  @!P0 BRA `(.L_x_3087) ;  /* 0xffffffc000c48947 */ /* 0x000fea000383ffff */
.L_x_3000:
        /* <DEDUP_REMOVED lines=20> */
.L_x_3089:
[----:B------:R-:W-:Y:S05]  /*5090*/  BSYNC.RECONVERGENT B0 ;  /* 0x0000000000007941 */ /* 0x000fea0003800200 */
.L_x_3088:
        /* <DEDUP_REMOVED lines=19> */
.L_x_3091:
[----:B------:R-:W-:Y:S05]  /*51d0*/  BSYNC.RECONVERGENT B0 ;  /* 0x0000000000007941 */ /* 0x000fea0003800200 */
.L_x_3090:
        /* <DEDUP_REMOVED lines=19> */
.L_x_3093:
[----:B------:R-:W-:Y:S05]  /*5310*/  BSYNC.RECONVERGENT B0 ;  /* 0x0000000000007941 */ /* 0x000fea0003800200 */
.L_x_3092:
        /* <DEDUP_REMOVED lines=19> */
.L_x_3095:
[----:B------:R-:W-:Y:S05]  /*5450*/  BSYNC.RECONVERGENT B0 ;  /* 0x0000000000007941 */ /* 0x000fea0003800200 */
.L_x_3094:
        /* <DEDUP_REMOVED lines=19> */
.L_x_3097:
[----:B------:R-:W-:Y:S05]  /*5590*/  BSYNC.RECONVERGENT B0 ;  /* 0x0000000000007941 */ /* 0x000fea0003800200 */
.L_x_3096:
        /* <DEDUP_REMOVED lines=19> */
.L_x_3099:
[----:B------:R-:W-:Y:S05]  /*56d0*/  BSYNC.RECONVERGENT B0 ;  /* 0x0000000000007941 */ /* 0x000fea0003800200 */
.L_x_3098:
        /* <DEDUP_REMOVED lines=19> */
.L_x_3101:
[----:B------:R-:W-:Y:S05]  /*5810*/  BSYNC.RECONVERGENT B0 ;  /* 0x0000000000007941 */ /* 0x000fea0003800200 */
.L_x_3100:
        /* <DEDUP_REMOVED lines=18> */
        .weak           $__internal_29_$__cuda_sm20_rcp_rn_f32_slowpath
        .type           $__internal_29_$__cuda_sm20_rcp_rn_f32_slowpath,@function
        .size           $__internal_29_$__cuda_sm20_rcp_rn_f32_slowpath,(.L_x_5082 - $__internal_29_$__cuda_sm20_rcp_rn_f32_slowpath)
$__internal_29_$__cuda_sm20_rcp_rn_f32_slowpath:
        /* <DEDUP_REMOVED lines=15> */
.L_x_3102:
        /* <DEDUP_REMOVED lines=33> */
.L_x_3104:
[----:B------:R0:W1:Y:S02]  /*5c40*/  MUFU.RCP R2, R0 ;  /* 0x0000000000027308 */ /* 0x0000640000001000 */
.L_x_3103:
[----:B------:R-:W-:Y:S02]  /*5c50*/  HFMA2 R19, -RZ, RZ, 0, 0 ;  /* 0x00000000ff137431 */ /* 0x000fe400000001ff */
[----:B------:R-:W-:-:S04]  /*5c60*/  IMAD.MOV.U32 R18, RZ, RZ, R22 ;  /* 0x000000ffff127224 */ /* 0x000fc800078e0016 */
[----:B0123--:R-:W-:Y:S05]  /*5c70*/  RET.REL.NODEC R18 `(_ZN18transformer_engine13normalization26rmsnorm_bwd_general_kernelINS0_13Kernel_traitsIffffjLj4096ELj1ELj1ELj4ELj16ENS0_18Kernel_traits_baseILj4096EffffjLj128EEEEELb0EEEvNS0_20BackwardKernelParamsE) ;  /* 0xffffffa012e07950 */ /* 0x00ffea0003c3ffff */
.L_x_3105:
        /* <DEDUP_REMOVED lines=16> */
.L_x_5082:


//--------------------- .text._ZN18transformer_engine13normalization26rmsnorm_bwd_general_kernelINS0_13Kernel_traitsI13__nv_bfloat16fS3_fjLj2048ELj1ELj1ELj4ELj16ENS0_18Kernel_traits_baseILj2048ES3_fS3_fjLj128EEEEELb0EEEvNS0_20BackwardKernelParamsE --------------------------
	.section	.text._ZN18transformer_engine13normalization26rmsnorm_bwd_general_kernelINS0_13Kernel_traitsI13__nv_bfloat16fS3_fjLj2048ELj1ELj1ELj4ELj16ENS0_18Kernel_traits_baseILj2048ES3_fS3_fjLj128EEEEELb0EEEvNS0_20BackwardKernelParamsE,"ax",@progbits
	.align	128
        .global         _ZN18transformer_engine13normalization26rmsnorm_bwd_general_kernelINS0_13Kernel_traitsI13__nv_bfloat16fS3_fjLj2048ELj1ELj1ELj4ELj16ENS0_18Kernel_traits_baseILj2048ES3_fS3_fjLj128EEEEELb0EEEvNS0_20BackwardKernelParamsE
        .type           _ZN18transformer_engine13normalization26rmsnorm_bwd_general_kernelINS0_13Kernel_traitsI13__nv_bfloat16fS3_fjLj2048ELj1ELj1ELj4ELj16ENS0_18Kernel_traits_baseILj2048ES3_fS3_fjLj128EEEEELb0EEEvNS0_20BackwardKernelParamsE,@function
        .size           _ZN18transformer_engine13normalization26rmsnorm_bwd_general_kernelINS0_13Kernel_traitsI13__nv_bfloat16fS3_fjLj2048ELj1ELj1ELj4ELj16ENS0_18Kernel_traits_baseILj2048ES3_fS3_fjLj128EEEEELb0EEEvNS0_20BackwardKernelParamsE,(.L_x_5083 - _ZN18transformer_engine13normalization26rmsnorm_bwd_general_kernelINS0_13Kernel_traitsI13__nv_bfloat16fS3_fjLj2048ELj1ELj1ELj4ELj16ENS0_18Kernel_traits_baseILj2048ES3_fS3_fjLj128EEEEELb0EEEvNS0_20BackwardKernelParamsE)
        .other          _ZN18transformer_engine13normalization26rmsnorm_bwd_general_kernelINS0_13Kernel_traitsI13__nv_bfloat16fS3_fjLj2048ELj1ELj1ELj4ELj16ENS0_18Kernel_traits_baseILj2048ES3_fS3_fjLj128EEEEELb0EEEvNS0_20BackwardKernelParamsE,@"STO_CUDA_ENTRY STV_DEFAULT"
_ZN18transformer_engine13normalization26rmsnorm_bwd_general_kernelINS0_13Kernel_traitsI13__nv_bfloat16fS3_fjLj2048ELj1ELj1ELj4ELj16ENS0_18Kernel_traits_baseILj2048ES3_fS3_fjLj128EEEEELb0EEEvNS0_20BackwardKernelParamsE:
.text._ZN18transformer_engine13normalization26rmsnorm_bwd_general_kernelINS0_13Kernel_traitsI13__nv_bfloat16fS3_fjLj2048ELj1ELj1ELj4ELj16ENS0_18Kernel_traits_baseILj2048ES3_fS3_fjLj128EEEEELb0EEEvNS0_20BackwardKernelParamsE:
        /* <DEDUP_REMOVED lines=13> */
[----:B-1----:R-:W-:-:S06]  /*00d0*/  VIADD R2, R0, 0xffffffe ;  /* 0x0ffffffe00027836 */ /* 0x002fcc0000000000 */
[----:B------:R1:W4:Y:S02]  /*00e0*/  F2I.FTZ.U32.TRUNC.NTZ R3, R2 ;  /* 0x0000000200037305 */ /* 0x000324000021f000 */
[----:B-1----:R-:W-:Y:S02]  /*00f0*/  IMAD.MOV.U32 R2, RZ, RZ, RZ ;  /* 0x000000ffff027224 */ /* 0x002fe400078e00ff */
[----:B----4-:R-:W-:-:S04]  /*0100*/  IMAD R4, R3, R98, RZ ;  /* 0x0000006203047224 */ /* 0x010fc800078e02ff */
[----:B------:R-:W-:-:S04]  /*0110*/  IMAD.MOV R5, RZ, RZ, -R4 ;  /* 0x000000ffff057224 */ /* 0x000fc800078e0a04 */
[----:B------:R-:W-:-:S06]  /*0120*/  IMAD.HI.U32 R3, R3, R5, R2 ;  /* 0x0000000503037227 */ /* 0x000fcc00078e0002 */
[----:B0-----:R-:W-:-:S05]  /*0130*/  IMAD.HI.U32 R58, R3, UR4, RZ ;  /* 0x00000004033a7c27 */ /* 0x001fca000f8e00ff */
[----:B------:R-:W-:-:S05]  /*0140*/  IADD3 R3, PT, PT, -R58, RZ, RZ ;  /* 0x000000ff3a037210 */ /* 0x000fca0007ffe1ff */
        /* <DEDUP_REMOVED lines=9> */
[----:B------:R-:W-:-:S05]  /*01e0*/  IMAD R55, R58, R98, RZ ;  /* 0x000000623a377224 */ /* 0x000fca00078e02ff */
[----:B------:R-:W-:-:S04]  /*01f0*/  IADD3 R54, PT, PT, -R55, UR4, RZ ;  /* 0x0000000437367c10 */ /* 0x000fc8000fffe1ff */
        /* <DEDUP_REMOVED lines=17> */
.L_x_3109:
        /* <DEDUP_REMOVED lines=12> */
.L_x_3110:
[----:B------:R-:W-:Y:S05]  /*03d0*/  BSYNC.RECONVERGENT B1 ;  /* 0x0000000000017941 */ /* 0x000fea0003800200 */
.L_x_3108:
        /* <DEDUP_REMOVED lines=19> */
.L_x_3112:
        /* <DEDUP_REMOVED lines=12> */
.L_x_3113:
[----:B------:R-:W-:Y:S05]  /*05d0*/  BSYNC.RECONVERGENT B1 ;  /* 0x0000000000017941 */ /* 0x000fea0003800200 */
.L_x_3111:
        /* <DEDUP_REMOVED lines=19> */
.L_x_3115:
        /* <DEDUP_REMOVED lines=12> */
.L_x_3116:
[----:B------:R-:W-:Y:S05]  /*07d0*/  BSYNC.RECONVERGENT B1 ;  /* 0x0000000000017941 */ /* 0x000fea0003800200 */
.L_x_3114:
[----:B------:R-:W-:Y:S01]  /*07e0*/  LEA R9, R98, R9, 0x9 ;  /* 0x0000000962097211 */ /* 0x000fe200078e48ff */
[----:B-----5:R-:W-:Y:S01]  /*07f0*/  IMAD.U32 R22, R0, 0x10000, RZ ;  /* 0x0001000000167824 */ /* 0x020fe200078e00ff */
[----:B------:R-:W-:Y:S01]  /*0800*/  SHF.L.U32 R8, R8, 0x10, RZ ;  /* 0x0000001008087819 */ /* 0x000fe200000006ff */
        /* <DEDUP_REMOVED lines=16> */
.L_x_3118:
        /* <DEDUP_REMOVED lines=12> */
.L_x_3119:
[----:B------:R-:W-:Y:S05]  /*09d0*/  BSYNC.RECONVERGENT B1 ;  /* 0x0000000000017941 */ /* 0x000fea0003800200 */
.L_x_3117:
[----:B-----5:R-:W-:Y:S01]  /*09e0*/  IMAD.U32 R44, R0, 0x10000, RZ ;  /* 0x00010000002c7824 */ /* 0x020fe200078e00ff */
[----:B------:R-:W-:Y:S01]  /*09f0*/  SHF.L.U32 R6, R6, 0x10, RZ ;  /* 0x0000001006067819 */ /* 0x000fe200000006ff */
[----:B------:R-:W-:Y:S02]  /*0a00*/  IMAD.U32 R4, R4, 0x10000, RZ ;  /* 0x0001000004047824 */ /* 0x000fe400078e00ff */
[----:B------:R-:W-:-:S07]  /*0a10*/  IMAD.U32 R46, R5, 0x10000, RZ ;  /* 0x00010000052e7824 */ /* 0x000fce00078e00ff */
.L_x_3107:
[----:B------:R-:W-:Y:S05]  /*0a20*/  BSYNC.RECONVERGENT B0 ;  /* 0x0000000000007941 */ /* 0x000fea0003800200 */
.L_x_3106:
        /* <DEDUP_REMOVED lines=14> */
[----:B0-----:R-:W-:-:S03]  /*0b10*/  LOP3.LUT R3, RZ, R56, RZ, 0x33, !PT ;  /* 0x00000038ff037212 */ /* 0x001fc600078e33ff */
[----:B------:R-:W-:Y:S01]  /*0b20*/  VIADD R2, R0, 0x1800000 ;  /* 0x0180000000027836 */ /* 0x000fe20000000000 */
[----:B------:R-:W-:-:S04]  /*0b30*/  LEA R13, R98, R51, 0x9 ;  /* 0x00000033620d7211 */ /* 0x000fc800078e48ff */
[----:B------:R-:W-:Y:S01]  /*0b40*/  LOP3.LUT R2, R2, 0x7f800000, RZ, 0xc0, !PT ;  /* 0x7f80000002027812 */ /* 0x000fe200078ec0ff */
[----:B------:R-:W-:Y:S01]  /*0b50*/  IMAD R11, R98, 0x200, R13 ;  /* 0x00000200620b7824 */ /* 0x000fe200078e020d */
[----:B------:R-:W-:-:S04]  /*0b60*/  IADD3 R9, PT, PT, -R13, UR11, RZ ;  /* 0x0000000b0d097c10 */ /* 0x000fc8000fffe1ff */
[----:B------:R-:W-:Y:S02]  /*0b70*/  IADD3 R5, PT, PT, -R11, UR11, RZ ;  /* 0x0000000b0b057c10 */ /* 0x000fe4000fffe1ff */
[----:B-1----:R-:W-:-:S04]  /*0b80*/  ISETP.NE.AND P0, PT, RZ, UR4, PT ;  /* 0x00000004ff007c0c */ /* 0x002fc8000bf05270 */
[----:B------:R-:W-:Y:S02]  /*0b90*/  FSEL R15, RZ, 1, !P0 ;  /* 0x3f800000ff0f7808 */ /* 0x000fe40004000000 */
[----:B------:R-:W-:-:S03]  /*0ba0*/  ISETP.GT.U32.AND P0, PT, R2, 0x1ffffff, PT ;  /* 0x01ffffff0200780c */ /* 0x000fc60003f04070 */
[----:B------:R-:W-:Y:S01]  /*0bb0*/  FADD R25, R15, R14 ;  /* 0x0000000e0f197221 */ /* 0x000fe20000000000 */
[----:B------:R-:W-:Y:S02]  /*0bc0*/  IMAD.IADD R14, R3, 0x1, R98 ;  /* 0x00000001030e7824 */ /* 0x000fe400078e0262 */
        /* <DEDUP_REMOVED lines=15> */
[----:B------:R-:W-:-:S02]  /*0cc0*/  LEA.HI R6, R14, 0x1, RZ, 0x1b ;  /* 0x000000010e067811 */ /* 0x000fc400078fd8ff */
[----:B------:R-:W-:Y:S02]  /*0cd0*/  IADD3 R12, PT, PT, -R53, UR11, RZ ;  /* 0x0000000b350c7c10 */ /* 0x000fe4000fffe1ff */
[C---:B------:R-:W-:Y:S02]  /*0ce0*/  LOP3.LUT R8, R6.reuse, 0xf, RZ, 0xc0, !PT ;  /* 0x0000000f06087812 */ /* 0x040fe400078ec0ff */
[C---:B------:R-:W-:Y:S02]  /*0cf0*/  LOP3.LUT R4, R6.reuse, 0xffffff0, RZ, 0xc0, !PT ;  /* 0x0ffffff006047812 */ /* 0x040fe400078ec0ff */
[----:B------:R-:W-:Y:S01]  /*0d00*/  LOP3.LUT R7, R6, 0x7, RZ, 0xc0, !PT ;  /* 0x0000000706077812 */ /* 0x000fe200078ec0ff */
[----:B------:R-:W-:Y:S01]  /*0d10*/  VIADD R61, R8, 0xffffffff ;  /* 0xffffffff083d7836 */ /* 0x000fe20000000000 */
[----:B------:R-:W-:Y:S01]  /*0d20*/  IADD3 R10, PT, PT, -R51, UR11, RZ ;  /* 0x0000000b330a7c10 */ /* 0x000fe2000fffe1ff */
[----:B------:R-:W-:Y:S01]  /*0d30*/  IMAD.MOV R4, RZ, RZ, -R4 ;  /* 0x000000ffff047224 */ /* 0x000fe200078e0a04 */
[----:B------:R-:W-:-:S02]  /*0d40*/  LOP3.LUT R6, R6, 0x3, RZ, 0xc0, !PT ;  /* 0x0000000306067812 */ /* 0x000fc400078ec0ff */
[----:B------:R-:W-:Y:S01]  /*0d50*/  IADD3 R62, PT, PT, R7, -0x1, RZ ;  /* 0xffffffff073e7810 */ /* 0x000fe20007ffe0ff */
[----:B------:R-:W-:Y:S06]  /*0d60*/  @P0 BRA `(.L_x_3121) ;  /* 0x0000000000100947 */ /* 0x000fec0003800000 */
[----:B------:R-:W-:-:S07]  /*0d70*/  MOV R59, 0xd90 ;  /* 0x00000d90003b7802 */ /* 0x000fce0000000f00 */
[----:B------:R-:W-:Y:S05]  /*0d80*/  CALL.REL.NOINC `($__internal_30_$__cuda_sm20_rcp_rn_f32_slowpath) ;  /* 0x0000002c00a47944 */ /* 0x000fea0003c00000 */
[----:B------:R-:W-:Y:S01]  /*0d90*/  IMAD.MOV.U32 R2, RZ, RZ, R0 ;  /* 0x000000ffff027224 */ /* 0x000fe200078e0000 */
[----:B------:R-:W-:Y:S06]  /*0da0*/  BRA `(.L_x_3122) ;  /* 0x0000000000107947 */ /* 0x000fec0003800000 */
.L_x_3121:
[----:B------:R-:W0:Y:S02]  /*0db0*/  MUFU.RCP R3, R0 ;  /* 0x0000000000037308 */ /* 0x000e240000001000 */
[----:B0-----:R-:W-:-:S04]  /*0dc0*/  FFMA R2, R0, R3, -1 ;  /* 0xbf80000000027423 */ /* 0x001fc80000000003 */
[----:B------:R-:W-:-:S04]  /*0dd0*/  FADD.FTZ R2, -R2, -RZ ;  /* 0x800000ff02027221 */ /* 0x000fc80000010100 */
[----:B------:R-:W-:-:S07]  /*0de0*/  FFMA R2, R3, R2, R3 ;  /* 0x0000000203027223 */ /* 0x000fce0000000003 */
.L_x_3122:
        /* <DEDUP_REMOVED lines=8> */
.L_x_3170:
        /* <DEDUP_REMOVED lines=30> */
.L_x_3126:
[----:B------:R0:W5:Y:S02]  /*1050*/  LDG.E.128 R44, desc[UR12][R70.64] ;  /* 0x0000000c462c7981 */ /* 0x000164000c1e1d00 */
.L_x_3127:
[----:B------:R-:W-:Y:S05]  /*1060*/  BSYNC.RECONVERGENT B1 ;  /* 0x0000000000017941 */ /* 0x000fea0003800200 */
.L_x_3125:
        /* <DEDUP_REMOVED lines=18> */
.L_x_3129:
[----:B------:R-:W2:Y:S02]  /*1190*/  LDG.E.64 R70, desc[UR12][R70.64] ;  /* 0x0000000c46467981 */ /* 0x000ea4000c1e1b00 */
[C-C-:B--2---:R-:W-:Y:S02]  /*11a0*/  SHF.R.U64 R91, R70.reuse, 0x10, R71.reuse ;  /* 0x00000010465b7819 */ /* 0x144fe40000001247 */
[----:B------:R-:W-:Y:S02]  /*11b0*/  SHF.R.U32.HI R94, RZ, 0x10, R71 ;  /* 0x00000010ff5e7819 */ /* 0x000fe40000011647 */
[----:B------:R-:W-:Y:S02]  /*11c0*/  PRMT R64, R70, 0x7610, R64 ;  /* 0x0000761046407816 */ /* 0x000fe40000000040 */
[----:B------:R-:W-:-:S07]  /*11d0*/  PRMT R93, R71, 0x7610, R93 ;  /* 0x00007610475d7816 */ /* 0x000fce000000005d */
.L_x_3130:
[----:B------:R-:W-:Y:S05]  /*11e0*/  BSYNC.RECONVERGENT B1 ;  /* 0x0000000000017941 */ /* 0x000fea0003800200 */
.L_x_3128:
[----:B-----5:R-:W-:Y:S02]  /*11f0*/  IMAD.U32 R71, R64, 0x10000, RZ ;  /* 0x0001000040477824 */ /* 0x020fe400078e00ff */
[----:B------:R-:W-:Y:S01]  /*1200*/  FMUL R3, R44, UR14 ;  /* 0x0000000e2c037c20 */ /* 0x000fe20008400000 */
[----:B------:R-:W-:Y:S01]  /*1210*/  FMUL R64, R45, UR14 ;  /* 0x0000000e2d407c20 */ /* 0x000fe20008400000 */
[----:B------:R-:W-:Y:S02]  /*1220*/  IMAD.U32 R44, R91, 0x10000, RZ ;  /* 0x000100005b2c7824 */ /* 0x000fe400078e00ff */
[-C--:B------:R-:W-:Y:S01]  /*1230*/  FMUL R96, R50, R71.reuse ;  /* 0x0000004732607220 */ /* 0x080fe20000400000 */
[----:B------:R-:W-:Y:S01]  /*1240*/  FFMA R40, R3, R71, R40 ;  /* 0x0000004703287223 */ /* 0x000fe20000000028 */
[----:B------:R-:W-:Y:S01]  /*1250*/  SHF.L.U32 R71, R93, 0x10, RZ ;  /* 0x000000105d477819 */ /* 0x000fe200000006ff */
[-C--:B------:R-:W-:Y:S01]  /*1260*/  FFMA R41, R64, R44.reuse, R41 ;  /* 0x0000002c40297223 */ /* 0x080fe20000000029 */
[----:B------:R-:W-:Y:S01]  /*1270*/  ISETP.GE.AND P0, PT, R51, UR11, PT ;  /* 0x0000000b33007c0c */ /* 0x000fe2000bf06270 */
        /* <DEDUP_REMOVED lines=26> */
.L_x_3132:
        /* <DEDUP_REMOVED lines=9> */
.L_x_3133:
[----:B------:R-:W-:Y:S05]  /*14b0*/  BSYNC.RECONVERGENT B1 ;  /* 0x0000000000017941 */ /* 0x000fea0003800200 */
.L_x_3131:
        /* <DEDUP_REMOVED lines=22> */
.L_x_3135:
[----:B------:R-:W-:Y:S05]  /*1620*/  BSYNC.RECONVERGENT B1 ;  /* 0x0000000000017941 */ /* 0x000fea0003800200 */
.L_x_3134:
[----:B-----5:R-:W-:Y:S02]  /*1630*/  IMAD.U32 R89, R70, 0x10000, RZ ;  /* 0x0001000046597824 */ /* 0x020fe400078e00ff */
[----:B------:R-:W-:Y:S01]  /*1640*/  FMUL R66, R45, UR14 ;  /* 0x0000000e2d427c20 */ /* 0x000fe20008400000 */
[----:B------:R-:W-:Y:S01]  /*1650*/  IMAD.U32 R44, R44, 0x10000, RZ ;  /* 0x000100002c2c7824 */ /* 0x000fe200078e00ff */
[----:B------:R-:W-:Y:S01]  /*1660*/  ISETP.GE.AND P0, PT, R13, UR11, PT ;  /* 0x0000000b0d007c0c */ /* 0x000fe2000bf06270 */
[-C--:B------:R-:W-:Y:S01]  /*1670*/  FMUL R90, R26, R89.reuse ;  /* 0x000000591a5a7220 */ /* 0x080fe20000400000 */
[----:B------:R-:W-:Y:S01]  /*1680*/  FFMA R36, R63, R89, R36 ;  /* 0x000000593f247223 */ /* 0x000fe20000000024 */
[-C--:B------:R-:W-:Y:S01]  /*1690*/  FFMA R37, R66, R44.reuse, R37 ;  /* 0x0000002c42257223 */ /* 0x080fe20000000025 */
[----:B------:R-:W-:Y:S01]  /*16a0*/  FMUL R89, R25, R44 ;  /* 0x0000002c19597220 */ /* 0x000fe20000400000 */
[----:B------:R-:W-:Y:S01]  /*16b0*/  SHF.L.U32 R71, R71, 0x10, RZ ;  /* 0x0000001047477819 */ /* 0x000fe200000006ff */
[----:B------:R-:W-:Y:S01]  /*16c0*/  FADD R44, R95, R90 ;  /* 0x0000005a5f2c7221 */ /* 0x000fe20000000000 */
[----:B------:R-:W-:Y:S01]  /*16d0*/  FFMA R45, R63, R90, R100 ;  /* 0x0000005a3f2d7223 */ /* 0x000fe20000000064 */
[----:B------:R-:W-:Y:S01]  /*16e0*/  FMUL R85, R46, UR14 ;  /* 0x0000000e2e557c20 */ /* 0x000fe20008400000 */
[----:B0-----:R-:W-:Y:S01]  /*16f0*/  FMUL R87, R47, UR14 ;  /* 0x0000000e2f577c20 */ /* 0x001fe20008400000 */
[----:B------:R-:W-:-:S02]  /*1700*/  IMAD.U32 R46, R88, 0x10000, RZ ;  /* 0x00010000582e7824 */ /* 0x000fc400078e00ff */
        /* <DEDUP_REMOVED lines=20> */
.L_x_3137:
        /* <DEDUP_REMOVED lines=9> */
.L_x_3138:
[----:B------:R-:W-:Y:S05]  /*18e0*/  BSYNC.RECONVERGENT B1 ;  /* 0x0000000000017941 */ /* 0x000fea0003800200 */
.L_x_3136:
        /* <DEDUP_REMOVED lines=22> */
.L_x_3140:
[----:B------:R-:W-:Y:S05]  /*1a50*/  BSYNC.RECONVERGENT B1 ;  /* 0x0000000000017941 */ /* 0x000fea0003800200 */
.L_x_3139:
        /* <DEDUP_REMOVED lines=11> */
[----:B0-----:R-:W-:Y:S01]  /*1b10*/  FMUL R80, R47, UR14 ;  /* 0x0000000e2f507c20 */ /* 0x001fe20008400000 */
        /* <DEDUP_REMOVED lines=22> */
.L_x_3142:
        /* <DEDUP_REMOVED lines=9> */
.L_x_3143:
[----:B------:R-:W-:Y:S05]  /*1d10*/  BSYNC.RECONVERGENT B1 ;  /* 0x0000000000017941 */ /* 0x000fea0003800200 */
.L_x_3141:
[----:B------:R-:W-:-:S03]  /*1d20*/  IMAD.WIDE R72, R61, 0x2, R72 ;  /* 0x000000023d487825 */ /* 0x000fc600078e0248 */
[----:B------:R-:W-:-:S04]  /*1d30*/  LOP3.LUT P0, RZ, R72, 0x7, RZ, 0xc0, !PT ;  /* 0x0000000748ff7812 */ /* 0x000fc8000780c0ff */
[----:B------:R-:W-:-:S13]  /*1d40*/  ISETP.LT.U32.OR P0, PT, R5, 0x4, P0 ;  /* 0x000000040500780c */ /* 0x000fda0000701470 */
[----:B------:R-:W2:Y:S01]  /*1d50*/  @!P0 LDG.E.64 R68, desc[UR12][R72.64] ;  /* 0x0000000c48448981 */ /* 0x000ea2000c1e1b00 */
        /* <DEDUP_REMOVED lines=18> */
.L_x_3145:
[----:B------:R-:W-:Y:S05]  /*1e80*/  BSYNC.RECONVERGENT B1 ;  /* 0x0000000000017941 */ /* 0x000fea0003800200 */
.L_x_3144:
[----:B-----5:R-:W-:Y:S02]  /*1e90*/  IMAD.U32 R71, R68, 0x10000, RZ ;  /* 0x0001000044477824 */ /* 0x020fe400078e00ff */
[----:B------:R-:W-:Y:S01]  /*1ea0*/  FMUL R67, R46, UR14 ;  /* 0x0000000e2e437c20 */ /* 0x000fe20008400000 */
[----:B------:R-:W-:Y:S02]  /*1eb0*/  IMAD.U32 R46, R44, 0x10000, RZ ;  /* 0x000100002c2e7824 */ /* 0x000fe400078e00ff */
[----:B------:R-:W-:Y:S01]  /*1ec0*/  FMUL R62, R45, UR14 ;  /* 0x0000000e2d3e7c20 */ /* 0x000fe20008400000 */
[-C--:B------:R-:W-:Y:S01]  /*1ed0*/  FMUL R78, R18, R71.reuse ;  /* 0x00000047124e7220 */ /* 0x080fe20000400000 */
[----:B------:R-:W-:Y:S01]  /*1ee0*/  FFMA R28, R61, R71, R28 ;  /* 0x000000473d1c7223 */ /* 0x000fe2000000001c */
[----:B------:R-:W-:Y:S01]  /*1ef0*/  SHF.L.U32 R71, R69, 0x10, RZ ;  /* 0x0000001045477819 */ /* 0x000fe200000006ff */
[----:B------:R-:W-:Y:S01]  /*1f00*/  FMUL R69, R17, R46 ;  /* 0x0000002e11457220 */ /* 0x000fe20000400000 */
[----:B------:R-:W-:Y:S01]  /*1f10*/  FADD R44, R95, R78 ;  /* 0x0000004e5f2c7221 */ /* 0x000fe20000000000 */
[----:B------:R-:W-:Y:S01]  /*1f20*/  FFMA R45, R61, R78, R100 ;  /* 0x0000004e3d2d7223 */ /* 0x000fe20000000064 */
[----:B------:R-:W-:Y:S01]  /*1f30*/  FMUL R77, R47, UR14 ;  /* 0x0000000e2f4d7c20 */ /* 0x000fe20008400000 */
[----:B------:R-:W-:-:S02]  /*1f40*/  IMAD.U32 R70, R70, 0x10000, RZ ;  /* 0x0001000046467824 */ /* 0x000fc400078e00ff */
[----:B------:R-:W-:Y:S01]  /*1f50*/  FADD R47, R44, R69 ;  /* 0x000000452c2f7221 */ /* 0x000fe20000000000 */
[----:B------:R-:W-:Y:S01]  /*1f60*/  FMUL R68, R16, R71 ;  /* 0x0000004710447220 */ /* 0x000fe20000400000 */
[C---:B------:R-:W-:Y:S01]  /*1f70*/  FFMA R44, R62.reuse, R69, R45 ;  /* 0x000000453e2c7223 */ /* 0x040fe2000000002d */
        /* <DEDUP_REMOVED lines=8> */
.L_x_3124:
[----:B------:R-:W-:Y:S05]  /*2000*/  BSYNC.RECONVERGENT B0 ;  /* 0x0000000000007941 */ /* 0x000fea0003800200 */
.L_x_3123:
[----:B------:R-:W3:Y:S02]  /*2010*/  LDC R98, c[0x0][0x384] ;  /* 0x0000e100ff627b82 */ /* 0x000ee40000000800 */
[----:B---3--:R-:W-:-:S13]  /*2020*/  ISETP.NE.AND P0, PT, R98, 0x1, PT ;  /* 0x000000016200780c */ /* 0x008fda0003f05270 */
[----:B------:R-:W-:Y:S05]  /*2030*/  @P0 BRA `(.L_x_3146) ;  /* 0x0000000000c80947 */ /* 0x000fea0003800000 */
[----:B------:R-:W3:Y:S01]  /*2040*/  SHFL.DOWN PT, R44, R95, 0x10, 0x1f ;  /* 0x0a001f005f2c7f89 */ /* 0x000ee200000e0000 */
[----:B------:R-:W4:Y:S01]  /*2050*/  S2UR UR6, SR_CgaCtaId ;  /* 0x00000000000679c3 */ /* 0x000f220000008800 */
[----:B------:R-:W-:Y:S01]  /*2060*/  ISETP.NE.AND P0, PT, R56, RZ, PT ;  /* 0x000000ff3800720c */ /* 0x000fe20003f05270 */
[----:B------:R-:W-:Y:S01]  /*2070*/  UMOV UR7, 0x400 ;  /* 0x0000040000077882 */ /* 0x000fe20000000000 */
[----:B------:R-:W5:Y:S01]  /*2080*/  SHFL.DOWN PT, R45, R100, 0x10, 0x1f ;  /* 0x0a001f00642d7f89 */ /* 0x000f6200000e0000 */
[----:B------:R-:W-:Y:S02]  /*2090*/  PLOP3.LUT P5, PT, PT, PT, UP0, 0x80, 0x8 ;  /* 0x000000000008781c */ /* 0x000fe40003faf008 */
[----:B------:R-:W-:-:S08]  /*20a0*/  PLOP3.LUT P4, PT, PT, PT, PT, 0x8, 0x80 ;  /* 0x000000000080781c */ /* 0x000fd00003f8e170 */
[----:B------:R-:W-:Y:S01]  /*20b0*/  @!P0 PLOP3.LUT P4, PT, P5, PT, PT, 0x80, 0x8 ;  /* 0x000000000008881c */ /* 0x000fe20002f8f070 */
[----:B---3--:R-:W-:Y:S01]  /*20c0*/  FADD R44, R44, R95 ;  /* 0x0000005f2c2c7221 */ /* 0x008fe20000000000 */
[----:B-----5:R-:W-:-:S04]  /*20d0*/  FADD R45, R45, R100 ;  /* 0x000000642d2d7221 */ /* 0x020fc80000000000 */
[----:B------:R-:W3:Y:S04]  /*20e0*/  SHFL.DOWN PT, R47, R44, 0x8, 0x1f ;  /* 0x09001f002c2f7f89 */ /* 0x000ee800000e0000 */
[----:B------:R-:W5:Y:S01]  /*20f0*/  SHFL.DOWN PT, R46, R45, 0x8, 0x1f ;  /* 0x09001f002d2e7f89 */ /* 0x000f6200000e0000 */
[----:B---3--:R-:W-:Y:S01]  /*2100*/  FADD R47, R44, R47 ;  /* 0x0000002f2c2f7221 */ /* 0x008fe20000000000 */
[----:B-----5:R-:W-:-:S04]  /*2110*/  FADD R46, R45, R46 ;  /* 0x0000002e2d2e7221 */ /* 0x020fc80000000000 */
[----:B------:R-:W3:Y:S04]  /*2120*/  SHFL.DOWN PT, R70, R47, 0x4, 0x1f ;  /* 0x08801f002f467f89 */ /* 0x000ee800000e0000 */
[----:B------:R-:W5:Y:S01]  /*2130*/  SHFL.DOWN PT, R71, R46, 0x4, 0x1f ;  /* 0x08801f002e477f89 */ /* 0x000f6200000e0000 */
[----:B---3--:R-:W-:Y:S01]  /*2140*/  FADD R70, R47, R70 ;  /* 0x000000462f467221 */ /* 0x008fe20000000000 */
[----:B----4-:R-:W-:Y:S01]  /*2150*/  IMAD.U32 R47, RZ, RZ, UR6 ;  /* 0x00000006ff2f7e24 */ /* 0x010fe2000f8e00ff */
[----:B------:R-:W-:Y:S01]  /*2160*/  ULEA UR6, UR6, UR7, 0x18 ;  /* 0x0000000706067291 */ /* 0x000fe2000f8ec0ff */
[----:B-----5:R-:W-:Y:S02]  /*2170*/  FADD R71, R46, R71 ;  /* 0x000000472e477221 */ /* 0x020fe40000000000 */
[----:B--2---:R-:W2:Y:S01]  /*2180*/  SHFL.DOWN PT, R73, R70, 0x2, 0x1f ;  /* 0x08401f0046497f89 */ /* 0x004ea200000e0000 */
[----:B------:R-:W-:Y:S01]  /*2190*/  @!P0 LEA R47, R47, UR7, 0x18 ;  /* 0x000000072f2f8c11 */ /* 0x000fe2000f8ec0ff */
[----:B------:R-:W-:-:S02]  /*21a0*/  UIADD3 UR7, UPT, UPT, UR6, 0x24, URZ ;  /* 0x0000002406077890 */ /* 0x000fc4000fffe0ff */
[----:B------:R-:W3:Y:S01]  /*21b0*/  SHFL.DOWN PT, R72, R71, 0x2, 0x1f ;  /* 0x08401f0047487f89 */ /* 0x000ee200000e0000 */
[----:B------:R-:W-:Y:S01]  /*21c0*/  @!UP0 UIADD3 UR7, UPT, UPT, UR6, 0x4, URZ ;  /* 0x0000000406078890 */ /* 0x000fe2000fffe0ff */
[----:B------:R-:W-:Y:S01]  /*21d0*/  @P4 VIADD R47, R47, 0x20 ;  /* 0x000000202f2f4836 */ /* 0x000fe20000000000 */
[----:B------:R-:W-:Y:S02]  /*21e0*/  UIADD3 UR8, UPT, UPT, UR6, 0x2c, URZ ;  /* 0x0000002c06087890 */ /* 0x000fe4000fffe0ff */
[----:B------:R-:W-:Y:S02]  /*21f0*/  @!UP0 UIADD3 UR8, UPT, UPT, UR6, 0xc, URZ ;  /* 0x0000000c06088890 */ /* 0x000fe4000fffe0ff */
[----:B------:R-:W-:Y:S01]  /*2200*/  @!P0 LEA R47, R52, R47, 0x3 ;  /* 0x0000002f342f8211 */ /* 0x000fe200078e18ff */
[----:B------:R-:W-:Y:S02]  /*2210*/  UIADD3 UR9, UPT, UPT, UR6, 0x34, URZ ;  /* 0x0000003406097890 */ /* 0x000fe4000fffe0ff */
[----:B------:R-:W-:-:S02]  /*2220*/  @!UP0 UIADD3 UR9, UPT, UPT, UR6, 0x14, URZ ;  /* 0x0000001406098890 */ /* 0x000fc4000fffe0ff */
[----:B------:R-:W-:Y:S02]  /*2230*/  UIADD3 UR10, UPT, UPT, UR6, 0x3c, URZ ;  /* 0x0000003c060a7890 */ /* 0x000fe4000fffe0ff */
[----:B------:R-:W-:Y:S01]  /*2240*/  @!UP0 UIADD3 UR10, UPT, UPT, UR6, 0x1c, URZ ;  /* 0x0000001c060a8890 */ /* 0x000fe2000fffe0ff */
[----:B--2---:R-:W-:Y:S01]  /*2250*/  FADD R73, R70, R73 ;  /* 0x0000004946497221 */ /* 0x004fe20000000000 */
[----:B---3--:R-:W-:-:S04]  /*2260*/  FADD R72, R71, R72 ;  /* 0x0000004847487221 */ /* 0x008fc80000000000 */
[----:B------:R-:W2:Y:S04]  /*2270*/  SHFL.DOWN PT, R44, R73, 0x1, 0x1f ;  /* 0x08201f00492c7f89 */ /* 0x000ea800000e0000 */
[----:B------:R-:W3:Y:S01]  /*2280*/  SHFL.DOWN PT, R45, R72, 0x1, 0x1f ;  /* 0x08201f00482d7f89 */ /* 0x000ee200000e0000 */
[----:B--2---:R-:W-:Y:S01]  /*2290*/  FADD R44, R73, R44 ;  /* 0x0000002c492c7221 */ /* 0x004fe20000000000 */
[----:B---3--:R-:W-:-:S05]  /*22a0*/  FADD R45, R72, R45 ;  /* 0x0000002d482d7221 */ /* 0x008fca0000000000 */
[----:B------:R-:W-:Y:S01]  /*22b0*/  @!P0 STS.64 [R47], R44 ;  /* 0x0000002c2f008388 */ /* 0x000fe20000000a00 */
[----:B------:R-:W-:Y:S06]  /*22c0*/  BAR.SYNC.DEFER_BLOCKING 0x0 ;  /* 0x0000000000007b1d */ /* 0x000fec0000010000 */
[----:B------:R-:W2:Y:S04]  /*22d0*/  LDS R46, [UR7] ;  /* 0x00000007ff2e7984 */ /* 0x000ea80008000800 */
[----:B------:R-:W3:Y:S04]  /*22e0*/  LDS R71, [UR8] ;  /* 0x00000008ff477984 */ /* 0x000ee80008000800 */
[----:B------:R-:W4:Y:S04]  /*22f0*/  LDS R73, [UR9] ;  /* 0x00000009ff497984 */ /* 0x000f280008000800 */
[----:B01----:R-:W0:Y:S01]  /*2300*/  LDS R75, [UR10] ;  /* 0x0000000aff4b7984 */ /* 0x003e220008000800 */
[----:B--2---:R-:W-:-:S04]  /*2310*/  FADD R46, RZ, R46 ;  /* 0x0000002eff2e7221 */ /* 0x004fc80000000000 */
[----:B---3--:R-:W-:-:S04]  /*2320*/  FADD R46, R46, R71 ;  /* 0x000000472e2e7221 */ /* 0x008fc80000000000 */
[----:B----4-:R-:W-:-:S04]  /*2330*/  FADD R46, R46, R73 ;  /* 0x000000492e2e7221 */ /* 0x010fc80000000000 */
[----:B0-----:R-:W-:Y:S01]  /*2340*/  FADD R75, R46, R75 ;  /* 0x0000004b2e4b7221 */ /* 0x001fe20000000000 */
[----:B------:R-:W-:Y:S06]  /*2350*/  BRA `(.L_x_3147) ;  /* 0x0000000c00307947 */ /* 0x000fec0003800000 */
.L_x_3146:
[----:B------:R-:W3:Y:S01]  /*2360*/  SHFL.DOWN PT, R44, R95, 0x10, 0x1f ;  /* 0x0a001f005f2c7f89 */ /* 0x000ee200000e0000 */
[----:B------:R-:W4:Y:S01]  /*2370*/  S2UR UR7, SR_CgaCtaId ;  /* 0x00000000000779c3 */ /* 0x000f220000008800 */
[----:B------:R-:W-:Y:S01]  /*2380*/  UMOV UR6, 0x400 ;  /* 0x0000040000067882 */ /* 0x000fe20000000000 */
[----:B------:R-:W-:Y:S01]  /*2390*/  ISETP.NE.AND P4, PT, R56, RZ, PT ;  /* 0x000000ff3800720c */ /* 0x000fe20003f85270 */
[----:B------:R-:W5:Y:S01]  /*23a0*/  SHFL.DOWN PT, R45, R100, 0x10, 0x1f ;  /* 0x0a001f00642d7f89 */ /* 0x000f6200000e0000 */
[----:B------:R-:W-:Y:S01]  /*23b0*/  ISETP.NE.AND P0, PT, R57, RZ, PT ;  /* 0x000000ff3900720c */ /* 0x000fe20003f05270 */
[----:B------:R-:W-:Y:S01]  /*23c0*/  BSSY.RECONVERGENT B0, `(.L_x_3148) ;  /* 0x000002e000007945 */ /* 0x000fe20003800200 */
[----:B---3--:R-:W-:Y:S01]  /*23d0*/  FADD R44, R44, R95 ;  /* 0x0000005f2c2c7221 */ /* 0x008fe20000000000 */
[----:B----4-:R-:W-:Y:S01]  /*23e0*/  ULEA UR6, UR7, UR6, 0x18 ;  /* 0x0000000607067291 */ /* 0x010fe2000f8ec0ff */
[----:B-----5:R-:W-:-:S03]  /*23f0*/  FADD R45, R45, R100 ;  /* 0x000000642d2d7221 */ /* 0x020fc60000000000 */
[----:B------:R-:W3:Y:S01]  /*2400*/  SHFL.DOWN PT, R47, R44, 0x8, 0x1f ;  /* 0x09001f002c2f7f89 */ /* 0x000ee200000e0000 */
[----:B------:R-:W-:-:S03]  /*2410*/  UIADD3 UR7, UPT, UPT, UR6, 0x20, URZ ;  /* 0x0000002006077890 */ /* 0x000fc6000fffe0ff */
[----:B------:R-:W4:Y:S01]  /*2420*/  SHFL.DOWN PT, R46, R45, 0x8, 0x1f ;  /* 0x09001f002d2e7f89 */ /* 0x000f2200000e0000 */
[----:B------:R-:W-:Y:S01]  /*2430*/  USEL UR7, UR7, UR6, UP0 ;  /* 0x0000000607077287 */ /* 0x000fe20008000000 */
[----:B---3--:R-:W-:Y:S01]  /*2440*/  FADD R47, R44, R47 ;  /* 0x0000002f2c2f7221 */ /* 0x008fe20000000000 */
[----:B----4-:R-:W-:-:S04]  /*2450*/  FADD R46, R45, R46 ;  /* 0x0000002e2d2e7221 */ /* 0x010fc80000000000 */
[----:B------:R-:W3:Y:S01]  /*2460*/  SHFL.DOWN PT, R70, R47, 0x4, 0x1f ;  /* 0x08801f002f467f89 */ /* 0x000ee200000e0000 */
[----:B------:R-:W4:Y:S03]  /*2470*/  LDC.64 R44, c[0x0][0x3b0] ;  /* 0x0000ec00ff2c7b82 */ /* 0x000f260000000a00 */
[----:B------:R-:W5:Y:S01]  /*2480*/  SHFL.DOWN PT, R71, R46, 0x4, 0x1f ;  /* 0x08801f002e477f89 */ /* 0x000f6200000e0000 */
[----:B---3--:R-:W-:Y:S01]  /*2490*/  FADD R70, R47, R70 ;  /* 0x000000462f467221 */ /* 0x008fe20000000000 */
[----:B-----5:R-:W-:-:S04]  /*24a0*/  FADD R71, R46, R71 ;  /* 0x000000472e477221 */ /* 0x020fc80000000000 */
[----:B--2---:R-:W2:Y:S04]  /*24b0*/  SHFL.DOWN PT, R73, R70, 0x2, 0x1f ;  /* 0x08401f0046497f89 */ /* 0x004ea800000e0000 */
[----:B------:R-:W3:Y:S01]  /*24c0*/  SHFL.DOWN PT, R72, R71, 0x2, 0x1f ;  /* 0x08401f0047487f89 */ /* 0x000ee200000e0000 */
[----:B--2---:R-:W-:Y:S01]  /*24d0*/  FADD R73, R70, R73 ;  /* 0x0000004946497221 */ /* 0x004fe20000000000 */
[----:B------:R-:W-:Y:S01]  /*24e0*/  @!P4 LEA R70, R52, UR7, 0x3 ;  /* 0x000000073446cc11 */ /* 0x000fe2000f8e18ff */
[----:B---3--:R-:W-:-:S03]  /*24f0*/  FADD R72, R71, R72 ;  /* 0x0000004847487221 */ /* 0x008fc60000000000 */
[----:B01----:R-:W0:Y:S04]  /*2500*/  SHFL.DOWN PT, R74, R73, 0x1, 0x1f ;  /* 0x08201f00494a7f89 */ /* 0x003e2800000e0000 */
[----:B------:R-:W1:Y:S01]  /*2510*/  SHFL.DOWN PT, R75, R72, 0x1, 0x1f ;  /* 0x08201f00484b7f89 */ /* 0x000e6200000e0000 */
[----:B0-----:R-:W-:Y:S01]  /*2520*/  FADD R46, R73, R74 ;  /* 0x0000004a492e7221 */ /* 0x001fe20000000000 */
[----:B-1----:R-:W-:Y:S01]  /*2530*/  FADD R47, R72, R75 ;  /* 0x0000004b482f7221 */ /* 0x002fe20000000000 */
[----:B------:R-:W-:-:S04]  /*2540*/  CS2R R74, SRZ ;  /* 0x00000000004a7805 */ /* 0x000fc8000001ff00 */
[----:B------:R0:W-:Y:S01]  /*2550*/  @!P4 STS.64 [R70], R46 ;  /* 0x0000002e4600c388 */ /* 0x0001e20000000a00 */
[----:B------:R-:W-:Y:S06]  /*2560*/  BAR.SYNC.DEFER_BLOCKING 0x0 ;  /* 0x0000000000007b1d */ /* 0x000fec0000010000 */
[----:B----4-:R-:W-:Y:S05]  /*2570*/  @P0 BRA `(.L_x_3149) ;  /* 0x0000000000480947 */ /* 0x010fea0003800000 */
        /* <DEDUP_REMOVED lines=18> */
.L_x_3149:
[----:B------:R-:W-:Y:S05]  /*26a0*/  BSYNC.RECONVERGENT B0 ;  /* 0x0000000000007941 */ /* 0x000fea0003800200 */
.L_x_3148:
        /* <DEDUP_REMOVED lines=31> */
.L_x_3151:
[----:B------:R-:W2:Y:S04]  /*28a0*/  LDG.E.STRONG.GPU R70, desc[UR12][R44.64] ;  /* 0x0000000c2c467981 */ /* 0x000ea8000c1ef900 */
[----:B--2---:R-:W-:Y:S01]  /*28b0*/  CCTL.IVALL ;  /* 0x00000000ff00798f */ /* 0x004fe20002000000 */
[----:B------:R-:W-:Y:S05]  /*28c0*/  YIELD ;  /* 0x0000000000007946 */ /* 0x000fea0003800000 */
[----:B------:R-:W-:-:S13]  /*28d0*/  ISETP.NE.AND P0, PT, R70, R71, PT ;  /* 0x000000474600720c */ /* 0x000fda0003f05270 */
[----:B------:R-:W-:Y:S05]  /*28e0*/  @P0 BRA `(.L_x_3151) ;  /* 0xfffffffc00ec0947 */ /* 0x000fea000383ffff */
.L_x_3150:
        /* <DEDUP_REMOVED lines=12> */
[----:B------:R-:W-:Y:S01]  /*29b0*/  IMAD.MOV.U32 R70, RZ, RZ, RZ ;  /* 0x000000ffff467224 */ /* 0x000fe200078e00ff */
[----:B------:R-:W-:Y:S01]  /*29c0*/  MOV R72, R4 ;  /* 0x0000000400487202 */ /* 0x000fe20000000f00 */
[----:B------:R-:W-:-:S07]  /*29d0*/  IMAD.MOV.U32 R71, RZ, RZ, R56 ;  /* 0x000000ffff477224 */ /* 0x000fce00078e0038 */
.L_x_3156:
        /* <DEDUP_REMOVED lines=37> */
.L_x_3155:
[----:B------:R-:W-:Y:S05]  /*2c30*/  BSYNC.RECONVERGENT B1 ;  /* 0x0000000000017941 */ /* 0x000fea0003800200 */
.L_x_3154:
        /* <DEDUP_REMOVED lines=13> */
[----:B------:R-:W-:Y:S01]  /*2d10*/  IADD3 R71, PT, PT, R71, 0x100, RZ ;  /* 0x0000010047477810 */ /* 0x000fe20007ffe0ff */
        /* <DEDUP_REMOVED lines=8> */
.L_x_3158:
[----:B------:R-:W-:Y:S05]  /*2da0*/  BSYNC.RECONVERGENT B1 ;  /* 0x0000000000017941 */ /* 0x000fea0003800200 */
.L_x_3157:
        /* <DEDUP_REMOVED lines=14> */
.L_x_3160:
[----:B------:R-:W-:Y:S05]  /*2e90*/  BSYNC.RECONVERGENT B1 ;  /* 0x0000000000017941 */ /* 0x000fea0003800200 */
.L_x_3159:
        /* <DEDUP_REMOVED lines=11> */
.L_x_3153:
[----:B------:R-:W-:Y:S05]  /*2f50*/  BSYNC.RECONVERGENT B0 ;  /* 0x0000000000007941 */ /* 0x000fea0003800200 */
.L_x_3152:
        /* <DEDUP_REMOVED lines=12> */
.L_x_3147:
[----:B------:R-:W-:Y:S04]  /*3020*/  BSSY.RECONVERGENT B0, `(.L_x_3161) ;  /* 0x000006a000007945 */ /* 0x000fe80003800200 */
[----:B------:R-:W-:Y:S05]  /*3030*/  @P1 BRA `(.L_x_3162) ;  /* 0x0000000400a01947 */ /* 0x000fea0003800000 */
[----:B------:R-:W0:Y:S01]  /*3040*/  LDC.64 R70, c[0x0][0x3e8] ;  /* 0x0000fa00ff467b82 */ /* 0x000e220000000a00 */
        /* <DEDUP_REMOVED lines=25> */
.L_x_3164:
[----:B------:R0:W-:Y:S02]  /*31e0*/  STG.E.128 desc[UR12][R72.64], R44 ;  /* 0x0000002c48007986 */ /* 0x0001e4000c101d0c */
.L_x_3165:
[----:B------:R-:W-:Y:S05]  /*31f0*/  BSYNC.RECONVERGENT B1 ;  /* 0x0000000000017941 */ /* 0x000fea0003800200 */
.L_x_3163:
        /* <DEDUP_REMOVED lines=8> */
[----:B------:R-:W-:Y:S01]  /*3280*/  FMUL R44, R44, UR14 ;  /* 0x0000000e2c2c7c20 */ /* 0x000fe20008400000 */
[----:B------:R-:W-:Y:S01]  /*3290*/  FMUL R45, R45, UR14 ;  /* 0x0000000e2d2d7c20 */ /* 0x000fe20008400000 */
[----:B------:R-:W-:Y:S01]  /*32a0*/  FMUL R46, R46, UR14 ;  /* 0x0000000e2e2e7c20 */ /* 0x000fe20008400000 */
[----:B------:R-:W-:Y:S01]  /*32b0*/  LOP3.LUT P0, RZ, R72, 0xf, RZ, 0xc0, !PT ;  /* 0x0000000f48ff7812 */ /* 0x000fe2000780c0ff */
[----:B------:R-:W-:Y:S01]  /*32c0*/  FMUL R47, R47, UR14 ;  /* 0x0000000e2f2f7c20 */ /* 0x000fe20008400000 */
[----:B------:R-:W-:Y:S01]  /*32d0*/  BSSY.RECONVERGENT B1, `(.L_x_3166) ;  /* 0x000000d000017945 */ /* 0x000fe20003800200 */
[----:B------:R-:W-:Y:S02]  /*32e0*/  ISETP.GE.AND P4, PT, R13, UR11, PT ;  /* 0x0000000b0d007c0c */ /* 0x000fe4000bf86270 */
[----:B------:R-:W-:-:S13]  /*32f0*/  ISETP.LT.U32.OR P0, PT, R10, 0x4, P0 ;  /* 0x000000040a00780c */ /* 0x000fda0000701470 */
[----:B------:R0:W-:Y:S01]  /*3300*/  @!P0 STG.E.128 desc[UR12][R72.64], R44 ;  /* 0x0000002c48008986 */ /* 0x0001e2000c101d0c */
[----:B------:R-:W-:Y:S05]  /*3310*/  @!P0 BRA `(.L_x_3167) ;  /* 0x0000000000208947 */ /* 0x000fea0003800000 */
[C---:B------:R-:W-:Y:S02]  /*3320*/  ISETP.NE.AND P6, PT, R10.reuse, RZ, PT ;  /* 0x000000ff0a00720c */ /* 0x040fe40003fc5270 */
[C---:B------:R-:W-:Y:S02]  /*3330*/  ISETP.GE.U32.AND P0, PT, R10.reuse, 0x2, PT ;  /* 0x000000020a00780c */ /* 0x040fe40003f06070 */
[----:B------:R-:W-:-:S09]  /*3340*/  ISETP.GE.U32.AND P5, PT, R10, 0x3, PT ;  /* 0x000000030a00780c */ /* 0x000fd20003fa6070 */
[----:B------:R1:W-:Y:S01]  /*3350*/  @P6 STG.E desc[UR12][R72.64], R44 ;  /* 0x0000002c48006986 */ /* 0x0003e2000c10190c */
[----:B------:R-:W-:-:S03]  /*3360*/  ISETP.GE.U32.AND P6, PT, R10, 0x4, PT ;  /* 0x000000040a00780c */ /* 0x000fc60003fc6070 */
[----:B------:R1:W-:Y:S04]  /*3370*/  @P0 STG.E desc[UR12][R72.64+0x4], R45 ;  /* 0x0000042d48000986 */ /* 0x0003e8000c10190c */
[----:B------:R1:W-:Y:S06]  /*3380*/  @P5 STG.E desc[UR12][R72.64+0x8], R46 ;  /* 0x0000082e48005986 */ /* 0x0003ec000c10190c */
[----:B------:R1:W-:Y:S02]  /*3390*/  @P6 STG.E desc[UR12][R72.64+0xc], R47 ;  /* 0x00000c2f48006986 */ /* 0x0003e4000c10190c */
.L_x_3167:
[----:B------:R-:W-:Y:S05]  /*33a0*/  BSYNC.RECONVERGENT B1 ;  /* 0x0000000000017941 */ /* 0x000fea0003800200 */
.L_x_3166:
        /* <DEDUP_REMOVED lines=25> */
.L_x_3169:
[----:B------:R-:W-:Y:S05]  /*3540*/  BSYNC.RECONVERGENT B1 ;  /* 0x0000000000017941 */ /* 0x000fea0003800200 */
.L_x_3168:
        /* <DEDUP_REMOVED lines=11> */
[----:B------:R-:W-:-:S03]  /*3600*/  FMUL R45, R45, UR14 ;  /* 0x0000000e2d2d7c20 */ /* 0x000fc60008400000 */
        /* <DEDUP_REMOVED lines=11> */
.L_x_3162:
[----:B------:R-:W-:Y:S05]  /*36c0*/  BSYNC.RECONVERGENT B0 ;  /* 0x0000000000007941 */ /* 0x000fea0003800200 */
.L_x_3161:
[----:B0123--:R-:W0:Y:S01]  /*36d0*/  LDC R45, c[0x0][0x380] ;  /* 0x0000e000ff2d7b82 */ /* 0x00fe220000000800 */
[----:B------:R-:W1:Y:S01]  /*36e0*/  LDCU UR6, c[0x0][0x388] ;  /* 0x00007100ff0677ac */ /* 0x000e620008000800 */
[----:B------:R-:W-:Y:S01]  /*36f0*/  UPLOP3.LUT UP0, UPT, UPT, UPT, UP0, 0x40, 0x4 ;  /* 0x000000000004789c */ /* 0x000fe20003f0e800 */
[----:B0-----:R-:W-:-:S05]  /*3700*/  IMAD.IADD R0, R0, 0x1, R45 ;  /* 0x0000000100007824 */ /* 0x001fca00078e022d */
[----:B-1----:R-:W-:-:S13]  /*3710*/  ISETP.GE.AND P0, PT, R0, UR6, PT ;  /* 0x0000000600007c0c */ /* 0x002fda000bf06270 */
[----:B------:R-:W-:Y:S05]  /*3720*/  @!P0 BRA `(.L_x_3170) ;  /* 0xffffffd400d08947 */ /* 0x000fea000383ffff */
.L_x_3120:
        /* <DEDUP_REMOVED lines=20> */
.L_x_3172:
[----:B------:R-:W-:Y:S05]  /*3870*/  BSYNC.RECONVERGENT B0 ;  /* 0x0000000000007941 */ /* 0x000fea0003800200 */
.L_x_3171:
        /* <DEDUP_REMOVED lines=19> */
.L_x_3174:
[----:B------:R-:W-:Y:S05]  /*39b0*/  BSYNC.RECONVERGENT B0 ;  /* 0x0000000000007941 */ /* 0x000fea0003800200 */
.L_x_3173:
        /* <DEDUP_REMOVED lines=19> */
.L_x_3176:
[----:B------:R-:W-:Y:S05]  /*3af0*/  BSYNC.RECONVERGENT B0 ;  /* 0x0000000000007941 */ /* 0x000fea0003800200 */
.L_x_3175:
        /* <DEDUP_REMOVED lines=18> */
        .weak           $__internal_30_$__cuda_sm20_rcp_rn_f32_slowpath
        .type           $__internal_30_$__cuda_sm20_rcp_rn_f32_slowpath,@function
        .size           $__internal_30_$__cuda_sm20_rcp_rn_f32_slowpath,(.L_x_5083 - $__internal_30_$__cuda_sm20_rcp_rn_f32_slowpath)
$__internal_30_$__cuda_sm20_rcp_rn_f32_slowpath:
        /* <DEDUP_REMOVED lines=15> */
.L_x_3177:
        /* <DEDUP_REMOVED lines=33> */
.L_x_3179:
[----:B------:R0:W1:Y:S02]  /*3f20*/  MUFU.RCP R2, R0 ;  /* 0x0000000000027308 */ /* 0x0000640000001000 */
.L_x_3178:
[----:B0123--:R-:W-:Y:S01]  /*3f30*/  IMAD.MOV.U32 R0, RZ, RZ, R2 ;  /* 0x000000ffff007224 */ /* 0x00ffe200078e0002 */
[----:B------:R-:W-:Y:S01]  /*3f40*/  MOV R2, R59 ;  /* 0x0000003b00027202 */ /* 0x000fe20000000f00 */
[----:B------:R-:W-:-:S04]  /*3f50*/  IMAD.MOV.U32 R3, RZ, RZ, 0x0 ;  /* 0x00000000ff037424 */ /* 0x000fc800078e00ff */
[----:B------:R-:W-:Y:S05]  /*3f60*/  RET.REL.NODEC R2 `(_ZN18transformer_engine13normalization26rmsnorm_bwd_general_kernelINS0_13Kernel_traitsI13__nv_bfloat16fS3_fjLj2048ELj1ELj1ELj4ELj16ENS0_18Kernel_traits_baseILj2048ES3_fS3_fjLj128EEEEELb0EEEvNS0_20BackwardKernelParamsE) ;  /* 0xffffffc002247950 */ /* 0x000fea0003c3ffff */
.L_x_3180:
        /* <DEDUP_REMOVED lines=9> */
.L_x_5083:


//--------------------- .text._ZN18transformer_engine13normalization26rmsnorm_bwd_general_kernelINS0_13Kernel_traitsI13__nv_bfloat16S3_S3_fjLj2048ELj1ELj1ELj4ELj16ENS0_18Kernel_traits_baseILj2048ES3_S3_S3_fjLj128EEEEELb0EEEvNS0_20BackwardKernelParamsE --------------------------
	.section	.text._ZN18transformer_engine13normalization26rmsnorm_bwd_general_kernelINS0_13Kernel_traitsI13__nv_bfloat16S3_S3_fjLj2048ELj1ELj1ELj4ELj16ENS0_18Kernel_traits_baseILj2048ES3_S3_S3_fjLj128EEEEELb0EEEvNS0_20BackwardKernelParamsE,"ax",@progbits
	.align	128
        .global         _ZN18transformer_engine13normalization26rmsnorm_bwd_general_kernelINS0_13Kernel_traitsI13__nv_bfloat16S3_S3_fjLj2048ELj1ELj1ELj4ELj16ENS0_18Kernel_traits_baseILj2048ES3_S3_S3_fjLj128EEEEELb0EEEvNS0_20BackwardKernelParamsE
        .type           _ZN18transformer_engine13normalization26rmsnorm_bwd_general_kernelINS0_13Kernel_traitsI13__nv_bfloat16S3_S3_fjLj2048ELj1ELj1ELj4ELj16ENS0_18Kernel_traits_baseILj2048ES3_S3_S3_fjLj128EEEEELb0EEEvNS0_20BackwardKernelParamsE,@function
        .size           _ZN18transformer_engine13normalization26rmsnorm_bwd_general_kernelINS0_13Kernel_traitsI13__nv_bfloat16S3_S3_fjLj2048ELj1ELj1ELj4ELj16ENS0_18Kernel_traits_baseILj2048ES3_S3_S3_fjLj128EEEEELb0EEEvNS0_20BackwardKernelParamsE,(.L_x_5084 - _ZN18transformer_engine13normalization26rmsnorm_bwd_general_kernelINS0_13Kernel_traitsI13__nv_bfloat16S3_S3_fjLj2048ELj1ELj1ELj4ELj16ENS0_18Kernel_traits_baseILj2048ES3_S3_S3_fjLj128EEEEELb0EEEvNS0_20BackwardKernelParamsE)
        .other          _ZN18transformer_engine13normalization26rmsnorm_bwd_general_kernelINS0_13Kernel_traitsI13__nv_bfloat16S3_S3_fjLj2048ELj1ELj1ELj4ELj16ENS0_18Kernel_traits_baseILj2048ES3_S3_S3_fjLj128EEEEELb0EEEvNS0_20BackwardKernelParamsE,@"STO_CUDA_ENTRY STV_DEFAULT"
_ZN18transformer_engine13normalization26rmsnorm_bwd_general_kernelINS0_13Kernel_traitsI13__nv_bfloat16S3_S3_fjLj2048ELj1ELj1ELj4ELj16ENS0_18Kernel_traits_baseILj2048ES3_S3_S3_fjLj128EEEEELb0EEEvNS0_20BackwardKernelParamsE:
.text._ZN18transformer_engine13normalization26rmsnorm_bwd_general_kernelINS0_13Kernel_traitsI13__nv_bfloat16S3_S3_fjLj2048ELj1ELj1ELj4ELj16ENS0_18Kernel_traits_baseILj2048ES3_S3_S3_fjLj128EEEEELb0EEEvNS0_20BackwardKernelParamsE:
        /* <DEDUP_REMOVED lines=46> */
.L_x_3184:
        /* <DEDUP_REMOVED lines=28> */
.L_x_3185:
[----:B------:R-:W-:Y:S05]  /*04a0*/  BSYNC.RECONVERGENT B1 ;  /* 0x0000000000017941 */ /* 0x000fea0003800200 */
.L_x_3183:
[----:B------:R-:W-:Y:S01]  /*04b0*/  IMAD.U32 R6, RZ, RZ, UR18 ;  /* 0x00000012ff067e24 */ /* 0x000fe2000f8e00ff */
[----:B-----5:R-:W-:Y:S01]  /*04c0*/  PRMT R0, R8, 0x7632, R0 ;  /* 0x0000763208007816 */ /* 0x020fe20000000000 */
[----:B------:R-:W-:Y:S01]  /*04d0*/  IMAD.U32 R44, R10, 0x10000, RZ ;  /* 0x000100000a2c7824 */ /* 0x000fe200078e00ff */
[C---:B0-----:R-:W-:Y:S01]  /*04e0*/  PRMT R2, R9.reuse, 0x7632, R2 ;  /* 0x0000763209027816 */ /* 0x041fe20000000002 */
[----:B------:R-:W-:Y:S01]  /*04f0*/  IMAD.U32 R48, R8, 0x10000, RZ ;  /* 0x0001000008307824 */ /* 0x000fe200078e00ff */
[----:B------:R-:W-:Y:S01]  /*0500*/  LEA R7, R6, R51, 0xa ;  /* 0x0000003306077211 */ /* 0x000fe200078e50ff */
[----:B------:R-:W-:Y:S01]  /*0510*/  IMAD.U32 R46, R9, 0x10000, RZ ;  /* 0x00010000092e7824 */ /* 0x000fe200078e00ff */
[----:B------:R-:W-:Y:S01]  /*0520*/  PRMT R3, R10, 0x7632, R3 ;  /* 0x000076320a037816 */ /* 0x000fe20000000003 */
[----:B------:R-:W-:Y:S01]  /*0530*/  IMAD.U32 R18, R11, 0x10000, RZ ;  /* 0x000100000b127824 */ /* 0x000fe200078e00ff */
[----:B------:R-:W-:Y:S01]  /*0540*/  ISETP.GE.AND P0, PT, R7, UR19, PT ;  /* 0x0000001307007c0c */ /* 0x000fe2000bf06270 */
[----:B------:R-:W-:Y:S01]  /*0550*/  IMAD.U32 R10, R0, 0x10000, RZ ;  /* 0x00010000000a7824 */ /* 0x000fe200078e00ff */
[----:B------:R-:W-:Y:S01]  /*0560*/  PRMT R6, R11, 0x7632, R6 ;  /* 0x000076320b067816 */ /* 0x000fe20000000006 */
[----:B------:R-:W-:-:S02]  /*0570*/  IMAD.U32 R12, R2, 0x10000, RZ ;  /* 0x00010000020c7824 */ /* 0x000fc400078e00ff */
[----:B------:R-:W-:Y:S01]  /*0580*/  IMAD.U32 R14, R3, 0x10000, RZ ;  /* 0x00010000030e7824 */ /* 0x000fe200078e00ff */
[----:B------:R-:W-:-:S07]  /*0590*/  SHF.L.U32 R16, R6, 0x10, RZ ;  /* 0x0000001006107819 */ /* 0x000fce00000006ff */
        /* <DEDUP_REMOVED lines=9> */
.L_x_3187:
        /* <DEDUP_REMOVED lines=28> */
.L_x_3188:
[----:B------:R-:W-:Y:S05]  /*07f0*/  BSYNC.RECONVERGENT B1 ;  /* 0x0000000000017941 */ /* 0x000fea0003800200 */
.L_x_3186:
[C---:B-----5:R-:W-:Y:S01]  /*0800*/  PRMT R0, R4.reuse, 0x7632, R0 ;  /* 0x0000763204007816 */ /* 0x060fe20000000000 */
[----:B------:R-:W-:Y:S01]  /*0810*/  IMAD.U32 R8, R4, 0x10000, RZ ;  /* 0x0001000004087824 */ /* 0x000fe200078e00ff */
[----:B------:R-:W-:Y:S01]  /*0820*/  PRMT R2, R5, 0x7632, R2 ;  /* 0x0000763205027816 */ /* 0x000fe20000000002 */
[C---:B------:R-:W-:Y:S01]  /*0830*/  IMAD.U32 R40, R6.reuse, 0x10000, RZ ;  /* 0x0001000006287824 */ /* 0x040fe200078e00ff */
[----:B------:R-:W-:Y:S01]  /*0840*/  PRMT R4, R7, 0x7632, R4 ;  /* 0x0000763207047816 */ /* 0x000fe20000000004 */
[----:B------:R-:W-:Y:S01]  /*0850*/  IMAD.U32 R36, R5, 0x10000, RZ ;  /* 0x0001000005247824 */ /* 0x000fe200078e00ff */
[----:B------:R-:W-:Y:S01]  /*0860*/  PRMT R3, R6, 0x7632, R3 ;  /* 0x0000763206037816 */ /* 0x000fe20000000003 */
[----:B------:R-:W-:Y:S02]  /*0870*/  IMAD.U32 R54, R7, 0x10000, RZ ;  /* 0x0001000007367824 */ /* 0x000fe400078e00ff */
[----:B------:R-:W-:Y:S01]  /*0880*/  IMAD.U32 R6, R0, 0x10000, RZ ;  /* 0x0001000000067824 */ /* 0x000fe200078e00ff */
[----:B------:R-:W-:Y:S01]  /*0890*/  SHF.L.U32 R42, R3, 0x10, RZ ;  /* 0x00000010032a7819 */ /* 0x000fe200000006ff */
[----:B------:R-:W-:-:S02]  /*08a0*/  IMAD.U32 R38, R2, 0x10000, RZ ;  /* 0x0001000002267824 */ /* 0x000fc400078e00ff */
[----:B------:R-:W-:-:S07]  /*08b0*/  IMAD.U32 R4, R4, 0x10000, RZ ;  /* 0x0001000004047824 */ /* 0x000fce00078e00ff */
.L_x_3182:
[----:B------:R-:W-:Y:S05]  /*08c0*/  BSYNC.RECONVERGENT B0 ;  /* 0x0000000000007941 */ /* 0x000fea0003800200 */
.L_x_3181:
        /* <DEDUP_REMOVED lines=44> */
[----:B------:R-:W-:-:S02]  /*0b90*/  LOP3.LUT R3, R3, 0x3, RZ, 0xc0, !PT ;  /* 0x0000000303037812 */ /* 0x000fc400078ec0ff */
[----:B------:R-:W-:Y:S01]  /*0ba0*/  IADD3 R6, PT, PT, -R8, UR19, RZ ;  /* 0x0000001308067c10 */ /* 0x000fe2000fffe1ff */
[----:B------:R-:W-:Y:S01]  /*0bb0*/  VIADD R55, R4, 0xffffffff ;  /* 0xffffffff04377836 */ /* 0x000fe20000000000 */
[----:B------:R-:W-:Y:S01]  /*0bc0*/  IADD3 R54, PT, PT, R5, -0x1, RZ ;  /* 0xffffffff05367810 */ /* 0x000fe20007ffe0ff */
[----:B------:R-:W-:Y:S06]  /*0bd0*/  @P0 BRA `(.L_x_3190) ;  /* 0x0000000000100947 */ /* 0x000fec0003800000 */
[----:B------:R-:W-:-:S07]  /*0be0*/  MOV R41, 0xc00 ;  /* 0x00000c0000297802 */ /* 0x000fce0000000f00 */
[----:B------:R-:W-:Y:S05]  /*0bf0*/  CALL.REL.NOINC `($__internal_31_$__cuda_sm20_rcp_rn_f32_slowpath) ;  /* 0x0000002c00a07944 */ /* 0x000fea0003c00000 */
[----:B------:R-:W-:Y:S01]  /*0c00*/  IMAD.MOV.U32 R0, RZ, RZ, R32 ;  /* 0x000000ffff007224 */ /* 0x000fe200078e0020 */
[----:B------:R-:W-:Y:S06]  /*0c10*/  BRA `(.L_x_3191) ;  /* 0x0000000000107947 */ /* 0x000fec0003800000 */
.L_x_3190:
[----:B------:R-:W0:Y:S02]  /*0c20*/  MUFU.RCP R37, R0 ;  /* 0x0000000000257308 */ /* 0x000e240000001000 */
[----:B0-----:R-:W-:-:S04]  /*0c30*/  FFMA R32, R0, R37, -1 ;  /* 0xbf80000000207423 */ /* 0x001fc80000000025 */
[----:B------:R-:W-:-:S04]  /*0c40*/  FADD.FTZ R32, -R32, -RZ ;  /* 0x800000ff20207221 */ /* 0x000fc80000010100 */
[----:B------:R-:W-:-:S07]  /*0c50*/  FFMA R0, R37, R32, R37 ;  /* 0x0000002025007223 */ /* 0x000fce0000000025 */
.L_x_3191:
        /* <DEDUP_REMOVED lines=8> */
.L_x_3226:
[----:B------:R-:W0:Y:S01]  /*0ce0*/  LDCU.64 UR6, c[0x0][0x3a0] ;  /* 0x00007400ff0677ac */ /* 0x000e220008000a00 */
[----:B-1----:R-:W1:Y:S01]  /*0cf0*/  LDCU UR19, c[0x0][0x38c] ;  /* 0x00007180ff1377ac */ /* 0x002e620008000800 */
[----:B0-----:R-:W-:-:S06]  /*0d00*/  UIMAD.WIDE UR6, UR10, 0x4, UR6 ;  /* 0x000000040a0678a5 */ /* 0x001fcc000f8e0206 */
[----:B--234-:R-:W-:Y:S02]  /*0d10*/  IMAD.U32 R36, RZ, RZ, UR6 ;  /* 0x00000006ff247e24 */ /* 0x01cfe4000f8e00ff */
[----:B------:R-:W-:-:S05]  /*0d20*/  IMAD.U32 R37, RZ, RZ, UR7 ;  /* 0x00000007ff257e24 */ /* 0x000fca000f8e00ff */
[----:B------:R-:W2:Y:S01]  /*0d30*/  LDG.E R36, desc[UR16][R36.64] ;  /* 0x0000001024247981 */ /* 0x000ea2000c1e1900 */
        /* <DEDUP_REMOVED lines=42> */
.L_x_3195:
[----:B------:R-:W5:Y:S02]  /*0fe0*/  LDG.E.128 R36, desc[UR16][R36.64] ;  /* 0x0000001024247981 */ /* 0x000f64000c1e1d00 */
.L_x_3196:
[----:B------:R-:W-:Y:S05]  /*0ff0*/  BSYNC.RECONVERGENT B1 ;  /* 0x0000000000017941 */ /* 0x000fea0003800200 */
.L_x_3194:
        /* <DEDUP_REMOVED lines=38> */
.L_x_3198:
[----:B------:R-:W5:Y:S02]  /*1260*/  LDG.E.128 R40, desc[UR16][R40.64] ;  /* 0x0000001028287981 */ /* 0x000f64000c1e1d00 */
.L_x_3199:
[----:B------:R-:W-:Y:S05]  /*1270*/  BSYNC.RECONVERGENT B1 ;  /* 0x0000000000017941 */ /* 0x000fea0003800200 */
.L_x_3197:
[----:B-----5:R-:W-:Y:S01]  /*1280*/  PRMT R74, R40, 0x7632, R74 ;  /* 0x00007632284a7816 */ /* 0x020fe2000000004a */
[----:B------:R-:W-:Y:S01]  /*1290*/  IMAD.U32 R73, R73, 0x10000, RZ ;  /* 0x0001000049497824 */ /* 0x000fe200078e00ff */
[----:B------:R-:W-:Y:S01]  /*12a0*/  SHF.L.U32 R85, R36, 0x10, RZ ;  /* 0x0000001024557819 */ /* 0x000fe200000006ff */
        /* <DEDUP_REMOVED lines=8> */
[----:B------:R-:W-:Y:S01]  /*1330*/  FMUL R85, R85, UR20 ;  /* 0x0000001455557c20 */ /* 0x000fe20008400000 */
[----:B------:R-:W-:Y:S01]  /*1340*/  FMUL R84, R48, R91 ;  /* 0x0000005b30547220 */ /* 0x000fe20000400000 */
[-C--:B------:R-:W-:Y:S01]  /*1350*/  FFMA R33, R83, R74.reuse, R33 ;  /* 0x0000004a53217223 */ /* 0x080fe20000000021 */
[----:B------:R-:W-:Y:S01]  /*1360*/  FMUL R82, R47, R74 ;  /* 0x0000004a2f527220 */ /* 0x000fe20000400000 */
[----:B------:R-:W-:Y:S01]  /*1370*/  IMAD.U32 R72, R72, 0x10000, RZ ;  /* 0x0001000048487824 */ /* 0x000fe200078e00ff */
[----:B------:R-:W-:Y:S01]  /*1380*/  SHF.L.U32 R74, R38, 0x10, RZ ;  /* 0x00000010264a7819 */ /* 0x000fe200000006ff */
[----:B------:R-:W-:-:S02]  /*1390*/  IMAD.U32 R78, R39, 0x10000, RZ ;  /* 0x00010000274e7824 */ /* 0x000fc400078e00ff */
[----:B------:R-:W-:Y:S01]  /*13a0*/  FADD R39, RZ, R84 ;  /* 0x00000054ff277221 */ /* 0x000fe20000000000 */
[----:B------:R-:W-:Y:S02]  /*13b0*/  IMAD.U32 R81, R37, 0x10000, RZ ;  /* 0x0001000025517824 */ /* 0x000fe400078e00ff */
[----:B------:R-:W-:Y:S01]  /*13c0*/  FFMA R38, R85, R84, RZ ;  /* 0x0000005455267223 */ /* 0x000fe200000000ff */
[----:B------:R-:W-:Y:S02]  /*13d0*/  IMAD.U32 R41, R41, 0x10000, RZ ;  /* 0x0001000029297824 */ /* 0x000fe400078e00ff */
[----:B------:R-:W-:Y:S01]  /*13e0*/  FMUL R79, R72, UR20 ;  /* 0x00000014484f7c20 */ /* 0x000fe20008400000 */
[----:B------:R-:W-:Y:S01]  /*13f0*/  FMUL R81, R81, UR20 ;  /* 0x0000001451517c20 */ /* 0x000fe20008400000 */
[----:B------:R-:W-:Y:S01]  /*1400*/  FADD R39, R39, R82 ;  /* 0x0000005227277221 */ /* 0x000fe20000000000 */
[----:B------:R-:W-:Y:S01]  /*1410*/  FMUL R80, R46, R41 ;  /* 0x000000292e507220 */ /* 0x000fe20000400000 */
[----:B------:R-:W-:Y:S01]  /*1420*/  FFMA R38, R83, R82, R38 ;  /* 0x0000005253267223 */ /* 0x000fe20000000026 */
[----:B------:R-:W-:-:S02]  /*1430*/  IMAD.U32 R71, R71, 0x10000, RZ ;  /* 0x0001000047477824 */ /* 0x000fc400078e00ff */
[-C--:B------:R-:W-:Y:S01]  /*1440*/  FFMA R35, R79, R78.reuse, R35 ;  /* 0x0000004e4f237223 */ /* 0x080fe20000000023 */
[----:B------:R-:W-:Y:S02]  /*1450*/  IMAD.U32 R37, R42, 0x10000, RZ ;  /* 0x000100002a257824 */ /* 0x000fe400078e00ff */
        /* <DEDUP_REMOVED lines=9> */
[----:B------:R-:W-:Y:S01]  /*14f0*/  PRMT R36, R43, 0x7632, R36 ;  /* 0x000076322b247816 */ /* 0x000fe20000000024 */
[-C--:B------:R-:W-:Y:S01]  /*1500*/  FFMA R29, R75, R74.reuse, R29 ;  /* 0x0000004a4b1d7223 */ /* 0x080fe2000000001d */
[----:B------:R-:W-:Y:S01]  /*1510*/  SHF.L.U32 R43, R43, 0x10, RZ ;  /* 0x000000102b2b7819 */ /* 0x000fe200000006ff */
[----:B------:R-:W-:Y:S01]  /*1520*/  FMUL R74, R19, R74 ;  /* 0x0000004a134a7220 */ /* 0x000fe20000400000 */
[----:B------:R-:W-:Y:S01]  /*1530*/  FADD R39, R39, R76 ;  /* 0x0000004c27277221 */ /* 0x000fe20000000000 */
[----:B------:R-:W-:Y:S01]  /*1540*/  FFMA R38, R77, R76, R38 ;  /* 0x0000004c4d267223 */ /* 0x000fe20000000026 */
[----:B------:R-:W-:-:S02]  /*1550*/  IMAD.U32 R70, R70, 0x10000, RZ ;  /* 0x0001000046467824 */ /* 0x000fc400078e00ff */
        /* <DEDUP_REMOVED lines=25> */
.L_x_3201:
        /* <DEDUP_REMOVED lines=28> */
.L_x_3202:
[----:B------:R-:W-:Y:S05]  /*18b0*/  BSYNC.RECONVERGENT B1 ;  /* 0x0000000000017941 */ /* 0x000fea0003800200 */
.L_x_3200:
        /* <DEDUP_REMOVED lines=11> */
.L_x_3204:
        /* <DEDUP_REMOVED lines=28> */
.L_x_3205:
[----:B------:R-:W-:Y:S05]  /*1b30*/  BSYNC.RECONVERGENT B1 ;  /* 0x0000000000017941 */ /* 0x000fea0003800200 */
.L_x_3203:
[----:B------:R-:W-:Y:S01]  /*1b40*/  IMAD.U32 R59, R37, 0x10000, RZ ;  /* 0x00010000253b7824 */ /* 0x000fe200078e00ff */
[----:B-----5:R-:W-:Y:S01]  /*1b50*/  PRMT R62, R40, 0x7632, R62 ;  /* 0x00007632283e7816 */ /* 0x020fe2000000003e */
[----:B------:R-:W-:Y:S01]  /*1b60*/  IMAD.U32 R58, R36, 0x10000, RZ ;  /* 0x00010000243a7824 */ /* 0x000fe200078e00ff */
[----:B------:R-:W-:Y:S01]  /*1b70*/  SHF.L.U32 R63, R40, 0x10, RZ ;  /* 0x00000010283f7819 */ /* 0x000fe200000006ff */
[----:B------:R-:W-:Y:S01]  /*1b80*/  IMAD.U32 R60, R38, 0x10000, RZ ;  /* 0x00010000263c7824 */ /* 0x000fe200078e00ff */
[----:B------:R-:W-:Y:S01]  /*1b90*/  SHF.L.U32 R68, R57, 0x10, RZ ;  /* 0x0000001039447819 */ /* 0x000fe200000006ff */
[----:B------:R-:W-:Y:S01]  /*1ba0*/  IMAD.U32 R61, R39, 0x10000, RZ ;  /* 0x00010000273d7824 */ /* 0x000fe200078e00ff */
[C---:B------:R-:W-:Y:S01]  /*1bb0*/  PRMT R38, R42.reuse, 0x7632, R38 ;  /* 0x000076322a267816 */ /* 0x040fe20000000026 */
[----:B------:R-:W-:Y:S02]  /*1bc0*/  IMAD.U32 R37, R42, 0x10000, RZ ;  /* 0x000100002a257824 */ /* 0x000fe400078e00ff */
[----:B------:R-:W-:Y:S01]  /*1bd0*/  FMUL R57, R59, UR20 ;  /* 0x000000143b397c20 */ /* 0x000fe20008400000 */
[----:B------:R-:W-:Y:S01]  /*1be0*/  IMAD.U32 R54, R54, 0x10000, RZ ;  /* 0x0001000036367824 */ /* 0x000fe200078e00ff */
[----:B------:R-:W-:Y:S01]  /*1bf0*/  PRMT R39, R41, 0x7632, R39 ;  /* 0x0000763229277816 */ /* 0x000fe20000000027 */
[----:B------:R-:W-:-:S02]  /*1c00*/  IMAD.U32 R40, R55, 0x10000, RZ ;  /* 0x0001000037287824 */ /* 0x000fc400078e00ff */
[----:B------:R-:W-:Y:S01]  /*1c10*/  FMUL R55, R58, UR20 ;  /* 0x000000143a377c20 */ /* 0x000fe20008400000 */
[----:B------:R-:W-:Y:S02]  /*1c20*/  IMAD.U32 R42, R56, 0x10000, RZ ;  /* 0x00010000382a7824 */ /* 0x000fe400078e00ff */
[----:B------:R-:W-:Y:S01]  /*1c30*/  FMUL R59, R60, UR20 ;  /* 0x000000143c3b7c20 */ /* 0x000fe20008400000 */
[-C--:B------:R-:W-:Y:S01]  /*1c40*/  FMUL R60, R16, R63.reuse ;  /* 0x0000003f103c7220 */ /* 0x080fe20000400000 */
[----:B------:R-:W-:Y:S02]  /*1c50*/  IMAD.U32 R62, R62, 0x10000, RZ ;  /* 0x000100003e3e7824 */ /* 0x000fe400078e00ff */
[----:B------:R-:W-:Y:S01]  /*1c60*/  FMUL R54, R54, UR20 ;  /* 0x0000001436367c20 */ /* 0x000fe20008400000 */
[----:B------:R-:W-:Y:S02]  /*1c70*/  IMAD.U32 R41, R41, 0x10000, RZ ;  /* 0x0001000029297824 */ /* 0x000fe400078e00ff */
[----:B------:R-:W-:Y:S01]  /*1c80*/  FMUL R56, R40, UR20 ;  /* 0x0000001428387c20 */ /* 0x000fe20008400000 */
[----:B------:R-:W-:Y:S01]  /*1c90*/  FMUL R58, R42, UR20 ;  /* 0x000000142a3a7c20 */ /* 0x000fe20008400000 */
[----:B------:R-:W-:Y:S01]  /*1ca0*/  FFMA R24, R55, R63, R24 ;  /* 0x0000003f37187223 */ /* 0x000fe20000000018 */
[----:B------:R-:W-:-:S02]  /*1cb0*/  IMAD.U32 R42, R39, 0x10000, RZ ;  /* 0x00010000272a7824 */ /* 0x000fc400078e00ff */
[----:B------:R-:W-:Y:S01]  /*1cc0*/  FADD R40, R91, R60 ;  /* 0x0000003c5b287221 */ /* 0x000fe20000000000 */
[----:B------:R-:W-:Y:S01]  /*1cd0*/  FMUL R63, R15, R62 ;  /* 0x0000003e0f3f7220 */ /* 0x000fe20000400000 */
[----:B------:R-:W-:Y:S01]  /*1ce0*/  FFMA R39, R55, R60, R90 ;  /* 0x0000003c37277223 */ /* 0x000fe2000000005a */
[----:B------:R-:W-:Y:S01]  /*1cf0*/  FFMA R25, R54, R62, R25 ;  /* 0x0000003e36197223 */ /* 0x000fe20000000019 */
[-C--:B------:R-:W-:Y:S01]  /*1d00*/  FFMA R26, R57, R41.reuse, R26 ;  /* 0x00000029391a7223 */ /* 0x080fe2000000001a */
[----:B------:R-:W-:Y:S01]  /*1d10*/  FMUL R62, R14, R41 ;  /* 0x000000290e3e7220 */ /* 0x000fe20000400000 */
[----:B------:R-:W-:Y:S02]  /*1d20*/  IMAD.U32 R66, R38, 0x10000, RZ ;  /* 0x0001000026427824 */ /* 0x000fe400078e00ff */
[----:B------:R-:W-:Y:S01]  /*1d30*/  FADD R41, R40, R63 ;  /* 0x0000003f28297221 */ /* 0x000fe20000000000 */
[----:B------:R-:W-:Y:S01]  /*1d40*/  FFMA R38, R54, R63, R39 ;  /* 0x0000003f36267223 */ /* 0x000fe20000000027 */
[----:B------:R-:W-:Y:S01]  /*1d50*/  FMUL R65, R13, R42 ;  /* 0x0000002a0d417220 */ /* 0x000fe20000400000 */
[-C--:B------:R-:W-:Y:S01]  /*1d60*/  FFMA R20, R59, R37.reuse, R20 ;  /* 0x000000253b147223 */ /* 0x080fe20000000014 */
[----:B------:R-:W-:Y:S01]  /*1d70*/  FADD R40, R41, R62 ;  /* 0x0000003e29287221 */ /* 0x000fe20000000000 */
[----:B------:R-:W-:Y:S01]  /*1d80*/  FFMA R39, R57, R62, R38 ;  /* 0x0000003e39277223 */ /* 0x000fe20000000026 */
[----:B------:R-:W-:Y:S01]  /*1d90*/  FMUL R64, R12, R37 ;  /* 0x000000250c407220 */ /* 0x000fe20000400000 */
[C---:B------:R-:W-:Y:S01]  /*1da0*/  PRMT R36, R43.reuse, 0x7632, R36 ;  /* 0x000076322b247816 */ /* 0x040fe20000000024 */
        /* <DEDUP_REMOVED lines=21> */
.L_x_3193:
[----:B------:R-:W-:Y:S05]  /*1f00*/  BSYNC.RECONVERGENT B0 ;  /* 0x0000000000007941 */ /* 0x000fea0003800200 */
.L_x_3192:
        /* <DEDUP_REMOVED lines=53> */
.L_x_3206:
        /* <DEDUP_REMOVED lines=51> */
.L_x_3209:
[----:B------:R-:W-:Y:S05]  /*2590*/  BSYNC.RECONVERGENT B0 ;  /* 0x0000000000007941 */ /* 0x000fea0003800200 */
.L_x_3208:
        /* <DEDUP_REMOVED lines=27> */
[----:B------:R-:W-:Y:S02]  /*2750*/  MOV R39, UR11 ;  /* 0x0000000b00277c02 */ /* 0x000fe40008000f00 */
[----:B------:R-:W-:Y:S01]  /*2760*/  SEL R41, RZ, UR18, P0 ;  /* 0x00000012ff297c07 */ /* 0x000fe20008000000 */
[----:B------:R-:W-:Y:S06]  /*2770*/  MEMBAR.ALL.GPU ;  /* 0x0000000000007992 */ /* 0x000fec000000a000 */
[----:B------:R-:W-:-:S00]  /*2780*/  ERRBAR ;  /* 0x00000000000079ab */ /* 0x000fc00000000000 */
[----:B------:R-:W-:Y:S06]  /*2790*/  CGAERRBAR ;  /* 0x00000000000075ab */ /* 0x000fec0000000000 */
[----:B------:R1:W-:Y:S01]  /*27a0*/  REDG.E.ADD.S32.STRONG.GPU desc[UR16][R38.64], R43 ;  /* 0x0000002b2600798e */ /* 0x0003e2000c12e310 */
[----:B------:R-:W-:-:S13]  /*27b0*/  ISETP.NE.AND P0, PT, R41, -0x1, PT ;  /* 0xffffffff2900780c */ /* 0x000fda0003f05270 */
[----:B-1----:R-:W-:Y:S05]  /*27c0*/  @!P0 BRA `(.L_x_3210) ;  /* 0x0000000000148947 */ /* 0x002fea0003800000 */
.L_x_3211:
[----:B------:R-:W2:Y:S04]  /*27d0*/  LDG.E.STRONG.GPU R40, desc[UR16][R38.64] ;  /* 0x0000001026287981 */ /* 0x000ea8000c1ef900 */
[----:B--2---:R-:W-:Y:S01]  /*27e0*/  CCTL.IVALL ;  /* 0x00000000ff00798f */ /* 0x004fe20002000000 */
[----:B------:R-:W-:Y:S05]  /*27f0*/  YIELD ;  /* 0x0000000000007946 */ /* 0x000fea0003800000 */
[----:B------:R-:W-:-:S13]  /*2800*/  ISETP.NE.AND P0, PT, R40, R41, PT ;  /* 0x000000292800720c */ /* 0x000fda0003f05270 */
[----:B------:R-:W-:Y:S05]  /*2810*/  @P0 BRA `(.L_x_3211) ;  /* 0xfffffffc00ec0947 */ /* 0x000fea000383ffff */
.L_x_3210:
        /* <DEDUP_REMOVED lines=15> */
.L_x_3216:
        /* <DEDUP_REMOVED lines=37> */
.L_x_3215:
[----:B------:R-:W-:Y:S05]  /*2b60*/  BSYNC.RECONVERGENT B1 ;  /* 0x0000000000017941 */ /* 0x000fea0003800200 */
.L_x_3214:
        /* <DEDUP_REMOVED lines=22> */
.L_x_3218:
[----:B------:R-:W-:Y:S05]  /*2cd0*/  BSYNC.RECONVERGENT B1 ;  /* 0x0000000000017941 */ /* 0x000fea0003800200 */
.L_x_3217:
        /* <DEDUP_REMOVED lines=14> */
.L_x_3220:
[----:B------:R-:W-:Y:S05]  /*2dc0*/  BSYNC.RECONVERGENT B1 ;  /* 0x0000000000017941 */ /* 0x000fea0003800200 */
.L_x_3219:
        /* <DEDUP_REMOVED lines=11> */
.L_x_3213:
[----:B------:R-:W-:Y:S05]  /*2e80*/  BSYNC.RECONVERGENT B0 ;  /* 0x0000000000007941 */ /* 0x000fea0003800200 */
.L_x_3212:
        /* <DEDUP_REMOVED lines=12> */
.L_x_3207:
[----:B------:R-:W-:Y:S04]  /*2f50*/  BSSY.RECONVERGENT B0, `(.L_x_3221) ;  /* 0x0000070000007945 */ /* 0x000fe80003800200 */
[----:B------:R-:W-:Y:S05]  /*2f60*/  @P1 BRA `(.L_x_3222) ;  /* 0x0000000400b81947 */ /* 0x000fea0003800000 */
[----:B------:R-:W0:Y:S01]  /*2f70*/  LDC.64 R42, c[0x0][0x3e8] ;  /* 0x0000fa00ff2a7b82 */ /* 0x000e220000000a00 */
[----:B------:R-:W-:Y:S01]  /*2f80*/  MOV R40, UR19 ;  /* 0x0000001300287c02 */ /* 0x000fe20008000f00 */
[----:B------:R-:W-:Y:S01]  /*2f90*/  FMUL R86, R87, R0 ;  /* 0x0000000057567220 */ /* 0x000fe20000400000 */
[----:B------:R-:W-:Y:S01]  /*2fa0*/  ISETP.GT.U32.AND P4, PT, R7, 0x7, PT ;  /* 0x000000070700780c */ /* 0x000fe20003f84070 */
[----:B------:R-:W-:Y:S02]  /*2fb0*/  BSSY.RECONVERGENT B1, `(.L_x_3223) ;  /* 0x0000034000017945 */ /* 0x000fe40003800200 */
[----:B------:R-:W-:Y:S02]  /*2fc0*/  IMAD R41, R40, UR10, R51 ;  /* 0x0000000a28297c24 */ /* 0x000fe4000f8e0233 */
[-C--:B------:R-:W-:Y:S01]  /*2fd0*/  FFMA R36, R85, -R86.reuse, R84 ;  /* 0x8000005655247223 */ /* 0x080fe20000000054 */
[-C--:B------:R-:W-:Y:S01]  /*2fe0*/  FFMA R37, R83, -R86.reuse, R82 ;  /* 0x8000005653257223 */ /* 0x080fe20000000052 */
[-C--:B------:R-:W-:Y:S01]  /*2ff0*/  FFMA R39, R79, -R86.reuse, R78 ;  /* 0x800000564f277223 */ /* 0x080fe2000000004e */
[-C--:B------:R-:W-:Y:S01]  /*3000*/  FFMA R38, R81, -R86.reuse, R80 ;  /* 0x8000005651267223 */ /* 0x080fe20000000050 */
[----:B------:R-:W-:Y:S01]  /*3010*/  FMUL R87, R36, UR20 ;  /* 0x0000001424577c20 */ /* 0x000fe20008400000 */
        /* <DEDUP_REMOVED lines=40> */
.L_x_3224:
[----:B------:R-:W-:Y:S02]  /*32a0*/  PRMT R39, R90, 0x5410, R39 ;  /* 0x000054105a277816 */ /* 0x000fe40000000027 */
[----:B------:R-:W-:Y:S02]  /*32b0*/  PRMT R38, R38, 0x5410, R89 ;  /* 0x0000541026267816 */ /* 0x000fe40000000059 */
[----:B------:R-:W-:Y:S02]  /*32c0*/  PRMT R37, R88, 0x5410, R37 ;  /* 0x0000541058257816 */ /* 0x000fe40000000025 */
[----:B------:R-:W-:-:S05]  /*32d0*/  PRMT R36, R87, 0x5410, R36 ;  /* 0x0000541057247816 */ /* 0x000fca0000000024 */
[----:B------:R2:W-:Y:S02]  /*32e0*/  STG.E.128 desc[UR16][R40.64], R36 ;  /* 0x0000002428007986 */ /* 0x0005e4000c101d10 */
.L_x_3225:
[----:B------:R-:W-:Y:S05]  /*32f0*/  BSYNC.RECONVERGENT B1 ;  /* 0x0000000000017941 */ /* 0x000fea0003800200 */
.L_x_3223:
[----:B------:R-:W-:-:S13]  /*3300*/  ISETP.GE.AND P0, PT, R8, UR19, PT ;  /* 0x0000001308007c0c */ /* 0x000fda000bf06270 */
[----:B------:R-:W-:Y:S05]  /*3310*/  @P0 BRA `(.L_x_3222) ;  /* 0x0000000000cc0947 */ /* 0x000fea0003800000 */
[----:B-12---:R-:W-:Y:S02]  /*3320*/  IMAD.U32 R39, RZ, RZ, UR19 ;  /* 0x00000013ff277e24 */ /* 0x006fe4000f8e00ff */
[-C--:B0-----:R-:W-:Y:S01]  /*3330*/  FFMA R37, R54, -R86.reuse, R63 ;  /* 0x8000005636257223 */ /* 0x081fe2000000003f */
[-C--:B------:R-:W-:Y:S01]  /*3340*/  FFMA R38, R57, -R86.reuse, R62 ;  /* 0x8000005639267223 */ /* 0x080fe2000000003e */
[-C--:B------:R-:W-:Y:S01]  /*3350*/  FFMA R87, R61, -R86.reuse, R66 ;  /* 0x800000563d577223 */ /* 0x080fe20000000042 */
[----:B------:R-:W-:Y:S02]  /*3360*/  IMAD R39, R39, UR10, R8 ;  /* 0x0000000a27277c24 */ /* 0x000fe4000f8e0208 */
[----:B------:R-:W-:Y:S01]  /*3370*/  FMUL R40, R37, UR20 ;  /* 0x0000001425287c20 */ /* 0x000fe20008400000 */
[----:B------:R-:W-:Y:S01]  /*3380*/  FMUL R37, R38, UR20 ;  /* 0x0000001426257c20 */ /* 0x000fe20008400000 */
[----:B------:R-:W-:Y:S01]  /*3390*/  FFMA R36, R55, -R86, R60 ;  /* 0x8000005637247223 */ /* 0x000fe2000000003c */
[----:B------:R-:W-:-:S04]  /*33a0*/  IMAD.WIDE R42, R39, 0x2, R42 ;  /* 0x00000002272a7825 */ /* 0x000fc800078e022a */
[-C--:B------:R-:W-:Y:S01]  /*33b0*/  FFMA R39, R59, -R86.reuse, R64 ;  /* 0x800000563b277223 */ /* 0x080fe20000000040 */
[-C--:B------:R-:W-:Y:S01]  /*33c0*/  FFMA R41, R58, -R86.reuse, R67 ;  /* 0x800000563a297223 */ /* 0x080fe20000000043 */
[-C--:B------:R-:W-:Y:S01]  /*33d0*/  FFMA R88, R68, -R86.reuse, R69 ;  /* 0x8000005644587223 */ /* 0x080fe20000000045 */
[----:B------:R-:W-:Y:S01]  /*33e0*/  FMUL R36, R36, UR20 ;  /* 0x0000001424247c20 */ /* 0x000fe20008400000 */
[----:B------:R-:W-:Y:S01]  /*33f0*/  LOP3.LUT P0, RZ, R42, 0xf, RZ, 0xc0, !PT ;  /* 0x0000000f2aff7812 */ /* 0x000fe2000780c0ff */
[----:B------:R-:W-:Y:S01]  /*3400*/  FMUL R38, R39, UR20 ;  /* 0x0000001427267c20 */ /* 0x000fe20008400000 */
[----:B------:R-:W-:Y:S01]  /*3410*/  FFMA R39, R56, -R86, R65 ;  /* 0x8000005638277223 */ /* 0x000fe20000000041 */
[----:B------:R-:W-:Y:S01]  /*3420*/  FMUL R41, R41, UR20 ;  /* 0x0000001429297c20 */ /* 0x000fe20008400000 */
[----:B------:R-:W-:Y:S02]  /*3430*/  ISETP.LT.U32.OR P0, PT, R6, 0x8, P0 ;  /* 0x000000080600780c */ /* 0x000fe40000701470 */
[----:B------:R-:W-:Y:S01]  /*3440*/  FMUL R86, R39, UR20 ;  /* 0x0000001427567c20 */ /* 0x000fe20008400000 */
[----:B------:R-:W-:Y:S01]  /*3450*/  FMUL R39, R87, UR20 ;  /* 0x0000001457277c20 */ /* 0x000fe20008400000 */
        /* <DEDUP_REMOVED lines=31> */
.L_x_3222:
[----:B------:R-:W-:Y:S05]  /*3650*/  BSYNC.RECONVERGENT B0 ;  /* 0x0000000000007941 */ /* 0x000fea0003800200 */
.L_x_3221:
[----:B------:R-:W5:Y:S01]  /*3660*/  LDCU UR6, c[0x0][0x380] ;  /* 0x00007000ff0677ac */ /* 0x000f620008000800 */
[----:B------:R-:W0:Y:S01]  /*3670*/  LDCU UR7, c[0x0][0x388] ;  /* 0x00007100ff0777ac */ /* 0x000e220008000800 */
[----:B------:R-:W-:Y:S02]  /*3680*/  UPLOP3.LUT UP0, UPT, UPT, UPT, UP0, 0x40, 0x4 ;  /* 0x000000000004789c */ /* 0x000fe40003f0e800 */
[----:B-----5:R-:W-:-:S04]  /*3690*/  UIADD3 UR10, UPT, UPT, UR10, UR6, URZ ;  /* 0x000000060a0a7290 */ /* 0x020fc8000fffe0ff */
[----:B0-----:R-:W-:-:S09]  /*36a0*/  UISETP.GE.AND UP1, UPT, UR10, UR7, UPT ;  /* 0x000000070a00728c */ /* 0x001fd2000bf26270 */
[----:B------:R-:W-:Y:S05]  /*36b0*/  BRA.U !UP1, `(.L_x_3226) ;  /* 0xffffffd509887547 */ /* 0x000fea000b83ffff */
.L_x_3189:
        /* <DEDUP_REMOVED lines=31> */
.L_x_3228:
[----:B------:R-:W-:Y:S05]  /*38b0*/  BSYNC.RECONVERGENT B0 ;  /* 0x0000000000007941 */ /* 0x000fea0003800200 */
.L_x_3227:
        /* <DEDUP_REMOVED lines=28> */
        .weak           $__internal_31_$__cuda_sm20_rcp_rn_f32_slowpath
        .type           $__internal_31_$__cuda_sm20_rcp_rn_f32_slowpath,@function
        .size           $__internal_31_$__cuda_sm20_rcp_rn_f32_slowpath,(.L_x_5084 - $__internal_31_$__cuda_sm20_rcp_rn_f32_slowpath)
$__internal_31_$__cuda_sm20_rcp_rn_f32_slowpath:
        /* <DEDUP_REMOVED lines=15> */
.L_x_3229:
[----:B------:R-:W-:-:S05]  /*3b70*/  VIADD R36, R32, 0xffffff03 ;  /* 0xffffff0320247836 */ /* 0x000fca0000000000 */
        /* <DEDUP_REMOVED lines=32> */
.L_x_3231:
[----:B------:R0:W1:Y:S02]  /*3d80*/  MUFU.RCP R32, R0 ;  /* 0x0000000000207308 */ /* 0x0000640000001000 */
.L_x_3230:
[----:B------:R-:W-:Y:S02]  /*3d90*/  IMAD.MOV.U32 R36, RZ, RZ, R41 ;  /* 0x000000ffff247224 */ /* 0x000fe400078e0029 */
[----:B------:R-:W-:-:S04]  /*3da0*/  IMAD.MOV.U32 R37, RZ, RZ, 0x0 ;  /* 0x00000000ff257424 */ /* 0x000fc800078e00ff */
[----:B0123--:R-:W-:Y:S05]  /*3db0*/  RET.REL.NODEC R36 `(_ZN18transformer_engine13normalization26rmsnorm_bwd_general_kernelINS0_13Kernel_traitsI13__nv_bfloat16S3_S3_fjLj2048ELj1ELj1ELj4ELj16ENS0_18Kernel_traits_baseILj2048ES3_S3_S3_fjLj128EEEEELb0EEEvNS0_20BackwardKernelParamsE) ;  /* 0xffffffc024907950 */ /* 0x00ffea0003c3ffff */
.L_x_3232:
        /* <DEDUP_REMOVED lines=12> */
.L_x_5084:


//--------------------- .text._ZN18transformer_engine13normalization26rmsnorm_bwd_general_kernelINS0_13Kernel_traitsI6__halffS3_fjLj2048ELj1ELj1ELj4ELj16ENS0_18Kernel_traits_baseILj2048ES3_fS3_fjLj128EEEEELb0EEEvNS0_20BackwardKernelParamsE --------------------------
	.section	.text._ZN18transformer_engine13normalization26rmsnorm_bwd_general_kernelINS0_13Kernel_traitsI6__halffS3_fjLj2048ELj1ELj1ELj4ELj16ENS0_18Kernel_traits_baseILj2048ES3_fS3_fjLj128EEEEELb0EEEvNS0_20BackwardKernelParamsE,"ax",@progbits
	.align	128
        .global         _ZN18transformer_engine13normalization26rmsnorm_bwd_general_kernelINS0_13Kernel_traitsI6__halffS3_fjLj2048ELj1ELj1ELj4ELj16ENS0_18Kernel_traits_baseILj2048ES3_fS3_fjLj128EEEEELb0EEEvNS0_20BackwardKernelParamsE
        .type           _ZN18transformer_engine13normalization26rmsnorm_bwd_general_kernelINS0_13Kernel_traitsI6__halffS3_fjLj2048ELj1ELj1ELj4ELj16ENS0_18Kernel_traits_baseILj2048ES3_fS3_fjLj128EEEEELb0EEEvNS0_20BackwardKernelParamsE,@function
        .size           _ZN18transformer_engine13normalization26rmsnorm_bwd_general_kernelINS0_13Kernel_traitsI6__halffS3_fjLj2048ELj1ELj1ELj4ELj16ENS0_18Kernel_traits_baseILj2048ES3_fS3_fjLj128EEEEELb0EEEvNS0_20BackwardKernelParamsE,(.L_x_5085 - _ZN18transformer_engine13normalization26rmsnorm_bwd_general_kernelINS0_13Kernel_traitsI6__halffS3_fjLj2048ELj1ELj1ELj4ELj16ENS0_18Kernel_traits_baseILj2048ES3_fS3_fjLj128EEEEELb0EEEvNS0_20BackwardKernelParamsE)
        .other          _ZN18transformer_engine13normalization26rmsnorm_bwd_general_kernelINS0_13Kernel_traitsI6__halffS3_fjLj2048ELj1ELj1ELj4ELj16ENS0_18Kernel_traits_baseILj2048ES3_fS3_fjLj128EEEEELb0EEEvNS0_20BackwardKernelParamsE,@"STO_CUDA_ENTRY STV_DEFAULT"
_ZN18transformer_engine13normalization26rmsnorm_bwd_general_kernelINS0_13Kernel_traitsI6__halffS3_fjLj2048ELj1ELj1ELj4ELj16ENS0_18Kernel_traits_baseILj2048ES3_fS3_fjLj128EEEEELb0EEEvNS0_20BackwardKernelParamsE:
.text._ZN18transformer_engine13normalization26rmsnorm_bwd_general_kernelINS0_13Kernel_traitsI6__halffS3_fjLj2048ELj1ELj1ELj4ELj16ENS0_18Kernel_traits_baseILj2048ES3_fS3_fjLj128EEEEELb0EEEvNS0_20BackwardKernelParamsE:
        /* <DEDUP_REMOVED lines=49> */
.L_x_3236:
        /* <DEDUP_REMOVED lines=12> */
.L_x_3237:
[----:B------:R-:W-:Y:S05]  /*03d0*/  BSYNC.RECONVERGENT B1 ;  /* 0x0000000000017941 */ /* 0x000fea0003800200 */
.L_x_3235:
        /* <DEDUP_REMOVED lines=19> */
.L_x_3239:
        /* <DEDUP_REMOVED lines=12> */
.L_x_3240:
[----:B------:R-:W-:Y:S05]  /*05d0*/  BSYNC.RECONVERGENT B1 ;  /* 0x0000000000017941 */ /* 0x000fea0003800200 */
.L_x_3238:
        /* <DEDUP_REMOVED lines=19> */
.L_x_3242:
        /* <DEDUP_REMOVED lines=12> */
.L_x_3243:
[----:B------:R-:W-:Y:S05]  /*07d0*/  BSYNC.RECONVERGENT B1 ;  /* 0x0000000000017941 */ /* 0x000fea0003800200 */
.L_x_3241:
        /* <DEDUP_REMOVED lines=19> */
.L_x_3245:
        /* <DEDUP_REMOVED lines=12> */
.L_x_3246:
[----:B------:R-:W-:Y:S05]  /*09d0*/  BSYNC.RECONVERGENT B1 ;  /* 0x0000000000017941 */ /* 0x000fea0003800200 */
.L_x_3244:
[----:B-----5:R-:W-:Y:S02]  /*09e0*/  HADD2.F32 R44, -RZ, R0.H0_H0 ;  /* 0x20000000ff2c7230 */ /* 0x020fe40000004100 */
[----:B------:R-:W-:Y:S02]  /*09f0*/  HADD2.F32 R4, -RZ, R4.H0_H0 ;  /* 0x20000004ff047230 */ /* 0x000fe40000004100 */
[----:B------:R-:W-:Y:S02]  /*0a00*/  HADD2.F32 R46, -RZ, R5.H0_H0 ;  /* 0x20000005ff2e7230 */ /* 0x000fe40000004100 */
[----:B------:R-:W-:-:S07]  /*0a10*/  HADD2.F32 R6, -RZ, R6.H0_H0 ;  /* 0x20000006ff067230 */ /* 0x000fce0000004100 */
.L_x_3234:
[----:B------:R-:W-:Y:S05]  /*0a20*/  BSYNC.RECONVERGENT B0 ;  /* 0x0000000000007941 */ /* 0x000fea0003800200 */
.L_x_3233:
        /* <DEDUP_REMOVED lines=12> */
[----:B------:R-:W-:Y:S02]  /*0af0*/  I2FP.F32.S32 R0, UR11 ;  /* 0x0000000b00007c45 */ /* 0x000fe40008201400 */
[----:B0-----:R-:W-:Y:S02]  /*0b00*/  LOP3.LUT R3, RZ, R56, RZ, 0x33, !PT ;  /* 0x00000038ff037212 */ /* 0x001fe400078e33ff */
[----:B------:R-:W-:Y:S01]  /*0b10*/  LEA R51, R98, R53, 0x9 ;  /* 0x0000003562337211 */ /* 0x000fe200078e48ff */
[----:B------:R-:W-:-:S04]  /*0b20*/  VIADD R2, R0, 0x1800000 ;  /* 0x0180000000027836 */ /* 0x000fc80000000000 */
[----:B------:R-:W-:Y:S01]  /*0b30*/  IMAD R13, R98, 0x200, R51 ;  /* 0x00000200620d7824 */ /* 0x000fe200078e0233 */
[----:B------:R-:W-:-:S04]  /*0b40*/  LOP3.LUT R2, R2, 0x7f800000, RZ, 0xc0, !PT ;  /* 0x7f80000002027812 */ /* 0x000fc800078ec0ff */
[----:B------:R-:W-:Y:S02]  /*0b50*/  LEA R11, R98, R13, 0x9 ;  /* 0x0000000d620b7211 */ /* 0x000fe400078e48ff */
[----:B------:R-:W-:Y:S02]  /*0b60*/  IADD3 R9, PT, PT, -R13, UR11, RZ ;  /* 0x0000000b0d097c10 */ /* 0x000fe4000fffe1ff */
[----:B-1----:R-:W-:Y:S02]  /*0b70*/  ISETP.NE.AND P0, PT, RZ, UR4, PT ;  /* 0x00000004ff007c0c */ /* 0x002fe4000bf05270 */
[----:B------:R-:W-:Y:S02]  /*0b80*/  IADD3 R5, PT, PT, -R11, UR11, RZ ;  /* 0x0000000b0b057c10 */ /* 0x000fe4000fffe1ff */
        /* <DEDUP_REMOVED lines=31> */
[----:B------:R-:W-:Y:S05]  /*0d80*/  CALL.REL.NOINC `($__internal_32_$__cuda_sm20_rcp_rn_f32_slowpath) ;  /* 0x0000002c00a47944 */ /* 0x000fea0003c00000 */
[----:B------:R-:W-:Y:S01]  /*0d90*/  IMAD.MOV.U32 R2, RZ, RZ, R0 ;  /* 0x000000ffff027224 */ /* 0x000fe200078e0000 */
[----:B------:R-:W-:Y:S06]  /*0da0*/  BRA `(.L_x_3249) ;  /* 0x0000000000107947 */ /* 0x000fec0003800000 */
.L_x_3248:
[----:B------:R-:W0:Y:S02]  /*0db0*/  MUFU.RCP R3, R0 ;  /* 0x0000000000037308 */ /* 0x000e240000001000 */
[----:B0-----:R-:W-:-:S04]  /*0dc0*/  FFMA R2, R0, R3, -1 ;  /* 0xbf80000000027423 */ /* 0x001fc80000000003 */
[----:B------:R-:W-:-:S04]  /*0dd0*/  FADD.FTZ R2, -R2, -RZ ;  /* 0x800000ff02027221 */ /* 0x000fc80000010100 */
[----:B------:R-:W-:-:S07]  /*0de0*/  FFMA R2, R3, R2, R3 ;  /* 0x0000000203027223 */ /* 0x000fce0000000003 */
.L_x_3249:
        /* <DEDUP_REMOVED lines=8> */
.L_x_3297:
        /* <DEDUP_REMOVED lines=30> */
.L_x_3253:
[----:B------:R0:W5:Y:S02]  /*1050*/  LDG.E.128 R44, desc[UR12][R70.64] ;  /* 0x0000000c462c7981 */ /* 0x000164000c1e1d00 */
.L_x_3254:
[----:B------:R-:W-:Y:S05]  /*1060*/  BSYNC.RECONVERGENT B1 ;  /* 0x0000000000017941 */ /* 0x000fea0003800200 */
.L_x_3252:
        /* <DEDUP_REMOVED lines=18> */
.L_x_3256:
[----:B------:R-:W2:Y:S02]  /*1190*/  LDG.E.64 R70, desc[UR12][R70.64] ;  /* 0x0000000c46467981 */ /* 0x000ea4000c1e1b00 */
[C-C-:B--2---:R-:W-:Y:S02]  /*11a0*/  SHF.R.U64 R91, R70.reuse, 0x10, R71.reuse ;  /* 0x00000010465b7819 */ /* 0x144fe40000001247 */
[----:B------:R-:W-:Y:S02]  /*11b0*/  SHF.R.U32.HI R94, RZ, 0x10, R71 ;  /* 0x00000010ff5e7819 */ /* 0x000fe40000011647 */
[----:B------:R-:W-:Y:S02]  /*11c0*/  PRMT R64, R70, 0x7610, R64 ;  /* 0x0000761046407816 */ /* 0x000fe40000000040 */
[----:B------:R-:W-:-:S07]  /*11d0*/  PRMT R93, R71, 0x7610, R93 ;  /* 0x00007610475d7816 */ /* 0x000fce000000005d */
.L_x_3257:
[----:B------:R-:W-:Y:S05]  /*11e0*/  BSYNC.RECONVERGENT B1 ;  /* 0x0000000000017941 */ /* 0x000fea0003800200 */
.L_x_3255:
        /* <DEDUP_REMOVED lines=35> */
.L_x_3259:
        /* <DEDUP_REMOVED lines=9> */
.L_x_3260:
[----:B------:R-:W-:Y:S05]  /*14b0*/  BSYNC.RECONVERGENT B1 ;  /* 0x0000000000017941 */ /* 0x000fea0003800200 */
.L_x_3258:
        /* <DEDUP_REMOVED lines=22> */
.L_x_3262:
[----:B------:R-:W-:Y:S05]  /*1620*/  BSYNC.RECONVERGENT B1 ;  /* 0x0000000000017941 */ /* 0x000fea0003800200 */
.L_x_3261:
[----:B-----5:R-:W-:Y:S02]  /*1630*/  HADD2.F32 R89, -RZ, R70.H0_H0 ;  /* 0x20000046ff597230 */ /* 0x020fe40000004100 */
[----:B------:R-:W-:Y:S01]  /*1640*/  FMUL R66, R45, UR14 ;  /* 0x0000000e2d427c20 */ /* 0x000fe20008400000 */
        /* <DEDUP_REMOVED lines=10> */
[----:B0-----:R-:W-:Y:S01]  /*16f0*/  FMUL R87, R47, UR14 ;  /* 0x0000000e2f577c20 */ /* 0x001fe20008400000 */
        /* <DEDUP_REMOVED lines=21> */
.L_x_3264:
        /* <DEDUP_REMOVED lines=9> */
.L_x_3265:
[----:B------:R-:W-:Y:S05]  /*18e0*/  BSYNC.RECONVERGENT B1 ;  /* 0x0000000000017941 */ /* 0x000fea0003800200 */
.L_x_3263:
        /* <DEDUP_REMOVED lines=22> */
.L_x_3267:
[----:B------:R-:W-:Y:S05]  /*1a50*/  BSYNC.RECONVERGENT B1 ;  /* 0x0000000000017941 */ /* 0x000fea0003800200 */
.L_x_3266:
        /* <DEDUP_REMOVED lines=11> */
[----:B0-----:R-:W-:Y:S01]  /*1b10*/  FMUL R80, R47, UR14 ;  /* 0x0000000e2f507c20 */ /* 0x001fe20008400000 */
        /* <DEDUP_REMOVED lines=22> */
.L_x_3269:
        /* <DEDUP_REMOVED lines=9> */
.L_x_3270:
[----:B------:R-:W-:Y:S05]  /*1d10*/  BSYNC.RECONVERGENT B1 ;  /* 0x0000000000017941 */ /* 0x000fea0003800200 */
.L_x_3268:
        /* <DEDUP_REMOVED lines=22> */
.L_x_3272:
[----:B------:R-:W-:Y:S05]  /*1e80*/  BSYNC.RECONVERGENT B1 ;  /* 0x0000000000017941 */ /* 0x000fea0003800200 */
.L_x_3271:
[----:B-----5:R-:W-:Y:S02]  /*1e90*/  HADD2.F32 R71, -RZ, R68.H0_H0 ;  /* 0x20000044ff477230 */ /* 0x020fe40000004100 */
[----:B------:R-:W-:Y:S01]  /*1ea0*/  FMUL R67, R46, UR14 ;  /* 0x0000000e2e437c20 */ /* 0x000fe20008400000 */
[----:B------:R-:W-:Y:S02]  /*1eb0*/  HADD2.F32 R46, -RZ, R44.H0_H0 ;  /* 0x2000002cff2e7230 */ /* 0x000fe40000004100 */
[----:B------:R-:W-:Y:S01]  /*1ec0*/  FMUL R62, R45, UR14 ;  /* 0x0000000e2d3e7c20 */ /* 0x000fe20008400000 */
[----:B------:R-:W-:Y:S01]  /*1ed0*/  FMUL R77, R47, UR14 ;  /* 0x0000000e2f4d7c20 */ /* 0x000fe20008400000 */
[-C--:B------:R-:W-:Y:S01]  /*1ee0*/  FMUL R78, R18, R71.reuse ;  /* 0x00000047124e7220 */ /* 0x080fe20000400000 */
[----:B------:R-:W-:Y:S01]  /*1ef0*/  FFMA R28, R61, R71, R28 ;  /* 0x000000473d1c7223 */ /* 0x000fe2000000001c */
[----:B------:R-:W-:Y:S02]  /*1f00*/  HADD2.F32 R71, -RZ, R69.H0_H0 ;  /* 0x20000045ff477230 */ /* 0x000fe40000004100 */
[----:B------:R-:W-:Y:S01]  /*1f10*/  FMUL R69, R17, R46 ;  /* 0x0000002e11457220 */ /* 0x000fe20000400000 */
[----:B------:R-:W-:Y:S01]  /*1f20*/  FADD R44, R95, R78 ;  /* 0x0000004e5f2c7221 */ /* 0x000fe20000000000 */
[----:B------:R-:W-:Y:S01]  /*1f30*/  FFMA R45, R61, R78, R100 ;  /* 0x0000004e3d2d7223 */ /* 0x000fe20000000064 */
[----:B------:R-:W-:-:S02]  /*1f40*/  HADD2.F32 R70, -RZ, R70.H0_H0 ;  /* 0x20000046ff467230 */ /* 0x000fc40000004100 */
[----:B------:R-:W-:Y:S01]  /*1f50*/  FMUL R68, R16, R71 ;  /* 0x0000004710447220 */ /* 0x000fe20000400000 */
[----:B------:R-:W-:Y:S01]  /*1f60*/  FADD R47, R44, R69 ;  /* 0x000000452c2f7221 */ /* 0x000fe20000000000 */
[C---:B------:R-:W-:Y:S01]  /*1f70*/  FFMA R44, R62.reuse, R69, R45 ;  /* 0x000000453e2c7223 */ /* 0x040fe2000000002d */
[----:B------:R-:W-:Y:S01]  /*1f80*/  FFMA R29, R62, R46, R29 ;  /* 0x0000002e3e1d7223 */ /* 0x000fe2000000001d */
[----:B------:R-:W-:Y:S01]  /*1f90*/  FMUL R76, R15, R70 ;  /* 0x000000460f4c7220 */ /* 0x000fe20000400000 */
[----:B------:R-:W-:Y:S01]  /*1fa0*/  FADD R47, R47, R68 ;  /* 0x000000442f2f7221 */ /* 0x000fe20000000000 */
[C---:B------:R-:W-:Y:S01]  /*1fb0*/  FFMA R45, R67.reuse, R68, R44 ;  /* 0x00000044432d7223 */ /* 0x040fe2000000002c */
[----:B------:R-:W-:Y:S01]  /*1fc0*/  FFMA R30, R67, R71, R30 ;  /* 0x00000047431e7223 */ /* 0x000fe2000000001e */
[----:B------:R-:W-:Y:S01]  /*1fd0*/  FFMA R31, R77, R70, R31 ;  /* 0x000000464d1f7223 */ /* 0x000fe2000000001f */
[----:B------:R-:W-:Y:S01]  /*1fe0*/  FADD R95, R47, R76 ;  /* 0x0000004c2f5f7221 */ /* 0x000fe20000000000 */
[----:B------:R-:W-:-:S07]  /*1ff0*/  FFMA R100, R77, R76, R45 ;  /* 0x0000004c4d647223 */ /* 0x000fce000000002d */
.L_x_3251:
[----:B------:R-:W-:Y:S05]  /*2000*/  BSYNC.RECONVERGENT B0 ;  /* 0x0000000000007941 */ /* 0x000fea0003800200 */
.L_x_3250:
        /* <DEDUP_REMOVED lines=20> */
[----:B----4-:R-:W-:Y:S01]  /*2150*/  MOV R47, UR6 ;  /* 0x00000006002f7c02 */ /* 0x010fe20008000f00 */
        /* <DEDUP_REMOVED lines=32> */
.L_x_3273:
        /* <DEDUP_REMOVED lines=52> */
.L_x_3276:
[----:B------:R-:W-:Y:S05]  /*26a0*/  BSYNC.RECONVERGENT B0 ;  /* 0x0000000000007941 */ /* 0x000fea0003800200 */
.L_x_3275:
[----:B------:R-:W-:-:S06]  /*26b0*/  ULOP3.LUT UR7, UR4, 0x1, URZ, 0xc0, !UPT ;  /* 0x0000000104077892 */ /* 0x000fcc000f8ec0ff */
[----:B0-----:R-:W-:-:S04]  /*26c0*/  IADD3 R46, PT, PT, RZ, -UR7, RZ ;  /* 0x80000007ff2e7c10 */ /* 0x001fc8000fffe0ff */
        /* <DEDUP_REMOVED lines=29> */
.L_x_3278:
[----:B------:R-:W2:Y:S04]  /*28a0*/  LDG.E.STRONG.GPU R70, desc[UR12][R44.64] ;  /* 0x0000000c2c467981 */ /* 0x000ea8000c1ef900 */
[----:B--2---:R-:W-:Y:S01]  /*28b0*/  CCTL.IVALL ;  /* 0x00000000ff00798f */ /* 0x004fe20002000000 */
[----:B------:R-:W-:Y:S05]  /*28c0*/  YIELD ;  /* 0x0000000000007946 */ /* 0x000fea0003800000 */
[----:B------:R-:W-:-:S13]  /*28d0*/  ISETP.NE.AND P0, PT, R70, R71, PT ;  /* 0x000000474600720c */ /* 0x000fda0003f05270 */
[----:B------:R-:W-:Y:S05]  /*28e0*/  @P0 BRA `(.L_x_3278) ;  /* 0xfffffffc00ec0947 */ /* 0x000fea000383ffff */
.L_x_3277:
        /* <DEDUP_REMOVED lines=15> */
.L_x_3283:
        /* <DEDUP_REMOVED lines=37> */
.L_x_3282:
[----:B------:R-:W-:Y:S05]  /*2c30*/  BSYNC.RECONVERGENT B1 ;  /* 0x0000000000017941 */ /* 0x000fea0003800200 */
.L_x_3281:
        /* <DEDUP_REMOVED lines=22> */
.L_x_3285:
[----:B------:R-:W-:Y:S05]  /*2da0*/  BSYNC.RECONVERGENT B1 ;  /* 0x0000000000017941 */ /* 0x000fea0003800200 */
.L_x_3284:
        /* <DEDUP_REMOVED lines=14> */
.L_x_3287:
[----:B------:R-:W-:Y:S05]  /*2e90*/  BSYNC.RECONVERGENT B1 ;  /* 0x0000000000017941 */ /* 0x000fea0003800200 */
.L_x_3286:
        /* <DEDUP_REMOVED lines=11> */
.L_x_3280:
[----:B------:R-:W-:Y:S05]  /*2f50*/  BSYNC.RECONVERGENT B0 ;  /* 0x0000000000007941 */ /* 0x000fea0003800200 */
.L_x_3279:
        /* <DEDUP_REMOVED lines=12> */
.L_x_3274:
        /* <DEDUP_REMOVED lines=28> */
.L_x_3291:
[----:B------:R0:W-:Y:S02]  /*31e0*/  STG.E.128 desc[UR12][R72.64], R44 ;  /* 0x0000002c48007986 */ /* 0x0001e4000c101d0c */
.L_x_3292:
[----:B------:R-:W-:Y:S05]  /*31f0*/  BSYNC.RECONVERGENT B1 ;  /* 0x0000000000017941 */ /* 0x000fea0003800200 */
.L_x_3290:
        /* <DEDUP_REMOVED lines=26> */
.L_x_3294:
[----:B------:R-:W-:Y:S05]  /*33a0*/  BSYNC.RECONVERGENT B1 ;  /* 0x0000000000017941 */ /* 0x000fea0003800200 */
.L_x_3293:
        /* <DEDUP_REMOVED lines=25> */
.L_x_3296:
[----:B------:R-:W-:Y:S05]  /*3540*/  BSYNC.RECONVERGENT B1 ;  /* 0x0000000000017941 */ /* 0x000fea0003800200 */
.L_x_3295:
        /* <DEDUP_REMOVED lines=23> */
.L_x_3289:
[----:B------:R-:W-:Y:S05]  /*36c0*/  BSYNC.RECONVERGENT B0 ;  /* 0x0000000000007941 */ /* 0x000fea0003800200 */
.L_x_3288:
[----:B0123--:R-:W0:Y:S01]  /*36d0*/  LDC R45, c[0x0][0x380] ;  /* 0x0000e000ff2d7b82 */ /* 0x00fe220000000800 */
[----:B------:R-:W1:Y:S01]  /*36e0*/  LDCU UR6, c[0x0][0x388] ;  /* 0x00007100ff0677ac */ /* 0x000e620008000800 */
[----:B------:R-:W-:Y:S01]  /*36f0*/  UPLOP3.LUT UP0, UPT, UPT, UPT, UP0, 0x40, 0x4 ;  /* 0x000000000004789c */ /* 0x000fe20003f0e800 */
[----:B0-----:R-:W-:-:S05]  /*3700*/  IMAD.IADD R0, R0, 0x1, R45 ;  /* 0x0000000100007824 */ /* 0x001fca00078e022d */
[----:B-1----:R-:W-:-:S13]  /*3710*/  ISETP.GE.AND P0, PT, R0, UR6, PT ;  /* 0x0000000600007c0c */ /* 0x002fda000bf06270 */
[----:B------:R-:W-:Y:S05]  /*3720*/  @!P0 BRA `(.L_x_3297) ;  /* 0xffffffd400d08947 */ /* 0x000fea000383ffff */
.L_x_3247:
[----:B------:R-:W-:Y:S05]  /*3730*/  @P1 EXIT ;  /* 0x000000000000194d */ /* 0x000fea0003800000 */
[----:B------:R-:W1:Y:S01]  /*3740*/  LDC.64 R4, c[0x0][0x3e0] ;  /* 0x0000f800ff047b82 */ /* 0x000e620000000a00 */
[----:B0-----:R-:W-:Y:S01]  /*3750*/  IMAD R3, R58, UR11, R53 ;  /* 0x0000000b3a037c24 */ /* 0x001fe2000f8e0235 */
[----:B------:R-:W-:Y:S01]  /*3760*/  IADD3 R0, PT, PT, -R53, UR11, RZ ;  /* 0x0000000b35007c10 */ /* 0x000fe2000fffe1ff */
[----:B------:R-:W-:Y:S01]  /*3770*/  BSSY.RECONVERGENT B0, `(.L_x_3298) ;  /* 0x0000010000007945 */ /* 0x000fe20003800200 */
[----:B------:R-:W-:-:S04]  /*3780*/  LEA R53, R98, R53, 0x9 ;  /* 0x0000003562357211 */ /* 0x000fc800078e48ff */
        /* <DEDUP_REMOVED lines=14> */
.L_x_3299:
[----:B------:R-:W-:Y:S05]  /*3870*/  BSYNC.RECONVERGENT B0 ;  /* 0x0000000000007941 */ /* 0x000fea0003800200 */
.L_x_3298:
        /* <DEDUP_REMOVED lines=19> */
.L_x_3301:
[----:B------:R-:W-:Y:S05]  /*39b0*/  BSYNC.RECONVERGENT B0 ;  /* 0x0000000000007941 */ /* 0x000fea0003800200 */
.L_x_3300:
        /* <DEDUP_REMOVED lines=19> */
.L_x_3303:
[----:B------:R-:W-:Y:S05]  /*3af0*/  BSYNC.RECONVERGENT B0 ;  /* 0x0000000000007941 */ /* 0x000fea0003800200 */
.L_x_3302:
        /* <DEDUP_REMOVED lines=18> */
        .weak           $__internal_32_$__cuda_sm20_rcp_rn_f32_slowpath
        .type           $__internal_32_$__cuda_sm20_rcp_rn_f32_slowpath,@function
        .size           $__internal_32_$__cuda_sm20_rcp_rn_f32_slowpath,(.L_x_5085 - $__internal_32_$__cuda_sm20_rcp_rn_f32_slowpath)
$__internal_32_$__cuda_sm20_rcp_rn_f32_slowpath:
        /* <DEDUP_REMOVED lines=15> */
.L_x_3304:
        /* <DEDUP_REMOVED lines=33> */
.L_x_3306:
[----:B------:R0:W1:Y:S02]  /*3f20*/  MUFU.RCP R2, R0 ;  /* 0x0000000000027308 */ /* 0x0000640000001000 */
.L_x_3305:
[----:B0123--:R-:W-:Y:S01]  /*3f30*/  MOV R0, R2 ;  /* 0x0000000200007202 */ /* 0x00ffe20000000f00 */
[----:B------:R-:W-:Y:S01]  /*3f40*/  IMAD.MOV.U32 R2, RZ, RZ, R59 ;  /* 0x000000ffff027224 */ /* 0x000fe200078e003b */
[----:B------:R-:W-:-:S04]  /*3f50*/  MOV R3, 0x0 ;  /* 0x0000000000037802 */ /* 0x000fc80000000f00 */
[----:B------:R-:W-:Y:S05]  /*3f60*/  RET.REL.NODEC R2 `(_ZN18transformer_engine13normalization26rmsnorm_bwd_general_kernelINS0_13Kernel_traitsI6__halffS3_fjLj2048ELj1ELj1ELj4ELj16ENS0_18Kernel_traits_baseILj2048ES3_fS3_fjLj128EEEEELb0EEEvNS0_20BackwardKernelParamsE) ;  /* 0xffffffc002247950 */ /* 0x000fea0003c3ffff */
.L_x_3307:
        /* <DEDUP_REMOVED lines=9> */
.L_x_5085:


//--------------------- .text._ZN18transformer_engine13normalization26rmsnorm_bwd_general_kernelINS0_13Kernel_traitsI6__halfS3_S3_fjLj2048ELj1ELj1ELj4ELj16ENS0_18Kernel_traits_baseILj2048ES3_S3_S3_fjLj128EEEEELb0EEEvNS0_20BackwardKernelParamsE --------------------------
	.section	.text._ZN18transformer_engine13normalization26rmsnorm_bwd_general_kernelINS0_13Kernel_traitsI6__halfS3_S3_fjLj2048ELj1ELj1ELj4ELj16ENS0_18Kernel_traits_baseILj2048ES3_S3_S3_fjLj128EEEEELb0EEEvNS0_20BackwardKernelParamsE,"ax",@progbits
	.align	128
        .global         _ZN18transformer_engine13normalization26rmsnorm_bwd_general_kernelINS0_13Kernel_traitsI6__halfS3_S3_fjLj2048ELj1ELj1ELj4ELj16ENS0_18Kernel_traits_baseILj2048ES3_S3_S3_fjLj128EEEEELb0EEEvNS0_20BackwardKernelParamsE
        .type           _ZN18transformer_engine13normalization26rmsnorm_bwd_general_kernelINS0_13Kernel_traitsI6__halfS3_S3_fjLj2048ELj1ELj1ELj4ELj16ENS0_18Kernel_traits_baseILj2048ES3_S3_S3_fjLj128EEEEELb0EEEvNS0_20BackwardKernelParamsE,@function
        .size           _ZN18transformer_engine13normalization26rmsnorm_bwd_general_kernelINS0_13Kernel_traitsI6__halfS3_S3_fjLj2048ELj1ELj1ELj4ELj16ENS0_18Kernel_traits_baseILj2048ES3_S3_S3_fjLj128EEEEELb0EEEvNS0_20BackwardKernelParamsE,(.L_x_5086 - _ZN18transformer_engine13normalization26rmsnorm_bwd_general_kernelINS0_13Kernel_traitsI6__halfS3_S3_fjLj2048ELj1ELj1ELj4ELj16ENS0_18Kernel_traits_baseILj2048ES3_S3_S3_fjLj128EEEEELb0EEEvNS0_20BackwardKernelParamsE)
        .other          _ZN18transformer_engine13normalization26rmsnorm_bwd_general_kernelINS0_13Kernel_traitsI6__halfS3_S3_fjLj2048ELj1ELj1ELj4ELj16ENS0_18Kernel_traits_baseILj2048ES3_S3_S3_fjLj128EEEEELb0EEEvNS0_20BackwardKernelParamsE,@"STO_CUDA_ENTRY STV_DEFAULT"
_ZN18transformer_engine13normalization26rmsnorm_bwd_general_kernelINS0_13Kernel_traitsI6__halfS3_S3_fjLj2048ELj1ELj1ELj4ELj16ENS0_18Kernel_traits_baseILj2048ES3_S3_S3_fjLj128EEEEELb0EEEvNS0_20BackwardKernelParamsE:
.text._ZN18transformer_engine13normalization26rmsnorm_bwd_general_kernelINS0_13Kernel_traitsI6__halfS3_S3_fjLj2048ELj1ELj1ELj4ELj16ENS0_18Kernel_traits_baseILj2048ES3_S3_S3_fjLj128EEEEELb0EEEvNS0_20BackwardKernelParamsE:
        /* <DEDUP_REMOVED lines=32> */
[----:B------:R-:W-:-:S05]  /*0200*/  MOV R3, UR8 ;  /* 0x0000000800037c02 */ /* 0x000fca0008000f00 */
        /* <DEDUP_REMOVED lines=13> */
.L_x_3311:
        /* <DEDUP_REMOVED lines=28> */
.L_x_3312:
[----:B------:R-:W-:Y:S05]  /*04a0*/  BSYNC.RECONVERGENT B1 ;  /* 0x0000000000017941 */ /* 0x000fea0003800200 */
.L_x_3310:
[----:B0-----:R-:W-:Y:S02]  /*04b0*/  IMAD.U32 R3, RZ, RZ, UR18 ;  /* 0x00000012ff037e24 */ /* 0x001fe4000f8e00ff */
[--C-:B-----5:R-:W-:Y:S02]  /*04c0*/  HADD2.F32 R49, -RZ, R8.reuse.H0_H0 ;  /* 0x20000008ff317230 */ /* 0x120fe40000004100 */
[----:B------:R-:W-:Y:S01]  /*04d0*/  HADD2.F32 R13, -RZ, R8.H1_H1 ;  /* 0x30000008ff0d7230 */ /* 0x000fe20000004100 */
[----:B------:R-:W-:Y:S01]  /*04e0*/  LEA R3, R3, R52, 0xa ;  /* 0x0000003403037211 */ /* 0x000fe200078e50ff */
[--C-:B------:R-:W-:Y:S02]  /*04f0*/  HADD2.F32 R47, -RZ, R9.reuse.H0_H0 ;  /* 0x20000009ff2f7230 */ /* 0x100fe40000004100 */
[----:B------:R-:W-:Y:S01]  /*0500*/  HADD2.F32 R15, -RZ, R9.H1_H1 ;  /* 0x30000009ff0f7230 */ /* 0x000fe20000004100 */
[----:B------:R-:W-:Y:S01]  /*0510*/  ISETP.GE.AND P0, PT, R3, UR19, PT ;  /* 0x0000001303007c0c */ /* 0x000fe2000bf06270 */
[----:B------:R-:W-:-:S02]  /*0520*/  HADD2.F32 R45, -RZ, R10.H0_H0 ;  /* 0x2000000aff2d7230 */ /* 0x000fc40000004100 */
[----:B------:R-:W-:Y:S02]  /*0530*/  HADD2.F32 R17, -RZ, R10.H1_H1 ;  /* 0x3000000aff117230 */ /* 0x000fe40000004100 */
[--C-:B------:R-:W-:Y:S02]  /*0540*/  HADD2.F32 R19, -RZ, R11.reuse.H0_H0 ;  /* 0x2000000bff137230 */ /* 0x100fe40000004100 */
[----:B------:R-:W-:-:S06]  /*0550*/  HADD2.F32 R37, -RZ, R11.H1_H1 ;  /* 0x3000000bff257230 */ /* 0x000fcc0000004100 */
        /* <DEDUP_REMOVED lines=9> */
.L_x_3314:
        /* <DEDUP_REMOVED lines=28> */
.L_x_3315:
[----:B------:R-:W-:Y:S05]  /*07b0*/  BSYNC.RECONVERGENT B1 ;  /* 0x0000000000017941 */ /* 0x000fea0003800200 */
.L_x_3313:
        /* <DEDUP_REMOVED lines=8> */
.L_x_3309:
[----:B------:R-:W-:Y:S05]  /*0840*/  BSYNC.RECONVERGENT B0 ;  /* 0x0000000000007941 */ /* 0x000fea0003800200 */
.L_x_3308:
        /* <DEDUP_REMOVED lines=15> */
[----:B------:R-:W-:Y:S01]  /*0940*/  VIADD R2, R0, 0x1800000 ;  /* 0x0180000000027836 */ /* 0x000fe20000000000 */
[----:B------:R-:W-:Y:S01]  /*0950*/  IADD3 R8, PT, PT, -R52, UR19, RZ ;  /* 0x0000001334087c10 */ /* 0x000fe2000fffe1ff */
[----:B------:R-:W-:-:S03]  /*0960*/  VIADD R50, R50, UR18 ;  /* 0x0000001232327c36 */ /* 0x000fc60008000000 */
[----:B------:R-:W-:Y:S02]  /*0970*/  LOP3.LUT R2, R2, 0x7f800000, RZ, 0xc0, !PT ;  /* 0x7f80000002027812 */ /* 0x000fe400078ec0ff */
[----:B------:R-:W-:-:S04]  /*0980*/  LEA.HI R4, R50, 0x1, RZ, 0x1b ;  /* 0x0000000132047811 */ /* 0x000fc800078fd8ff */
[----:B------:R-:W-:Y:S02]  /*0990*/  LOP3.LUT R6, R4, 0xf, RZ, 0xc0, !PT ;  /* 0x0000000f04067812 */ /* 0x000fe400078ec0ff */
[----:B0-----:R-:W-:Y:S02]  /*09a0*/  ISETP.NE.AND P0, PT, RZ, UR4, PT ;  /* 0x00000004ff007c0c */ /* 0x001fe4000bf05270 */
[----:B------:R-:W-:Y:S02]  /*09b0*/  IADD3 R42, PT, PT, R6, -0x1, RZ ;  /* 0xffffffff062a7810 */ /* 0x000fe40007ffe0ff */
[----:B------:R-:W-:Y:S02]  /*09c0*/  FSEL R10, RZ, 1, !P0 ;  /* 0x3f800000ff0a7808 */ /* 0x000fe40004000000 */
[----:B------:R-:W-:Y:S02]  /*09d0*/  ISETP.GT.U32.AND P0, PT, R2, 0x1ffffff, PT ;  /* 0x01ffffff0200780c */ /* 0x000fe40003f04070 */
[----:B------:R-:W-:Y:S01]  /*09e0*/  LOP3.LUT R2, R4, 0xffffff0, RZ, 0xc0, !PT ;  /* 0x0ffffff004027812 */ /* 0x000fe200078ec0ff */
[C---:B------:R-:W-:Y:S01]  /*09f0*/  FADD R14, R10.reuse, R5 ;  /* 0x000000050a0e7221 */ /* 0x040fe20000000000 */
[----:B------:R-:W-:Y:S01]  /*0a00*/  FADD R16, R10, R9 ;  /* 0x000000090a107221 */ /* 0x000fe20000000000 */
[----:B------:R-:W-:Y:S01]  /*0a10*/  LOP3.LUT R5, R4, 0x7, RZ, 0xc0, !PT ;  /* 0x0000000704057812 */ /* 0x000fe200078ec0ff */
[C---:B------:R-:W-:Y:S01]  /*0a20*/  FADD R46, R10.reuse, R15 ;  /* 0x0000000f0a2e7221 */ /* 0x040fe20000000000 */
        /* <DEDUP_REMOVED lines=16> */
[----:B------:R-:W-:Y:S01]  /*0b30*/  LOP3.LUT R4, R4, 0x3, RZ, 0xc0, !PT ;  /* 0x0000000304047812 */ /* 0x000fe200078ec0ff */
[----:B------:R-:W-:Y:S01]  /*0b40*/  VIADD R55, R5, 0xffffffff ;  /* 0xffffffff05377836 */ /* 0x000fe20000000000 */
[----:B------:R-:W-:Y:S06]  /*0b50*/  @P0 BRA `(.L_x_3317) ;  /* 0x0000000000100947 */ /* 0x000fec0003800000 */
[----:B------:R-:W-:-:S07]  /*0b60*/  MOV R41, 0xb80 ;  /* 0x00000b8000297802 */ /* 0x000fce0000000f00 */
[----:B------:R-:W-:Y:S05]  /*0b70*/  CALL.REL.NOINC `($__internal_33_$__cuda_sm20_rcp_rn_f32_slowpath) ;  /* 0x0000002c00647944 */ /* 0x000fea0003c00000 */
[----:B------:R-:W-:Y:S01]  /*0b80*/  MOV R0, R3 ;  /* 0x0000000300007202 */ /* 0x000fe20000000f00 */
[----:B------:R-:W-:Y:S06]  /*0b90*/  BRA `(.L_x_3318) ;  /* 0x0000000000107947 */ /* 0x000fec0003800000 */
.L_x_3317:
[----:B------:R-:W0:Y:S02]  /*0ba0*/  MUFU.RCP R3, R0 ;  /* 0x0000000000037308 */ /* 0x000e240000001000 */
[----:B0-----:R-:W-:-:S04]  /*0bb0*/  FFMA R32, R0, R3, -1 ;  /* 0xbf80000000207423 */ /* 0x001fc80000000003 */
[----:B------:R-:W-:-:S04]  /*0bc0*/  FADD.FTZ R32, -R32, -RZ ;  /* 0x800000ff20207221 */ /* 0x000fc80000010100 */
[----:B------:R-:W-:-:S07]  /*0bd0*/  FFMA R0, R3, R32, R3 ;  /* 0x0000002003007223 */ /* 0x000fce0000000003 */
.L_x_3318:
        /* <DEDUP_REMOVED lines=8> */
.L_x_3353:
[----:B------:R-:W0:Y:S01]  /*0c60*/  LDCU.64 UR6, c[0x0][0x3a0] ;  /* 0x00007400ff0677ac */ /* 0x000e220008000a00 */
[----:B-1----:R-:W1:Y:S01]  /*0c70*/  LDCU UR19, c[0x0][0x38c] ;  /* 0x00007180ff1377ac */ /* 0x002e620008000800 */
[----:B0-----:R-:W-:-:S06]  /*0c80*/  UIMAD.WIDE UR6, UR10, 0x4, UR6 ;  /* 0x000000040a0678a5 */ /* 0x001fcc000f8e0206 */
[----:B--234-:R-:W-:Y:S01]  /*0c90*/  MOV R36, UR6 ;  /* 0x0000000600247c02 */ /* 0x01cfe20008000f00 */
[----:B------:R-:W-:-:S05]  /*0ca0*/  IMAD.U32 R37, RZ, RZ, UR7 ;  /* 0x00000007ff257e24 */ /* 0x000fca000f8e00ff */
        /* <DEDUP_REMOVED lines=8> */
[----:B------:R-:W-:Y:S01]  /*0d30*/  MOV R71, UR19 ;  /* 0x0000001300477c02 */ /* 0x000fe20008000f00 */
[----:B------:R-:W-:Y:S01]  /*0d40*/  BSSY.RECONVERGENT B1, `(.L_x_3321) ;  /* 0x0000024000017945 */ /* 0x000fe20003800200 */
[C---:B------:R-:W-:Y:S02]  /*0d50*/  ISETP.GT.U32.AND P5, PT, R8.reuse, 0x7, PT ;  /* 0x000000070800780c */ /* 0x040fe40003fa4070 */
        /* <DEDUP_REMOVED lines=33> */
.L_x_3322:
[----:B------:R-:W5:Y:S02]  /*0f70*/  LDG.E.128 R40, desc[UR16][R40.64] ;  /* 0x0000001028287981 */ /* 0x000f64000c1e1d00 */
.L_x_3323:
[----:B------:R-:W-:Y:S05]  /*0f80*/  BSYNC.RECONVERGENT B1 ;  /* 0x0000000000017941 */ /* 0x000fea0003800200 */
.L_x_3321:
        /* <DEDUP_REMOVED lines=23> */
[----:B------:R-:W4:Y:S04]  /*1100*/  @P0 LDG.E.U16 R76, desc[UR16][R36.64+0xe] ;  /* 0x00000e10244c0981 */ /* 0x000f28000c1e1500 */
[----:B------:R-:W-:Y:S01]  /*1110*/  @!P5 PRMT R73, RZ, 0x7610, R73 ;  /* 0x00007610ff49d816 */ /* 0x000fe20000000049 */
[----:B------:R-:W2:Y:S04]  /*1120*/  @P6 LDG.E.U16 R3, desc[UR16][R36.64] ;  /* 0x0000001024036981 */ /* 0x000ea8000c1e1500 */
[----:B------:R-:W4:Y:S04]  /*1130*/  @P4 LDG.E.U16 R74, desc[UR16][R36.64+0xa] ;  /* 0x00000a10244a4981 */ /* 0x000f28000c1e1500 */
[----:B------:R3:W4:Y:S02]  /*1140*/  @P5 LDG.E.U16 R73, desc[UR16][R36.64+0xc] ;  /* 0x00000c1024495981 */ /* 0x000724000c1e1500 */
[----:B---3--:R-:W-:-:S02]  /*1150*/  PRMT R37, R39, 0x5410, R72 ;  /* 0x0000541027257816 */ /* 0x008fc40000000048 */
[----:B------:R-:W-:-:S04]  /*1160*/  @!P6 PRMT R3, RZ, 0x7610, R3 ;  /* 0x00007610ff03e816 */ /* 0x000fc80000000003 */
[----:B--2---:R-:W-:Y:S02]  /*1170*/  PRMT R36, R3, 0x5410, R38 ;  /* 0x0000541003247816 */ /* 0x004fe40000000026 */
[----:B----4-:R-:W-:Y:S02]  /*1180*/  PRMT R38, R71, 0x5410, R74 ;  /* 0x0000541047267816 */ /* 0x010fe4000000004a */
[----:B------:R-:W-:Y:S01]  /*1190*/  PRMT R39, R73, 0x5410, R76 ;  /* 0x0000541049277816 */ /* 0x000fe2000000004c */
[----:B------:R-:W-:Y:S06]  /*11a0*/  BRA `(.L_x_3326) ;  /* 0x0000000000047947 */ /* 0x000fec0003800000 */
.L_x_3325:
[----:B------:R-:W5:Y:S02]  /*11b0*/  LDG.E.128 R36, desc[UR16][R36.64] ;  /* 0x0000001024247981 */ /* 0x000f64000c1e1d00 */
.L_x_3326:
[----:B------:R-:W-:Y:S05]  /*11c0*/  BSYNC.RECONVERGENT B1 ;  /* 0x0000000000017941 */ /* 0x000fea0003800200 */
.L_x_3324:
        /* <DEDUP_REMOVED lines=39> */
[----:B------:R-:W-:Y:S01]  /*1440*/  FMUL R74, R74, UR20 ;  /* 0x000000144a4a7c20 */ /* 0x000fe20008400000 */
[-C--:B------:R-:W-:Y:S01]  /*1450*/  FFMA R29, R76, R75.reuse, R29 ;  /* 0x0000004b4c1d7223 */ /* 0x080fe2000000001d */
        /* <DEDUP_REMOVED lines=26> */
.L_x_3328:
        /* <DEDUP_REMOVED lines=28> */
.L_x_3329:
[----:B------:R-:W-:Y:S05]  /*17c0*/  BSYNC.RECONVERGENT B1 ;  /* 0x0000000000017941 */ /* 0x000fea0003800200 */
.L_x_3327:
[----:B------:R-:W-:Y:S01]  /*17d0*/  IMAD.WIDE R40, R57, 0x2, R88 ;  /* 0x0000000239287825 */ /* 0x000fe200078e0258 */
[----:B------:R-:W-:Y:S02]  /*17e0*/  BSSY.RECONVERGENT B1, `(.L_x_3330) ;  /* 0x0000022000017945 */ /* 0x000fe40003800200 */
[----:B------:R-:W-:-:S04]  /*17f0*/  LOP3.LUT P0, RZ, R40, 0xf, RZ, 0xc0, !PT ;  /* 0x0000000f28ff7812 */ /* 0x000fc8000780c0ff */
[----:B------:R-:W-:-:S13]  /*1800*/  ISETP.LT.U32.OR P0, PT, R7, 0x8, P0 ;  /* 0x000000080700780c */ /* 0x000fda0000701470 */
[----:B------:R-:W-:Y:S05]  /*1810*/  @P0 BRA `(.L_x_3331) ;  /* 0x0000000000080947 */ /* 0x000fea0003800000 */
[----:B------:R-:W5:Y:S01]  /*1820*/  LDG.E.128 R40, desc[UR16][R40.64] ;  /* 0x0000001028287981 */ /* 0x000f62000c1e1d00 */
[----:B------:R-:W-:Y:S05]  /*1830*/  BRA `(.L_x_3332) ;  /* 0x0000000000707947 */ /* 0x000fea0003800000 */
.L_x_3331:
        /* <DEDUP_REMOVED lines=28> */
.L_x_3332:
[----:B------:R-:W-:Y:S05]  /*1a00*/  BSYNC.RECONVERGENT B1 ;  /* 0x0000000000017941 */ /* 0x000fea0003800200 */
.L_x_3330:
        /* <DEDUP_REMOVED lines=56> */
.L_x_3320:
[----:B------:R-:W-:Y:S05]  /*1d90*/  BSYNC.RECONVERGENT B0 ;  /* 0x0000000000007941 */ /* 0x000fea0003800200 */
.L_x_3319:
        /* <DEDUP_REMOVED lines=30> */
[----:B------:R-:W-:Y:S02]  /*1f80*/  @!UP0 UIADD3 UR11, UPT, UPT, UR6, 0xc, URZ ;  /* 0x0000000c060b8890 */ /* 0x000fe4000fffe0ff */
[----:B------:R-:W-:Y:S01]  /*1f90*/  @!P0 LEA R38, R51, R38, 0x3 ;  /* 0x0000002633268211 */ /* 0x000fe200078e18ff */
        /* <DEDUP_REMOVED lines=21> */
.L_x_3333:
        /* <DEDUP_REMOVED lines=51> */
.L_x_3336:
[----:B------:R-:W-:Y:S05]  /*2420*/  BSYNC.RECONVERGENT B0 ;  /* 0x0000000000007941 */ /* 0x000fea0003800200 */
.L_x_3335:
        /* <DEDUP_REMOVED lines=35> */
.L_x_3338:
[----:B------:R-:W2:Y:S04]  /*2660*/  LDG.E.STRONG.GPU R40, desc[UR16][R38.64] ;  /* 0x0000001026287981 */ /* 0x000ea8000c1ef900 */
[----:B--2---:R-:W-:Y:S01]  /*2670*/  CCTL.IVALL ;  /* 0x00000000ff00798f */ /* 0x004fe20002000000 */
[----:B------:R-:W-:Y:S05]  /*2680*/  YIELD ;  /* 0x0000000000007946 */ /* 0x000fea0003800000 */
[----:B------:R-:W-:-:S13]  /*2690*/  ISETP.NE.AND P0, PT, R40, R41, PT ;  /* 0x000000292800720c */ /* 0x000fda0003f05270 */
[----:B------:R-:W-:Y:S05]  /*26a0*/  @P0 BRA `(.L_x_3338) ;  /* 0xfffffffc00ec0947 */ /* 0x000fea000383ffff */
.L_x_3337:
        /* <DEDUP_REMOVED lines=12> */
[----:B------:R-:W-:Y:S01]  /*2770*/  MOV R42, RZ ;  /* 0x000000ff002a7202 */ /* 0x000fe20000000f00 */
[----:B------:R-:W-:Y:S01]  /*2780*/  IMAD.MOV.U32 R40, RZ, RZ, R2 ;  /* 0x000000ffff287224 */ /* 0x000fe200078e0002 */
[----:B------:R-:W-:-:S07]  /*2790*/  MOV R41, R53 ;  /* 0x0000003500297202 */ /* 0x000fce0000000f00 */
.L_x_3343:
[----:B------:R-:W-:-:S05]  /*27a0*/  IMAD.WIDE.U32 R38, R41, 0x8, R36 ;  /* 0x0000000829267825 */ /* 0x000fca00078e0024 */
[----:B------:R-:W2:Y:S04]  /*27b0*/  LDG.E R85, desc[UR16][R38.64+0x4] ;  /* 0x0000041026557981 */ /* 0x000ea8000c1e1900 */
[----:B------:R-:W3:Y:S04]  /*27c0*/  LDG.E R88, desc[UR16][R38.64+0x104] ;  /* 0x0001041026587981 */ /* 0x000ee8000c1e1900 */
[----:B------:R-:W4:Y:S04]  /*27d0*/  LDG.E R90, desc[UR16][R38.64+0x204] ;  /* 0x00020410265a7981 */ /* 0x000f28000c1e1900 */
        /* <DEDUP_REMOVED lines=12> */
[----:B------:R-:W-:-:S04]  /*28a0*/  FADD R43, R92, R43 ;  /* 0x0000002b5c2b7221 */ /* 0x000fc80000000000 */
[----:B---3--:R-:W-:-:S04]  /*28b0*/  FADD R43, R43, R88 ;  /* 0x000000582b2b7221 */ /* 0x008fc80000000000 */
[----:B----4-:R-:W-:Y:S02]  /*28c0*/  FADD R43, R43, R90 ;  /* 0x0000005a2b2b7221 */ /* 0x010fe40000000000 */
[----:B------:R-:W3:Y:S02]  /*28d0*/  LDG.E R90, desc[UR16][R38.64+0xb04] ;  /* 0x000b0410265a7981 */ /* 0x000ee4000c1e1900 */
[----:B------:R-:W-:Y:S02]  /*28e0*/  FADD R88, R43, R87 ;  /* 0x000000572b587221 */ /* 0x000fe40000000000 */
[----:B------:R-:W4:Y:S02]  /*28f0*/  LDG.E R43, desc[UR16][R38.64+0xd04] ;  /* 0x000d0410262b7981 */ /* 0x000f24000c1e1900 */
[----:B-----5:R-:W-:Y:S02]  /*2900*/  FADD R87, R88, R85 ;  /* 0x0000005558577221 */ /* 0x020fe40000000000 */
[----:B------:R-:W5:Y:S04]  /*2910*/  LDG.E R88, desc[UR16][R38.64+0xa04] ;  /* 0x000a041026587981 */ /* 0x000f68000c1e1900 */
[----:B------:R-:W4:Y:S01]  /*2920*/  LDG.E R85, desc[UR16][R38.64+0xc04] ;  /* 0x000c041026557981 */ /* 0x000f22000c1e1900 */
[----:B--2---:R-:W-:-:S03]  /*2930*/  FADD R87, R87, R42 ;  /* 0x0000002a57577221 */ /* 0x004fc60000000000 */
[----:B------:R-:W2:Y:S01]  /*2940*/  LDG.E R42, desc[UR16][R38.64+0xe04] ;  /* 0x000e0410262a7981 */ /* 0x000ea2000c1e1900 */
[----:B------:R-:W-:-:S05]  /*2950*/  VIADD R40, R40, 0x10 ;  /* 0x0000001028287836 */ /* 0x000fca0000000000 */
[----:B------:R-:W-:Y:S02]  /*2960*/  ISETP.NE.AND P0, PT, R40, RZ, PT ;  /* 0x000000ff2800720c */ /* 0x000fe40003f05270 */
[----:B------:R-:W-:Y:S01]  /*2970*/  IADD3 R41, PT, PT, R41, 0x200, RZ ;  /* 0x0000020029297810 */ /* 0x000fe20007ffe0ff */
[----:B-----5:R-:W-:-:S04]  /*2980*/  FADD R87, R87, R88 ;  /* 0x0000005857577221 */ /* 0x020fc80000000000 */
[----:B---3--:R-:W-:-:S04]  /*2990*/  FADD R90, R87, R90 ;  /* 0x0000005a575a7221 */ /* 0x008fc80000000000 */
[----:B----4-:R-:W-:-:S04]  /*29a0*/  FADD R90, R90, R85 ;  /* 0x000000555a5a7221 */ /* 0x010fc80000000000 */
[----:B------:R-:W-:-:S04]  /*29b0*/  FADD R43, R90, R43 ;  /* 0x0000002b5a2b7221 */ /* 0x000fc80000000000 */
[----:B--2---:R-:W-:-:S04]  /*29c0*/  FADD R42, R43, R42 ;  /* 0x0000002a2b2a7221 */ /* 0x004fc80000000000 */
[----:B------:R-:W-:Y:S01]  /*29d0*/  FADD R42, R42, R89 ;  /* 0x000000592a2a7221 */ /* 0x000fe20000000000 */
[----:B------:R-:W-:Y:S06]  /*29e0*/  @P0 BRA `(.L_x_3343) ;  /* 0xfffffffc006c0947 */ /* 0x000fec000383ffff */
.L_x_3342:
[----:B------:R-:W-:Y:S05]  /*29f0*/  BSYNC.RECONVERGENT B1 ;  /* 0x0000000000017941 */ /* 0x000fea0003800200 */
.L_x_3341:
        /* <DEDUP_REMOVED lines=22> */
.L_x_3345:
[----:B------:R-:W-:Y:S05]  /*2b60*/  BSYNC.RECONVERGENT B1 ;  /* 0x0000000000017941 */ /* 0x000fea0003800200 */
.L_x_3344:
        /* <DEDUP_REMOVED lines=14> */
.L_x_3347:
[----:B------:R-:W-:Y:S05]  /*2c50*/  BSYNC.RECONVERGENT B1 ;  /* 0x0000000000017941 */ /* 0x000fea0003800200 */
.L_x_3346:
        /* <DEDUP_REMOVED lines=11> */
.L_x_3340:
[----:B------:R-:W-:Y:S05]  /*2d10*/  BSYNC.RECONVERGENT B0 ;  /* 0x0000000000007941 */ /* 0x000fea0003800200 */
.L_x_3339:
        /* <DEDUP_REMOVED lines=12> */
.L_x_3334:
[----:B------:R-:W-:Y:S04]  /*2de0*/  BSSY.RECONVERGENT B0, `(.L_x_3348) ;  /* 0x0000070000007945 */ /* 0x000fe80003800200 */
[----:B------:R-:W-:Y:S05]  /*2df0*/  @P1 BRA `(.L_x_3349) ;  /* 0x0000000400b81947 */ /* 0x000fea0003800000 */
[----:B------:R-:W0:Y:S01]  /*2e00*/  LDC.64 R42, c[0x0][0x3e8] ;  /* 0x0000fa00ff2a7b82 */ /* 0x000e220000000a00 */
[----:B------:R-:W-:Y:S02]  /*2e10*/  IMAD.U32 R41, RZ, RZ, UR19 ;  /* 0x00000013ff297e24 */ /* 0x000fe4000f8e00ff */
[----:B------:R-:W-:Y:S01]  /*2e20*/  FMUL R85, R85, R0 ;  /* 0x0000000055557220 */ /* 0x000fe20000400000 */
[----:B------:R-:W-:Y:S01]  /*2e30*/  ISETP.GT.U32.AND P4, PT, R8, 0x7, PT ;  /* 0x000000070800780c */ /* 0x000fe20003f84070 */
[----:B------:R-:W-:Y:S01]  /*2e40*/  BSSY.RECONVERGENT B1, `(.L_x_3350) ;  /* 0x0000034000017945 */ /* 0x000fe20003800200 */
        /* <DEDUP_REMOVED lines=17> */
[----:B------:R-:W-:Y:S01]  /*2f60*/  F2FP.F16.F32.PACK_AB R87, RZ, R87 ;  /* 0x00000057ff57723e */ /* 0x000fe200000000ff */
[----:B0-----:R-:W-:Y:S01]  /*2f70*/  IMAD.WIDE R40, R41, 0x2, R42 ;  /* 0x0000000229287825 */ /* 0x001fe200078e022a */
[----:B------:R-:W-:-:S02]  /*2f80*/  F2FP.F16.F32.PACK_AB R89, RZ, R39 ;  /* 0x00000027ff59723e */ /* 0x000fc400000000ff */
[----:B------:R-:W-:Y:S02]  /*2f90*/  F2FP.F16.F32.PACK_AB R36, RZ, R36 ;  /* 0x00000024ff24723e */ /* 0x000fe400000000ff */
[----:B------:R-:W-:Y:S02]  /*2fa0*/  LOP3.LUT P0, RZ, R40, 0xf, RZ, 0xc0, !PT ;  /* 0x0000000f28ff7812 */ /* 0x000fe4000780c0ff */
[----:B------:R-:W-:Y:S02]  /*2fb0*/  F2FP.F16.F32.PACK_AB R88, RZ, R88 ;  /* 0x00000058ff58723e */ /* 0x000fe400000000ff */
[----:B------:R-:W-:Y:S02]  /*2fc0*/  F2FP.F16.F32.PACK_AB R37, RZ, R37 ;  /* 0x00000025ff25723e */ /* 0x000fe400000000ff */
[----:B------:R-:W-:Y:S02]  /*2fd0*/  F2FP.F16.F32.PACK_AB R38, RZ, R38 ;  /* 0x00000026ff26723e */ /* 0x000fe400000000ff */
[----:B------:R-:W-:-:S02]  /*2fe0*/  F2FP.F16.F32.PACK_AB R90, RZ, R90 ;  /* 0x0000005aff5a723e */ /* 0x000fc400000000ff */
[----:B------:R-:W-:-:S03]  /*2ff0*/  F2FP.F16.F32.PACK_AB R39, RZ, R91 ;  /* 0x0000005bff27723e */ /* 0x000fc600000000ff */
        /* <DEDUP_REMOVED lines=19> */
.L_x_3351:
[----:B------:R-:W-:Y:S02]  /*3130*/  PRMT R39, R90, 0x5410, R39 ;  /* 0x000054105a277816 */ /* 0x000fe40000000027 */
[----:B------:R-:W-:Y:S02]  /*3140*/  PRMT R38, R38, 0x5410, R89 ;  /* 0x0000541026267816 */ /* 0x000fe40000000059 */
[----:B------:R-:W-:Y:S02]  /*3150*/  PRMT R37, R88, 0x5410, R37 ;  /* 0x0000541058257816 */ /* 0x000fe40000000025 */
[----:B------:R-:W-:-:S05]  /*3160*/  PRMT R36, R87, 0x5410, R36 ;  /* 0x0000541057247816 */ /* 0x000fca0000000024 */
[----:B------:R2:W-:Y:S02]  /*3170*/  STG.E.128 desc[UR16][R40.64], R36 ;  /* 0x0000002428007986 */ /* 0x0005e4000c101d10 */
.L_x_3352:
[----:B------:R-:W-:Y:S05]  /*3180*/  BSYNC.RECONVERGENT B1 ;  /* 0x0000000000017941 */ /* 0x000fea0003800200 */
.L_x_3350:
[----:B------:R-:W-:-:S13]  /*3190*/  ISETP.GE.AND P0, PT, R9, UR19, PT ;  /* 0x0000001309007c0c */ /* 0x000fda000bf06270 */
[----:B------:R-:W-:Y:S05]  /*31a0*/  @P0 BRA `(.L_x_3349) ;  /* 0x0000000000cc0947 */ /* 0x000fea0003800000 */
[----:B0-2---:R-:W-:Y:S01]  /*31b0*/  MOV R36, UR19 ;  /* 0x0000001300247c02 */ /* 0x005fe20008000f00 */
[-C--:B------:R-:W-:Y:S01]  /*31c0*/  FFMA R37, R56, -R85.reuse, R59 ;  /* 0x8000005538257223 */ /* 0x080fe2000000003b */
[-C--:B------:R-:W-:Y:S01]  /*31d0*/  FFMA R38, R57, -R85.reuse, R60 ;  /* 0x8000005539267223 */ /* 0x080fe2000000003c */
[-C--:B------:R-:W-:Y:S01]  /*31e0*/  FFMA R87, R67, -R85.reuse, R66 ;  /* 0x8000005543577223 */ /* 0x080fe20000000042 */
[-C--:B-1----:R-:W-:Y:S01]  /*31f0*/  FFMA R41, R62, -R85.reuse, R65 ;  /* 0x800000553e297223 */ /* 0x082fe20000000041 */
[----:B------:R-:W-:Y:S02]  /*3200*/  IMAD R39, R36, UR10, R9 ;  /* 0x0000000a24277c24 */ /* 0x000fe4000f8e0209 */
[----:B------:R-:W-:Y:S01]  /*3210*/  FMUL R40, R37, UR20 ;  /* 0x0000001425287c20 */ /* 0x000fe20008400000 */
[----:B------:R-:W-:Y:S01]  /*3220*/  FMUL R37, R38, UR20 ;  /* 0x0000001426257c20 */ /* 0x000fe20008400000 */
[----:B------:R-:W-:Y:S01]  /*3230*/  FFMA R36, R55, -R85, R70 ;  /* 0x8000005537247223 */ /* 0x000fe20000000046 */
[----:B------:R-:W-:-:S04]  /*3240*/  IMAD.WIDE R42, R39, 0x2, R42 ;  /* 0x00000002272a7825 */ /* 0x000fc800078e022a */
[-C--:B------:R-:W-:Y:S01]  /*3250*/  FFMA R39, R63, -R85.reuse, R64 ;  /* 0x800000553f277223 */ /* 0x080fe20000000040 */
[-C--:B------:R-:W-:Y:S01]  /*3260*/  FFMA R88, R68, -R85.reuse, R69 ;  /* 0x8000005544587223 */ /* 0x080fe20000000045 */
[----:B------:R-:W-:Y:S01]  /*3270*/  FMUL R36, R36, UR20 ;  /* 0x0000001424247c20 */ /* 0x000fe20008400000 */
[----:B------:R-:W-:Y:S01]  /*3280*/  FMUL R41, R41, UR20 ;  /* 0x0000001429297c20 */ /* 0x000fe20008400000 */
[----:B------:R-:W-:Y:S01]  /*3290*/  LOP3.LUT P0, RZ, R42, 0xf, RZ, 0xc0, !PT ;  /* 0x0000000f2aff7812 */ /* 0x000fe2000780c0ff */
[----:B------:R-:W-:Y:S01]  /*32a0*/  FMUL R38, R39, UR20 ;  /* 0x0000001427267c20 */ /* 0x000fe20008400000 */
[----:B------:R-:W-:Y:S01]  /*32b0*/  FFMA R39, R58, -R85, R61 ;  /* 0x800000553a277223 */ /* 0x000fe2000000003d */
[----:B------:R-:W-:Y:S02]  /*32c0*/  F2FP.F16.F32.PACK_AB R36, RZ, R36 ;  /* 0x00000024ff24723e */ /* 0x000fe400000000ff */
[----:B------:R-:W-:Y:S01]  /*32d0*/  ISETP.LT.U32.OR P0, PT, R7, 0x8, P0 ;  /* 0x000000080700780c */ /* 0x000fe20000701470 */
[----:B------:R-:W-:Y:S01]  /*32e0*/  FMUL R85, R39, UR20 ;  /* 0x0000001427557c20 */ /* 0x000fe20008400000 */
[----:B------:R-:W-:Y:S01]  /*32f0*/  FMUL R39, R87, UR20 ;  /* 0x0000001457277c20 */ /* 0x000fe20008400000 */
        /* <DEDUP_REMOVED lines=30> */
.L_x_3349:
[----:B------:R-:W-:Y:S05]  /*34e0*/  BSYNC.RECONVERGENT B0 ;  /* 0x0000000000007941 */ /* 0x000fea0003800200 */
.L_x_3348:
[----:B------:R-:W5:Y:S01]  /*34f0*/  LDCU UR6, c[0x0][0x380] ;  /* 0x00007000ff0677ac */ /* 0x000f620008000800 */
[----:B------:R-:W0:Y:S01]  /*3500*/  LDCU UR7, c[0x0][0x388] ;  /* 0x00007100ff0777ac */ /* 0x000e220008000800 */
[----:B------:R-:W-:Y:S02]  /*3510*/  UPLOP3.LUT UP0, UPT, UPT, UPT, UP0, 0x40, 0x4 ;  /* 0x000000000004789c */ /* 0x000fe40003f0e800 */
[----:B-----5:R-:W-:-:S04]  /*3520*/  UIADD3 UR10, UPT, UPT, UR10, UR6, URZ ;  /* 0x000000060a0a7290 */ /* 0x020fc8000fffe0ff */
[----:B0-----:R-:W-:-:S09]  /*3530*/  UISETP.GE.AND UP1, UPT, UR10, UR7, UPT ;  /* 0x000000070a00728c */ /* 0x001fd2000bf26270 */
[----:B------:R-:W-:Y:S05]  /*3540*/  BRA.U !UP1, `(.L_x_3353) ;  /* 0xffffffd509c47547 */ /* 0x000fea000b83ffff */
.L_x_3316:
[----:B------:R-:W-:Y:S05]  /*3550*/  @P1 EXIT ;  /* 0x000000000000194d */ /* 0x000fea0003800000 */
[----:B------:R-:W0:Y:S01]  /*3560*/  LDC.64 R4, c[0x0][0x3e0] ;  /* 0x0000f800ff047b82 */ /* 0x000e220000000a00 */
[----:B------:R-:W-:Y:S01]  /*3570*/  IMAD.U32 R3, RZ, RZ, UR19 ;  /* 0x00000013ff037e24 */ /* 0x000fe2000f8e00ff */
[----:B------:R-:W-:Y:S01]  /*3580*/  IADD3 R0, PT, PT, -R52, UR19, RZ ;  /* 0x0000001334007c10 */ /* 0x000fe2000fffe1ff */
[----:B------:R-:W-:Y:S01]  /*3590*/  BSSY.RECONVERGENT B0, `(.L_x_3354) ;  /* 0x000001b000007945 */ /* 0x000fe20003800200 */
[----:B------:R-:W-:Y:S01]  /*35a0*/  MOV R7, UR18 ;  /* 0x0000001200077c02 */ /* 0x000fe20008000f00 */
[----:B------:R-:W-:-:S04]  /*35b0*/  IMAD R3, R3, UR5, R52 ;  /* 0x0000000503037c24 */ /* 0x000fc8000f8e0234 */
        /* <DEDUP_REMOVED lines=24> */
.L_x_3355:
[----:B------:R-:W-:Y:S05]  /*3740*/  BSYNC.RECONVERGENT B0 ;  /* 0x0000000000007941 */ /* 0x000fea0003800200 */
.L_x_3354:
        /* <DEDUP_REMOVED lines=28> */
        .weak           $__internal_33_$__cuda_sm20_rcp_rn_f32_slowpath
        .type           $__internal_33_$__cuda_sm20_rcp_rn_f32_slowpath,@function
        .size           $__internal_33_$__cuda_sm20_rcp_rn_f32_slowpath,(.L_x_5086 - $__internal_33_$__cuda_sm20_rcp_rn_f32_slowpath)
$__internal_33_$__cuda_sm20_rcp_rn_f32_slowpath:
        /* <DEDUP_REMOVED lines=15> */
.L_x_3356:
        /* <DEDUP_REMOVED lines=33> */
.L_x_3358:
[----:B------:R0:W1:Y:S02]  /*3c10*/  MUFU.RCP R3, R0 ;  /* 0x0000000000037308 */ /* 0x0000640000001000 */
.L_x_3357:
[----:B------:R-:W-:Y:S01]  /*3c20*/  MOV R36, R41 ;  /* 0x0000002900247202 */ /* 0x000fe20000000f00 */
[----:B------:R-:W-:-:S04]  /*3c30*/  IMAD.MOV.U32 R37, RZ, RZ, 0x0 ;  /* 0x00000000ff257424 */ /* 0x000fc800078e00ff */
[----:B0123--:R-:W-:Y:S05]  /*3c40*/  RET.REL.NODEC R36 `(_ZN18transformer_engine13normalization26rmsnorm_bwd_general_kernelINS0_13Kernel_traitsI6__halfS3_S3_fjLj2048ELj1ELj1ELj4ELj16ENS0_18Kernel_traits_baseILj2048ES3_S3_S3_fjLj128EEEEELb0EEEvNS0_20BackwardKernelParamsE) ;  /* 0xffffffc024ec7950 */ /* 0x00ffea0003c3ffff */
.L_x_3359:
        /* <DEDUP_REMOVED lines=11> */
.L_x_5086:


//--------------------- .text._ZN18transformer_engine13normalization26rmsnorm_bwd_general_kernelINS0_13Kernel_traitsIffffjLj2048ELj1ELj1ELj4ELj16ENS0_18Kernel_traits_baseILj2048EffffjLj128EEEEELb0EEEvNS0_20BackwardKernelParamsE --------------------------
	.section	.text._ZN18transformer_engine13normalization26rmsnorm_bwd_general_kernelINS0_13Kernel_traitsIffffjLj2048ELj1ELj1ELj4ELj16ENS0_18Kernel_traits_baseILj2048EffffjLj128EEEEELb0EEEvNS0_20BackwardKernelParamsE,"ax",@progbits
	.align	128
        .global         _ZN18transformer_engine13normalization26rmsnorm_bwd_general_kernelINS0_13Kernel_traitsIffffjLj2048ELj1ELj1ELj4ELj16ENS0_18Kernel_traits_baseILj2048EffffjLj128EEEEELb0EEEvNS0_20BackwardKernelParamsE
        .type           _ZN18transformer_engine13normalization26rmsnorm_bwd_general_kernelINS0_13Kernel_traitsIffffjLj2048ELj1ELj1ELj4ELj16ENS0_18Kernel_traits_baseILj2048EffffjLj128EEEEELb0EEEvNS0_20BackwardKernelParamsE,@function
        .size           _ZN18transformer_engine13normalization26rmsnorm_bwd_general_kernelINS0_13Kernel_traitsIffffjLj2048ELj1ELj1ELj4ELj16ENS0_18Kernel_traits_baseILj2048EffffjLj128EEEEELb0EEEvNS0_20BackwardKernelParamsE,(.L_x_5087 - _ZN18transformer_engine13normalization26rmsnorm_bwd_general_kernelINS0_13Kernel_traitsIffffjLj2048ELj1ELj1ELj4ELj16ENS0_18Kernel_traits_baseILj2048EffffjLj128EEEEELb0EEEvNS0_20BackwardKernelParamsE)
        .other          _ZN18transformer_engine13normalization26rmsnorm_bwd_general_kernelINS0_13Kernel_traitsIffffjLj2048ELj1ELj1ELj4ELj16ENS0_18Kernel_traits_baseILj2048EffffjLj128EEEEELb0EEEvNS0_20BackwardKernelParamsE,@"STO_CUDA_ENTRY STV_DEFAULT"
_ZN18transformer_engine13normalization26rmsnorm_bwd_general_kernelINS0_13Kernel_traitsIffffjLj2048ELj1ELj1ELj4ELj16ENS0_18Kernel_traits_baseILj2048EffffjLj128EEEEELb0EEEvNS0_20BackwardKernelParamsE:
.text._ZN18transformer_engine13normalization26rmsnorm_bwd_general_kernelINS0_13Kernel_traitsIffffjLj2048ELj1ELj1ELj4ELj16ENS0_18Kernel_traits_baseILj2048EffffjLj128EEEEELb0EEEvNS0_20BackwardKernelParamsE:
        /* <DEDUP_REMOVED lines=13> */
[----:B-1----:R-:W-:Y:S02]  /*00d0*/  IADD3 R2, PT, PT, R0, 0xffffffe, RZ ;  /* 0x0ffffffe00027810 */ /* 0x002fe40007ffe0ff */
[----:B------:R-:W-:-:S04]  /*00e0*/  LOP3.LUT R0, R60, 0x3e0, RZ, 0xc0, !PT ;  /* 0x000003e03c007812 */ /* 0x000fc800078ec0ff */
        /* <DEDUP_REMOVED lines=11> */
[-C--:B------:R-:W-:Y:S01]  /*01a0*/  ISETP.GE.U32.AND P1, PT, R3, R98.reuse, PT ;  /* 0x000000620300720c */ /* 0x080fe20003f26070 */
[----:B------:R-:W-:-:S12]  /*01b0*/  IMAD R3, R0, R98, R59 ;  /* 0x0000006200037224 */ /* 0x000fd800078e023b */
[----:B------:R-:W-:Y:S02]  /*01c0*/  @P1 IADD3 R62, PT, PT, R62, 0x1, RZ ;  /* 0x000000013e3e1810 */ /* 0x000fe40007ffe0ff */
[----:B------:R-:W-:-:S05]  /*01d0*/  @!P2 LOP3.LUT R62, RZ, R98, RZ, 0x33, !PT ;  /* 0x00000062ff3ea212 */ /* 0x000fca00078e33ff */
[----:B------:R-:W-:-:S05]  /*01e0*/  IMAD R58, R62, R98, RZ ;  /* 0x000000623e3a7224 */ /* 0x000fca00078e02ff */
[----:B------:R-:W-:-:S05]  /*01f0*/  IADD3 R56, PT, PT, -R58, UR4, RZ ;  /* 0x000000043a387c10 */ /* 0x000fca000fffe1ff */
[----:B------:R-:W-:-:S05]  /*0200*/  IMAD R3, R56, 0x20, R3 ;  /* 0x0000002038037824 */ /* 0x000fca00078e0203 */
[----:B------:R-:W-:-:S04]  /*0210*/  SHF.L.U32 R57, R3, 0x2, RZ ;  /* 0x0000000203397819 */ /* 0x000fc800000006ff */
        /* <DEDUP_REMOVED lines=11> */
.L_x_3363:
        /* <DEDUP_REMOVED lines=10> */
.L_x_3364:
[----:B------:R-:W-:Y:S05]  /*0370*/  BSYNC.RECONVERGENT B1 ;  /* 0x0000000000017941 */ /* 0x000fea0003800200 */
.L_x_3362:
        /* <DEDUP_REMOVED lines=11> */
.L_x_3366:
        /* <DEDUP_REMOVED lines=10> */
.L_x_3367:
[----:B------:R-:W-:Y:S05]  /*04d0*/  BSYNC.RECONVERGENT B1 ;  /* 0x0000000000017941 */ /* 0x000fea0003800200 */
.L_x_3365:
        /* <DEDUP_REMOVED lines=11> */
.L_x_3369:
        /* <DEDUP_REMOVED lines=10> */
.L_x_3370:
[----:B------:R-:W-:Y:S05]  /*0630*/  BSYNC.RECONVERGENT B1 ;  /* 0x0000000000017941 */ /* 0x000fea0003800200 */
.L_x_3368:
        /* <DEDUP_REMOVED lines=10> */
.L_x_3371:
        /* <DEDUP_REMOVED lines=10> */
.L_x_3361:
[----:B------:R-:W-:Y:S05]  /*0780*/  BSYNC.RECONVERGENT B0 ;  /* 0x0000000000007941 */ /* 0x000fea0003800200 */
.L_x_3360:
        /* <DEDUP_REMOVED lines=13> */
[----:B0123--:R-:W-:Y:S02]  /*0860*/  LOP3.LUT R3, RZ, R59, RZ, 0x33, !PT ;  /* 0x0000003bff037212 */ /* 0x00ffe400078e33ff */
[----:B------:R-:W-:-:S04]  /*0870*/  IADD3 R2, PT, PT, R40, 0x1800000, RZ ;  /* 0x0180000028027810 */ /* 0x000fc80007ffe0ff */
        /* <DEDUP_REMOVED lines=17> */
[C---:B------:R-:W-:Y:S01]  /*0990*/  FADD R14, R0.reuse, R7 ;  /* 0x00000007000e7221 */ /* 0x040fe20000000000 */
[C---:B------:R-:W-:Y:S01]  /*09a0*/  LOP3.LUT R3, R5.reuse, 0xffffff0, RZ, 0xc0, !PT ;  /* 0x0ffffff005037812 */ /* 0x040fe200078ec0ff */
[C---:B------:R-:W-:Y:S01]  /*09b0*/  FADD R52, R0.reuse, R17 ;  /* 0x0000001100347221 */ /* 0x040fe20000000000 */
[C---:B------:R-:W-:Y:S01]  /*09c0*/  LOP3.LUT R6, R5.reuse, 0x7, RZ, 0xc0, !PT ;  /* 0x0000000705067812 */ /* 0x040fe200078ec0ff */
[----:B------:R-:W-:Y:S01]  /*09d0*/  FADD R53, R0, R18 ;  /* 0x0000001200357221 */ /* 0x000fe20000000000 */
[----:B------:R-:W-:Y:S01]  /*09e0*/  LEA R9, R98, R13, 0x9 ;  /* 0x0000000d62097211 */ /* 0x000fe200078e48ff */
[C---:B------:R-:W-:Y:S01]  /*09f0*/  FADD R23, R0.reuse, R8 ;  /* 0x0000000800177221 */ /* 0x040fe20000000000 */
[----:B------:R-:W-:Y:S01]  /*0a00*/  LOP3.LUT R7, R5, 0xf, RZ, 0xc0, !PT ;  /* 0x0000000f05077812 */ /* 0x000fe200078ec0ff */
        /* <DEDUP_REMOVED lines=13> */
[----:B------:R-:W-:Y:S05]  /*0ae0*/  CALL.REL.NOINC `($__internal_34_$__cuda_sm20_rcp_rn_f32_slowpath) ;  /* 0x0000002c00107944 */ /* 0x000fea0003c00000 */
[----:B------:R-:W-:Y:S05]  /*0af0*/  BRA `(.L_x_3374) ;  /* 0x0000000000107947 */ /* 0x000fea0003800000 */
.L_x_3373:
[----:B------:R-:W0:Y:S02]  /*0b00*/  MUFU.RCP R45, R40 ;  /* 0x00000028002d7308 */ /* 0x000e240000001000 */
[----:B0-----:R-:W-:-:S04]  /*0b10*/  FFMA R0, R40, R45, -1 ;  /* 0xbf80000028007423 */ /* 0x001fc8000000002d */
[----:B------:R-:W-:-:S04]  /*0b20*/  FADD.FTZ R0, -R0, -RZ ;  /* 0x800000ff00007221 */ /* 0x000fc80000010100 */
[----:B------:R-:W-:-:S07]  /*0b30*/  FFMA R2, R45, R0, R45 ;  /* 0x000000002d027223 */ /* 0x000fce000000002d */
.L_x_3374:
[----:B------:R-:W0:Y:S01]  /*0b40*/  LDCU.64 UR4, c[0x0][0x380] ;  /* 0x00007000ff0477ac */ /* 0x000e220008000a00 */
[----:B------:R-:W-:Y:S01]  /*0b50*/  ISETP.GE.U32.AND P2, PT, R50, 0x7, PT ;  /* 0x000000073200780c */ /* 0x000fe20003f46070 */
[----:B------:R-:W-:Y:S01]  /*0b60*/  IMAD.MOV.U32 R40, RZ, RZ, RZ ;  /* 0x000000ffff287224 */ /* 0x000fe200078e00ff */
[----:B------:R-:W-:Y:S01]  /*0b70*/  ISETP.GE.U32.AND P3, PT, R61, 0x3, PT ;  /* 0x000000033d00780c */ /* 0x000fe20003f66070 */
[----:B------:R-:W-:Y:S01]  /*0b80*/  UPLOP3.LUT UP0, UPT, UPT, UPT, UPT, 0x40, 0x4 ;  /* 0x000000000004789c */ /* 0x000fe20003f0e870 */
[----:B------:R-:W-:Y:S01]  /*0b90*/  MOV R0, R62 ;  /* 0x0000003e00007202 */ /* 0x000fe20000000f00 */
[----:B0-----:R-:W-:-:S03]  /*0ba0*/  UIMAD UR5, UR5, UR4, URZ ;  /* 0x00000004050572a4 */ /* 0x001fc6000f8e02ff */
[----:B------:R-:W-:-:S09]  /*0bb0*/  UMOV UR4, URZ ;  /* 0x000000ff00047c82 */ /* 0x000fd20008000000 */
.L_x_3425:
[----:B0-----:R-:W0:Y:S01]  /*0bc0*/  LDC.64 R44, c[0x0][0x3a0] ;  /* 0x0000e800ff2c7b82 */ /* 0x001e220000000a00 */
[----:B-1----:R-:W1:Y:S01]  /*0bd0*/  LDCU UR11, c[0x0][0x38c] ;  /* 0x00007180ff0b77ac */ /* 0x002e620008000800 */
        /* <DEDUP_REMOVED lines=27> */
.L_x_3378:
[----:B------:R0:W5:Y:S02]  /*0d90*/  LDG.E.128 R44, desc[UR12][R48.64] ;  /* 0x0000000c302c7981 */ /* 0x000164000c1e1d00 */
.L_x_3379:
[----:B------:R-:W-:Y:S05]  /*0da0*/  BSYNC.RECONVERGENT B1 ;  /* 0x0000000000017941 */ /* 0x000fea0003800200 */
.L_x_3377:
        /* <DEDUP_REMOVED lines=18> */
.L_x_3381:
[----:B01----:R1:W5:Y:S02]  /*0ed0*/  LDG.E.128 R48, desc[UR12][R96.64] ;  /* 0x0000000c60307981 */ /* 0x003364000c1e1d00 */
.L_x_3382:
[----:B------:R-:W-:Y:S05]  /*0ee0*/  BSYNC.RECONVERGENT B1 ;  /* 0x0000000000017941 */ /* 0x000fea0003800200 */
.L_x_3380:
        /* <DEDUP_REMOVED lines=31> */
.L_x_3384:
        /* <DEDUP_REMOVED lines=9> */
.L_x_3385:
[----:B------:R-:W-:Y:S05]  /*1170*/  BSYNC.RECONVERGENT B1 ;  /* 0x0000000000017941 */ /* 0x000fea0003800200 */
.L_x_3383:
[----:B------:R-:W-:Y:S01]  /*1180*/  IMAD.WIDE R70, R71, 0x4, R76 ;  /* 0x0000000447467825 */ /* 0x000fe200078e024c */
[----:B------:R-:W-:Y:S02]  /*1190*/  BSSY.RECONVERGENT B1, `(.L_x_3386) ;  /* 0x000000f000017945 */ /* 0x000fe40003800200 */
[----:B------:R-:W-:-:S04]  /*11a0*/  LOP3.LUT P0, RZ, R70, 0xf, RZ, 0xc0, !PT ;  /* 0x0000000f46ff7812 */ /* 0x000fc8000780c0ff */
[----:B------:R-:W-:-:S13]  /*11b0*/  ISETP.LT.U32.OR P0, PT, R10, 0x4, P0 ;  /* 0x000000040a00780c */ /* 0x000fda0000701470 */
[----:B------:R-:W-:Y:S05]  /*11c0*/  @P0 BRA `(.L_x_3387) ;  /* 0x0000000000080947 */ /* 0x000fea0003800000 */
[----:B01----:R0:W5:Y:S01]  /*11d0*/  LDG.E.128 R48, desc[UR12][R70.64] ;  /* 0x0000000c46307981 */ /* 0x003162000c1e1d00 */
[----:B------:R-:W-:Y:S05]  /*11e0*/  BRA `(.L_x_3388) ;  /* 0x0000000000247947 */ /* 0x000fea0003800000 */
.L_x_3387:
        /* <DEDUP_REMOVED lines=9> */
.L_x_3388:
[----:B------:R-:W-:Y:S05]  /*1280*/  BSYNC.RECONVERGENT B1 ;  /* 0x0000000000017941 */ /* 0x000fea0003800200 */
.L_x_3386:
        /* <DEDUP_REMOVED lines=31> */
.L_x_3390:
        /* <DEDUP_REMOVED lines=9> */
.L_x_3391:
[----:B------:R-:W-:Y:S05]  /*1510*/  BSYNC.RECONVERGENT B1 ;  /* 0x0000000000017941 */ /* 0x000fea0003800200 */
.L_x_3389:
[----:B------:R-:W-:Y:S01]  /*1520*/  IMAD.WIDE R100, R101, 0x4, R76 ;  /* 0x0000000465647825 */ /* 0x000fe200078e024c */
[----:B------:R-:W-:Y:S02]  /*1530*/  BSSY.RECONVERGENT B1, `(.L_x_3392) ;  /* 0x000000f000017945 */ /* 0x000fe40003800200 */
[----:B------:R-:W-:-:S04]  /*1540*/  LOP3.LUT P0, RZ, R100, 0xf, RZ, 0xc0, !PT ;  /* 0x0000000f64ff7812 */ /* 0x000fc8000780c0ff */
[----:B------:R-:W-:-:S13]  /*1550*/  ISETP.LT.U32.OR P0, PT, R8, 0x4, P0 ;  /* 0x000000040800780c */ /* 0x000fda0000701470 */
[----:B------:R-:W-:Y:S05]  /*1560*/  @P0 BRA `(.L_x_3393) ;  /* 0x0000000000080947 */ /* 0x000fea0003800000 */
[----:B01----:R1:W5:Y:S01]  /*1570*/  LDG.E.128 R48, desc[UR12][R100.64] ;  /* 0x0000000c64307981 */ /* 0x003362000c1e1d00 */
[----:B------:R-:W-:Y:S05]  /*1580*/  BRA `(.L_x_3394) ;  /* 0x0000000000247947 */ /* 0x000fea0003800000 */
.L_x_3393:
        /* <DEDUP_REMOVED lines=9> */
.L_x_3394:
[----:B------:R-:W-:Y:S05]  /*1620*/  BSYNC.RECONVERGENT B1 ;  /* 0x0000000000017941 */ /* 0x000fea0003800200 */
.L_x_3392:
        /* <DEDUP_REMOVED lines=31> */
.L_x_3396:
        /* <DEDUP_REMOVED lines=9> */
.L_x_3397:
[----:B------:R-:W-:Y:S05]  /*18b0*/  BSYNC.RECONVERGENT B1 ;  /* 0x0000000000017941 */ /* 0x000fea0003800200 */
.L_x_3395:
[----:B------:R-:W-:Y:S01]  /*18c0*/  IMAD.WIDE R76, R49, 0x4, R76 ;  /* 0x00000004314c7825 */ /* 0x000fe200078e024c */
[----:B------:R-:W-:Y:S02]  /*18d0*/  BSSY.RECONVERGENT B1, `(.L_x_3398) ;  /* 0x000000f000017945 */ /* 0x000fe40003800200 */
[----:B------:R-:W-:-:S04]  /*18e0*/  LOP3.LUT P0, RZ, R76, 0xf, RZ, 0xc0, !PT ;  /* 0x0000000f4cff7812 */ /* 0x000fc8000780c0ff */
[----:B------:R-:W-:-:S13]  /*18f0*/  ISETP.LT.U32.OR P0, PT, R4, 0x4, P0 ;  /* 0x000000040400780c */ /* 0x000fda0000701470 */
[----:B------:R-:W-:Y:S05]  /*1900*/  @P0 BRA `(.L_x_3399) ;  /* 0x0000000000080947 */ /* 0x000fea0003800000 */
[----:B------:R4:W5:Y:S01]  /*1910*/  LDG.E.128 R48, desc[UR12][R76.64] ;  /* 0x0000000c4c307981 */ /* 0x000962000c1e1d00 */
[----:B------:R-:W-:Y:S05]  /*1920*/  BRA `(.L_x_3400) ;  /* 0x0000000000247947 */ /* 0x000fea0003800000 */
.L_x_3399:
        /* <DEDUP_REMOVED lines=9> */
.L_x_3400:
[----:B------:R-:W-:Y:S05]  /*19c0*/  BSYNC.RECONVERGENT B1 ;  /* 0x0000000000017941 */ /* 0x000fea0003800200 */
.L_x_3398:
        /* <DEDUP_REMOVED lines=20> */
.L_x_3376:
[----:B------:R-:W-:Y:S05]  /*1b10*/  BSYNC.RECONVERGENT B0 ;  /* 0x0000000000007941 */ /* 0x000fea0003800200 */
.L_x_3375:
[----:B--23--:R-:W2:Y:S02]  /*1b20*/  LDC R98, c[0x0][0x384] ;  /* 0x0000e100ff627b82 */ /* 0x00cea40000000800 */
[----:B--2---:R-:W-:-:S13]  /*1b30*/  ISETP.NE.AND P0, PT, R98, 0x1, PT ;  /* 0x000000016200780c */ /* 0x004fda0003f05270 */
[----:B------:R-:W-:Y:S05]  /*1b40*/  @P0 BRA `(.L_x_3401) ;  /* 0x0000000000c80947 */ /* 0x000fea0003800000 */
[----:B------:R-:W2:Y:S01]  /*1b50*/  SHFL.DOWN PT, R44, R97, 0x10, 0x1f ;  /* 0x0a001f00612c7f89 */ /* 0x000ea200000e0000 */
[----:B------:R-:W3:Y:S01]  /*1b60*/  S2UR UR6, SR_CgaCtaId ;  /* 0x00000000000679c3 */ /* 0x000ee20000008800 */
[----:B------:R-:W-:Y:S01]  /*1b70*/  ISETP.NE.AND P0, PT, R59, RZ, PT ;  /* 0x000000ff3b00720c */ /* 0x000fe20003f05270 */
[----:B------:R-:W-:Y:S01]  /*1b80*/  UMOV UR7, 0x400 ;  /* 0x0000040000077882 */ /* 0x000fe20000000000 */
[----:B------:R-:W5:Y:S01]  /*1b90*/  SHFL.DOWN PT, R46, R95, 0x10, 0x1f ;  /* 0x0a001f005f2e7f89 */ /* 0x000f6200000e0000 */
[----:B------:R-:W-:Y:S02]  /*1ba0*/  PLOP3.LUT P5, PT, PT, PT, UP0, 0x80, 0x8 ;  /* 0x000000000008781c */ /* 0x000fe40003faf008 */
[----:B------:R-:W-:-:S08]  /*1bb0*/  PLOP3.LUT P4, PT, PT, PT, PT, 0x8, 0x80 ;  /* 0x000000000080781c */ /* 0x000fd00003f8e170 */
[----:B------:R-:W-:Y:S01]  /*1bc0*/  @!P0 PLOP3.LUT P4, PT, P5, PT, PT, 0x80, 0x8 ;  /* 0x000000000008881c */ /* 0x000fe20002f8f070 */
[----:B--2---:R-:W-:Y:S01]  /*1bd0*/  FADD R44, R44, R97 ;  /* 0x000000612c2c7221 */ /* 0x004fe20000000000 */
[----:B-----5:R-:W-:-:S04]  /*1be0*/  FADD R46, R46, R95 ;  /* 0x0000005f2e2e7221 */ /* 0x020fc80000000000 */
[----:B------:R-:W2:Y:S04]  /*1bf0*/  SHFL.DOWN PT, R45, R44, 0x8, 0x1f ;  /* 0x09001f002c2d7f89 */ /* 0x000ea800000e0000 */
[----:B------:R-:W5:Y:S01]  /*1c00*/  SHFL.DOWN PT, R47, R46, 0x8, 0x1f ;  /* 0x09001f002e2f7f89 */ /* 0x000f6200000e0000 */
[----:B--2---:R-:W-:Y:S01]  /*1c10*/  FADD R45, R44, R45 ;  /* 0x0000002d2c2d7221 */ /* 0x004fe20000000000 */
[----:B-----5:R-:W-:-:S04]  /*1c20*/  FADD R47, R46, R47 ;  /* 0x0000002f2e2f7221 */ /* 0x020fc80000000000 */
[----:B------:R-:W2:Y:S04]  /*1c30*/  SHFL.DOWN PT, R48, R45, 0x4, 0x1f ;  /* 0x08801f002d307f89 */ /* 0x000ea800000e0000 */
[----:B------:R-:W5:Y:S01]  /*1c40*/  SHFL.DOWN PT, R50, R47, 0x4, 0x1f ;  /* 0x08801f002f327f89 */ /* 0x000f6200000e0000 */
[----:B--2---:R-:W-:Y:S01]  /*1c50*/  FADD R48, R45, R48 ;  /* 0x000000302d307221 */ /* 0x004fe20000000000 */
[----:B-----5:R-:W-:-:S04]  /*1c60*/  FADD R50, R47, R50 ;  /* 0x000000322f327221 */ /* 0x020fc80000000000 */
[----:B------:R-:W2:Y:S01]  /*1c70*/  SHFL.DOWN PT, R49, R48, 0x2, 0x1f ;  /* 0x08401f0030317f89 */ /* 0x000ea200000e0000 */
[----:B---3--:R-:W-:Y:S01]  /*1c80*/  MOV R47, UR6 ;  /* 0x00000006002f7c02 */ /* 0x008fe20008000f00 */
[----:B------:R-:W-:Y:S02]  /*1c90*/  ULEA UR6, UR6, UR7, 0x18 ;  /* 0x0000000706067291 */ /* 0x000fe4000f8ec0ff */
[----:B------:R-:W3:Y:S01]  /*1ca0*/  SHFL.DOWN PT, R51, R50, 0x2, 0x1f ;  /* 0x08401f0032337f89 */ /* 0x000ee200000e0000 */
        /* <DEDUP_REMOVED lines=21> */
[----:B------:R-:W5:Y:S04]  /*1e00*/  LDS R51, [UR9] ;  /* 0x00000009ff337984 */ /* 0x000f680008000800 */
[----:B----4-:R-:W4:Y:S01]  /*1e10*/  LDS R77, [UR10] ;  /* 0x0000000aff4d7984 */ /* 0x010f220008000800 */
[----:B--2---:R-:W-:-:S04]  /*1e20*/  FADD R46, RZ, R46 ;  /* 0x0000002eff2e7221 */ /* 0x004fc80000000000 */
[----:B---3--:R-:W-:-:S04]  /*1e30*/  FADD R46, R46, R49 ;  /* 0x000000312e2e7221 */ /* 0x008fc80000000000 */
[----:B-----5:R-:W-:-:S04]  /*1e40*/  FADD R46, R46, R51 ;  /* 0x000000332e2e7221 */ /* 0x020fc80000000000 */
[----:B----4-:R-:W-:Y:S01]  /*1e50*/  FADD R77, R46, R77 ;  /* 0x0000004d2e4d7221 */ /* 0x010fe20000000000 */
[----:B------:R-:W-:Y:S06]  /*1e60*/  BRA `(.L_x_3402) ;  /* 0x0000000c00307947 */ /* 0x000fec0003800000 */
.L_x_3401:
[----:B------:R-:W2:Y:S01]  /*1e70*/  SHFL.DOWN PT, R44, R97, 0x10, 0x1f ;  /* 0x0a001f00612c7f89 */ /* 0x000ea200000e0000 */
[----:B------:R-:W3:Y:S01]  /*1e80*/  S2UR UR7, SR_CgaCtaId ;  /* 0x00000000000779c3 */ /* 0x000ee20000008800 */
[----:B------:R-:W-:Y:S01]  /*1e90*/  UMOV UR6, 0x400 ;  /* 0x0000040000067882 */ /* 0x000fe20000000000 */
[----:B------:R-:W-:Y:S01]  /*1ea0*/  ISETP.NE.AND P4, PT, R59, RZ, PT ;  /* 0x000000ff3b00720c */ /* 0x000fe20003f85270 */
[----:B------:R-:W5:Y:S01]  /*1eb0*/  SHFL.DOWN PT, R46, R95, 0x10, 0x1f ;  /* 0x0a001f005f2e7f89 */ /* 0x000f6200000e0000 */
[----:B------:R-:W-:Y:S01]  /*1ec0*/  ISETP.NE.AND P0, PT, R60, RZ, PT ;  /* 0x000000ff3c00720c */ /* 0x000fe20003f05270 */
[----:B------:R-:W-:Y:S01]  /*1ed0*/  BSSY.RECONVERGENT B0, `(.L_x_3403) ;  /* 0x000002e000007945 */ /* 0x000fe20003800200 */
[----:B--2---:R-:W-:Y:S01]  /*1ee0*/  FADD R44, R44, R97 ;  /* 0x000000612c2c7221 */ /* 0x004fe20000000000 */
[----:B---3--:R-:W-:Y:S01]  /*1ef0*/  ULEA UR6, UR7, UR6, 0x18 ;  /* 0x0000000607067291 */ /* 0x008fe2000f8ec0ff */
[----:B-----5:R-:W-:-:S03]  /*1f00*/  FADD R46, R46, R95 ;  /* 0x0000005f2e2e7221 */ /* 0x020fc60000000000 */
[----:B------:R-:W2:Y:S01]  /*1f10*/  SHFL.DOWN PT, R45, R44, 0x8, 0x1f ;  /* 0x09001f002c2d7f89 */ /* 0x000ea200000e0000 */
[----:B------:R-:W-:-:S03]  /*1f20*/  UIADD3 UR7, UPT, UPT, UR6, 0x20, URZ ;  /* 0x0000002006077890 */ /* 0x000fc6000fffe0ff */
[----:B------:R-:W3:Y:S01]  /*1f30*/  SHFL.DOWN PT, R47, R46, 0x8, 0x1f ;  /* 0x09001f002e2f7f89 */ /* 0x000ee200000e0000 */
[----:B------:R-:W-:Y:S01]  /*1f40*/  USEL UR7, UR7, UR6, UP0 ;  /* 0x0000000607077287 */ /* 0x000fe20008000000 */
[----:B--2---:R-:W-:Y:S01]  /*1f50*/  FADD R45, R44, R45 ;  /* 0x0000002d2c2d7221 */ /* 0x004fe20000000000 */
[----:B---3--:R-:W-:-:S04]  /*1f60*/  FADD R47, R46, R47 ;  /* 0x0000002f2e2f7221 */ /* 0x008fc80000000000 */
[----:B------:R-:W2:Y:S04]  /*1f70*/  SHFL.DOWN PT, R48, R45, 0x4, 0x1f ;  /* 0x08801f002d307f89 */ /* 0x000ea800000e0000 */
[----:B------:R-:W3:Y:S01]  /*1f80*/  SHFL.DOWN PT, R50, R47, 0x4, 0x1f ;  /* 0x08801f002f327f89 */ /* 0x000ee200000e0000 */
[----:B--2---:R-:W-:Y:S02]  /*1f90*/  FADD R48, R45, R48 ;  /* 0x000000302d307221 */ /* 0x004fe40000000000 */
[----:B------:R-:W2:Y:S01]  /*1fa0*/  LDC.64 R44, c[0x0][0x3b0] ;  /* 0x0000ec00ff2c7b82 */ /* 0x000ea20000000a00 */
[----:B---3--:R-:W-:Y:S02]  /*1fb0*/  FADD R50, R47, R50 ;  /* 0x000000322f327221 */ /* 0x008fe40000000000 */
[----:B------:R-:W3:Y:S04]  /*1fc0*/  SHFL.DOWN PT, R49, R48, 0x2, 0x1f ;  /* 0x08401f0030317f89 */ /* 0x000ee800000e0000 */
[----:B------:R-:W5:Y:S01]  /*1fd0*/  SHFL.DOWN PT, R51, R50, 0x2, 0x1f ;  /* 0x08401f0032337f89 */ /* 0x000f6200000e0000 */
[----:B---3--:R-:W-:Y:S01]  /*1fe0*/  FADD R49, R48, R49 ;  /* 0x0000003130317221 */ /* 0x008fe20000000000 */
[----:B------:R-:W-:Y:S01]  /*1ff0*/  @!P4 LEA R48, R54, UR7, 0x3 ;  /* 0x000000073630cc11 */ /* 0x000fe2000f8e18ff */
[----:B-----5:R-:W-:-:S03]  /*2000*/  FADD R51, R50, R51 ;  /* 0x0000003332337221 */ /* 0x020fc60000000000 */
[----:B------:R-:W3:Y:S04]  /*2010*/  SHFL.DOWN PT, R46, R49, 0x1, 0x1f ;  /* 0x08201f00312e7f89 */ /* 0x000ee800000e0000 */
[----:B----4-:R-:W4:Y:S01]  /*2020*/  SHFL.DOWN PT, R76, R51, 0x1, 0x1f ;  /* 0x08201f00334c7f89 */ /* 0x010f2200000e0000 */
[----:B---3--:R-:W-:Y:S01]  /*2030*/  FADD R46, R49, R46 ;  /* 0x0000002e312e7221 */ /* 0x008fe20000000000 */
[----:B----4-:R-:W-:Y:S01]  /*2040*/  FADD R47, R51, R76 ;  /* 0x0000004c332f7221 */ /* 0x010fe20000000000 */
[----:B------:R-:W-:-:S04]  /*2050*/  CS2R R76, SRZ ;  /* 0x00000000004c7805 */ /* 0x000fc8000001ff00 */
[----:B------:R3:W-:Y:S01]  /*2060*/  @!P4 STS.64 [R48], R46 ;  /* 0x0000002e3000c388 */ /* 0x0007e20000000a00 */
[----:B------:R-:W-:Y:S06]  /*2070*/  BAR.SYNC.DEFER_BLOCKING 0x0 ;  /* 0x0000000000007b1d */ /* 0x000fec0000010000 */
[----:B--2---:R-:W-:Y:S05]  /*2080*/  @P0 BRA `(.L_x_3404) ;  /* 0x0000000000480947 */ /* 0x004fea0003800000 */
[----:B------:R-:W-:Y:S01]  /*2090*/  UIADD3 UR8, UPT, UPT, UR6, 0x28, URZ ;  /* 0x0000002806087890 */ /* 0x000fe2000fffe0ff */
[----:B---3--:R-:W2:Y:S01]  /*20a0*/  LDS.64 R46, [UR7] ;  /* 0x00000007ff2e7984 */ /* 0x008ea20008000a00 */
[----:B------:R-:W-:Y:S02]  /*20b0*/  @!UP0 UIADD3 UR8, UPT, UPT, UR6, 0x8, URZ ;  /* 0x0000000806088890 */ /* 0x000fe4000fffe0ff */
[----:B------:R-:W-:Y:S02]  /*20c0*/  UIADD3 UR9, UPT, UPT, UR6, 0x30, URZ ;  /* 0x0000003006097890 */ /* 0x000fe4000fffe0ff */
[----:B------:R-:W-:Y:S02]  /*20d0*/  @!UP0 UIADD3 UR9, UPT, UPT, UR6, 0x10, URZ ;  /* 0x0000001006098890 */ /* 0x000fe4000fffe0ff */
[----:B------:R-:W-:Y:S02]  /*20e0*/  UIADD3 UR10, UPT, UPT, UR6, 0x38, URZ ;  /* 0x00000038060a7890 */ /* 0x000fe4000fffe0ff */
[----:B------:R-:W-:Y:S01]  /*20f0*/  @!UP0 UIADD3 UR10, UPT, UPT, UR6, 0x18, URZ ;  /* 0x00000018060a8890 */ /* 0x000fe2000fffe0ff */
[----:B------:R-:W3:Y:S04]  /*2100*/  LDS.64 R48, [UR8] ;  /* 0x00000008ff307984 */ /* 0x000ee80008000a00 */
[----:B------:R-:W4:Y:S04]  /*2110*/  LDS.64 R50, [UR9] ;  /* 0x00000009ff327984 */ /* 0x000f280008000a00 */
[----:B------:R-:W5:Y:S01]  /*2120*/  LDS.64 R76, [UR10] ;  /* 0x0000000aff4c7984 */ /* 0x000f620008000a00 */
[----:B--2---:R-:W-:Y:S01]  /*2130*/  FADD R95, RZ, R46 ;  /* 0x0000002eff5f7221 */ /* 0x004fe20000000000 */
[----:B------:R-:W-:-:S03]  /*2140*/  FADD R46, RZ, R47 ;  /* 0x0000002fff2e7221 */ /* 0x000fc60000000000 */
[----:B---3--:R-:W-:Y:S01]  /*2150*/  FADD R95, R95, R48 ;  /* 0x000000305f5f7221 */ /* 0x008fe20000000000 */
[----:B------:R-:W-:-:S03]  /*2160*/  FADD R46, R46, R49 ;  /* 0x000000312e2e7221 */ /* 0x000fc60000000000 */
[----:B----4-:R-:W-:Y:S01]  /*2170*/  FADD R95, R95, R50 ;  /* 0x000000325f5f7221 */ /* 0x010fe20000000000 */
[----:B------:R-:W-:-:S03]  /*2180*/  FADD R46, R46, R51 ;  /* 0x000000332e2e7221 */ /* 0x000fc60000000000 */
[----:B-----5:R-:W-:Y:S01]  /*2190*/  FADD R76, R95, R76 ;  /* 0x0000004c5f4c7221 */ /* 0x020fe20000000000 */
[----:B------:R-:W-:-:S07]  /*21a0*/  FADD R77, R46, R77 ;  /* 0x0000004d2e4d7221 */ /* 0x000fce0000000000 */
.L_x_3404:
[----:B------:R-:W-:Y:S05]  /*21b0*/  BSYNC.RECONVERGENT B0 ;  /* 0x0000000000007941 */ /* 0x000fea0003800200 */
.L_x_3403:
[----:B------:R-:W-:-:S06]  /*21c0*/  ULOP3.LUT UR7, UR4, 0x1, URZ, 0xc0, !UPT ;  /* 0x0000000104077892 */ /* 0x000fcc000f8ec0ff */
[----:B---3--:R-:W-:-:S05]  /*21d0*/  IMAD R47, RZ, RZ, -UR7 ;  /* 0x80000007ff2f7e24 */ /* 0x008fca000f8e02ff */
[----:B------:R-:W-:-:S04]  /*21e0*/  LOP3.LUT R47, R47, UR5, RZ, 0xc0, !PT ;  /* 0x000000052f2f7c12 */ /* 0x000fc8000f8ec0ff */
[----:B------:R-:W-:-:S04]  /*21f0*/  IADD3 R47, P4, PT, R58, R47, RZ ;  /* 0x0000002f3a2f7210 */ /* 0x000fc80007f9e0ff */
[----:B------:R-:W-:Y:S02]  /*2200*/  IADD3.X R48, PT, PT, RZ, RZ, RZ, P4, !PT ;  /* 0x000000ffff307210 */ /* 0x000fe400027fe4ff */
[----:B------:R-:W-:-:S04]  /*2210*/  LEA R46, P4, R47, R44, 0x3 ;  /* 0x0000002c2f2e7211 */ /* 0x000fc800078818ff */
[----:B------:R-:W-:-:S03]  /*2220*/  LEA.HI.X R47, R47, R45, R48, 0x3, P4 ;  /* 0x0000002d2f2f7211 */ /* 0x000fc600020f1c30 */
[----:B------:R-:W-:-:S05]  /*2230*/  @!P0 IMAD.WIDE.U32 R44, R56, 0x8, R46 ;  /* 0x00000008382c8825 */ /* 0x000fca00078e002e */
[----:B------:R2:W-:Y:S01]  /*2240*/  @!P0 STG.E.64 desc[UR12][R44.64], R76 ;  /* 0x0000004c2c008986 */ /* 0x0005e2000c101b0c */
[----:B------:R-:W-:Y:S05]  /*2250*/  @P0 BRA `(.L_x_3405) ;  /* 0x0000000000680947 */ /* 0x000fea0003800000 */
[----:B------:R-:W3:Y:S01]  /*2260*/  LDC R49, c[0x0][0x380] ;  /* 0x0000e000ff317b82 */ /* 0x000ee20000000800 */
[----:B------:R-:W-:Y:S01]  /*2270*/  ISETP.NE.AND P0, PT, RZ, UR7, PT ;  /* 0x00000007ff007c0c */ /* 0x000fe2000bf05270 */
[----:B------:R-:W-:Y:S01]  /*2280*/  UISETP.GT.U32.AND UP1, UPT, UR4, 0x1, UPT ;  /* 0x000000010400788c */ /* 0x000fe2000bf24070 */
[----:B------:R-:W-:-:S03]  /*2290*/  UMOV UR6, 0xffffffff ;  /* 0xffffffff00067882 */ /* 0x000fc60000000000 */
[----:B------:R-:W-:Y:S02]  /*22a0*/  USEL UR6, UR6, 0x1, UP1 ;  /* 0x0000000106067887 */ /* 0x000fe40008800000 */
[----:B--2---:R-:W2:Y:S01]  /*22b0*/  LDC.64 R44, c[0x0][0x3b8] ;  /* 0x0000ee00ff2c7b82 */ /* 0x004ea20000000a00 */
[----:B------:R-:W-:-:S03]  /*22c0*/  UISETP.GE.U32.AND UP1, UPT, UR4, 0x2, UPT ;  /* 0x000000020400788c */ /* 0x000fc6000bf26070 */
[----:B------:R-:W-:Y:S01]  /*22d0*/  IMAD.U32 R51, RZ, RZ, UR6 ;  /* 0x00000006ff337e24 */ /* 0x000fe2000f8e00ff */
[----:B---3--:R-:W-:-:S04]  /*22e0*/  SEL R49, R49, RZ, P0 ;  /* 0x000000ff31317207 */ /* 0x008fc80000000000 */
[----:B------:R-:W-:-:S04]  /*22f0*/  IADD3 R48, P0, PT, R62, R49, RZ ;  /* 0x000000313e307210 */ /* 0x000fc80007f1e0ff */
[----:B------:R-:W-:Y:S02]  /*2300*/  LEA.HI.X.SX32 R49, R49, RZ, 0x1, P0 ;  /* 0x000000ff31317211 */ /* 0x000fe400000f0eff */
[----:B--2---:R-:W-:-:S04]  /*2310*/  LEA R44, P0, R48, R44, 0x2 ;  /* 0x0000002c302c7211 */ /* 0x004fc800078010ff */
        /* <DEDUP_REMOVED lines=8> */
[----:B---3--:R-:W-:Y:S05]  /*23a0*/  @!P0 BRA `(.L_x_3405) ;  /* 0x0000000000148947 */ /* 0x008fea0003800000 */
.L_x_3406:
[----:B------:R-:W2:Y:S04]  /*23b0*/  LDG.E.STRONG.GPU R48, desc[UR12][R44.64] ;  /* 0x0000000c2c307981 */ /* 0x000ea8000c1ef900 */
[----:B--2---:R-:W-:Y:S01]  /*23c0*/  CCTL.IVALL ;  /* 0x00000000ff00798f */ /* 0x004fe20002000000 */
[----:B------:R-:W-:Y:S05]  /*23d0*/  YIELD ;  /* 0x0000000000007946 */ /* 0x000fea0003800000 */
[----:B------:R-:W-:-:S13]  /*23e0*/  ISETP.NE.AND P0, PT, R48, R49, PT ;  /* 0x000000313000720c */ /* 0x000fda0003f05270 */
[----:B------:R-:W-:Y:S05]  /*23f0*/  @P0 BRA `(.L_x_3406) ;  /* 0xfffffffc00ec0947 */ /* 0x000fea000383ffff */
.L_x_3405:
        /* <DEDUP_REMOVED lines=12> */
[----:B------:R-:W-:Y:S01]  /*24c0*/  IMAD.MOV.U32 R48, RZ, RZ, RZ ;  /* 0x000000ffff307224 */ /* 0x000fe200078e00ff */
[----:B------:R-:W-:Y:S01]  /*24d0*/  MOV R50, R3 ;  /* 0x0000000300327202 */ /* 0x000fe20000000f00 */
[----:B------:R-:W-:-:S07]  /*24e0*/  IMAD.MOV.U32 R49, RZ, RZ, R59 ;  /* 0x000000ffff317224 */ /* 0x000fce00078e003b */
.L_x_3411:
[----:B--2---:R-:W-:-:S05]  /*24f0*/  IMAD.WIDE.U32 R44, R49, 0x8, R46 ;  /* 0x00000008312c7825 */ /* 0x004fca00078e002e */
[----:B------:R-:W2:Y:S04]  /*2500*/  LDG.E R51, desc[UR12][R44.64+0x4] ;  /* 0x0000040c2c337981 */ /* 0x000ea8000c1e1900 */
[----:B------:R-:W3:Y:S04]  /*2510*/  LDG.E R76, desc[UR12][R44.64+0x104] ;  /* 0x0001040c2c4c7981 */ /* 0x000ee8000c1e1900 */
[----:B01----:R-:W4:Y:S04]  /*2520*/  LDG.E R100, desc[UR12][R44.64+0x204] ;  /* 0x0002040c2c647981 */ /* 0x003f28000c1e1900 */
        /* <DEDUP_REMOVED lines=33> */
.L_x_3410:
[----:B------:R-:W-:Y:S05]  /*2740*/  BSYNC.RECONVERGENT B1 ;  /* 0x0000000000017941 */ /* 0x000fea0003800200 */
.L_x_3409:
[----:B------:R-:W-:Y:S05]  /*2750*/  @!P4 BRA `(.L_x_3408) ;  /* 0x0000000000c0c947 */ /* 0x000fea0003800000 */
[----:B------:R-:W-:Y:S01]  /*2760*/  BSSY.RECONVERGENT B1, `(.L_x_3412) ;  /* 0x0000015000017945 */ /* 0x000fe20003800200 */
[----:B------:R-:W-:-:S03]  /*2770*/  ISETP.NE.AND P0, PT, R6, RZ, PT ;  /* 0x000000ff0600720c */ /* 0x000fc60003f05270 */
[----:B------:R-:W-:Y:S10]  /*2780*/  @!P2 BRA `(.L_x_3413) ;  /* 0x000000000048a947 */ /* 0x000ff40003800000 */
[----:B--2---:R-:W-:-:S05]  /*2790*/  IMAD.WIDE R44, R49, 0x8, R46 ;  /* 0x00000008312c7825 */ /* 0x004fca00078e022e */
[----:B------:R-:W2:Y:S04]  /*27a0*/  LDG.E R51, desc[UR12][R44.64+0x4] ;  /* 0x0000040c2c337981 */ /* 0x000ea8000c1e1900 */
[----:B------:R-:W3:Y:S04]  /*27b0*/  LDG.E R50, desc[UR12][R44.64+0x104] ;  /* 0x0001040c2c327981 */ /* 0x000ee8000c1e1900 */
[----:B------:R-:W4:Y:S04]  /*27c0*/  LDG.E R77, desc[UR12][R44.64+0x204] ;  /* 0x0002040c2c4d7981 */ /* 0x000f28000c1e1900 */
[----:B------:R-:W5:Y:S04]  /*27d0*/  LDG.E R95, desc[UR12][R44.64+0x304] ;  /* 0x0003040c2c5f7981 */ /* 0x000f68000c1e1900 */
[----:B------:R-:W5:Y:S04]  /*27e0*/  LDG.E R97, desc[UR12][R44.64+0x404] ;  /* 0x0004040c2c617981 */ /* 0x000f68000c1e1900 */
[----:B------:R-:W5:Y:S04]  /*27f0*/  LDG.E R99, desc[UR12][R44.64+0x504] ;  /* 0x0005040c2c637981 */ /* 0x000f68000c1e1900 */
[----:B01----:R-:W5:Y:S04]  /*2800*/  LDG.E R101, desc[UR12][R44.64+0x604] ;  /* 0x0006040c2c657981 */ /* 0x003f68000c1e1900 */
        /* <DEDUP_REMOVED lines=10> */
.L_x_3413:
[----:B------:R-:W-:Y:S05]  /*28b0*/  BSYNC.RECONVERGENT B1 ;  /* 0x0000000000017941 */ /* 0x000fea0003800200 */
.L_x_3412:
        /* <DEDUP_REMOVED lines=14> */
.L_x_3415:
[----:B------:R-:W-:Y:S05]  /*29a0*/  BSYNC.RECONVERGENT B1 ;  /* 0x0000000000017941 */ /* 0x000fea0003800200 */
.L_x_3414:
[----:B------:R-:W-:Y:S05]  /*29b0*/  @!P0 BRA `(.L_x_3408) ;  /* 0x0000000000288947 */ /* 0x000fea0003800000 */
[----:B------:R-:W-:-:S05]  /*29c0*/  IMAD.WIDE R46, R49, 0x8, R46 ;  /* 0x00000008312e7825 */ /* 0x000fca00078e022e */
[----:B--2---:R-:W2:Y:S01]  /*29d0*/  LDG.E R45, desc[UR12][R46.64+0x4] ;  /* 0x0000040c2e2d7981 */ /* 0x004ea2000c1e1900 */
        /* <DEDUP_REMOVED lines=8> */
.L_x_3408:
[----:B------:R-:W-:Y:S05]  /*2a60*/  BSYNC.RECONVERGENT B0 ;  /* 0x0000000000007941 */ /* 0x000fea0003800200 */
.L_x_3407:
[----:B--2---:R-:W2:Y:S01]  /*2a70*/  SHFL.BFLY PT, R45, R48, 0x1, 0x1f ;  /* 0x0c201f00302d7f89 */ /* 0x004ea200000e0000 */
[----:B------:R-:W-:-:S04]  /*2a80*/  UIADD3 UR4, UPT, UPT, UR4, 0x1, URZ ;  /* 0x0000000104047890 */ /* 0x000fc8000fffe0ff */
[----:B------:R-:W-:Y:S01]  /*2a90*/  ULOP3.LUT UR4, UR4, 0x3, URZ, 0xc0, !UPT ;  /* 0x0000000304047892 */ /* 0x000fe2000f8ec0ff */
[----:B--2---:R-:W-:-:S05]  /*2aa0*/  FADD R45, R45, R48 ;  /* 0x000000302d2d7221 */ /* 0x004fca0000000000 */
[----:B------:R-:W2:Y:S02]  /*2ab0*/  SHFL.BFLY PT, R44, R45, 0x2, 0x1f ;  /* 0x0c401f002d2c7f89 */ /* 0x000ea400000e0000 */
[----:B--2---:R-:W-:-:S05]  /*2ac0*/  FADD R44, R45, R44 ;  /* 0x0000002c2d2c7221 */ /* 0x004fca0000000000 */
[----:B------:R-:W2:Y:S02]  /*2ad0*/  SHFL.BFLY PT, R47, R44, 0x4, 0x1f ;  /* 0x0c801f002c2f7f89 */ /* 0x000ea400000e0000 */
[----:B--2---:R-:W-:-:S05]  /*2ae0*/  FADD R47, R44, R47 ;  /* 0x0000002f2c2f7221 */ /* 0x004fca0000000000 */
[----:B------:R-:W2:Y:S02]  /*2af0*/  SHFL.BFLY PT, R46, R47, 0x8, 0x1f ;  /* 0x0d001f002f2e7f89 */ /* 0x000ea400000e0000 */
[----:B--2---:R-:W-:-:S05]  /*2b00*/  FADD R46, R47, R46 ;  /* 0x0000002e2f2e7221 */ /* 0x004fca0000000000 */
[----:B------:R-:W2:Y:S02]  /*2b10*/  SHFL.BFLY PT, R77, R46, 0x10, 0x1f ;  /* 0x0e001f002e4d7f89 */ /* 0x000ea400000e0000 */
[----:B--2---:R-:W-:-:S07]  /*2b20*/  FADD R77, R46, R77 ;  /* 0x0000004d2e4d7221 */ /* 0x004fce0000000000 */
.L_x_3402:
[----:B------:R-:W-:Y:S04]  /*2b30*/  BSSY.RECONVERGENT B0, `(.L_x_3416) ;  /* 0x000006a000007945 */ /* 0x000fe80003800200 */
[----:B------:R-:W-:Y:S05]  /*2b40*/  @P1 BRA `(.L_x_3417) ;  /* 0x0000000400a01947 */ /* 0x000fea0003800000 */
[----:B------:R-:W2:Y:S01]  /*2b50*/  LDC.64 R48, c[0x0][0x3e8] ;  /* 0x0000fa00ff307b82 */ /* 0x000ea20000000a00 */
        /* <DEDUP_REMOVED lines=12> */
[----:B--2---:R-:W-:-:S03]  /*2c20*/  IMAD.WIDE R50, R51, 0x4, R48 ;  /* 0x0000000433327825 */ /* 0x004fc600078e0230 */
        /* <DEDUP_REMOVED lines=9> */
[----:B---3--:R-:W-:Y:S05]  /*2cc0*/  @!P0 BRA `(.L_x_3420) ;  /* 0x00000000000c8947 */ /* 0x008fea0003800000 */
[----:B------:R3:W-:Y:S01]  /*2cd0*/  STG.E desc[UR12][R50.64+0xc], R47 ;  /* 0x00000c2f32007986 */ /* 0x0007e2000c10190c */
[----:B------:R-:W-:Y:S05]  /*2ce0*/  BRA `(.L_x_3420) ;  /* 0x0000000000047947 */ /* 0x000fea0003800000 */
.L_x_3419:
[----:B------:R2:W-:Y:S02]  /*2cf0*/  STG.E.128 desc[UR12][R50.64], R44 ;  /* 0x0000002c32007986 */ /* 0x0005e4000c101d0c */
.L_x_3420:
[----:B------:R-:W-:Y:S05]  /*2d00*/  BSYNC.RECONVERGENT B1 ;  /* 0x0000000000017941 */ /* 0x000fea0003800200 */
.L_x_3418:
[----:B------:R-:W-:-:S13]  /*2d10*/  ISETP.GE.AND P0, PT, R19, UR11, PT ;  /* 0x0000000b13007c0c */ /* 0x000fda000bf06270 */
[----:B------:R-:W-:Y:S05]  /*2d20*/  @P0 BRA `(.L_x_3417) ;  /* 0x0000000400280947 */ /* 0x000fea0003800000 */
[----:B--23--:R-:W-:Y:S02]  /*2d30*/  IMAD R51, R0, UR11, R19 ;  /* 0x0000000b00337c24 */ /* 0x00cfe4000f8e0213 */
        /* <DEDUP_REMOVED lines=23> */
.L_x_3422:
[----:B------:R-:W-:Y:S05]  /*2eb0*/  BSYNC.RECONVERGENT B1 ;  /* 0x0000000000017941 */ /* 0x000fea0003800200 */
.L_x_3421:
        /* <DEDUP_REMOVED lines=25> */
.L_x_3424:
[----:B------:R-:W-:Y:S05]  /*3050*/  BSYNC.RECONVERGENT B1 ;  /* 0x0000000000017941 */ /* 0x000fea0003800200 */
.L_x_3423:
        /* <DEDUP_REMOVED lines=23> */
.L_x_3417:
[----:B------:R-:W-:Y:S05]  /*31d0*/  BSYNC.RECONVERGENT B0 ;  /* 0x0000000000007941 */ /* 0x000fea0003800200 */
.L_x_3416:
[----:B--234-:R-:W2:Y:S01]  /*31e0*/  LDC R45, c[0x0][0x380] ;  /* 0x0000e000ff2d7b82 */ /* 0x01cea20000000800 */
[----:B------:R-:W3:Y:S01]  /*31f0*/  LDCU UR6, c[0x0][0x388] ;  /* 0x00007100ff0677ac */ /* 0x000ee20008000800 */
[----:B------:R-:W-:Y:S01]  /*3200*/  UPLOP3.LUT UP0, UPT, UPT, UPT, UP0, 0x40, 0x4 ;  /* 0x000000000004789c */ /* 0x000fe20003f0e800 */
[----:B--2---:R-:W-:-:S04]  /*3210*/  IADD3 R0, PT, PT, R0, R45, RZ ;  /* 0x0000002d00007210 */ /* 0x004fc80007ffe0ff */
[----:B---3--:R-:W-:-:S13]  /*3220*/  ISETP.GE.AND P0, PT, R0, UR6, PT ;  /* 0x0000000600007c0c */ /* 0x008fda000bf06270 */
[----:B------:R-:W-:Y:S05]  /*3230*/  @!P0 BRA `(.L_x_3425) ;  /* 0xffffffd800608947 */ /* 0x000fea000383ffff */
.L_x_3372:
        /* <DEDUP_REMOVED lines=20> */
.L_x_3427:
[----:B------:R-:W-:Y:S05]  /*3380*/  BSYNC.RECONVERGENT B0 ;  /* 0x0000000000007941 */ /* 0x000fea0003800200 */
.L_x_3426:
        /* <DEDUP_REMOVED lines=19> */
.L_x_3429:
[----:B------:R-:W-:Y:S05]  /*34c0*/  BSYNC.RECONVERGENT B0 ;  /* 0x0000000000007941 */ /* 0x000fea0003800200 */
.L_x_3428:
        /* <DEDUP_REMOVED lines=19> */
.L_x_3431:
[----:B------:R-:W-:Y:S05]  /*3600*/  BSYNC.RECONVERGENT B0 ;  /* 0x0000000000007941 */ /* 0x000fea0003800200 */
.L_x_3430:
        /* <DEDUP_REMOVED lines=18> */
        .weak           $__internal_34_$__cuda_sm20_rcp_rn_f32_slowpath
        .type           $__internal_34_$__cuda_sm20_rcp_rn_f32_slowpath,@function
        .size           $__internal_34_$__cuda_sm20_rcp_rn_f32_slowpath,(.L_x_5087 - $__internal_34_$__cuda_sm20_rcp_rn_f32_slowpath)
$__internal_34_$__cuda_sm20_rcp_rn_f32_slowpath:
        /* <DEDUP_REMOVED lines=16> */
.L_x_3432:
        /* <DEDUP_REMOVED lines=26> */
[----:B------:R-:W-:-:S04]  /*39d0*/  SEL R40, RZ, 0x1, !P0 ;  /* 0x00000001ff287807 */ /* 0x000fc80004000000 */
[----:B------:R-:W-:-:S04]  /*39e0*/  IADD3 R40, PT, PT, -R40, RZ, RZ ;  /* 0x000000ff28287210 */ /* 0x000fc80007ffe1ff */
[----:B------:R-:W-:-:S13]  /*39f0*/  ISETP.GE.AND P0, PT, R40, RZ, PT ;  /* 0x000000ff2800720c */ /* 0x000fda0003f06270 */
[----:B------:R-:W-:-:S05]  /*3a00*/  @!P0 IADD3 R45, PT, PT, R45, 0x1, RZ ;  /* 0x000000012d2d8810 */ /* 0x000fca0007ffe0ff */
[----:B------:R-:W-:-:S05]  /*3a10*/  @!P1 IMAD.SHL.U32 R45, R45, 0x2, RZ ;  /* 0x000000022d2d9824 */ /* 0x000fca00078e00ff */
[----:B------:R-:W-:Y:S01]  /*3a20*/  LOP3.LUT R2, R45, 0x80000000, R0, 0xf8, !PT ;  /* 0x800000002d027812 */ /* 0x000fe200078ef800 */
[----:B------:R-:W-:Y:S06]  /*3a30*/  BRA `(.L_x_3433) ;  /* 0x0000000000047947 */ /* 0x000fec0003800000 */
.L_x_3434:
[----:B------:R0:W1:Y:S02]  /*3a40*/  MUFU.RCP R2, R0 ;  /* 0x0000000000027308 */ /* 0x0000640000001000 */
.L_x_3433:
[----:B------:R-:W-:Y:S01]  /*3a50*/  MOV R44, R49 ;  /* 0x00000031002c7202 */ /* 0x000fe20000000f00 */
[----:B------:R-:W-:-:S04]  /*3a60*/  IMAD.MOV.U32 R45, RZ, RZ, 0x0 ;  /* 0x00000000ff2d7424 */ /* 0x000fc800078e00ff */
[----:B0123--:R-:W-:Y:S05]  /*3a70*/  RET.REL.NODEC R44 `(_ZN18transformer_engine13normalization26rmsnorm_bwd_general_kernelINS0_13Kernel_traitsIffffjLj2048ELj1ELj1ELj4ELj16ENS0_18Kernel_traits_baseILj2048EffffjLj128EEEEELb0EEEvNS0_20BackwardKernelParamsE) ;  /* 0xffffffc42c607950 */ /* 0x00ffea0003c3ffff */
.L_x_3435:
        /* <DEDUP_REMOVED lines=16> */
.L_x_5087:


//--------------------- .text._ZN18transformer_engine13normalization26rmsnorm_bwd_general_kernelINS0_13Kernel_traitsI13__nv_bfloat16fS3_fjLj1024ELj1ELj4ELj1ELj16ENS0_18Kernel_traits_baseILj1024ES3_fS3_fjLj128EEEEELb0EEEvNS0_20BackwardKernelParamsE --------------------------
	.section	.text._ZN18transformer_engine13normalization26rmsnorm_bwd_general_kernelINS0_13Kernel_traitsI13__nv_bfloat16fS3_fjLj1024ELj1ELj4ELj1ELj16ENS0_18Kernel_traits_baseILj1024ES3_fS3_fjLj128EEEEELb0EEEvNS0_20BackwardKernelParamsE,"ax",@progbits
	.align	128
        .global         _ZN18transformer_engine13normalization26rmsnorm_bwd_general_kernelINS0_13Kernel_traitsI13__nv_bfloat16fS3_fjLj1024ELj1ELj4ELj1ELj16ENS0_18Kernel_traits_baseILj1024ES3_fS3_fjLj128EEEEELb0EEEvNS0_20BackwardKernelParamsE
        .type           _ZN18transformer_engine13normalization26rmsnorm_bwd_general_kernelINS0_13Kernel_traitsI13__nv_bfloat16fS3_fjLj1024ELj1ELj4ELj1ELj16ENS0_18Kernel_traits_baseILj1024ES3_fS3_fjLj128EEEEELb0EEEvNS0_20BackwardKernelParamsE,@function
        .size           _ZN18transformer_engine13normalization26rmsnorm_bwd_general_kernelINS0_13Kernel_traitsI13__nv_bfloat16fS3_fjLj1024ELj1ELj4ELj1ELj16ENS0_18Kernel_traits_baseILj1024ES3_fS3_fjLj128EEEEELb0EEEvNS0_20BackwardKernelParamsE,(.L_x_5088 - _ZN18transformer_engine13normalization26rmsnorm_bwd_general_kernelINS0_13Kernel_traitsI13__nv_bfloat16fS3_fjLj1024ELj1ELj4ELj1ELj16ENS0_18Kernel_traits_baseILj1024ES3_fS3_fjLj128EEEEELb0EEEvNS0_20BackwardKernelParamsE)
        .other          _ZN18transformer_engine13normalization26rmsnorm_bwd_general_kernelINS0_13Kernel_traitsI13__nv_bfloat16fS3_fjLj1024ELj1ELj4ELj1ELj16ENS0_18Kernel_traits_baseILj1024ES3_fS3_fjLj128EEEEELb0EEEvNS0_20BackwardKernelParamsE,@"STO_CUDA_ENTRY STV_DEFAULT"
_ZN18transformer_engine13normalization26rmsnorm_bwd_general_kernelINS0_13Kernel_traitsI13__nv_bfloat16fS3_fjLj1024ELj1ELj4ELj1ELj16ENS0_18Kernel_traits_baseILj1024ES3_fS3_fjLj128EEEEELb0EEEvNS0_20BackwardKernelParamsE:
.text._ZN18transformer_engine13normalization26rmsnorm_bwd_general_kernelINS0_13Kernel_traitsI13__nv_bfloat16fS3_fjLj1024ELj1ELj4ELj1ELj16ENS0_18Kernel_traits_baseILj1024ES3_fS3_fjLj128EEEEELb0EEEvNS0_20BackwardKernelParamsE:
        /* <DEDUP_REMOVED lines=26> */
[----:B-----5:R-:W-:-:S05]  /*01a0*/  IMAD R4, R3, R45, RZ ;  /* 0x0000002d03047224 */ /* 0x020fca00078e02ff */
        /* <DEDUP_REMOVED lines=31> */
.L_x_3439:
        /* <DEDUP_REMOVED lines=12> */
.L_x_3440:
[----:B------:R-:W-:Y:S05]  /*0460*/  BSYNC.RECONVERGENT B1 ;  /* 0x0000000000017941 */ /* 0x000fea0003800200 */
.L_x_3438:
        /* <DEDUP_REMOVED lines=19> */
.L_x_3442:
        /* <DEDUP_REMOVED lines=12> */
.L_x_3443:
[----:B------:R-:W-:Y:S05]  /*0660*/  BSYNC.RECONVERGENT B1 ;  /* 0x0000000000017941 */ /* 0x000fea0003800200 */
.L_x_3441:
        /* <DEDUP_REMOVED lines=19> */
.L_x_3445:
        /* <DEDUP_REMOVED lines=12> */
.L_x_3446:
[----:B------:R-:W-:Y:S05]  /*0860*/  BSYNC.RECONVERGENT B1 ;  /* 0x0000000000017941 */ /* 0x000fea0003800200 */
.L_x_3444:
        /* <DEDUP_REMOVED lines=19> */
.L_x_3448:
        /* <DEDUP_REMOVED lines=12> */
.L_x_3449:
[----:B------:R-:W-:Y:S05]  /*0a60*/  BSYNC.RECONVERGENT B1 ;  /* 0x0000000000017941 */ /* 0x000fea0003800200 */
.L_x_3447:
        /* <DEDUP_REMOVED lines=19> */
.L_x_3451:
        /* <DEDUP_REMOVED lines=12> */
.L_x_3452:
[----:B------:R-:W-:Y:S05]  /*0c60*/  BSYNC.RECONVERGENT B1 ;  /* 0x0000000000017941 */ /* 0x000fea0003800200 */
.L_x_3450:
        /* <DEDUP_REMOVED lines=19> */
.L_x_3454:
        /* <DEDUP_REMOVED lines=12> */
.L_x_3455:
[----:B------:R-:W-:Y:S05]  /*0e60*/  BSYNC.RECONVERGENT B1 ;  /* 0x0000000000017941 */ /* 0x000fea0003800200 */
.L_x_3453:
        /* <DEDUP_REMOVED lines=19> */
.L_x_3457:
        /* <DEDUP_REMOVED lines=12> */
.L_x_3458:
[----:B------:R-:W-:Y:S05]  /*1060*/  BSYNC.RECONVERGENT B1 ;  /* 0x0000000000017941 */ /* 0x000fea0003800200 */
.L_x_3456:
        /* <DEDUP_REMOVED lines=19> */
.L_x_3460:
        /* <DEDUP_REMOVED lines=12> */
.L_x_3461:
[----:B------:R-:W-:Y:S05]  /*1260*/  BSYNC.RECONVERGENT B1 ;  /* 0x0000000000017941 */ /* 0x000fea0003800200 */
.L_x_3459:
[----:B-----5:R-:W-:Y:S01]  /*1270*/  IMAD.U32 R72, R0, 0x10000, RZ ;  /* 0x0001000000487824 */ /* 0x020fe200078e00ff */
[----:B------:R-:W-:Y:S01]  /*1280*/  SHF.L.U32 R76, R5, 0x10, RZ ;  /* 0x00000010054c7819 */ /* 0x000fe200000006ff */
[----:B------:R-:W-:Y:S02]  /*1290*/  IMAD.U32 R74, R4, 0x10000, RZ ;  /* 0x00010000044a7824 */ /* 0x000fe400078e00ff */
[----:B------:R-:W-:-:S07]  /*12a0*/  IMAD.U32 R6, R6, 0x10000, RZ ;  /* 0x0001000006067824 */ /* 0x000fce00078e00ff */
.L_x_3437:
[----:B------:R-:W-:Y:S05]  /*12b0*/  BSYNC.RECONVERGENT B0 ;  /* 0x0000000000007941 */ /* 0x000fea0003800200 */
.L_x_3436:
        /* <DEDUP_REMOVED lines=10> */
[----:B------:R-:W-:-:S03]  /*1360*/  IMAD.IADD R65, R0, 0x1, R45 ;  /* 0x0000000100417824 */ /* 0x000fc600078e022d */
[----:B------:R-:W-:Y:S02]  /*1370*/  LOP3.LUT R2, R2, 0x7f800000, RZ, 0xc0, !PT ;  /* 0x7f80000002027812 */ /* 0x000fe400078ec0ff */
[----:B-1----:R-:W-:-:S04]  /*1380*/  ISETP.NE.AND P0, PT, RZ, UR4, PT ;  /* 0x00000004ff007c0c */ /* 0x002fc8000bf05270 */
[----:B------:R-:W-:Y:S02]  /*1390*/  FSEL R19, RZ, 1, !P0 ;  /* 0x3f800000ff137808 */ /* 0x000fe40004000000 */
[----:B------:R-:W-:-:S03]  /*13a0*/  ISETP.GT.U32.AND P0, PT, R2, 0x1ffffff, PT ;  /* 0x01ffffff0200780c */ /* 0x000fc60003f04070 */
[----:B------:R-:W-:Y:S01]  /*13b0*/  FADD R41, R19, R18 ;  /* 0x0000001213297221 */ /* 0x000fe20000000000 */
[----:B------:R-:W-:Y:S02]  /*13c0*/  IMAD R18, R45, 0x80, R42 ;  /* 0x000000802d127824 */ /* 0x000fe400078e022a */
[----:B------:R-:W-:Y:S01]  /*13d0*/  FADD R25, R19, R62 ;  /* 0x0000003e13197221 */ /* 0x000fe20000000000 */
[----:B------:R-:W-:Y:S01]  /*13e0*/  LEA.HI R62, R65, 0x1, RZ, 0x1b ;  /* 0x00000001413e7811 */ /* 0x000fe200078fd8ff */
[----:B------:R-:W-:Y:S01]  /*13f0*/  FADD R35, R19, R24 ;  /* 0x0000001813237221 */ /* 0x000fe20000000000 */
[----:B------:R-:W-:Y:S02]  /*1400*/  IMAD R15, R45, 0x80, R18 ;  /* 0x000000802d0f7824 */ /* 0x000fe400078e0212 */
[C---:B------:R-:W-:Y:S01]  /*1410*/  FADD R55, R19.reuse, R10 ;  /* 0x0000000a13377221 */ /* 0x040fe20000000000 */
[C---:B------:R-:W-:Y:S01]  /*1420*/  FADD R24, R19.reuse, R64 ;  /* 0x0000004013187221 */ /* 0x040fe20000000000 */
[C---:B------:R-:W-:Y:S01]  /*1430*/  LOP3.LUT R64, R62.reuse, 0xf, RZ, 0xc0, !PT ;  /* 0x0000000f3e407812 */ /* 0x040fe200078ec0ff */
[----:B------:R-:W-:Y:S01]  /*1440*/  FADD R39, R19, R20 ;  /* 0x0000001413277221 */ /* 0x000fe20000000000 */
[----:B------:R-:W-:Y:S01]  /*1450*/  LEA R13, R45, R15, 0x7 ;  /* 0x0000000f2d0d7211 */ /* 0x000fe200078e38ff */
[C---:B------:R-:W-:Y:S01]  /*1460*/  FADD R37, R19.reuse, R22 ;  /* 0x0000001613257221 */ /* 0x040fe20000000000 */
[C---:B------:R-:W-:Y:S01]  /*1470*/  LOP3.LUT R57, R62.reuse, 0xffffff0, RZ, 0xc0, !PT ;  /* 0x0ffffff03e397812 */ /* 0x040fe200078ec0ff */
[----:B------:R-:W-:Y:S01]  /*1480*/  FADD R33, R19, R26 ;  /* 0x0000001a13217221 */ /* 0x000fe20000000000 */
[----:B------:R-:W-:Y:S01]  /*1490*/  LOP3.LUT R63, R62, 0x7, RZ, 0xc0, !PT ;  /* 0x000000073e3f7812 */ /* 0x000fe200078ec0ff */
        /* <DEDUP_REMOVED lines=32> */
[----:B------:R-:W-:Y:S02]  /*16a0*/  IADD3 R60, PT, PT, R63, -0x1, RZ ;  /* 0xffffffff3f3c7810 */ /* 0x000fe40007ffe0ff */
[----:B------:R-:W-:Y:S02]  /*16b0*/  IADD3 R9, PT, PT, -R15, UR8, RZ ;  /* 0x000000080f097c10 */ /* 0x000fe4000fffe1ff */
[----:B------:R-:W-:Y:S02]  /*16c0*/  IADD3 R8, PT, PT, -R13, UR8, RZ ;  /* 0x000000080d087c10 */ /* 0x000fe4000fffe1ff */
[----:B------:R-:W-:Y:S02]  /*16d0*/  IADD3 R3, PT, PT, -R11, UR8, RZ ;  /* 0x000000080b037c10 */ /* 0x000fe4000fffe1ff */
[----:B------:R-:W-:Y:S01]  /*16e0*/  IADD3 R2, PT, PT, -R10, UR8, RZ ;  /* 0x000000080a027c10 */ /* 0x000fe2000fffe1ff */
[----:B------:R-:W-:Y:S06]  /*16f0*/  @P0 BRA `(.L_x_3463) ;  /* 0x00000000000c0947 */ /* 0x000fec0003800000 */
[----:B------:R-:W-:-:S07]  /*1700*/  MOV R47, 0x1720 ;  /* 0x00001720002f7802 */ /* 0x000fce0000000f00 */
[----:B------:R-:W-:Y:S05]  /*1710*/  CALL.REL.NOINC `($__internal_35_$__cuda_sm20_rcp_rn_f32_slowpath) ;  /* 0x0000004800c87944 */ /* 0x000fea0003c00000 */
[----:B------:R-:W-:Y:S05]  /*1720*/  BRA `(.L_x_3464) ;  /* 0x0000000000107947 */ /* 0x000fea0003800000 */
.L_x_3463:
[----:B------:R-:W0:Y:S02]  /*1730*/  MUFU.RCP R61, R4 ;  /* 0x00000004003d7308 */ /* 0x000e240000001000 */
[----:B0-----:R-:W-:-:S04]  /*1740*/  FFMA R0, R4, R61, -1 ;  /* 0xbf80000004007423 */ /* 0x001fc8000000003d */
[----:B------:R-:W-:-:S04]  /*1750*/  FADD.FTZ R0, -R0, -RZ ;  /* 0x800000ff00007221 */ /* 0x000fc80000010100 */
[----:B------:R-:W-:-:S07]  /*1760*/  FFMA R61, R61, R0, R61 ;  /* 0x000000003d3d7223 */ /* 0x000fce000000003d */
.L_x_3464:
[----:B------:R-:W0:Y:S01]  /*1770*/  LDC.64 R4, c[0x0][0x380] ;  /* 0x0000e000ff047b82 */ /* 0x000e220000000a00 */
[----:B------:R-:W-:Y:S01]  /*1780*/  IMAD.IADD R0, R70, 0x1, R67 ;  /* 0x0000000146007824 */ /* 0x000fe200078e0243 */
[----:B------:R-:W-:Y:S01]  /*1790*/  ISETP.GE.U32.AND P3, PT, R60, 0x3, PT ;  /* 0x000000033c00780c */ /* 0x000fe20003f66070 */
[----:B------:R-:W-:Y:S01]  /*17a0*/  HFMA2 R60, -RZ, RZ, 0, 0 ;  /* 0x00000000ff3c7431 */ /* 0x000fe200000001ff */
[----:B------:R-:W-:Y:S01]  /*17b0*/  ISETP.GE.U32.AND P2, PT, R58, 0x7, PT ;  /* 0x000000073a00780c */ /* 0x000fe20003f46070 */
[----:B0-----:R-:W-:Y:S02]  /*17c0*/  IMAD R0, R0, R5, RZ ;  /* 0x0000000500007224 */ /* 0x001fe400078e02ff */
[----:B------:R-:W-:-:S10]  /*17d0*/  IMAD.SHL.U32 R58, R4, 0x4, RZ ;  /* 0x00000004043a7824 */ /* 0x000fd400078e00ff */
.L_x_3538:
        /* <DEDUP_REMOVED lines=34> */
.L_x_3468:
[----:B------:R1:W5:Y:S02]  /*1a00*/  LDG.E.128 R4, desc[UR6][R44.64] ;  /* 0x000000062c047981 */ /* 0x000364000c1e1d00 */
.L_x_3469:
[----:B------:R-:W-:Y:S05]  /*1a10*/  BSYNC.RECONVERGENT B1 ;  /* 0x0000000000017941 */ /* 0x000fea0003800200 */
.L_x_3467:
        /* <DEDUP_REMOVED lines=18> */
.L_x_3471:
[----:B------:R-:W2:Y:S02]  /*1b40*/  LDG.E.64 R44, desc[UR6][R44.64] ;  /* 0x000000062c2c7981 */ /* 0x000ea4000c1e1b00 */
[C-C-:B--2---:R-:W-:Y:S02]  /*1b50*/  SHF.R.U64 R88, R44.reuse, 0x10, R45.reuse ;  /* 0x000000102c587819 */ /* 0x144fe4000000122d */
[----:B------:R-:W-:Y:S02]  /*1b60*/  SHF.R.U32.HI R142, RZ, 0x10, R45 ;  /* 0x00000010ff8e7819 */ /* 0x000fe4000001162d */
[----:B------:R-:W-:Y:S02]  /*1b70*/  PRMT R89, R44, 0x7610, R89 ;  /* 0x000076102c597816 */ /* 0x000fe40000000059 */
[----:B------:R-:W-:-:S07]  /*1b80*/  PRMT R137, R45, 0x7610, R137 ;  /* 0x000076102d897816 */ /* 0x000fce0000000089 */
.L_x_3472:
[----:B------:R-:W-:Y:S05]  /*1b90*/  BSYNC.RECONVERGENT B1 ;  /* 0x0000000000017941 */ /* 0x000fea0003800200 */
.L_x_3470:
        /* <DEDUP_REMOVED lines=37> */
.L_x_3474:
        /* <DEDUP_REMOVED lines=9> */
.L_x_3475:
[----:B------:R-:W-:Y:S05]  /*1e80*/  BSYNC.RECONVERGENT B1 ;  /* 0x0000000000017941 */ /* 0x000fea0003800200 */
.L_x_3473:
        /* <DEDUP_REMOVED lines=23> */
.L_x_3477:
[----:B------:R-:W-:Y:S05]  /*2000*/  BSYNC.RECONVERGENT B1 ;  /* 0x0000000000017941 */ /* 0x000fea0003800200 */
.L_x_3476:
[----:B-----5:R-:W-:Y:S01]  /*2010*/  IMAD.U32 R133, R88, 0x10000, RZ ;  /* 0x0001000058857824 */ /* 0x020fe200078e00ff */
[----:B0-----:R-:W-:Y:S01]  /*2020*/  SHF.L.U32 R148, R106, 0x10, RZ ;  /* 0x000000106a947819 */ /* 0x001fe200000006ff */
[-C--:B------:R-:W-:Y:S01]  /*2030*/  FMUL R90, R5, R72.reuse ;  /* 0x00000048055a7220 */ /* 0x080fe20000400000 */
        /* <DEDUP_REMOVED lines=32> */
.L_x_3479:
        /* <DEDUP_REMOVED lines=9> */
.L_x_3480:
[----:B------:R-:W-:Y:S05]  /*22d0*/  BSYNC.RECONVERGENT B1 ;  /* 0x0000000000017941 */ /* 0x000fea0003800200 */
.L_x_3478:
        /* <DEDUP_REMOVED lines=23> */
.L_x_3482:
[----:B------:R-:W-:Y:S05]  /*2450*/  BSYNC.RECONVERGENT B1 ;  /* 0x0000000000017941 */ /* 0x000fea0003800200 */
.L_x_3481:
        /* <DEDUP_REMOVED lines=35> */
.L_x_3484:
        /* <DEDUP_REMOVED lines=9> */
.L_x_3485:
[----:B------:R-:W-:Y:S05]  /*2720*/  BSYNC.RECONVERGENT B1 ;  /* 0x0000000000017941 */ /* 0x000fea0003800200 */
.L_x_3483:
        /* <DEDUP_REMOVED lines=23> */
.L_x_3487:
[----:B------:R-:W-:Y:S05]  /*28a0*/  BSYNC.RECONVERGENT B1 ;  /* 0x0000000000017941 */ /* 0x000fea0003800200 */
.L_x_3486:
[----:B-----5:R-:W-:Y:S01]  /*28b0*/  IMAD.U32 R125, R88, 0x10000, RZ ;  /* 0x00010000587d7824 */ /* 0x020fe200078e00ff */
[----:B------:R-:W-:Y:S01]  /*28c0*/  SHF.L.U32 R89, R89, 0x10, RZ ;  /* 0x0000001059597819 */ /* 0x000fe200000006ff */
[----:B0-----:R-:W-:Y:S02]  /*28d0*/  IMAD.U32 R148, R102, 0x10000, RZ ;  /* 0x0001000066947824 */ /* 0x001fe400078e00ff */
[-C--:B------:R-:W-:Y:S01]  /*28e0*/  FMUL R82, R5, R72.reuse ;  /* 0x0000004805527220 */ /* 0x080fe20000400000 */
[-C--:B------:R-:W-:Y:S01]  /*28f0*/  FMUL R101, R6, R72.reuse ;  /* 0x0000004806657220 */ /* 0x080fe20000400000 */
[----:B------:R-:W-:Y:S02]  /*2900*/  IMAD.U32 R88, R4, 0x10000, RZ ;  /* 0x0001000004587824 */ /* 0x000fe400078e00ff */
        /* <DEDUP_REMOVED lines=29> */
.L_x_3489:
        /* <DEDUP_REMOVED lines=9> */
.L_x_3490:
[----:B------:R-:W-:Y:S05]  /*2b70*/  BSYNC.RECONVERGENT B1 ;  /* 0x0000000000017941 */ /* 0x000fea0003800200 */
.L_x_3488:
        /* <DEDUP_REMOVED lines=23> */
.L_x_3492:
[----:B------:R-:W-:Y:S05]  /*2cf0*/  BSYNC.RECONVERGENT B1 ;  /* 0x0000000000017941 */ /* 0x000fea0003800200 */
.L_x_3491:
        /* <DEDUP_REMOVED lines=35> */
.L_x_3494:
        /* <DEDUP_REMOVED lines=9> */
.L_x_3495:
[----:B------:R-:W-:Y:S05]  /*2fc0*/  BSYNC.RECONVERGENT B1 ;  /* 0x0000000000017941 */ /* 0x000fea0003800200 */
.L_x_3493:
        /* <DEDUP_REMOVED lines=23> */
.L_x_3497:
[----:B------:R-:W-:Y:S05]  /*3140*/  BSYNC.RECONVERGENT B1 ;  /* 0x0000000000017941 */ /* 0x000fea0003800200 */
.L_x_3496:
[----:B-----5:R-:W-:Y:S01]  /*3150*/  SHF.L.U32 R117, R88, 0x10, RZ ;  /* 0x0000001058757819 */ /* 0x020fe200000006ff */
[-C--:B------:R-:W-:Y:S01]  /*3160*/  FMUL R78, R5, R72.reuse ;  /* 0x00000048054e7220 */ /* 0x080fe20000400000 */
[----:B0-----:R-:W-:Y:S01]  /*3170*/  SHF.L.U32 R148, R98, 0x10, RZ ;  /* 0x0000001062947819 */ /* 0x001fe200000006ff */
        /* <DEDUP_REMOVED lines=32> */
.L_x_3499:
        /* <DEDUP_REMOVED lines=9> */
.L_x_3500:
[----:B------:R-:W-:Y:S05]  /*3410*/  BSYNC.RECONVERGENT B1 ;  /* 0x0000000000017941 */ /* 0x000fea0003800200 */
.L_x_3498:
        /* <DEDUP_REMOVED lines=23> */
.L_x_3502:
[----:B------:R-:W-:Y:S05]  /*3590*/  BSYNC.RECONVERGENT B1 ;  /* 0x0000000000017941 */ /* 0x000fea0003800200 */
.L_x_3501:
[----:B0----5:R-:W-:Y:S01]  /*35a0*/  IMAD.U32 R113, R88, 0x10000, RZ ;  /* 0x0001000058717824 */ /* 0x021fe200078e00ff */
[----:B------:R-:W-:Y:S01]  /*35b0*/  SHF.L.U32 R89, R89, 0x10, RZ ;  /* 0x0000001059597819 */ /* 0x000fe200000006ff */
[----:B------:R-:W-:Y:S02]  /*35c0*/  IMAD.U32 R148, R96, 0x10000, RZ ;  /* 0x0001000060947824 */ /* 0x000fe400078e00ff */
        /* <DEDUP_REMOVED lines=32> */
.L_x_3504:
        /* <DEDUP_REMOVED lines=9> */
.L_x_3505:
[----:B------:R-:W-:Y:S05]  /*3860*/  BSYNC.RECONVERGENT B1 ;  /* 0x0000000000017941 */ /* 0x000fea0003800200 */
.L_x_3503:
        /* <DEDUP_REMOVED lines=23> */
.L_x_3507:
[----:B------:R-:W-:Y:S05]  /*39e0*/  BSYNC.RECONVERGENT B1 ;  /* 0x0000000000017941 */ /* 0x000fea0003800200 */
.L_x_3506:
[----:B-----5:R-:W-:Y:S01]  /*39f0*/  IMAD.U32 R109, R88, 0x10000, RZ ;  /* 0x00010000586d7824 */ /* 0x020fe200078e00ff */
[----:B------:R-:W-:Y:S01]  /*3a00*/  SHF.L.U32 R88, R4, 0x10, RZ ;  /* 0x0000001004587819 */ /* 0x000fe200000006ff */
[----:B--2---:R-:W-:Y:S02]  /*3a10*/  IMAD.U32 R144, R94, 0x10000, RZ ;  /* 0x000100005e907824 */ /* 0x004fe400078e00ff */
        /* <DEDUP_REMOVED lines=21> */
.L_x_3466:
[----:B------:R-:W-:Y:S05]  /*3b70*/  BSYNC.RECONVERGENT B0 ;  /* 0x0000000000007941 */ /* 0x000fea0003800200 */
.L_x_3465:
        /* <DEDUP_REMOVED lines=14> */
.L_x_3508:
        /* <DEDUP_REMOVED lines=18> */
[----:B------:R-:W-:-:S03]  /*3d80*/  IADD3 R7, PT, PT, -R88, RZ, RZ ;  /* 0x000000ff58077210 */ /* 0x000fc60007ffe1ff */
[----:B------:R-:W2:Y:S01]  /*3d90*/  SHFL.DOWN PT, R89, R44, 0x2, 0x1f ;  /* 0x08401f002c597f89 */ /* 0x000ea200000e0000 */
        /* <DEDUP_REMOVED lines=33> */
.L_x_3511:
[----:B------:R-:W2:Y:S04]  /*3fb0*/  LDG.E.STRONG.GPU R44, desc[UR6][R4.64] ;  /* 0x00000006042c7981 */ /* 0x000ea8000c1ef900 */
[----:B--2---:R-:W-:Y:S01]  /*3fc0*/  CCTL.IVALL ;  /* 0x00000000ff00798f */ /* 0x004fe20002000000 */
[----:B------:R-:W-:Y:S05]  /*3fd0*/  YIELD ;  /* 0x0000000000007946 */ /* 0x000fea0003800000 */
[----:B------:R-:W-:-:S13]  /*3fe0*/  ISETP.NE.AND P1, PT, R44, R89, PT ;  /* 0x000000592c00720c */ /* 0x000fda0003f25270 */
[----:B------:R-:W-:Y:S05]  /*3ff0*/  @P1 BRA `(.L_x_3511) ;  /* 0xfffffffc00ec1947 */ /* 0x000fea000383ffff */
.L_x_3510:
        /* <DEDUP_REMOVED lines=12> */
[----:B------:R-:W-:Y:S02]  /*40c0*/  HFMA2 R142, -RZ, RZ, 0, 0 ;  /* 0x00000000ff8e7431 */ /* 0x000fe400000001ff */
[----:B------:R-:W-:Y:S02]  /*40d0*/  IMAD.MOV.U32 R88, RZ, RZ, R57 ;  /* 0x000000ffff587224 */ /* 0x000fe400078e0039 */
[----:B------:R-:W-:-:S07]  /*40e0*/  IMAD.MOV.U32 R47, RZ, RZ, R71 ;  /* 0x000000ffff2f7224 */ /* 0x000fce00078e0047 */
.L_x_3516:
        /* <DEDUP_REMOVED lines=37> */
.L_x_3515:
[----:B------:R-:W-:Y:S05]  /*4340*/  BSYNC.RECONVERGENT B1 ;  /* 0x0000000000017941 */ /* 0x000fea0003800200 */
.L_x_3514:
        /* <DEDUP_REMOVED lines=22> */
.L_x_3518:
[----:B------:R-:W-:Y:S05]  /*44b0*/  BSYNC.RECONVERGENT B1 ;  /* 0x0000000000017941 */ /* 0x000fea0003800200 */
.L_x_3517:
        /* <DEDUP_REMOVED lines=14> */
.L_x_3520:
[----:B------:R-:W-:Y:S05]  /*45a0*/  BSYNC.RECONVERGENT B1 ;  /* 0x0000000000017941 */ /* 0x000fea0003800200 */
.L_x_3519:
        /* <DEDUP_REMOVED lines=11> */
.L_x_3513:
[----:B------:R-:W-:Y:S05]  /*4660*/  BSYNC.RECONVERGENT B0 ;  /* 0x0000000000007941 */ /* 0x000fea0003800200 */
.L_x_3512:
        /* <DEDUP_REMOVED lines=12> */
.L_x_3509:
[----:B------:R-:W-:Y:S04]  /*4730*/  BSSY.RECONVERGENT B0, `(.L_x_3521) ;  /* 0x00000d2000007945 */ /* 0x000fe80003800200 */
[----:B------:R-:W-:Y:S05]  /*4740*/  @!P0 BRA `(.L_x_3522) ;  /* 0x0000000c00408947 */ /* 0x000fea0003800000 */
        /* <DEDUP_REMOVED lines=9> */
[-C--:B-----5:R-:W-:Y:S01]  /*47e0*/  FMUL R4, R5, R72.reuse ;  /* 0x0000004805047220 */ /* 0x0a0fe20000400000 */
[-C--:B------:R-:W-:Y:S01]  /*47f0*/  FMUL R5, R7, R72.reuse ;  /* 0x0000004807057220 */ /* 0x080fe20000400000 */
[-C--:B------:R-:W-:Y:S01]  /*4800*/  FMUL R6, R141, R72.reuse ;  /* 0x000000488d067220 */ /* 0x080fe20000400000 */
        /* <DEDUP_REMOVED lines=14> */
.L_x_3524:
[----:B------:R0:W-:Y:S02]  /*48f0*/  STG.E.128 desc[UR6][R88.64], R4 ;  /* 0x0000000458007986 */ /* 0x0001e4000c101d06 */
.L_x_3525:
[----:B------:R-:W-:Y:S05]  /*4900*/  BSYNC.RECONVERGENT B1 ;  /* 0x0000000000017941 */ /* 0x000fea0003800200 */
.L_x_3523:
        /* <DEDUP_REMOVED lines=8> */
[-C--:B------:R-:W-:Y:S01]  /*4990*/  FMUL R4, R5, R72.reuse ;  /* 0x0000004805047220 */ /* 0x080fe20000400000 */
[-C--:B------:R-:W-:Y:S01]  /*49a0*/  FMUL R5, R7, R72.reuse ;  /* 0x0000004807057220 */ /* 0x080fe20000400000 */
[-C--:B------:R-:W-:Y:S01]  /*49b0*/  FMUL R6, R141, R72.reuse ;  /* 0x000000488d067220 */ /* 0x080fe20000400000 */
[----:B------:R-:W-:Y:S01]  /*49c0*/  LOP3.LUT P0, RZ, R88, 0xf, RZ, 0xc0, !PT ;  /* 0x0000000f58ff7812 */ /* 0x000fe2000780c0ff */
[----:B------:R-:W-:Y:S01]  /*49d0*/  FMUL R7, R143, R72 ;  /* 0x000000488f077220 */ /* 0x000fe20000400000 */
[----:B------:R-:W-:Y:S01]  /*49e0*/  BSSY.RECONVERGENT B1, `(.L_x_3526) ;  /* 0x000000d000017945 */ /* 0x000fe20003800200 */
[----:B------:R-:W-:Y:S02]  /*49f0*/  ISETP.GE.AND P1, PT, R42, UR8, PT ;  /* 0x000000082a007c0c */ /* 0x000fe4000bf26270 */
        /* <DEDUP_REMOVED lines=11> */
.L_x_3527:
[----:B------:R-:W-:Y:S05]  /*4ab0*/  BSYNC.RECONVERGENT B1 ;  /* 0x0000000000017941 */ /* 0x000fea0003800200 */
.L_x_3526:
        /* <DEDUP_REMOVED lines=25> */
.L_x_3529:
[----:B------:R-:W-:Y:S05]  /*4c50*/  BSYNC.RECONVERGENT B1 ;  /* 0x0000000000017941 */ /* 0x000fea0003800200 */
.L_x_3528:
        /* <DEDUP_REMOVED lines=25> */
.L_x_3531:
[----:B------:R-:W-:Y:S05]  /*4df0*/  BSYNC.RECONVERGENT B1 ;  /* 0x0000000000017941 */ /* 0x000fea0003800200 */
.L_x_3530:
        /* <DEDUP_REMOVED lines=25> */
.L_x_3533:
[----:B------:R-:W-:Y:S05]  /*4f90*/  BSYNC.RECONVERGENT B1 ;  /* 0x0000000000017941 */ /* 0x000fea0003800200 */
.L_x_3532:
        /* <DEDUP_REMOVED lines=25> */
.L_x_3535:
[----:B------:R-:W-:Y:S05]  /*5130*/  BSYNC.RECONVERGENT B1 ;  /* 0x0000000000017941 */ /* 0x000fea0003800200 */
.L_x_3534:
        /* <DEDUP_REMOVED lines=25> */
.L_x_3537:
[----:B------:R-:W-:Y:S05]  /*52d0*/  BSYNC.RECONVERGENT B1 ;  /* 0x0000000000017941 */ /* 0x000fea0003800200 */
.L_x_3536:
        /* <DEDUP_REMOVED lines=8> */
[----:B------:R-:W-:Y:S02]  /*5360*/  LOP3.LUT P0, RZ, R46, 0xf, RZ, 0xc0, !PT ;  /* 0x0000000f2eff7812 */ /* 0x000fe4000780c0ff */
[-C--:B------:R-:W-:Y:S01]  /*5370*/  FMUL R4, R5, R72.reuse ;  /* 0x0000004805047220 */ /* 0x080fe20000400000 */
[-C--:B------:R-:W-:Y:S01]  /*5380*/  FMUL R5, R7, R72.reuse ;  /* 0x0000004807057220 */ /* 0x080fe20000400000 */
        /* <DEDUP_REMOVED lines=12> */
.L_x_3522:
[----:B------:R-:W-:Y:S05]  /*5450*/  BSYNC.RECONVERGENT B0 ;  /* 0x0000000000007941 */ /* 0x000fea0003800200 */
.L_x_3521:
[----:B------:R-:W-:-:S05]  /*5460*/  IMAD.IADD R67, R67, 0x1, R58 ;  /* 0x0000000143437824 */ /* 0x000fca00078e023a */
[----:B------:R-:W-:-:S13]  /*5470*/  ISETP.GE.AND P0, PT, R67, UR9, PT ;  /* 0x0000000943007c0c */ /* 0x000fda000bf06270 */
[----:B------:R-:W-:Y:S05]  /*5480*/  @!P0 BRA `(.L_x_3538) ;  /* 0xffffffc000d48947 */ /* 0x000fea000383ffff */
.L_x_3462:
        /* <DEDUP_REMOVED lines=10> */
[----:B------:R-:W-:-:S05]  /*5530*/  IMAD R0, R70, 0x210, R3 ;  /* 0x0000021046007824 */ /* 0x000fca00078e0203 */
[----:B------:R-:W-:-:S05]  /*5540*/  LEA R0, R71, R0, 0x4 ;  /* 0x0000000047007211 */ /* 0x000fca00078e20ff */
        /* <DEDUP_REMOVED lines=10> */
.L_x_3542:
[----:B------:R-:W-:Y:S05]  /*55f0*/  BSYNC.RECONVERGENT B1 ;  /* 0x0000000000017941 */ /* 0x000fea0003800200 */
.L_x_3541:
        /* <DEDUP_REMOVED lines=8> */
.L_x_3544:
[----:B------:R-:W-:Y:S05]  /*5680*/  BSYNC.RECONVERGENT B1 ;  /* 0x0000000000017941 */ /* 0x000fea0003800200 */
.L_x_3543:
        /* <DEDUP_REMOVED lines=8> */
.L_x_3546:
[----:B------:R-:W-:Y:S05]  /*5710*/  BSYNC.RECONVERGENT B1 ;  /* 0x0000000000017941 */ /* 0x000fea0003800200 */
.L_x_3545:
        /* <DEDUP_REMOVED lines=8> */
.L_x_3548:
[----:B------:R-:W-:Y:S05]  /*57a0*/  BSYNC.RECONVERGENT B1 ;  /* 0x0000000000017941 */ /* 0x000fea0003800200 */
.L_x_3547:
[----:B------:R-:W-:Y:S05]  /*57b0*/  @P1 BRA `(.L_x_3540) ;  /* 0x0000000000441947 */ /* 0x000fea0003800000 */
[----:B------:R-:W-:Y:S01]  /*57c0*/  ISETP.NE.AND P0, PT, R70, 0x5, PT ;  /* 0x000000054600780c */ /* 0x000fe20003f05270 */
[----:B------:R-:W-:Y:S01]  /*57d0*/  BSSY.RECONVERGENT B1, `(.L_x_3549) ;  /* 0x0000006000017945 */ /* 0x000fe20003800200 */
[----:B------:R-:W-:-:S04]  /*57e0*/  LEA R66, R45, R66, 0x7 ;  /* 0x000000422d427211 */ /* 0x000fc800078e38ff */
[----:B------:R-:W-:-:S07]  /*57f0*/  ISETP.GE.AND P1, PT, R66, UR8, PT ;  /* 0x0000000842007c0c */ /* 0x000fce000bf26270 */
[----:B------:R-:W-:Y:S06]  /*5800*/  @!P0 BRA `(.L_x_3550) ;  /* 0x0000000000088947 */ /* 0x000fec0003800000 */
[----:B01234-:R-:W2:Y:S04]  /*5810*/  LDL.128 R4, [R1+0x50] ;  /* 0x0000500001047983 */ /* 0x01fea80000100c00 */
[----:B--2---:R0:W-:Y:S02]  /*5820*/  STS.128 [R0+0x2940], R4 ;  /* 0x0029400400007388 */ /* 0x0041e40000000c00 */
.L_x_3550:
[----:B------:R-:W-:Y:S05]  /*5830*/  BSYNC.RECONVERGENT B1 ;  /* 0x0000000000017941 */ /* 0x000fea0003800200 */
.L_x_3549:
        /* <DEDUP_REMOVED lines=9> */
.L_x_3540:
[----:B------:R-:W-:Y:S05]  /*58d0*/  BSYNC.RECONVERGENT B0 ;  /* 0x0000000000007941 */ /* 0x000fea0003800200 */
.L_x_3539:
[----:B01234-:R-:W-:Y:S01]  /*58e0*/  LOP3.LUT R0, R59, 0x3e0, RZ, 0xc0, !PT ;  /* 0x000003e03b007812 */ /* 0x01ffe200078ec0ff */
[----:B------:R-:W-:Y:S01]  /*58f0*/  IMAD R68, R68, 0x20, R71 ;  /* 0x0000002044447824 */ /* 0x000fe200078e0247 */
[----:B------:R-:W-:Y:S03]  /*5900*/  BAR.SYNC.DEFER_BLOCKING 0x0 ;  /* 0x0000000000007b1d */ /* 0x000fe60000010000 */
[----:B------:R-:W-:-:S05]  /*5910*/  IMAD R0, R0, R45, R68 ;  /* 0x0000002d00007224 */ /* 0x000fca00078e0244 */
[----:B------:R-:W-:-:S04]  /*5920*/  SHF.L.U32 R0, R0, 0x2, RZ ;  /* 0x0000000200007819 */ /* 0x000fc800000006ff */
        /* <DEDUP_REMOVED lines=22> */
.L_x_3552:
[----:B------:R-:W-:Y:S05]  /*5a90*/  BSYNC.RECONVERGENT B0 ;  /* 0x0000000000007941 */ /* 0x000fea0003800200 */
.L_x_3551:
[----:B------:R-:W-:Y:S04]  /*5aa0*/  BSSY.RECONVERGENT B1, `(.L_x_3553) ;  /* 0x000001d000017945 */ /* 0x000fe80003800200 */
[----:B------:R-:W-:Y:S04]  /*5ab0*/  BSSY.RELIABLE B0, `(.L_x_3554) ;  /* 0x0000016000007945 */ /* 0x000fe80003800100 */
[----:B------:R-:W-:Y:S05]  /*5ac0*/  @P2 BRA `(.L_x_3555) ;  /* 0x00000000000c2947 */ /* 0x000fea0003800000 */
[----:B------:R1:W5:Y:S04]  /*5ad0*/  LDL R10, [R6+0x4] ;  /* 0x00000400060a7983 */ /* 0x0003680000100800 */
[----:B------:R1:W5:Y:S01]  /*5ae0*/  LDL.64 R12, [R6+0x8] ;  /* 0x00000800060c7983 */ /* 0x0003620000100a00 */
[----:B------:R-:W-:Y:S05]  /*5af0*/  BRA `(.L_x_3556) ;  /* 0x0000000000247947 */ /* 0x000fea0003800000 */
.L_x_3555:
        /* <DEDUP_REMOVED lines=9> */
.L_x_3556:
        /* <DEDUP_REMOVED lines=8> */
.L_x_3557:
[----:B------:R-:W-:Y:S05]  /*5c10*/  BSYNC.RELIABLE B0 ;  /* 0x0000000000007941 */ /* 0x000fea0003800100 */
.L_x_3554:
[----:B------:R-:W2:Y:S02]  /*5c20*/  LDS.128 R16, [R71+0x630] ;  /* 0x0006300047107984 */ /* 0x000ea40000000c00 */
[----:B--2---:R-:W-:Y:S01]  /*5c30*/  FADD R10, R17, R10 ;  /* 0x0000000a110a7221 */ /* 0x004fe20000000000 */
[----:B------:R-:W-:Y:S01]  /*5c40*/  FADD R8, R16, R8 ;  /* 0x0000000810087221 */ /* 0x000fe20000000000 */
[----:B------:R-:W-:Y:S01]  /*5c50*/  FADD R12, R18, R12 ;  /* 0x0000000c120c7221 */ /* 0x000fe20000000000 */
[----:B------:R-:W-:-:S07]  /*5c60*/  FADD R13, R19, R13 ;  /* 0x0000000d130d7221 */ /* 0x000fce0000000000 */
.L_x_3558:
[----:B------:R-:W-:Y:S05]  /*5c70*/  BSYNC.RECONVERGENT B1 ;  /* 0x0000000000017941 */ /* 0x000fea0003800200 */
.L_x_3553:
        /* <DEDUP_REMOVED lines=19> */
.L_x_3560:
[----:B0-----:R-:W-:Y:S01]  /*5db0*/  IMAD.MOV.U32 R9, RZ, RZ, R10 ;  /* 0x000000ffff097224 */ /* 0x001fe200078e000a */
[----:B------:R-:W-:Y:S01]  /*5dc0*/  MOV R10, R12 ;  /* 0x0000000c000a7202 */ /* 0x000fe20000000f00 */
[----:B------:R-:W-:-:S05]  /*5dd0*/  IMAD.MOV.U32 R11, RZ, RZ, R13 ;  /* 0x000000ffff0b7224 */ /* 0x000fca00078e000d */
[----:B------:R3:W-:Y:S02]  /*5de0*/  STG.E.128 desc[UR6][R2.64], R8 ;  /* 0x0000000802007986 */ /* 0x0007e4000c101d06 */
.L_x_3561:
[----:B------:R-:W-:Y:S05]  /*5df0*/  BSYNC.RECONVERGENT B1 ;  /* 0x0000000000017941 */ /* 0x000fea0003800200 */
.L_x_3559:
        /* <DEDUP_REMOVED lines=15> */
.L_x_3563:
[----:B------:R-:W-:Y:S05]  /*5ef0*/  BSYNC.RECONVERGENT B1 ;  /* 0x0000000000017941 */ /* 0x000fea0003800200 */
.L_x_3562:
[----:B------:R-:W-:Y:S04]  /*5f00*/  BSSY.RECONVERGENT B1, `(.L_x_3564) ;  /* 0x000001d000017945 */ /* 0x000fe80003800200 */
[----:B------:R-:W-:Y:S04]  /*5f10*/  BSSY.RELIABLE B2, `(.L_x_3565) ;  /* 0x0000016000027945 */ /* 0x000fe80003800100 */
[----:B------:R-:W-:Y:S05]  /*5f20*/  @P2 BRA `(.L_x_3566) ;  /* 0x00000000000c2947 */ /* 0x000fea0003800000 */
[----:B------:R4:W5:Y:S04]  /*5f30*/  LDL R10, [R6+0x44] ;  /* 0x00004400060a7983 */ /* 0x0009680000100800 */
[----:B--2---:R4:W5:Y:S01]  /*5f40*/  LDL.64 R12, [R6+0x48] ;  /* 0x00004800060c7983 */ /* 0x0049620000100a00 */
[----:B------:R-:W-:Y:S05]  /*5f50*/  BRA `(.L_x_3567) ;  /* 0x0000000000247947 */ /* 0x000fea0003800000 */
.L_x_3566:
        /* <DEDUP_REMOVED lines=9> */
.L_x_3567:
        /* <DEDUP_REMOVED lines=8> */
.L_x_3568:
[----:B------:R-:W-:Y:S05]  /*6070*/  BSYNC.RELIABLE B2 ;  /* 0x0000000000027941 */ /* 0x000fea0003800100 */
.L_x_3565:
[----:B------:R-:W2:Y:S02]  /*6080*/  LDS.128 R16, [R71+0x2730] ;  /* 0x0027300047107984 */ /* 0x000ea40000000c00 */
[----:B--2---:R-:W-:Y:S01]  /*6090*/  FADD R10, R17, R10 ;  /* 0x0000000a110a7221 */ /* 0x004fe20000000000 */
[----:B------:R-:W-:Y:S01]  /*60a0*/  FADD R8, R16, R8 ;  /* 0x0000000810087221 */ /* 0x000fe20000000000 */
[----:B------:R-:W-:Y:S01]  /*60b0*/  FADD R12, R18, R12 ;  /* 0x0000000c120c7221 */ /* 0x000fe20000000000 */
[----:B------:R-:W-:-:S07]  /*60c0*/  FADD R13, R19, R13 ;  /* 0x0000000d130d7221 */ /* 0x000fce0000000000 */
.L_x_3569:
[----:B------:R-:W-:Y:S05]  /*60d0*/  BSYNC.RECONVERGENT B1 ;  /* 0x0000000000017941 */ /* 0x000fea0003800200 */
.L_x_3564:
[----:B------:R-:W-:Y:S05]  /*60e0*/  WARPSYNC.ALL ;  /* 0x0000000000007948 */ /* 0x000fea0003800000 */
[----:B------:R-:W-:Y:S01]  /*60f0*/  IMAD R3, R69, UR8, R0 ;  /* 0x0000000845037c24 */ /* 0x000fe2000f8e0200 */
[----:B------:R-:W-:Y:S01]  /*6100*/  IADD3 R0, PT, PT, -R0, UR8, RZ ;  /* 0x0000000800007c10 */ /* 0x000fe2000fffe1ff */
[----:B01-34-:R-:W-:Y:S02]  /*6110*/  IMAD.MOV.U32 R6, RZ, RZ, R12 ;  /* 0x000000ffff067224 */ /* 0x01bfe400078e000c */
[----:B------:R-:W-:Y:S01]  /*6120*/  IMAD.WIDE.U32 R2, R3, 0x4, R4 ;  /* 0x0000000403027825 */ /* 0x000fe200078e0004 */
[----:B------:R-:W-:-:S03]  /*6130*/  MOV R4, R8 ;  /* 0x0000000800047202 */ /* 0x000fc60000000f00 */
[----:B------:R-:W-:Y:S01]  /*6140*/  IMAD.MOV.U32 R7, RZ, RZ, R13 ;  /* 0x000000ffff077224 */ /* 0x000fe200078e000d */
[----:B------:R-:W-:-:S04]  /*6150*/  LOP3.LUT P0, RZ, R2, 0xf, RZ, 0xc0, !PT ;  /* 0x0000000f02ff7812 */ /* 0x000fc8000780c0ff */
        /* <DEDUP_REMOVED lines=14> */
        .weak           $__internal_35_$__cuda_sm20_rcp_rn_f32_slowpath
        .type           $__internal_35_$__cuda_sm20_rcp_rn_f32_slowpath,@function
        .size           $__internal_35_$__cuda_sm20_rcp_rn_f32_slowpath,(.L_x_5088 - $__internal_35_$__cuda_sm20_rcp_rn_f32_slowpath)
$__internal_35_$__cuda_sm20_rcp_rn_f32_slowpath:
[----:B------:R-:W-:-:S05]  /*6240*/  IMAD.SHL.U32 R0, R4, 0x2, RZ ;  /* 0x0000000204007824 */ /* 0x000fca00078e00ff */
        /* <DEDUP_REMOVED lines=15> */
.L_x_3570:
        /* <DEDUP_REMOVED lines=33> */
.L_x_3572:
[----:B------:R0:W1:Y:S02]  /*6550*/  MUFU.RCP R4, R0 ;  /* 0x0000000000047308 */ /* 0x0000640000001000 */
.L_x_3571:
[----:B-1-3--:R-:W-:Y:S01]  /*6560*/  IMAD.MOV.U32 R61, RZ, RZ, R4 ;  /* 0x000000ffff3d7224 */ /* 0x00afe200078e0004 */
[----:B------:R-:W-:Y:S01]  /*6570*/  MOV R4, R47 ;  /* 0x0000002f00047202 */ /* 0x000fe20000000f00 */
[----:B------:R-:W-:-:S04]  /*6580*/  IMAD.MOV.U32 R5, RZ, RZ, 0x0 ;  /* 0x00000000ff057424 */ /* 0x000fc800078e00ff */
[----:B0-2---:R-:W-:Y:S05]  /*6590*/  RET.REL.NODEC R4 `(_ZN18transformer_engine13normalization26rmsnorm_bwd_general_kernelINS0_13Kernel_traitsI13__nv_bfloat16fS3_fjLj1024ELj1ELj4ELj1ELj16ENS0_18Kernel_traits_baseILj1024ES3_fS3_fjLj128EEEEELb0EEEvNS0_20BackwardKernelParamsE) ;  /* 0xffffff9804987950 */ /* 0x005fea0003c3ffff */
.L_x_3573:
        /* <DEDUP_REMOVED lines=14> */
.L_x_5088:


//--------------------- .text._ZN18transformer_engine13normalization26rmsnorm_bwd_general_kernelINS0_13Kernel_traitsI13__nv_bfloat16S3_S3_fjLj1024ELj1ELj4ELj1ELj16ENS0_18Kernel_traits_baseILj1024ES3_S3_S3_fjLj128EEEEELb0EEEvNS0_20BackwardKernelParamsE --------------------------
	.section	.text._ZN18transformer_engine13normalization26rmsnorm_bwd_general_kernelINS0_13Kernel_traitsI13__nv_bfloat16S3_S3_fjLj1024ELj1ELj4ELj1ELj16ENS0_18Kernel_traits_baseILj1024ES3_S3_S3_fjLj128EEEEELb0EEEvNS0_20BackwardKernelParamsE,"ax",@progbits
	.align	128
        .global         _ZN18transformer_engine13normalization26rmsnorm_bwd_general_kernelINS0_13Kernel_traitsI13__nv_bfloat16S3_S3_fjLj1024ELj1ELj4ELj1ELj16ENS0_18Kernel_traits_baseILj1024ES3_S3_S3_fjLj128EEEEELb0EEEvNS0_20BackwardKernelParamsE
        .type           _ZN18transformer_engine13normalization26rmsnorm_bwd_general_kernelINS0_13Kernel_traitsI13__nv_bfloat16S3_S3_fjLj1024ELj1ELj4ELj1ELj16ENS0_18Kernel_traits_baseILj1024ES3_S3_S3_fjLj128EEEEELb0EEEvNS0_20BackwardKernelParamsE,@function
        .size           _ZN18transformer_engine13normalization26rmsnorm_bwd_general_kernelINS0_13Kernel_traitsI13__nv_bfloat16S3_S3_fjLj1024ELj1ELj4ELj1ELj16ENS0_18Kernel_traits_baseILj1024ES3_S3_S3_fjLj128EEEEELb0EEEvNS0_20BackwardKernelParamsE,(.L_x_5089 - _ZN18transformer_engine13normalization26rmsnorm_bwd_general_kernelINS0_13Kernel_traitsI13__nv_bfloat16S3_S3_fjLj1024ELj1ELj4ELj1ELj16ENS0_18Kernel_traits_baseILj1024ES3_S3_S3_fjLj128EEEEELb0EEEvNS0_20BackwardKernelParamsE)
        .other          _ZN18transformer_engine13normalization26rmsnorm_bwd_general_kernelINS0_13Kernel_traitsI13__nv_bfloat16S3_S3_fjLj1024ELj1ELj4ELj1ELj16ENS0_18Kernel_traits_baseILj1024ES3_S3_S3_fjLj128EEEEELb0EEEvNS0_20BackwardKernelParamsE,@"STO_CUDA_ENTRY STV_DEFAULT"
_ZN18transformer_engine13normalization26rmsnorm_bwd_general_kernelINS0_13Kernel_traitsI13__nv_bfloat16S3_S3_fjLj1024ELj1ELj4ELj1ELj16ENS0_18Kernel_traits_baseILj1024ES3_S3_S3_fjLj128EEEEELb0EEEvNS0_20BackwardKernelParamsE:
.text._ZN18transformer_engine13normalization26rmsnorm_bwd_general_kernelINS0_13Kernel_traitsI13__nv_bfloat16S3_S3_fjLj1024ELj1ELj4ELj1ELj16ENS0_18Kernel_traits_baseILj1024ES3_S3_S3_fjLj128EEEEELb0EEEvNS0_20BackwardKernelParamsE:
[----:B------:R-:W0:Y:S01]  /*0000*/  LDC R1, c[0x0][0x37c] ;  /* 0x0000df00ff017b82 */ /* 0x000e220000000800 */
[----:B------:R-:W1:Y:S07]  /*0010*/  LDCU UR14, c[0x0][0x384] ;  /* 0x00007080ff0e77ac */ /* 0x000e6e0008000800 */
[----:B------:R-:W2:Y:S01]  /*0020*/  S2UR UR5, SR_CTAID.X ;  /* 0x00000000000579c3 */ /* 0x000ea20000002500 */
[----:B------:R-:W3:Y:S01]  /*0030*/  S2R R7, SR_CTAID.X ;  /* 0x0000000000077919 */ /* 0x000ee20000002500 */
[----:B0-----:R-:W-:Y:S01]  /*0040*/  VIADD R1, R1, 0xffffff80 ;  /* 0xffffff8001017836 */ /* 0x001fe20000000000 */
[----:B------:R-:W0:Y:S01]  /*0050*/  LDCU UR15, c[0x0][0x38c] ;  /* 0x00007180ff0f77ac */ /* 0x000e220008000800 */
[----:B------:R-:W-:Y:S01]  /*0060*/  BSSY.RECONVERGENT B0, `(.L_x_3574) ;  /* 0x00000fe000007945 */ /* 0x000fe20003800200 */
[----:B------:R-:W4:Y:S01]  /*0070*/  S2R R84, SR_TID.X ;  /* 0x0000000000547919 */ /* 0x000f220000002100 */
[----:B------:R-:W0:Y:S01]  /*0080*/  LDCU.64 UR12, c[0x0][0x358] ;  /* 0x00006b00ff0c77ac */ /* 0x000e220008000a00 */
[----:B------:R-:W-:Y:S01]  /*0090*/  R2UR UR18, R1 ;  /* 0x00000000011272ca */ /* 0x000fe200000e0000 */
[----:B------:R0:W-:Y:S04]  /*00a0*/  STL.128 [R1], RZ ;  /* 0x000000ff01007387 */ /* 0x0001e80000100c00 */
[----:B------:R0:W-:Y:S01]  /*00b0*/  STL.128 [R1+0x10], RZ ;  /* 0x000010ff01007387 */ /* 0x0001e20000100c00 */
[----:B-1----:R-:W1:Y:S01]  /*00c0*/  I2F.U32.RP R0, UR14 ;  /* 0x0000000e00007d06 */ /* 0x002e620008209000 */
[----:B------:R-:W-:-:S02]  /*00d0*/  UISETP.NE.U32.AND UP2, UPT, UR14, URZ, UPT ;  /* 0x000000ff0e00728c */ /* 0x000fc4000bf45070 */
[----:B------:R0:W-:Y:S04]  /*00e0*/  STL.128 [R1+0x20], RZ ;  /* 0x000020ff01007387 */ /* 0x0001e80000100c00 */
[----:B------:R0:W-:Y:S04]  /*00f0*/  STL.128 [R1+0x30], RZ ;  /* 0x000030ff01007387 */ /* 0x0001e80000100c00 */
[----:B------:R0:W-:Y:S04]  /*0100*/  STL.128 [R1+0x40], RZ ;  /* 0x000040ff01007387 */ /* 0x0001e80000100c00 */
[----:B------:R0:W-:Y:S01]  /*0110*/  STL.128 [R1+0x50], RZ ;  /* 0x000050ff01007387 */ /* 0x0001e20000100c00 */
[----:B-1----:R-:W1:Y:S03]  /*0120*/  MUFU.RCP R0, R0 ;  /* 0x0000000000007308 */ /* 0x002e660000001000 */
[----:B------:R0:W-:Y:S04]  /*0130*/  STL.128 [R1+0x60], RZ ;  /* 0x000060ff01007387 */ /* 0x0001e80000100c00 */
[----:B------:R0:W-:Y:S01]  /*0140*/  STL.128 [R1+0x70], RZ ;  /* 0x000070ff01007387 */ /* 0x0001e20000100c00 */
[----:B-1----:R-:W-:-:S04]  /*0150*/  VIADD R2, R0, 0xffffffe ;  /* 0x0ffffffe00027836 */ /* 0x002fc80000000000 */
[----:B------:R1:W5:Y:S02]  /*0160*/  F2I.FTZ.U32.TRUNC.NTZ R3, R2 ;  /* 0x0000000200037305 */ /* 0x000364000021f000 */
[----:B-1----:R-:W-:-:S05]  /*0170*/  IMAD.MOV.U32 R2, RZ, RZ, RZ ;  /* 0x000000ffff027224 */ /* 0x002fca00078e00ff */
[----:B------:R-:W-:Y:S01]  /*0180*/  R2UR UR6, R2 ;  /* 0x00000000020672ca */ /* 0x000fe200000e0000 */
[C---:B-----5:R-:W-:Y:S01]  /*0190*/  IMAD R4, R3.reuse, UR14, RZ ;  /* 0x0000000e03047c24 */ /* 0x060fe2000f8e02ff */
[----:B------:R-:W-:-:S03]  /*01a0*/  R2UR UR7, R3 ;  /* 0x00000000030772ca */ /* 0x000fc600000e0000 */
[----:B------:R-:W-:-:S10]  /*01b0*/  IMAD.MOV R5, RZ, RZ, -R4 ;  /* 0x000000ffff057224 */ /* 0x000fd400078e0a04 */
[----:B------:R-:W-:Y:S01]  /*01c0*/  IMAD.HI.U32 R5, R3, R5, UR6 ;  /* 0x0000000603057e27 */ /* 0x000fe2000f8e0005 */
[----:B----4-:R-:W-:-:S04]  /*01d0*/  LOP3.LUT R3, R84, 0x1f, RZ, 0xc0, !PT ;  /* 0x0000001f54037812 */ /* 0x010fc800078ec0ff */
[----:B------:R-:W-:-:S13]  /*01e0*/  R2UR UR4, R5 ;  /* 0x00000000050472ca */ /* 0x000fda00000e0000 */
[----:B--2---:R-:W-:-:S06]  /*01f0*/  UIMAD.WIDE.U32 UR4, UR4, UR5, URZ ;  /* 0x00000005040472a5 */ /* 0x004fcc000f8e00ff */
[----:B------:R-:W-:-:S04]  /*0200*/  IMAD R0, RZ, RZ, -UR5 ;  /* 0x80000005ff007e24 */ /* 0x000fc8000f8e02ff */
[----:B---3--:R-:W-:-:S05]  /*0210*/  IMAD R0, R0, UR14, R7 ;  /* 0x0000000e00007c24 */ /* 0x008fca000f8e0207 */
[----:B------:R-:W-:-:S13]  /*0220*/  ISETP.GE.U32.AND P0, PT, R0, UR14, PT ;  /* 0x0000000e00007c0c */ /* 0x000fda000bf06070 */
[----:B------:R-:W-:Y:S01]  /*0230*/  VOTEU.ANY UP0, P0 ;  /* 0x0000000000ff7886 */ /* 0x000fe20000000100 */
[----:B------:R-:W-:-:S04]  /*0240*/  PLOP3.LUT P0, PT, PT, PT, UP0, 0x80, 0x8 ;  /* 0x000000000008781c */ /* 0x000fc80003f0f008 */
[----:B------:R-:W-:-:S09]  /*0250*/  @UP0 UIADD3 UR5, UPT, UPT, UR5, 0x1, URZ ;  /* 0x0000000105050890 */ /* 0x000fd2000fffe0ff */
[----:B------:R-:W-:-:S05]  /*0260*/  @P0 VIADD R0, R0, -UR14 ;  /* 0x8000000e00000c36 */ /* 0x000fca0008000000 */
[----:B------:R-:W-:Y:S02]  /*0270*/  ISETP.GE.U32.AND P0, PT, R0, UR14, PT ;  /* 0x0000000e00007c0c */ /* 0x000fe4000bf06070 */
[----:B------:R-:W-:-:S11]  /*0280*/  SHF.R.U32.HI R0, RZ, 0x5, R84 ;  /* 0x00000005ff007819 */ /* 0x000fd60000011654 */
[----:B------:R-:W-:-:S05]  /*0290*/  VOTEU.ANY UP1, P0 ;  /* 0x0000000000ff7886 */ /* 0x000fca0000020100 */
[----:B------:R-:W-:Y:S02]  /*02a0*/  @UP1 UIADD3 UR5, UPT, UPT, UR5, 0x1, URZ ;  /* 0x0000000105051890 */ /* 0x000fe4000fffe0ff */
[----:B------:R-:W-:-:S04]  /*02b0*/  @!UP2 ULOP3.LUT UR5, URZ, UR14, URZ, 0x33, !UPT ;  /* 0x0000000eff05a292 */ /* 0x000fc8000f8e33ff */
[----:B------:R-:W-:Y:S02]  /*02c0*/  USHF.L.U32 UR6, UR5, 0x2, URZ ;  /* 0x0000000205067899 */ /* 0x000fe400080006ff */
[----:B------:R-:W-:-:S04]  /*02d0*/  IMAD R2, RZ, RZ, -UR5 ;  /* 0x80000005ff027e24 */ /* 0x000fc8000f8e02ff */
[----:B------:R-:W-:-:S04]  /*02e0*/  IMAD R2, R2, UR14, R7 ;  /* 0x0000000e02027c24 */ /* 0x000fc8000f8e0207 */
[----:B------:R-:W-:-:S04]  /*02f0*/  IMAD R41, R2, 0x20, R3 ;  /* 0x0000002002297824 */ /* 0x000fc800078e0203 */
[----:B------:R-:W-:-:S05]  /*0300*/  IMAD.SHL.U32 R41, R41, 0x8, RZ ;  /* 0x0000000829297824 */ /* 0x000fca00078e00ff */
[----:B0-----:R-:W-:-:S13]  /*0310*/  ISETP.GE.AND P0, PT, R41, UR15, PT ;  /* 0x0000000f29007c0c */ /* 0x001fda000bf06270 */
[----:B------:R-:W-:Y:S05]  /*0320*/  @P0 BRA `(.L_x_3575) ;  /* 0x0000000c00440947 */ /* 0x000fea0003800000 */
        /* <DEDUP_REMOVED lines=9> */
.L_x_3577:
        /* <DEDUP_REMOVED lines=28> */
.L_x_3578:
[----:B------:R-:W-:Y:S05]  /*0580*/  BSYNC.RECONVERGENT B1 ;  /* 0x0000000000017941 */ /* 0x000fea0003800200 */
.L_x_3576:
[----:B------:R-:W-:Y:S01]  /*0590*/  IMAD.U32 R12, RZ, RZ, UR14 ;  /* 0x0000000eff0c7e24 */ /* 0x000fe2000f8e00ff */
[C---:B0----5:R-:W-:Y:S01]  /*05a0*/  PRMT R6, R8.reuse, 0x7632, R6 ;  /* 0x0000763208067816 */ /* 0x061fe20000000006 */
[C---:B------:R-:W-:Y:S01]  /*05b0*/  IMAD.U32 R81, R9.reuse, 0x10000, RZ ;  /* 0x0001000009517824 */ /* 0x040fe200078e00ff */
[----:B------:R-:W-:Y:S01]  /*05c0*/  SHF.L.U32 R83, R8, 0x10, RZ ;  /* 0x0000001008537819 */ /* 0x000fe200000006ff */
[----:B------:R-:W-:Y:S01]  /*05d0*/  IMAD R13, R12, 0x100, R41 ;  /* 0x000001000c0d7824 */ /* 0x000fe200078e0229 */
[----:B------:R-:W-:Y:S01]  /*05e0*/  PRMT R7, R9, 0x7632, R7 ;  /* 0x0000763209077816 */ /* 0x000fe20000000007 */
[C---:B------:R-:W-:Y:S01]  /*05f0*/  IMAD.U32 R79, R10.reuse, 0x10000, RZ ;  /* 0x000100000a4f7824 */ /* 0x040fe200078e00ff */
[----:B------:R-:W-:Y:S01]  /*0600*/  PRMT R8, R10, 0x7632, R8 ;  /* 0x000076320a087816 */ /* 0x000fe20000000008 */
[----:B------:R-:W-:Y:S01]  /*0610*/  IMAD.U32 R77, R11, 0x10000, RZ ;  /* 0x000100000b4d7824 */ /* 0x000fe200078e00ff */
[----:B------:R-:W-:Y:S01]  /*0620*/  ISETP.GE.AND P0, PT, R13, UR15, PT ;  /* 0x0000000f0d007c0c */ /* 0x000fe2000bf06270 */
[----:B------:R-:W-:Y:S01]  /*0630*/  IMAD.U32 R37, R6, 0x10000, RZ ;  /* 0x0001000006257824 */ /* 0x000fe200078e00ff */
[----:B------:R-:W-:Y:S01]  /*0640*/  PRMT R9, R11, 0x7632, R9 ;  /* 0x000076320b097816 */ /* 0x000fe20000000009 */
[----:B------:R-:W-:-:S02]  /*0650*/  IMAD.U32 R39, R7, 0x10000, RZ ;  /* 0x0001000007277824 */ /* 0x000fc400078e00ff */
[----:B------:R-:W-:Y:S02]  /*0660*/  IMAD.U32 R43, R8, 0x10000, RZ ;  /* 0x00010000082b7824 */ /* 0x000fe400078e00ff */
[----:B------:R-:W-:-:S06]  /*0670*/  IMAD.U32 R45, R9, 0x10000, RZ ;  /* 0x00010000092d7824 */ /* 0x000fcc00078e00ff */
        /* <DEDUP_REMOVED lines=9> */
.L_x_3580:
        /* <DEDUP_REMOVED lines=28> */
.L_x_3581:
[----:B------:R-:W-:Y:S05]  /*08d0*/  BSYNC.RECONVERGENT B1 ;  /* 0x0000000000017941 */ /* 0x000fea0003800200 */
.L_x_3579:
[----:B------:R-:W-:Y:S01]  /*08e0*/  IMAD.U32 R12, RZ, RZ, UR14 ;  /* 0x0000000eff0c7e24 */ /* 0x000fe2000f8e00ff */
[C---:B0----5:R-:W-:Y:S01]  /*08f0*/  PRMT R6, R8.reuse, 0x7632, R6 ;  /* 0x0000763208067816 */ /* 0x061fe20000000006 */
[----:B------:R-:W-:Y:S01]  /*0900*/  IMAD.U32 R75, R8, 0x10000, RZ ;  /* 0x00010000084b7824 */ /* 0x000fe200078e00ff */
[C---:B------:R-:W-:Y:S01]  /*0910*/  PRMT R7, R9.reuse, 0x7632, R7 ;  /* 0x0000763209077816 */ /* 0x040fe20000000007 */
[----:B------:R-:W-:Y:S01]  /*0920*/  IMAD.U32 R73, R9, 0x10000, RZ ;  /* 0x0001000009497824 */ /* 0x000fe200078e00ff */
[----:B------:R-:W-:Y:S01]  /*0930*/  LEA R13, R12, R13, 0x8 ;  /* 0x0000000d0c0d7211 */ /* 0x000fe200078e40ff */
        /* <DEDUP_REMOVED lines=18> */
.L_x_3583:
        /* <DEDUP_REMOVED lines=28> */
.L_x_3584:
[----:B------:R-:W-:Y:S05]  /*0c20*/  BSYNC.RECONVERGENT B1 ;  /* 0x0000000000017941 */ /* 0x000fea0003800200 */
.L_x_3582:
[----:B------:R-:W-:Y:S01]  /*0c30*/  IMAD.U32 R12, RZ, RZ, UR14 ;  /* 0x0000000eff0c7e24 */ /* 0x000fe2000f8e00ff */
[C---:B0----5:R-:W-:Y:S01]  /*0c40*/  PRMT R6, R8.reuse, 0x7632, R6 ;  /* 0x0000763208067816 */ /* 0x061fe20000000006 */
[----:B------:R-:W-:Y:S01]  /*0c50*/  IMAD.U32 R59, R8, 0x10000, RZ ;  /* 0x00010000083b7824 */ /* 0x000fe200078e00ff */
[C---:B------:R-:W-:Y:S01]  /*0c60*/  PRMT R7, R9.reuse, 0x7632, R7 ;  /* 0x0000763209077816 */ /* 0x040fe20000000007 */
[----:B------:R-:W-:Y:S01]  /*0c70*/  IMAD R13, R12, 0x100, R13 ;  /* 0x000001000c0d7824 */ /* 0x000fe200078e020d */
[----:B------:R-:W-:Y:S01]  /*0c80*/  SHF.L.U32 R57, R9, 0x10, RZ ;  /* 0x0000001009397819 */ /* 0x000fe200000006ff */
        /* <DEDUP_REMOVED lines=18> */
.L_x_3586:
        /* <DEDUP_REMOVED lines=28> */
.L_x_3587:
[----:B------:R-:W-:Y:S05]  /*0f70*/  BSYNC.RECONVERGENT B1 ;  /* 0x0000000000017941 */ /* 0x000fea0003800200 */
.L_x_3585:
        /* <DEDUP_REMOVED lines=12> */
.L_x_3575:
[----:B------:R-:W-:Y:S05]  /*1040*/  BSYNC.RECONVERGENT B0 ;  /* 0x0000000000007941 */ /* 0x000fea0003800200 */
.L_x_3574:
        /* <DEDUP_REMOVED lines=16> */
[----:B------:R-:W-:Y:S01]  /*1150*/  CS2R R18, SRZ ;  /* 0x0000000000127805 */ /* 0x000fe2000001ff00 */
[----:B0-----:R-:W-:-:S09]  /*1160*/  UISETP.GE.AND UP0, UPT, UR6, UR4, UPT ;  /* 0x000000040600728c */ /* 0x001fd2000bf06270 */
[----:B------:R-:W-:Y:S05]  /*1170*/  BRA.U UP0, `(.L_x_3588) ;  /* 0x0000004100e87547 */ /* 0x000fea000b800000 */
[----:B------:R-:W0:Y:S01]  /*1180*/  LDCU.U8 UR4, c[0x0][0x3c0] ;  /* 0x00007800ff0477ac */ /* 0x000e220008000000 */
[----:B------:R-:W-:Y:S01]  /*1190*/  I2FP.F32.S32 R16, UR15 ;  /* 0x0000000f00107c45 */ /* 0x000fe20008201400 */
[----:B------:R-:W-:Y:S01]  /*11a0*/  IMAD.U32 R38, RZ, RZ, UR14 ;  /* 0x0000000eff267e24 */ /* 0x000fe2000f8e00ff */
[----:B------:R-:W-:Y:S01]  /*11b0*/  LOP3.LUT R3, RZ, R3, RZ, 0x33, !PT ;  /* 0x00000003ff037212 */ /* 0x000fe200078e33ff */
[----:B------:R-:W-:Y:S02]  /*11c0*/  IMAD.U32 R42, RZ, RZ, UR14 ;  /* 0x0000000eff2a7e24 */ /* 0x000fe4000f8e00ff */
[----:B------:R-:W-:Y:S02]  /*11d0*/  VIADD R36, R16, 0x1800000 ;  /* 0x0180000010247836 */ /* 0x000fe40000000000 */
[----:B------:R-:W-:-:S03]  /*11e0*/  VIADD R3, R3, UR14 ;  /* 0x0000000e03037c36 */ /* 0x000fc60008000000 */
        /* <DEDUP_REMOVED lines=8> */
[----:B------:R-:W-:Y:S02]  /*1270*/  IMAD.U32 R37, RZ, RZ, UR14 ;  /* 0x0000000eff257e24 */ /* 0x000fe4000f8e00ff */
        /* <DEDUP_REMOVED lines=36> */
[----:B------:R-:W-:Y:S01]  /*14c0*/  IADD3 R36, PT, PT, -R40, UR15, RZ ;  /* 0x0000000f28247c10 */ /* 0x000fe2000fffe1ff */
[----:B------:R-:W-:Y:S06]  /*14d0*/  @P0 BRA `(.L_x_3589) ;  /* 0x0000000000100947 */ /* 0x000fec0003800000 */
[----:B------:R-:W-:-:S07]  /*14e0*/  MOV R69, 0x1500 ;  /* 0x0000150000457802 */ /* 0x000fce0000000f00 */
[----:B------:R-:W-:Y:S05]  /*14f0*/  CALL.REL.NOINC `($__internal_36_$__cuda_sm20_rcp_rn_f32_slowpath) ;  /* 0x0000004800507944 */ /* 0x000fea0003c00000 */
[----:B------:R-:W-:Y:S01]  /*1500*/  IMAD.MOV.U32 R3, RZ, RZ, R16 ;  /* 0x000000ffff037224 */ /* 0x000fe200078e0010 */
[----:B------:R-:W-:Y:S06]  /*1510*/  BRA `(.L_x_3590) ;  /* 0x0000000000107947 */ /* 0x000fec0003800000 */
.L_x_3589:
[----:B------:R-:W0:Y:S02]  /*1520*/  MUFU.RCP R3, R16 ;  /* 0x0000001000037308 */ /* 0x000e240000001000 */
[----:B0-----:R-:W-:-:S04]  /*1530*/  FFMA R64, R16, R3, -1 ;  /* 0xbf80000010407423 */ /* 0x001fc80000000003 */
[----:B------:R-:W-:-:S04]  /*1540*/  FADD.FTZ R64, -R64, -RZ ;  /* 0x800000ff40407221 */ /* 0x000fc80000010100 */
[----:B------:R-:W-:-:S07]  /*1550*/  FFMA R3, R3, R64, R3 ;  /* 0x0000004003037223 */ /* 0x000fce0000000003 */
.L_x_3590:
[----:B------:R-:W-:Y:S01]  /*1560*/  IMAD.MOV.U32 R16, RZ, RZ, RZ ;  /* 0x000000ffff107224 */ /* 0x000fe200078e00ff */
[----:B------:R-:W-:-:S06]  /*1570*/  UMOV UR4, URZ ;  /* 0x000000ff00047c82 */ /* 0x000fcc0008000000 */
.L_x_3639:
[----:B0-----:R-:W0:Y:S01]  /*1580*/  LDCU UR17, c[0x0][0x388] ;  /* 0x00007100ff1177ac */ /* 0x001e220008000800 */
[----:B------:R-:W-:Y:S02]  /*1590*/  VIADD R87, R0, UR6 ;  /* 0x0000000600577c36 */ /* 0x000fe40008000000 */
[----:B-----5:R-:W-:Y:S01]  /*15a0*/  IMAD.MOV.U32 R85, RZ, RZ, RZ ;  /* 0x000000ffff557224 */ /* 0x020fe200078e00ff */
[----:B-1----:R-:W1:Y:S02]  /*15b0*/  LDCU UR15, c[0x0][0x38c] ;  /* 0x00007180ff0f77ac */ /* 0x002e640008000800 */
[----:B0-----:R-:W-:-:S13]  /*15c0*/  ISETP.GE.AND P0, PT, R87, UR17, PT ;  /* 0x0000001157007c0c */ /* 0x001fda000bf06270 */
[----:B--23--:R-:W0:Y:S01]  /*15d0*/  @!P0 LDC.64 R64, c[0x0][0x3a0] ;  /* 0x0000e800ff408b82 */ /* 0x00ce220000000a00 */
[----:B------:R-:W-:-:S05]  /*15e0*/  LOP3.LUT R129, R84, 0x1f, RZ, 0xc0, !PT ;  /* 0x0000001f54817812 */ /* 0x000fca00078ec0ff */
[----:B------:R-:W-:-:S04]  /*15f0*/  IMAD R142, R2, 0x20, R129 ;  /* 0x00000020028e7824 */ /* 0x000fc800078e0281 */
[----:B------:R-:W-:Y:S02]  /*1600*/  IMAD.SHL.U32 R142, R142, 0x8, RZ ;  /* 0x000000088e8e7824 */ /* 0x000fe400078e00ff */
[----:B0-----:R-:W-:-:S05]  /*1610*/  @!P0 IMAD.WIDE R64, R87, 0x4, R64 ;  /* 0x0000000457408825 */ /* 0x001fca00078e0240 */
[----:B------:R0:W5:Y:S01]  /*1620*/  @!P0 LDG.E R85, desc[UR12][R64.64] ;  /* 0x0000000c40558981 */ /* 0x000162000c1e1900 */
[----:B-1----:R-:W-:Y:S01]  /*1630*/  ISETP.GE.AND P0, PT, R142, UR15, PT ;  /* 0x0000000f8e007c0c */ /* 0x002fe2000bf06270 */
[----:B------:R-:W-:Y:S01]  /*1640*/  BSSY.RECONVERGENT B0, `(.L_x_3591) ;  /* 0x0000240000007945 */ /* 0x000fe20003800200 */
[----:B------:R-:W-:Y:S02]  /*1650*/  IMAD.MOV.U32 R155, RZ, RZ, RZ ;  /* 0x000000ffff9b7224 */ /* 0x000fe400078e00ff */
[----:B------:R-:W-:Y:S01]  /*1660*/  ISETP.LT.AND P0, PT, R87, UR17, !P0 ;  /* 0x0000001157007c0c */ /* 0x000fe2000c701270 */
[----:B------:R-:W-:-:S12]  /*1670*/  IMAD.MOV.U32 R152, RZ, RZ, RZ ;  /* 0x000000ffff987224 */ /* 0x000fd800078e00ff */
        /* <DEDUP_REMOVED lines=37> */
.L_x_3594:
[----:B------:R-:W5:Y:S02]  /*18d0*/  LDG.E.128 R16, desc[UR12][R16.64] ;  /* 0x0000000c10107981 */ /* 0x000f64000c1e1d00 */
.L_x_3595:
[----:B------:R-:W-:Y:S05]  /*18e0*/  BSYNC.RECONVERGENT B1 ;  /* 0x0000000000017941 */ /* 0x000fea0003800200 */
.L_x_3593:
        /* <DEDUP_REMOVED lines=27> */
[----:B------:R-:W5:Y:S01]  /*1aa0*/  @P1 LDG.E.U16 R69, desc[UR12][R64.64+0xe] ;  /* 0x00000e0c40451981 */ /* 0x000f62000c1e1500 */
[----:B------:R-:W-:-:S03]  /*1ab0*/  @!P2 PRMT R68, RZ, 0x7610, R68 ;  /* 0x00007610ff44a816 */ /* 0x000fc60000000044 */
[----:B------:R-:W4:Y:S04]  /*1ac0*/  @P6 LDG.E.U16 R67, desc[UR12][R64.64+0xa] ;  /* 0x00000a0c40436981 */ /* 0x000f28000c1e1500 */
[----:B------:R-:W3:Y:S04]  /*1ad0*/  @P4 LDG.E.U16 R23, desc[UR12][R64.64+0x6] ;  /* 0x0000060c40174981 */ /* 0x000ee8000c1e1500 */
[----:B------:R2:W5:Y:S01]  /*1ae0*/  @P2 LDG.E.U16 R68, desc[UR12][R64.64+0xc] ;  /* 0x00000c0c40442981 */ /* 0x000562000c1e1500 */
[----:B------:R-:W-:-:S04]  /*1af0*/  @!P3 PRMT R20, RZ, 0x7610, R20 ;  /* 0x00007610ff14b816 */ /* 0x000fc80000000014 */
[----:B--2---:R-:W-:Y:S02]  /*1b00*/  PRMT R64, R20, 0x5410, R21 ;  /* 0x0000541014407816 */ /* 0x004fe40000000015 */
[----:B----4-:R-:W-:Y:S02]  /*1b10*/  PRMT R66, R66, 0x5410, R67 ;  /* 0x0000541042427816 */ /* 0x010fe40000000043 */
[----:B---3--:R-:W-:Y:S02]  /*1b20*/  PRMT R65, R22, 0x5410, R23 ;  /* 0x0000541016417816 */ /* 0x008fe40000000017 */
[----:B-----5:R-:W-:Y:S01]  /*1b30*/  PRMT R67, R68, 0x5410, R69 ;  /* 0x0000541044437816 */ /* 0x020fe20000000045 */
[----:B------:R-:W-:Y:S06]  /*1b40*/  BRA `(.L_x_3598) ;  /* 0x0000000000047947 */ /* 0x000fec0003800000 */
.L_x_3597:
[----:B------:R-:W5:Y:S02]  /*1b50*/  LDG.E.128 R64, desc[UR12][R64.64] ;  /* 0x0000000c40407981 */ /* 0x000f64000c1e1d00 */
.L_x_3598:
[----:B------:R-:W-:Y:S05]  /*1b60*/  BSYNC.RECONVERGENT B1 ;  /* 0x0000000000017941 */ /* 0x000fea0003800200 */
.L_x_3596:
[----:B------:R-:W2:Y:S04]  /*1b70*/  LDL.128 R68, [R1] ;  /* 0x0000000001447983 */ /* 0x000ea80000100c00 */
[----:B------:R-:W3:Y:S01]  /*1b80*/  LDL.128 R20, [R1+0x10] ;  /* 0x0000100001147983 */ /* 0x000ee20000100c00 */
[----:B------:R-:W-:Y:S01]  /*1b90*/  IMAD.U32 R124, R19, 0x10000, RZ ;  /* 0x00010000137c7824 */ /* 0x000fe200078e00ff */
[----:B------:R-:W-:Y:S01]  /*1ba0*/  SHF.L.U32 R16, R16, 0x10, RZ ;  /* 0x0000001010107819 */ /* 0x000fe200000006ff */
[----:B------:R-:W-:Y:S01]  /*1bb0*/  IMAD.U32 R116, R116, 0x10000, RZ ;  /* 0x0001000074747824 */ /* 0x000fe200078e00ff */
[----:B-----5:R-:W-:Y:S01]  /*1bc0*/  PRMT R19, R64, 0x7632, R19 ;  /* 0x0000763240137816 */ /* 0x020fe20000000013 */
[----:B------:R-:W-:Y:S01]  /*1bd0*/  IMAD.U32 R110, R17, 0x10000, RZ ;  /* 0x00010000116e7824 */ /* 0x000fe200078e00ff */
[----:B------:R-:W-:Y:S01]  /*1be0*/  PRMT R17, R66, 0x7632, R17 ;  /* 0x0000763242117816 */ /* 0x000fe20000000011 */
[----:B------:R-:W-:Y:S01]  /*1bf0*/  IMAD.U32 R64, R64, 0x10000, RZ ;  /* 0x0001000040407824 */ /* 0x000fe200078e00ff */
[----:B------:R-:W-:Y:S01]  /*1c00*/  SHF.L.U32 R152, R114, 0x10, RZ ;  /* 0x0000001072987819 */ /* 0x000fe200000006ff */
[----:B------:R-:W-:Y:S01]  /*1c10*/  IMAD.U32 R112, R18, 0x10000, RZ ;  /* 0x0001000012707824 */ /* 0x000fe200078e00ff */
[C---:B------:R-:W-:Y:S01]  /*1c20*/  PRMT R18, R65.reuse, 0x7632, R18 ;  /* 0x0000763241127816 */ /* 0x040fe20000000012 */
[----:B------:R-:W-:Y:S01]  /*1c30*/  IMAD.U32 R132, R65, 0x10000, RZ ;  /* 0x0001000041847824 */ /* 0x000fe200078e00ff */
[----:B------:R-:W-:Y:S01]  /*1c40*/  PRMT R65, R67, 0x7632, R65 ;  /* 0x0000763243417816 */ /* 0x000fe20000000041 */
[----:B------:R-:W-:-:S02]  /*1c50*/  IMAD.U32 R154, R113, 0x10000, RZ ;  /* 0x00010000719a7824 */ /* 0x000fc400078e00ff */
[-C--:B------:R-:W-:Y:S01]  /*1c60*/  FMUL R119, R16, R85.reuse ;  /* 0x0000005510777220 */ /* 0x080fe20000400000 */
[-C--:B------:R-:W-:Y:S01]  /*1c70*/  FMUL R116, R116, R85.reuse ;  /* 0x0000005574747220 */ /* 0x080fe20000400000 */
[-C--:B------:R-:W-:Y:S01]  /*1c80*/  FMUL R113, R124, R85.reuse ;  /* 0x000000557c717220 */ /* 0x080fe20000400000 */
[----:B------:R-:W-:Y:S02]  /*1c90*/  IMAD.U32 R127, R19, 0x10000, RZ ;  /* 0x00010000137f7824 */ /* 0x000fe400078e00ff */
[----:B------:R-:W-:Y:S01]  /*1ca0*/  FMUL R124, R83, R64 ;  /* 0x00000040537c7220 */ /* 0x000fe20000400000 */
[----:B------:R-:W-:Y:S02]  /*1cb0*/  IMAD.U32 R140, R115, 0x10000, RZ ;  /* 0x00010000738c7824 */ /* 0x000fe400078e00ff */
[-C--:B------:R-:W-:Y:S01]  /*1cc0*/  FMUL R117, R110, R85.reuse ;  /* 0x000000556e757220 */ /* 0x080fe20000400000 */
[----:B------:R-:W-:Y:S02]  /*1cd0*/  IMAD.U32 R151, R17, 0x10000, RZ ;  /* 0x0001000011977824 */ /* 0x000fe400078e00ff */
[----:B------:R-:W-:Y:S01]  /*1ce0*/  FMUL R115, R112, R85 ;  /* 0x0000005570737220 */ /* 0x000fe20000400000 */
[----:B------:R-:W-:-:S02]  /*1cf0*/  IMAD.U32 R66, R66, 0x10000, RZ ;  /* 0x0001000042427824 */ /* 0x000fc400078e00ff */
[-C--:B------:R-:W-:Y:S01]  /*1d00*/  FMUL R114, R140, R85.reuse ;  /* 0x000000558c727220 */ /* 0x080fe20000400000 */
[----:B------:R-:W-:Y:S02]  /*1d10*/  IMAD.U32 R150, R67, 0x10000, RZ ;  /* 0x0001000043967824 */ /* 0x000fe400078e00ff */
[-C--:B------:R-:W-:Y:S01]  /*1d20*/  FMUL R112, R152, R85.reuse ;  /* 0x0000005598707220 */ /* 0x080fe20000400000 */
[----:B------:R-:W-:Y:S01]  /*1d30*/  FMUL R110, R154, R85 ;  /* 0x000000559a6e7220 */ /* 0x000fe20000400000 */
[----:B------:R-:W-:Y:S02]  /*1d40*/  IMAD.U32 R153, R18, 0x10000, RZ ;  /* 0x0001000012997824 */ /* 0x000fe400078e00ff */
[----:B------:R-:W-:Y:S01]  /*1d50*/  FMUL R140, R79, R66 ;  /* 0x000000424f8c7220 */ /* 0x000fe20000400000 */
[----:B------:R-:W-:Y:S02]  /*1d60*/  IMAD.U32 R149, R65, 0x10000, RZ ;  /* 0x0001000041957824 */ /* 0x000fe400078e00ff */
[----:B------:R-:W-:Y:S01]  /*1d70*/  FFMA R65, R119, R124, RZ ;  /* 0x0000007c77417223 */ /* 0x000fe200000000ff */
[----:B------:R-:W-:Y:S01]  /*1d80*/  ISETP.GE.AND P1, PT, R43, UR15, PT ;  /* 0x0000000f2b007c0c */ /* 0x000fe2000bf26270 */
[----:B--2---:R-:W-:Y:S01]  /*1d90*/  FFMA R16, R119, R64, R68 ;  /* 0x0000004077107223 */ /* 0x004fe20000000044 */
[-C--:B------:R-:W-:Y:S01]  /*1da0*/  FFMA R17, R116, R127.reuse, R69 ;  /* 0x0000007f74117223 */ /* 0x080fe20000000045 */
[----:B------:R-:W-:Y:S01]  /*1db0*/  FMUL R127, R82, R127 ;  /* 0x0000007f527f7220 */ /* 0x000fe20000400000 */
[----:B------:R-:W-:Y:S01]  /*1dc0*/  FADD R64, RZ, R124 ;  /* 0x0000007cff407221 */ /* 0x000fe20000000000 */
[-C--:B------:R-:W-:Y:S01]  /*1dd0*/  FFMA R18, R117, R132.reuse, R70 ;  /* 0x0000008475127223 */ /* 0x080fe20000000046 */
[----:B------:R-:W-:Y:S01]  /*1de0*/  FMUL R132, R81, R132 ;  /* 0x0000008451847220 */ /* 0x000fe20000400000 */
[----:B---3--:R-:W-:Y:S01]  /*1df0*/  FFMA R20, R115, R66, R20 ;  /* 0x0000004273147223 */ /* 0x008fe20000000014 */
[----:B------:R-:W-:Y:S01]  /*1e00*/  FFMA R19, R114, R153, R71 ;  /* 0x0000009972137223 */ /* 0x000fe20000000047 */
[----:B------:R-:W-:Y:S01]  /*1e10*/  FFMA R21, R112, R151, R21 ;  /* 0x0000009770157223 */ /* 0x000fe20000000015 */
[----:B------:R-:W-:Y:S01]  /*1e20*/  FFMA R22, R113, R150, R22 ;  /* 0x0000009671167223 */ /* 0x000fe20000000016 */
[----:B------:R-:W-:Y:S01]  /*1e30*/  FADD R67, R64, R127 ;  /* 0x0000007f40437221 */ /* 0x000fe20000000000 */
[----:B------:R-:W-:Y:S01]  /*1e40*/  FFMA R23, R110, R149, R23 ;  /* 0x000000956e177223 */ /* 0x000fe20000000017 */
[----:B------:R-:W-:Y:S01]  /*1e50*/  FFMA R64, R116, R127, R65 ;  /* 0x0000007f74407223 */ /* 0x000fe20000000041 */
[----:B------:R-:W-:Y:S01]  /*1e60*/  FMUL R153, R80, R153 ;  /* 0x0000009950997220 */ /* 0x000fe20000400000 */
[----:B------:R-:W-:Y:S01]  /*1e70*/  FADD R66, R67, R132 ;  /* 0x0000008443427221 */ /* 0x000fe20000000000 */
[----:B------:R0:W-:Y:S01]  /*1e80*/  STL.128 [R1], R16 ;  /* 0x0000001001007387 */ /* 0x0001e20000100c00 */
[----:B------:R-:W-:Y:S01]  /*1e90*/  FFMA R67, R117, R132, R64 ;  /* 0x0000008475437223 */ /* 0x000fe20000000040 */
[----:B------:R-:W-:Y:S01]  /*1ea0*/  FMUL R151, R78, R151 ;  /* 0x000000974e977220 */ /* 0x000fe20000400000 */
[----:B------:R-:W-:Y:S01]  /*1eb0*/  FADD R65, R66, R153 ;  /* 0x0000009942417221 */ /* 0x000fe20000000000 */
[----:B------:R0:W-:Y:S01]  /*1ec0*/  STL.128 [R1+0x10], R20 ;  /* 0x0000101401007387 */ /* 0x0001e20000100c00 */
[----:B------:R-:W-:Y:S01]  /*1ed0*/  FFMA R64, R114, R153, R67 ;  /* 0x0000009972407223 */ /* 0x000fe20000000043 */
[----:B------:R-:W-:Y:S01]  /*1ee0*/  FMUL R150, R77, R150 ;  /* 0x000000964d967220 */ /* 0x000fe20000400000 */
[----:B------:R-:W-:Y:S01]  /*1ef0*/  FADD R66, R65, R140 ;  /* 0x0000008c41427221 */ /* 0x000fe20000000000 */
[----:B------:R-:W-:Y:S01]  /*1f00*/  FMUL R149, R76, R149 ;  /* 0x000000954c957220 */ /* 0x000fe20000400000 */
[----:B------:R-:W-:-:S02]  /*1f10*/  FFMA R65, R115, R140, R64 ;  /* 0x0000008c73417223 */ /* 0x000fc40000000040 */
[----:B------:R-:W-:Y:S02]  /*1f20*/  FADD R67, R66, R151 ;  /* 0x0000009742437221 */ /* 0x000fe40000000000 */
[----:B------:R-:W-:Y:S02]  /*1f30*/  FFMA R64, R112, R151, R65 ;  /* 0x0000009770407223 */ /* 0x000fe40000000041 */
[----:B------:R-:W-:Y:S02]  /*1f40*/  FADD R66, R67, R150 ;  /* 0x0000009643427221 */ /* 0x000fe40000000000 */
[----:B------:R-:W-:Y:S02]  /*1f50*/  FFMA R65, R113, R150, R64 ;  /* 0x0000009671417223 */ /* 0x000fe40000000040 */
[----:B------:R-:W-:Y:S02]  /*1f60*/  FADD R155, R66, R149 ;  /* 0x00000095429b7221 */ /* 0x000fe40000000000 */
[----:B------:R-:W-:Y:S01]  /*1f70*/  FFMA R152, R110, R149, R65 ;  /* 0x000000956e987223 */ /* 0x000fe20000000041 */
[----:B0-----:R-:W-:Y:S06]  /*1f80*/  @P1 BRA `(.L_x_3592) ;  /* 0x0000001800ac1947 */ /* 0x001fec0003800000 */
        /* <DEDUP_REMOVED lines=8> */
.L_x_3600:
        /* <DEDUP_REMOVED lines=28> */
.L_x_3601:
[----:B------:R-:W-:Y:S05]  /*21d0*/  BSYNC.RECONVERGENT B1 ;  /* 0x0000000000017941 */ /* 0x000fea0003800200 */
.L_x_3599:
        /* <DEDUP_REMOVED lines=11> */
.L_x_3603:
        /* <DEDUP_REMOVED lines=28> */
.L_x_3604:
[----:B------:R-:W-:Y:S05]  /*2450*/  BSYNC.RECONVERGENT B1 ;  /* 0x0000000000017941 */ /* 0x000fea0003800200 */
.L_x_3602:
[----:B------:R-:W2:Y:S04]  /*2460*/  LDL.128 R68, [R1+0x20] ;  /* 0x0000200001447983 */ /* 0x000ea80000100c00 */
[----:B------:R-:W3:Y:S01]  /*2470*/  LDL.128 R24, [R1+0x30] ;  /* 0x0000300001187983 */ /* 0x000ee20000100c00 */
[----:B------:R-:W-:Y:S01]  /*2480*/  IMAD.U32 R102, R4, 0x10000, RZ ;  /* 0x0001000004667824 */ /* 0x000fe200078e00ff */
[----:B-----5:R-:W-:Y:S01]  /*2490*/  PRMT R4, R64, 0x7632, R4 ;  /* 0x0000763240047816 */ /* 0x020fe20000000004 */
[----:B------:R-:W-:Y:S01]  /*24a0*/  IMAD.U32 R122, R6, 0x10000, RZ ;  /* 0x00010000067a7824 */ /* 0x000fe200078e00ff */
[----:B------:R-:W-:Y:S01]  /*24b0*/  SHF.L.U32 R64, R64, 0x10, RZ ;  /* 0x0000001040407819 */ /* 0x000fe200000006ff */
[----:B------:R-:W-:Y:S01]  /*24c0*/  IMAD.U32 R108, R108, 0x10000, RZ ;  /* 0x000100006c6c7824 */ /* 0x000fe200078e00ff */
[----:B------:R-:W-:Y:S01]  /*24d0*/  PRMT R6, R65, 0x7632, R6 ;  /* 0x0000763241067816 */ /* 0x000fe20000000006 */
[----:B------:R-:W-:Y:S01]  /*24e0*/  IMAD.U32 R104, R5, 0x10000, RZ ;  /* 0x0001000005687824 */ /* 0x000fe200078e00ff */
[----:B------:R-:W-:Y:S01]  /*24f0*/  PRMT R5, R66, 0x7632, R5 ;  /* 0x0000763242057816 */ /* 0x000fe20000000005 */
        /* <DEDUP_REMOVED lines=8> */
[----:B------:R-:W-:Y:S01]  /*2580*/  IMAD.U32 R160, R106, 0x10000, RZ ;  /* 0x000100006aa07824 */ /* 0x000fe200078e00ff */
[----:B------:R-:W-:Y:S01]  /*2590*/  SHF.L.U32 R145, R5, 0x10, RZ ;  /* 0x0000001005917819 */ /* 0x000fe200000006ff */
[----:B------:R-:W-:Y:S02]  /*25a0*/  IMAD.U32 R162, R105, 0x10000, RZ ;  /* 0x0001000069a27824 */ /* 0x000fe400078e00ff */
[----:B------:R-:W-:Y:S01]  /*25b0*/  FMUL R109, R104, R85 ;  /* 0x00000055686d7220 */ /* 0x000fe20000400000 */
[----:B------:R-:W-:-:S02]  /*25c0*/  IMAD.U32 R130, R65, 0x10000, RZ ;  /* 0x0001000041827824 */ /* 0x000fc400078e00ff */
[-C--:B------:R-:W-:Y:S01]  /*25d0*/  FMUL R106, R154, R85.reuse ;  /* 0x000000559a6a7220 */ /* 0x080fe20000400000 */
[----:B------:R-:W-:Y:S02]  /*25e0*/  IMAD.U32 R66, R66, 0x10000, RZ ;  /* 0x0001000042427824 */ /* 0x000fe400078e00ff */
[-C--:B------:R-:W-:Y:S01]  /*25f0*/  FMUL R104, R160, R85.reuse ;  /* 0x00000055a0687220 */ /* 0x080fe20000400000 */
[----:B------:R-:W-:Y:S02]  /*2600*/  IMAD.U32 R148, R67, 0x10000, RZ ;  /* 0x0001000043947824 */ /* 0x000fe400078e00ff */
[-C--:B------:R-:W-:Y:S01]  /*2610*/  FMUL R105, R138, R85.reuse ;  /* 0x000000558a697220 */ /* 0x080fe20000400000 */
[----:B------:R-:W-:Y:S01]  /*2620*/  FMUL R102, R162, R85 ;  /* 0x00000055a2667220 */ /* 0x000fe20000400000 */
[----:B------:R-:W-:Y:S02]  /*2630*/  IMAD.U32 R147, R6, 0x10000, RZ ;  /* 0x0001000006937824 */ /* 0x000fe400078e00ff */
[----:B------:R-:W-:Y:S01]  /*2640*/  FFMA R65, R111, R122, R152 ;  /* 0x0000007a6f417223 */ /* 0x000fe20000000098 */
[----:B------:R-:W-:-:S02]  /*2650*/  IMAD.U32 R143, R7, 0x10000, RZ ;  /* 0x00010000078f7824 */ /* 0x000fc400078e00ff */
[----:B------:R-:W-:Y:S01]  /*2660*/  FMUL R138, R63, R66 ;  /* 0x000000423f8a7220 */ /* 0x000fe20000400000 */
[----:B------:R-:W-:Y:S01]  /*2670*/  ISETP.GE.AND P1, PT, R42, UR15, PT ;  /* 0x0000000f2a007c0c */ /* 0x000fe2000bf26270 */
[----:B--2---:R-:W-:Y:S01]  /*2680*/  FFMA R4, R111, R64, R68 ;  /* 0x000000406f047223 */ /* 0x004fe20000000044 */
[-C--:B------:R-:W-:Y:S01]  /*2690*/  FFMA R5, R108, R125.reuse, R69 ;  /* 0x0000007d6c057223 */ /* 0x080fe20000000045 */
[----:B------:R-:W-:Y:S01]  /*26a0*/  FADD R64, R155, R122 ;  /* 0x0000007a9b407221 */ /* 0x000fe20000000000 */
[----:B------:R-:W-:Y:S01]  /*26b0*/  FMUL R125, R74, R125 ;  /* 0x0000007d4a7d7220 */ /* 0x000fe20000400000 */
        /* <DEDUP_REMOVED lines=11> */
[----:B------:R0:W-:Y:S01]  /*2770*/  STL.128 [R1+0x20], R4 ;  /* 0x0000200401007387 */ /* 0x0001e20000100c00 */
        /* <DEDUP_REMOVED lines=24> */
.L_x_3606:
        /* <DEDUP_REMOVED lines=28> */
.L_x_3607:
[----:B------:R-:W-:Y:S05]  /*2ac0*/  BSYNC.RECONVERGENT B1 ;  /* 0x0000000000017941 */ /* 0x000fea0003800200 */
.L_x_3605:
        /* <DEDUP_REMOVED lines=11> */
.L_x_3609:
        /* <DEDUP_REMOVED lines=28> */
.L_x_3610:
[----:B------:R-:W-:Y:S05]  /*2d40*/  BSYNC.RECONVERGENT B1 ;  /* 0x0000000000017941 */ /* 0x000fea0003800200 */
.L_x_3608:
[----:B------:R-:W2:Y:S04]  /*2d50*/  LDL.128 R68, [R1+0x40] ;  /* 0x0000400001447983 */ /* 0x000ea80000100c00 */
[----:B------:R-:W3:Y:S01]  /*2d60*/  LDL.128 R28, [R1+0x50] ;  /* 0x00005000011c7983 */ /* 0x000ee20000100c00 */
[----:B------:R-:W-:Y:S01]  /*2d70*/  IMAD.U32 R86, R8, 0x10000, RZ ;  /* 0x0001000008567824 */ /* 0x000fe200078e00ff */
[C---:B-----5:R-:W-:Y:S01]  /*2d80*/  PRMT R8, R64.reuse, 0x7632, R8 ;  /* 0x0000763240087816 */ /* 0x060fe20000000008 */
[----:B------:R-:W-:Y:S01]  /*2d90*/  IMAD.U32 R88, R9, 0x10000, RZ ;  /* 0x0001000009587824 */ /* 0x000fe200078e00ff */
[----:B------:R-:W-:Y:S01]  /*2da0*/  SHF.L.U32 R120, R103, 0x10, RZ ;  /* 0x0000001067787819 */ /* 0x000fe200000006ff */
[----:B------:R-:W-:Y:S01]  /*2db0*/  IMAD.U32 R64, R64, 0x10000, RZ ;  /* 0x0001000040407824 */ /* 0x000fe200078e00ff */
[----:B------:R-:W-:Y:S01]  /*2dc0*/  PRMT R9, R66, 0x7632, R9 ;  /* 0x0000763242097816 */ /* 0x000fe20000000009 */
[----:B------:R-:W-:-:S02]  /*2dd0*/  IMAD.U32 R90, R10, 0x10000, RZ ;  /* 0x000100000a5a7824 */ /* 0x000fc400078e00ff */
[-C--:B------:R-:W-:Y:S01]  /*2de0*/  FMUL R103, R86, R85.reuse ;  /* 0x0000005556677220 */ /* 0x080fe20000400000 */
[----:B------:R-:W-:Y:S01]  /*2df0*/  IMAD.U32 R92, R11, 0x10000, RZ ;  /* 0x000100000b5c7824 */ /* 0x000fe200078e00ff */
[----:B------:R-:W-:Y:S01]  /*2e00*/  PRMT R10, R65, 0x7632, R10 ;  /* 0x00007632410a7816 */ /* 0x000fe2000000000a */
[-C--:B------:R-:W-:Y:S01]  /*2e10*/  FMUL R86, R120, R85.reuse ;  /* 0x0000005578567220 */ /* 0x080fe20000400000 */
[----:B------:R-:W-:Y:S01]  /*2e20*/  PRMT R11, R67, 0x7632, R11 ;  /* 0x00007632430b7816 */ /* 0x000fe2000000000b */
[----:B------:R-:W-:Y:S02]  /*2e30*/  IMAD.U32 R123, R8, 0x10000, RZ ;  /* 0x00010000087b7824 */ /* 0x000fe400078e00ff */
[----:B------:R-:W-:Y:S01]  /*2e40*/  FMUL R120, R59, R64 ;  /* 0x000000403b787220 */ /* 0x000fe20000400000 */
        /* <DEDUP_REMOVED lines=8> */
[----:B------:R-:W-:Y:S02]  /*2ed0*/  IMAD.U32 R128, R65, 0x10000, RZ ;  /* 0x0001000041807824 */ /* 0x000fe400078e00ff */
[----:B------:R-:W-:Y:S01]  /*2ee0*/  FMUL R90, R154, R85 ;  /* 0x000000559a5a7220 */ /* 0x000fe20000400000 */
[----:B------:R-:W-:-:S02]  /*2ef0*/  IMAD.U32 R66, R66, 0x10000, RZ ;  /* 0x0001000042427824 */ /* 0x000fc400078e00ff */
[----:B------:R-:W-:Y:S01]  /*2f00*/  FMUL R92, R160, R85 ;  /* 0x00000055a05c7220 */ /* 0x000fe20000400000 */
[----:B------:R-:W-:Y:S02]  /*2f10*/  IMAD.U32 R146, R67, 0x10000, RZ ;  /* 0x0001000043927824 */ /* 0x000fe400078e00ff */
[----:B------:R-:W-:Y:S01]  /*2f20*/  FFMA R65, R103, R120, R152 ;  /* 0x0000007867417223 */ /* 0x000fe20000000098 */
[----:B------:R-:W-:Y:S02]  /*2f30*/  IMAD.U32 R141, R10, 0x10000, RZ ;  /* 0x000100000a8d7824 */ /* 0x000fe400078e00ff */
[----:B------:R-:W-:Y:S01]  /*2f40*/  FMUL R136, R55, R66 ;  /* 0x0000004237887220 */ /* 0x000fe20000400000 */
[----:B------:R-:W-:Y:S01]  /*2f50*/  IMAD.U32 R137, R11, 0x10000, RZ ;  /* 0x000100000b897824 */ /* 0x000fe200078e00ff */
        /* <DEDUP_REMOVED lines=41> */
.L_x_3612:
        /* <DEDUP_REMOVED lines=28> */
.L_x_3613:
[----:B------:R-:W-:Y:S05]  /*33b0*/  BSYNC.RECONVERGENT B1 ;  /* 0x0000000000017941 */ /* 0x000fea0003800200 */
.L_x_3611:
        /* <DEDUP_REMOVED lines=11> */
.L_x_3615:
        /* <DEDUP_REMOVED lines=28> */
.L_x_3616:
[----:B------:R-:W-:Y:S05]  /*3630*/  BSYNC.RECONVERGENT B1 ;  /* 0x0000000000017941 */ /* 0x000fea0003800200 */
.L_x_3614:
[----:B------:R-:W2:Y:S04]  /*3640*/  LDL.128 R68, [R1+0x60] ;  /* 0x0000600001447983 */ /* 0x000ea80000100c00 */
[----:B------:R-:W3:Y:S01]  /*3650*/  LDL.128 R32, [R1+0x70] ;  /* 0x0000700001207983 */ /* 0x000ee20000100c00 */
[----:B------:R-:W-:Y:S01]  /*3660*/  SHF.L.U32 R98, R14, 0x10, RZ ;  /* 0x000000100e627819 */ /* 0x000fe200000006ff */
[----:B------:R-:W-:Y:S01]  /*3670*/  IMAD.U32 R12, R12, 0x10000, RZ ;  /* 0x000100000c0c7824 */ /* 0x000fe200078e00ff */
[----:B-----5:R-:W-:Y:S01]  /*3680*/  PRMT R14, R64, 0x7632, R14 ;  /* 0x00007632400e7816 */ /* 0x020fe2000000000e */
[----:B------:R-:W-:Y:S01]  /*3690*/  IMAD.U32 R118, R99, 0x10000, RZ ;  /* 0x0001000063767824 */ /* 0x000fe200078e00ff */
[----:B------:R-:W-:Y:S01]  /*36a0*/  PRMT R131, R67, 0x7632, R131 ;  /* 0x0000763243837816 */ /* 0x000fe20000000083 */
[----:B------:R-:W-:Y:S01]  /*36b0*/  IMAD.U32 R96, R13, 0x10000, RZ ;  /* 0x000100000d607824 */ /* 0x000fe200078e00ff */
[----:B------:R-:W-:Y:S01]  /*36c0*/  PRMT R13, R66, 0x7632, R13 ;  /* 0x00007632420d7816 */ /* 0x000fe2000000000d */
[----:B------:R-:W-:Y:S01]  /*36d0*/  IMAD.U32 R64, R64, 0x10000, RZ ;  /* 0x0001000040407824 */ /* 0x000fe200078e00ff */
[----:B------:R-:W-:Y:S01]  /*36e0*/  SHF.L.U32 R121, R14, 0x10, RZ ;  /* 0x000000100e797819 */ /* 0x000fe200000006ff */
        /* <DEDUP_REMOVED lines=8> */
[----:B------:R-:W-:Y:S02]  /*3770*/  IMAD.U32 R133, R13, 0x10000, RZ ;  /* 0x000100000d857824 */ /* 0x000fe400078e00ff */
[----:B------:R-:W-:Y:S01]  /*3780*/  FMUL R97, R96, R85 ;  /* 0x0000005560617220 */ /* 0x000fe20000400000 */
[----:B------:R-:W-:-:S02]  /*3790*/  IMAD.U32 R126, R65, 0x10000, RZ ;  /* 0x00010000417e7824 */ /* 0x000fc400078e00ff */
[-C--:B------:R-:W-:Y:S01]  /*37a0*/  FMUL R99, R98, R85.reuse ;  /* 0x0000005562637220 */ /* 0x080fe20000400000 */
        /* <DEDUP_REMOVED lines=40> */
[----:B0-----:R-:W-:-:S07]  /*3a30*/  FFMA R152, R100, R131, R65 ;  /* 0x0000008364987223 */ /* 0x001fce0000000041 */
.L_x_3592:
[----:B------:R-:W-:Y:S05]  /*3a40*/  BSYNC.RECONVERGENT B0 ;  /* 0x0000000000007941 */ /* 0x000fea0003800200 */
.L_x_3591:
[----:B------:R-:W0:Y:S02]  /*3a50*/  LDC R64, c[0x0][0x384] ;  /* 0x0000e100ff407b82 */ /* 0x000e240000000800 */
[----:B0-----:R-:W-:-:S13]  /*3a60*/  R2UR UR14, R64 ;  /* 0x00000000400e72ca */ /* 0x001fda00000e0000 */
[----:B------:R-:W-:-:S05]  /*3a70*/  IMAD.U32 R64, RZ, RZ, UR14 ;  /* 0x0000000eff407e24 */ /* 0x000fca000f8e00ff */
[----:B------:R-:W-:-:S13]  /*3a80*/  ISETP.NE.AND P1, PT, R64, 0x1, PT ;  /* 0x000000014000780c */ /* 0x000fda0003f25270 */
        /* <DEDUP_REMOVED lines=12> */
.L_x_3617:
[----:B------:R-:W0:Y:S01]  /*3b50*/  SHFL.DOWN PT, R64, R155, 0x10, 0x1f ;  /* 0x0a001f009b407f89 */ /* 0x000e2200000e0000 */
[----:B------:R-:W1:Y:S01]  /*3b60*/  LDCU UR16, c[0x0][0x380] ;  /* 0x00007000ff1077ac */ /* 0x000e620008000800 */
[----:B------:R-:W-:Y:S02]  /*3b70*/  ISETP.NE.AND P1, PT, R129, RZ, PT ;  /* 0x000000ff8100720c */ /* 0x000fe40003f25270 */
[----:B------:R-:W2:Y:S01]  /*3b80*/  SHFL.DOWN PT, R65, R152, 0x10, 0x1f ;  /* 0x0a001f0098417f89 */ /* 0x000ea200000e0000 */
[----:B------:R-:W-:Y:S01]  /*3b90*/  ULOP3.LUT UR10, UR4, 0x1, URZ, 0xc0, !UPT ;  /* 0x00000001040a7892 */ /* 0x000fe2000f8ec0ff */
[----:B------:R-:W3:Y:S03]  /*3ba0*/  LDCU.64 UR8, c[0x0][0x3b0] ;  /* 0x00007600ff0877ac */ /* 0x000ee60008000a00 */
[----:B------:R-:W-:Y:S02]  /*3bb0*/  UISETP.NE.AND UP0, UPT, UR10, URZ, UPT ;  /* 0x000000ff0a00728c */ /* 0x000fe4000bf05270 */
[----:B-1----:R-:W-:-:S04]  /*3bc0*/  UIMAD UR7, UR14, UR16, URZ ;  /* 0x000000100e0772a4 */ /* 0x002fc8000f8e02ff */
[----:B------:R-:W-:Y:S01]  /*3bd0*/  USHF.L.U32 UR7, UR7, 0x2, URZ ;  /* 0x0000000207077899 */ /* 0x000fe200080006ff */
[----:B0-----:R-:W-:Y:S01]  /*3be0*/  FADD R64, R64, R155 ;  /* 0x0000009b40407221 */ /* 0x001fe20000000000 */
[----:B--2---:R-:W-:-:S04]  /*3bf0*/  FADD R65, R65, R152 ;  /* 0x0000009841417221 */ /* 0x004fc80000000000 */
[----:B------:R-:W0:Y:S04]  /*3c00*/  SHFL.DOWN PT, R67, R64, 0x8, 0x1f ;  /* 0x09001f0040437f89 */ /* 0x000e2800000e0000 */
[----:B------:R-:W1:Y:S01]  /*3c10*/  SHFL.DOWN PT, R66, R65, 0x8, 0x1f ;  /* 0x09001f0041427f89 */ /* 0x000e6200000e0000 */
[----:B0-----:R-:W-:Y:S01]  /*3c20*/  FADD R67, R64, R67 ;  /* 0x0000004340437221 */ /* 0x001fe20000000000 */
[----:B-1----:R-:W-:-:S04]  /*3c30*/  FADD R66, R65, R66 ;  /* 0x0000004241427221 */ /* 0x002fc80000000000 */
[----:B------:R-:W0:Y:S04]  /*3c40*/  SHFL.DOWN PT, R68, R67, 0x4, 0x1f ;  /* 0x08801f0043447f89 */ /* 0x000e2800000e0000 */
[----:B------:R-:W1:Y:S01]  /*3c50*/  SHFL.DOWN PT, R69, R66, 0x4, 0x1f ;  /* 0x08801f0042457f89 */ /* 0x000e6200000e0000 */
[----:B0-----:R-:W-:Y:S01]  /*3c60*/  FADD R68, R67, R68 ;  /* 0x0000004443447221 */ /* 0x001fe20000000000 */
[----:B------:R-:W-:Y:S02]  /*3c70*/  IMAD.U32 R67, RZ, RZ, UR5 ;  /* 0x00000005ff437e24 */ /* 0x000fe4000f8e00ff */
[----:B-1----:R-:W-:Y:S02]  /*3c80*/  FADD R69, R66, R69 ;  /* 0x0000004542457221 */ /* 0x002fe40000000000 */
[----:B------:R-:W0:Y:S01]  /*3c90*/  SHFL.DOWN PT, R71, R68, 0x2, 0x1f ;  /* 0x08401f0044477f89 */ /* 0x000e2200000e0000 */
[----:B------:R-:W-:-:S02]  /*3ca0*/  IMAD R66, R67, 0x4, R0 ;  /* 0x0000000443427824 */ /* 0x000fc400078e0200 */
[----:B------:R-:W-:Y:S01]  /*3cb0*/  IMAD R67, RZ, RZ, -UR10 ;  /* 0x8000000aff437e24 */ /* 0x000fe2000f8e02ff */
[----:B------:R-:W1:Y:S01]  /*3cc0*/  SHFL.DOWN PT, R70, R69, 0x2, 0x1f ;  /* 0x08401f0045467f89 */ /* 0x000e6200000e0000 */
[----:B0-----:R-:W-:Y:S01]  /*3cd0*/  FADD R71, R68, R71 ;  /* 0x0000004744477221 */ /* 0x001fe20000000000 */
[----:B-1----:R-:W-:-:S04]  /*3ce0*/  FADD R70, R69, R70 ;  /* 0x0000004645467221 */ /* 0x002fc80000000000 */
[----:B------:R-:W0:Y:S01]  /*3cf0*/  SHFL.DOWN PT, R64, R71, 0x1, 0x1f ;  /* 0x08201f0047407f89 */ /* 0x000e2200000e0000 */
[----:B------:R-:W-:Y:S01]  /*3d00*/  IMAD R69, R66, UR14, RZ ;  /* 0x0000000e42457c24 */ /* 0x000fe2000f8e02ff */
[----:B------:R-:W-:Y:S02]  /*3d10*/  LOP3.LUT R66, R67, UR7, RZ, 0xc0, !PT ;  /* 0x0000000743427c12 */ /* 0x000fe4000f8ec0ff */
[----:B------:R-:W1:Y:S02]  /*3d20*/  SHFL.DOWN PT, R65, R70, 0x1, 0x1f ;  /* 0x08201f0046417f89 */ /* 0x000e6400000e0000 */
[----:B------:R-:W-:-:S05]  /*3d30*/  IADD3 R67, P2, PT, R69, R66, RZ ;  /* 0x0000004245437210 */ /* 0x000fca0007f5e0ff */
[----:B------:R-:W-:Y:S01]  /*3d40*/  IMAD.X R68, RZ, RZ, RZ, P2 ;  /* 0x000000ffff447224 */ /* 0x000fe200010e06ff */
[----:B---3--:R-:W-:-:S04]  /*3d50*/  LEA R66, P2, R67, UR8, 0x3 ;  /* 0x0000000843427c11 */ /* 0x008fc8000f8418ff */
[----:B------:R-:W-:Y:S02]  /*3d60*/  LEA.HI.X R67, R67, UR9, R68, 0x3, P2 ;  /* 0x0000000943437c11 */ /* 0x000fe400090f1c44 */
[----:B------:R-:W-:Y:S01]  /*3d70*/  ISETP.NE.AND P2, PT, R84, RZ, PT ;  /* 0x000000ff5400720c */ /* 0x000fe20003f45270 */
[----:B------:R-:W-:-:S04]  /*3d80*/  @!P1 IMAD.WIDE.U32 R68, R2, 0x8, R66 ;  /* 0x0000000802449825 */ /* 0x000fc800078e0042 */
[----:B0-----:R-:W-:Y:S01]  /*3d90*/  FADD R64, R71, R64 ;  /* 0x0000004047407221 */ /* 0x001fe20000000000 */
[----:B-1----:R-:W-:-:S05]  /*3da0*/  FADD R65, R70, R65 ;  /* 0x0000004146417221 */ /* 0x002fca0000000000 */
[----:B------:R0:W-:Y:S02]  /*3db0*/  @!P1 STG.E.64 desc[UR12][R68.64], R64 ;  /* 0x0000004044009986 */ /* 0x0001e4000c101b0c */
[----:B------:R-:W-:Y:S05]  /*3dc0*/  @P2 BRA `(.L_x_3619) ;  /* 0x0000000000682947 */ /* 0x000fea0003800000 */
[----:B------:R-:W-:Y:S01]  /*3dd0*/  USEL UR7, UR16, URZ, UP0 ;  /* 0x000000ff10077287 */ /* 0x000fe20008000000 */
[----:B------:R-:W1:Y:S03]  /*3de0*/  LDCU.64 UR8, c[0x0][0x3b8] ;  /* 0x00007700ff0877ac */ /* 0x000e660008000a00 */
[----:B------:R-:W-:-:S04]  /*3df0*/  UIADD3 UR10, UP1, UPT, UR5, UR7, URZ ;  /* 0x00000007050a7290 */ /* 0x000fc8000ff3e0ff */
[----:B------:R-:W-:Y:S02]  /*3e00*/  ULEA.HI.X.SX32 UR11, UR7, URZ, 0x1, UP1 ;  /* 0x000000ff070b7291 */ /* 0x000fe400088f0eff */
[----:B------:R-:W-:Y:S01]  /*3e10*/  UISETP.GT.U32.AND UP1, UPT, UR4, 0x1, UPT ;  /* 0x000000010400788c */ /* 0x000fe2000bf24070 */
[----:B------:R-:W-:-:S03]  /*3e20*/  UMOV UR7, 0xffffffff ;  /* 0xffffffff00077882 */ /* 0x000fc60000000000 */
[----:B------:R-:W-:Y:S02]  /*3e30*/  USEL UR7, UR7, 0x1, UP1 ;  /* 0x0000000107077887 */ /* 0x000fe40008800000 */
[----:B------:R-:W-:Y:S02]  /*3e40*/  UISETP.GE.U32.AND UP1, UPT, UR4, 0x2, UPT ;  /* 0x000000020400788c */ /* 0x000fe4000bf26070 */
[----:B-1----:R-:W-:Y:S02]  /*3e50*/  ULEA UR8, UP2, UR10, UR8, 0x2 ;  /* 0x000000080a087291 */ /* 0x002fe4000f8410ff */
[----:B------:R-:W-:Y:S02]  /*3e60*/  IMAD.U32 R71, RZ, RZ, UR7 ;  /* 0x00000007ff477e24 */ /* 0x000fe4000f8e00ff */
[----:B------:R-:W-:Y:S01]  /*3e70*/  PLOP3.LUT P1, PT, PT, PT, UP1, 0x80, 0x8 ;  /* 0x000000000008781c */ /* 0x000fe20003f2f018 */
[----:B------:R-:W-:Y:S01]  /*3e80*/  ULEA.HI.X UR9, UR10, UR9, UR11, 0x2, UP2 ;  /* 0x000000090a097291 */ /* 0x000fe200090f140b */
[----:B0-----:R-:W-:-:S02]  /*3e90*/  IMAD.U32 R64, RZ, RZ, UR8 ;  /* 0x00000008ff407e24 */ /* 0x001fc4000f8e00ff */
[----:B------:R-:W-:-:S03]  /*3ea0*/  SEL R69, RZ, UR14, P1 ;  /* 0x0000000eff457c07 */ /* 0x000fc60008800000 */
[----:B------:R-:W-:Y:S02]  /*3eb0*/  MOV R65, UR9 ;  /* 0x0000000900417c02 */ /* 0x000fe40008000f00 */
[----:B------:R-:W-:Y:S01]  /*3ec0*/  ISETP.NE.AND P1, PT, R69, -0x1, PT ;  /* 0xffffffff4500780c */ /* 0x000fe20003f25270 */
[----:B------:R-:W-:Y:S06]  /*3ed0*/  MEMBAR.ALL.GPU ;  /* 0x0000000000007992 */ /* 0x000fec000000a000 */
[----:B------:R-:W-:-:S00]  /*3ee0*/  ERRBAR ;  /* 0x00000000000079ab */ /* 0x000fc00000000000 */
[----:B------:R-:W-:Y:S06]  /*3ef0*/  CGAERRBAR ;  /* 0x00000000000075ab */ /* 0x000fec0000000000 */
[----:B------:R1:W-:Y:S01]  /*3f00*/  REDG.E.ADD.S32.STRONG.GPU desc[UR12][R64.64], R71 ;  /* 0x000000474000798e */ /* 0x0003e2000c12e30c */
[----:B------:R-:W-:Y:S05]  /*3f10*/  @!P1 BRA `(.L_x_3619) ;  /* 0x0000000000149947 */ /* 0x000fea0003800000 */
.L_x_3620:
[----:B------:R-:W2:Y:S04]  /*3f20*/  LDG.E.STRONG.GPU R68, desc[UR12][R64.64] ;  /* 0x0000000c40447981 */ /* 0x000ea8000c1ef900 */
[----:B--2---:R-:W-:Y:S01]  /*3f30*/  CCTL.IVALL ;  /* 0x00000000ff00798f */ /* 0x004fe20002000000 */
[----:B------:R-:W-:Y:S05]  /*3f40*/  YIELD ;  /* 0x0000000000007946 */ /* 0x000fea0003800000 */
[----:B------:R-:W-:-:S13]  /*3f50*/  ISETP.NE.AND P1, PT, R68, R69, PT ;  /* 0x000000454400720c */ /* 0x000fda0003f25270 */
[----:B------:R-:W-:Y:S05]  /*3f60*/  @P1 BRA `(.L_x_3620) ;  /* 0xfffffffc00ec1947 */ /* 0x000fea000383ffff */
.L_x_3619:
[----:B------:R-:W-:Y:S01]  /*3f70*/  ISETP.GE.AND P1, PT, R129, UR14, PT ;  /* 0x0000000e81007c0c */ /* 0x000fe2000bf26270 */
[----:B------:R-:W-:Y:S05]  /*3f80*/  WARPSYNC.ALL ;  /* 0x0000000000007948 */ /* 0x000fea0003800000 */
[----:B------:R-:W-:Y:S01]  /*3f90*/  BAR.SYNC.DEFER_BLOCKING 0x0 ;  /* 0x0000000000007b1d */ /* 0x000fe20000010000 */
[----:B------:R-:W-:-:S05]  /*3fa0*/  IMAD.MOV.U32 R155, RZ, RZ, RZ ;  /* 0x000000ffff9b7224 */ /* 0x000fca00078e00ff */
[----:B------:R-:W-:Y:S04]  /*3fb0*/  BSSY.RECONVERGENT B0, `(.L_x_3621) ;  /* 0x000006b000007945 */ /* 0x000fe80003800200 */
[----:B------:R-:W-:Y:S05]  /*3fc0*/  @P1 BRA `(.L_x_3622) ;  /* 0x0000000400a41947 */ /* 0x000fea0003800000 */
[----:B01----:R-:W-:Y:S01]  /*3fd0*/  LOP3.LUT R64, RZ, R129, RZ, 0x33, !PT ;  /* 0x00000081ff407212 */ /* 0x003fe200078e33ff */
[----:B------:R-:W-:Y:S01]  /*3fe0*/  BSSY.RECONVERGENT B1, `(.L_x_3623) ;  /* 0x0000030000017945 */ /* 0x000fe20003800200 */
[----:B------:R-:W-:-:S03]  /*3ff0*/  IMAD.MOV.U32 R155, RZ, RZ, RZ ;  /* 0x000000ffff9b7224 */ /* 0x000fc600078e00ff */
[----:B------:R-:W-:-:S05]  /*4000*/  VIADD R64, R64, UR14 ;  /* 0x0000000e40407c36 */ /* 0x000fca0008000000 */
        /* <DEDUP_REMOVED lines=8> */
.L_x_3625:
        /* <DEDUP_REMOVED lines=23> */
[----:B------:R-:W-:Y:S01]  /*4200*/  FADD R156, R163, R156 ;  /* 0x0000009ca39c7221 */ /* 0x000fe20000000000 */
        /* <DEDUP_REMOVED lines=13> */
.L_x_3624:
[----:B------:R-:W-:Y:S05]  /*42e0*/  BSYNC.RECONVERGENT B1 ;  /* 0x0000000000017941 */ /* 0x000fea0003800200 */
.L_x_3623:
        /* <DEDUP_REMOVED lines=25> */
.L_x_3627:
[----:B------:R-:W-:Y:S05]  /*4480*/  BSYNC.RECONVERGENT B1 ;  /* 0x0000000000017941 */ /* 0x000fea0003800200 */
.L_x_3626:
        /* <DEDUP_REMOVED lines=17> */
.L_x_3629:
[----:B------:R-:W-:Y:S05]  /*45a0*/  BSYNC.RECONVERGENT B1 ;  /* 0x0000000000017941 */ /* 0x000fea0003800200 */
.L_x_3628:
        /* <DEDUP_REMOVED lines=11> */
.L_x_3622:
[----:B------:R-:W-:Y:S05]  /*4660*/  BSYNC.RECONVERGENT B0 ;  /* 0x0000000000007941 */ /* 0x000fea0003800200 */
.L_x_3621:
[----:B01----:R-:W0:Y:S01]  /*4670*/  SHFL.BFLY PT, R64, R155, 0x1, 0x1f ;  /* 0x0c201f009b407f89 */ /* 0x003e2200000e0000 */
        /* <DEDUP_REMOVED lines=11> */
.L_x_3618:
[----:B------:R-:W-:Y:S04]  /*4730*/  BSSY.RECONVERGENT B0, `(.L_x_3630) ;  /* 0x00000da000007945 */ /* 0x000fe80003800200 */
[----:B------:R-:W-:Y:S05]  /*4740*/  @!P0 BRA `(.L_x_3631) ;  /* 0x0000000c00608947 */ /* 0x000fea0003800000 */
[----:B------:R-:W-:Y:S01]  /*4750*/  FMUL R129, R68, R3 ;  /* 0x0000000344817220 */ /* 0x000fe20000400000 */
[----:B------:R-:W-:Y:S01]  /*4760*/  IMAD R71, R87, UR15, R142 ;  /* 0x0000000f57477c24 */ /* 0x000fe2000f8e028e */
[----:B------:R-:W0:Y:S01]  /*4770*/  LDC.64 R68, c[0x0][0x3e8] ;  /* 0x0000fa00ff447b82 */ /* 0x000e220000000a00 */
[----:B------:R-:W-:Y:S01]  /*4780*/  ISETP.GT.U32.AND P1, PT, R41, 0x7, PT ;  /* 0x000000072900780c */ /* 0x000fe20003f24070 */
[-C--:B------:R-:W-:Y:S01]  /*4790*/  FFMA R70, R117, -R129.reuse, R132 ;  /* 0x8000008175467223 */ /* 0x080fe20000000084 */
[-C--:B------:R-:W-:Y:S01]  /*47a0*/  FFMA R66, R116, -R129.reuse, R127 ;  /* 0x8000008174427223 */ /* 0x080fe2000000007f */
[-C--:B------:R-:W-:Y:S01]  /*47b0*/  FFMA R64, R119, -R129.reuse, R124 ;  /* 0x8000008177407223 */ /* 0x080fe2000000007c */
[----:B------:R-:W-:Y:S01]  /*47c0*/  FFMA R154, R114, -R129, R153 ;  /* 0x80000081729a7223 */ /* 0x000fe20000000099 */
[----:B-----5:R-:W-:Y:S01]  /*47d0*/  FMUL R65, R70, R85 ;  /* 0x0000005546417220 */ /* 0x020fe20000400000 */
[----:B------:R-:W-:Y:S01]  /*47e0*/  FFMA R70, R112, -R129, R151 ;  /* 0x8000008170467223 */ /* 0x000fe20000000097 */
[----:B------:R-:W-:Y:S01]  /*47f0*/  FMUL R152, R66, R85 ;  /* 0x0000005542987220 */ /* 0x000fe20000400000 */
[-C--:B------:R-:W-:Y:S01]  /*4800*/  FFMA R66, R115, -R129.reuse, R140 ;  /* 0x8000008173427223 */ /* 0x080fe2000000008c */
[----:B------:R-:W-:Y:S01]  /*4810*/  FFMA R142, R113, -R129, R150 ;  /* 0x80000081718e7223 */ /* 0x000fe20000000096 */
[----:B------:R-:W-:Y:S01]  /*4820*/  FMUL R67, R70, R85 ;  /* 0x0000005546437220 */ /* 0x000fe20000400000 */
[----:B------:R-:W-:Y:S01]  /*4830*/  FFMA R156, R110, -R129, R149 ;  /* 0x800000816e9c7223 */ /* 0x000fe20000000095 */
[-C--:B------:R-:W-:Y:S01]  /*4840*/  FMUL R64, R64, R85.reuse ;  /* 0x0000005540407220 */ /* 0x080fe20000400000 */
[-C--:B------:R-:W-:Y:S01]  /*4850*/  FMUL R154, R154, R85.reuse ;  /* 0x000000559a9a7220 */ /* 0x080fe20000400000 */
[-C--:B------:R-:W-:Y:S01]  /*4860*/  FMUL R66, R66, R85.reuse ;  /* 0x0000005542427220 */ /* 0x080fe20000400000 */
[-C--:B------:R-:W-:Y:S01]  /*4870*/  FMUL R142, R142, R85.reuse ;  /* 0x000000558e8e7220 */ /* 0x080fe20000400000 */
[----:B------:R-:W-:Y:S01]  /*4880*/  FMUL R156, R156, R85 ;  /* 0x000000559c9c7220 */ /* 0x000fe20000400000 */
[----:B------:R-:W-:Y:S01]  /*4890*/  BSSY.RECONVERGENT B1, `(.L_x_3632) ;  /* 0x0000023000017945 */ /* 0x000fe20003800200 */
[----:B------:R-:W-:-:S02]  /*48a0*/  F2FP.BF16.F32.PACK_AB R155, RZ, R67 ;  /* 0x00000043ff9b723e */ /* 0x000fc400000010ff */
[----:B------:R-:W-:Y:S02]  /*48b0*/  F2FP.BF16.F32.PACK_AB R64, RZ, R64 ;  /* 0x00000040ff40723e */ /* 0x000fe400000010ff */
[----:B------:R-:W-:Y:S01]  /*48c0*/  F2FP.BF16.F32.PACK_AB R152, RZ, R152 ;  /* 0x00000098ff98723e */ /* 0x000fe200000010ff */
[----:B0-----:R-:W-:Y:S01]  /*48d0*/  IMAD.WIDE R70, R71, 0x2, R68 ;  /* 0x0000000247467825 */ /* 0x001fe200078e0244 */
[----:B------:R-:W-:Y:S02]  /*48e0*/  F2FP.BF16.F32.PACK_AB R65, RZ, R65 ;  /* 0x00000041ff41723e */ /* 0x000fe400000010ff */
[----:B------:R-:W-:Y:S02]  /*48f0*/  F2FP.BF16.F32.PACK_AB R154, RZ, R154 ;  /* 0x0000009aff9a723e */ /* 0x000fe400000010ff */
[----:B------:R-:W-:Y:S02]  /*4900*/  LOP3.LUT P0, RZ, R70, 0xf, RZ, 0xc0, !PT ;  /* 0x0000000f46ff7812 */ /* 0x000fe4000780c0ff */
[----:B------:R-:W-:-:S02]  /*4910*/  F2FP.BF16.F32.PACK_AB R66, RZ, R66 ;  /* 0x00000042ff42723e */ /* 0x000fc400000010ff */
[----:B------:R-:W-:Y:S02]  /*4920*/  F2FP.BF16.F32.PACK_AB R67, RZ, R142 ;  /* 0x0000008eff43723e */ /* 0x000fe400000010ff */
[----:B------:R-:W-:-:S07]  /*4930*/  F2FP.BF16.F32.PACK_AB R156, RZ, R156 ;  /* 0x0000009cff9c723e */ /* 0x000fce00000010ff */
        /* <DEDUP_REMOVED lines=19> */
.L_x_3633:
[----:B------:R-:W-:Y:S02]  /*4a70*/  PRMT R67, R67, 0x5410, R156 ;  /* 0x0000541043437816 */ /* 0x000fe4000000009c */
[----:B------:R-:W-:Y:S02]  /*4a80*/  PRMT R66, R66, 0x5410, R155 ;  /* 0x0000541042427816 */ /* 0x000fe4000000009b */
[----:B------:R-:W-:Y:S02]  /*4a90*/  PRMT R65, R65, 0x5410, R154 ;  /* 0x0000541041417816 */ /* 0x000fe4000000009a */
[----:B------:R-:W-:-:S05]  /*4aa0*/  PRMT R64, R64, 0x5410, R152 ;  /* 0x0000541040407816 */ /* 0x000fca0000000098 */
[----:B------:R0:W-:Y:S02]  /*4ab0*/  STG.E.128 desc[UR12][R70.64], R64 ;  /* 0x0000004046007986 */ /* 0x0001e4000c101d0c */
.L_x_3634:
[----:B------:R-:W-:Y:S05]  /*4ac0*/  BSYNC.RECONVERGENT B1 ;  /* 0x0000000000017941 */ /* 0x000fea0003800200 */
.L_x_3632:
[----:B------:R-:W-:-:S13]  /*4ad0*/  ISETP.GE.AND P0, PT, R43, UR15, PT ;  /* 0x0000000f2b007c0c */ /* 0x000fda000bf06270 */
[----:B------:R-:W-:Y:S05]  /*4ae0*/  @P0 BRA `(.L_x_3631) ;  /* 0x0000000800780947 */ /* 0x000fea0003800000 */
[-C--:B01----:R-:W-:Y:S01]  /*4af0*/  FFMA R70, R105, -R129.reuse, R148 ;  /* 0x8000008169467223 */ /* 0x083fe20000000094 */
[----:B------:R-:W-:Y:S02]  /*4b00*/  IMAD R71, R87, UR15, R43 ;  /* 0x0000000f57477c24 */ /* 0x000fe4000f8e022b */
[-C--:B------:R-:W-:Y:S01]  /*4b10*/  FFMA R66, R109, -R129.reuse, R130 ;  /* 0x800000816d427223 */ /* 0x080fe20000000082 */
[----:B------:R-:W-:Y:S01]  /*4b20*/  FFMA R142, R102, -R129, R143 ;  /* 0x80000081668e7223 */ /* 0x000fe2000000008f */
[----:B------:R-:W-:Y:S01]  /*4b30*/  FMUL R67, R70, R85 ;  /* 0x0000005546437220 */ /* 0x000fe20000400000 */
[----:B------:R-:W-:-:S04]  /*4b40*/  IMAD.WIDE R70, R71, 0x2, R68 ;  /* 0x0000000247467825 */ /* 0x000fc800078e0244 */
[-C--:B------:R-:W-:Y:S01]  /*4b50*/  FMUL R65, R66, R85.reuse ;  /* 0x0000005542417220 */ /* 0x080fe20000400000 */
[----:B------:R-:W-:Y:S01]  /*4b60*/  FMUL R157, R142, R85 ;  /* 0x000000558e9d7220 */ /* 0x000fe20000400000 */
[-C--:B------:R-:W-:Y:S01]  /*4b70*/  FFMA R154, R104, -R129.reuse, R145 ;  /* 0x80000081689a7223 */ /* 0x080fe20000000091 */
[-C--:B------:R-:W-:Y:S01]  /*4b80*/  FFMA R64, R111, -R129.reuse, R122 ;  /* 0x800000816f407223 */ /* 0x080fe2000000007a */
[----:B------:R-:W-:Y:S01]  /*4b90*/  LOP3.LUT P0, RZ, R70, 0xf, RZ, 0xc0, !PT ;  /* 0x0000000f46ff7812 */ /* 0x000fe2000780c0ff */
[-C--:B------:R-:W-:Y:S01]  /*4ba0*/  FFMA R66, R107, -R129.reuse, R138 ;  /* 0x800000816b427223 */ /* 0x080fe2000000008a */
[-C--:B------:R-:W-:Y:S01]  /*4bb0*/  FFMA R152, R106, -R129.reuse, R147 ;  /* 0x800000816a987223 */ /* 0x080fe20000000093 */
[----:B------:R-:W-:Y:S01]  /*4bc0*/  FFMA R142, R108, -R129, R125 ;  /* 0x800000816c8e7223 */ /* 0x000fe2000000007d */
[----:B------:R-:W-:Y:S01]  /*4bd0*/  ISETP.LT.U32.OR P0, PT, R39, 0x8, P0 ;  /* 0x000000082700780c */ /* 0x000fe20000701470 */
[-C--:B------:R-:W-:Y:S01]  /*4be0*/  FMUL R156, R154, R85.reuse ;  /* 0x000000559a9c7220 */ /* 0x080fe20000400000 */
[-C--:B------:R-:W-:Y:S01]  /*4bf0*/  FMUL R64, R64, R85.reuse ;  /* 0x0000005540407220 */ /* 0x080fe20000400000 */
[-C--:B------:R-:W-:Y:S01]  /*4c00*/  FMUL R66, R66, R85.reuse ;  /* 0x0000005542427220 */ /* 0x080fe20000400000 */
[-C--:B------:R-:W-:Y:S01]  /*4c10*/  FMUL R155, R152, R85.reuse ;  /* 0x00000055989b7220 */ /* 0x080fe20000400000 */
[----:B------:R-:W-:Y:S01]  /*4c20*/  FMUL R154, R142, R85 ;  /* 0x000000558e9a7220 */ /* 0x000fe20000400000 */
        /* <DEDUP_REMOVED lines=32> */
.L_x_3636:
[----:B------:R-:W-:Y:S05]  /*4e30*/  BSYNC.RECONVERGENT B1 ;  /* 0x0000000000017941 */ /* 0x000fea0003800200 */
.L_x_3635:
        /* <DEDUP_REMOVED lines=53> */
.L_x_3638:
[----:B------:R-:W-:Y:S05]  /*5190*/  BSYNC.RECONVERGENT B1 ;  /* 0x0000000000017941 */ /* 0x000fea0003800200 */
.L_x_3637:
[----:B------:R-:W-:Y:S05]  /*51a0*/  @P1 BRA `(.L_x_3631) ;  /* 0x0000000000c81947 */ /* 0x000fea0003800000 */
[----:B------:R-:W-:Y:S02]  /*51b0*/  IMAD R87, R87, UR15, R40 ;  /* 0x0000000f57577c24 */ /* 0x000fe4000f8e0228 */
[-C--:B01----:R-:W-:Y:S01]  /*51c0*/  FFMA R70, R97, -R129.reuse, R126 ;  /* 0x8000008161467223 */ /* 0x083fe2000000007e */
[-C--:B------:R-:W-:Y:S01]  /*51d0*/  FFMA R64, R95, -R129.reuse, R118 ;  /* 0x800000815f407223 */ /* 0x080fe20000000076 */
[----:B------:R-:W-:Y:S01]  /*51e0*/  FFMA R66, R94, -R129, R121 ;  /* 0x800000815e427223 */ /* 0x000fe20000000079 */
[----:B------:R-:W-:-:S04]  /*51f0*/  IMAD.WIDE R68, R87, 0x2, R68 ;  /* 0x0000000257447825 */ /* 0x000fc800078e0244 */
[-C--:B------:R-:W-:Y:S01]  /*5200*/  FFMA R142, R96, -R129.reuse, R135 ;  /* 0x80000081608e7223 */ /* 0x080fe20000000087 */
[-C--:B------:R-:W-:Y:S01]  /*5210*/  FFMA R152, R99, -R129.reuse, R134 ;  /* 0x8000008163987223 */ /* 0x080fe20000000086 */
[-C--:B------:R-:W-:Y:S01]  /*5220*/  FFMA R154, R98, -R129.reuse, R133 ;  /* 0x80000081629a7223 */ /* 0x080fe20000000085 */
[-C--:B------:R-:W-:Y:S01]  /*5230*/  FFMA R156, R101, -R129.reuse, R144 ;  /* 0x80000081659c7223 */ /* 0x080fe20000000090 */
[----:B------:R-:W-:Y:S01]  /*5240*/  LOP3.LUT P0, RZ, R68, 0xf, RZ, 0xc0, !PT ;  /* 0x0000000f44ff7812 */ /* 0x000fe2000780c0ff */
[----:B------:R-:W-:Y:S01]  /*5250*/  FFMA R158, R100, -R129, R131 ;  /* 0x80000081649e7223 */ /* 0x000fe20000000083 */
[-C--:B------:R-:W-:Y:S01]  /*5260*/  FMUL R70, R70, R85.reuse ;  /* 0x0000005546467220 */ /* 0x080fe20000400000 */
[-C--:B------:R-:W-:Y:S01]  /*5270*/  FMUL R64, R64, R85.reuse ;  /* 0x0000005540407220 */ /* 0x080fe20000400000 */
[----:B------:R-:W-:Y:S01]  /*5280*/  ISETP.LT.U32.OR P0, PT, R36, 0x8, P0 ;  /* 0x000000082400780c */ /* 0x000fe20000701470 */
[-C--:B------:R-:W-:Y:S01]  /*5290*/  FMUL R66, R66, R85.reuse ;  /* 0x0000005542427220 */ /* 0x080fe20000400000 */
[-C--:B------:R-:W-:Y:S01]  /*52a0*/  FMUL R142, R142, R85.reuse ;  /* 0x000000558e8e7220 */ /* 0x080fe20000400000 */
[-C--:B------:R-:W-:Y:S01]  /*52b0*/  FMUL R152, R152, R85.reuse ;  /* 0x0000005598987220 */ /* 0x080fe20000400000 */
[-C--:B------:R-:W-:Y:S01]  /*52c0*/  FMUL R154, R154, R85.reuse ;  /* 0x000000559a9a7220 */ /* 0x080fe20000400000 */
[-C--:B------:R-:W-:Y:S01]  /*52d0*/  FMUL R156, R156, R85.reuse ;  /* 0x000000559c9c7220 */ /* 0x080fe20000400000 */
[----:B------:R-:W-:Y:S01]  /*52e0*/  FMUL R158, R158, R85 ;  /* 0x000000559e9e7220 */ /* 0x000fe20000400000 */
        /* <DEDUP_REMOVED lines=19> */
[----:B------:R-:W-:-:S02]  /*5420*/  ISETP.GE.U32.AND P5, PT, R36, 0x7, PT ;  /* 0x000000072400780c */ /* 0x000fc40003fa6070 */
[C---:B------:R-:W-:Y:S01]  /*5430*/  ISETP.GE.U32.AND P6, PT, R36.reuse, 0x8, PT ;  /* 0x000000082400780c */ /* 0x040fe20003fc6070 */
[----:B------:R3:W-:Y:S01]  /*5440*/  @P2 STG.E.U16 desc[UR12][R68.64], R64 ;  /* 0x0000004044002986 */ /* 0x0007e2000c10150c */
[----:B------:R-:W-:-:S03]  /*5450*/  ISETP.GE.U32.AND P2, PT, R36, 0x4, PT ;  /* 0x000000042400780c */ /* 0x000fc60003f46070 */
[----:B------:R3:W-:Y:S04]  /*5460*/  @P1 STG.E.U16 desc[UR12][R68.64+0x2], R70 ;  /* 0x0000024644001986 */ /* 0x0007e8000c10150c */
[----:B------:R3:W-:Y:S04]  /*5470*/  @P0 STG.E.U16 desc[UR12][R68.64+0x4], R65 ;  /* 0x0000044144000986 */ /* 0x0007e8000c10150c */
[----:B------:R3:W-:Y:S04]  /*5480*/  @P3 STG.E.U16 desc[UR12][R68.64+0x8], R152 ;  /* 0x0000089844003986 */ /* 0x0007e8000c10150c */
[----:B------:R3:W-:Y:S04]  /*5490*/  @P2 STG.E.U16 desc[UR12][R68.64+0x6], R142 ;  /* 0x0000068e44002986 */ /* 0x0007e8000c10150c */
[----:B------:R3:W-:Y:S04]  /*54a0*/  @P4 STG.E.U16 desc[UR12][R68.64+0xa], R154 ;  /* 0x00000a9a44004986 */ /* 0x0007e8000c10150c */
[----:B------:R3:W-:Y:S04]  /*54b0*/  @P5 STG.E.U16 desc[UR12][R68.64+0xc], R67 ;  /* 0x00000c4344005986 */ /* 0x0007e8000c10150c */
[----:B------:R3:W-:Y:S02]  /*54c0*/  @P6 STG.E.U16 desc[UR12][R68.64+0xe], R158 ;  /* 0x00000e9e44006986 */ /* 0x0007e4000c10150c */
.L_x_3631:
[----:B------:R-:W-:Y:S05]  /*54d0*/  BSYNC.RECONVERGENT B0 ;  /* 0x0000000000007941 */ /* 0x000fea0003800200 */
.L_x_3630:
[----:B------:R-:W4:Y:S02]  /*54e0*/  LDCU UR7, c[0x0][0x380] ;  /* 0x00007000ff0777ac */ /* 0x000f240008000800 */
[----:B----4-:R-:W-:-:S04]  /*54f0*/  ULEA UR6, UR7, UR6, 0x2 ;  /* 0x0000000607067291 */ /* 0x010fc8000f8e10ff */
[----:B------:R-:W-:-:S09]  /*5500*/  UISETP.GE.AND UP0, UPT, UR6, UR17, UPT ;  /* 0x000000110600728c */ /* 0x000fd2000bf06270 */
[----:B------:R-:W-:Y:S05]  /*5510*/  BRA.U !UP0, `(.L_x_3639) ;  /* 0xffffffc108187547 */ /* 0x000fea000b83ffff */
.L_x_3588:
[----:B------:R-:W4:Y:S01]  /*5520*/  S2R R3, SR_CgaCtaId ;  /* 0x0000000000037919 */ /* 0x000f220000008800 */
[----:B------:R-:W-:Y:S01]  /*5530*/  LOP3.LUT R38, R84, 0x1f, RZ, 0xc0, !PT ;  /* 0x0000001f54267812 */ /* 0x000fe200078ec0ff */
[----:B------:R-:W-:Y:S01]  /*5540*/  BSSY.RECONVERGENT B0, `(.L_x_3640) ;  /* 0x0000021000007945 */ /* 0x000fe20003800200 */
[----:B------:R-:W-:Y:S03]  /*5550*/  BAR.SYNC.DEFER_BLOCKING 0x0 ;  /* 0x0000000000007b1d */ /* 0x000fe60000010000 */
[----:B------:R-:W-:Y:S01]  /*5560*/  IMAD R37, R2, 0x20, R38 ;  /* 0x0000002002257824 */ /* 0x000fe200078e0226 */
[----:B------:R-:W-:-:S03]  /*5570*/  MOV R2, 0x400 ;  /* 0x0000040000027802 */ /* 0x000fc60000000f00 */
[----:B------:R-:W-:-:S05]  /*5580*/  IMAD.SHL.U32 R36, R37, 0x8, RZ ;  /* 0x0000000825247824 */ /* 0x000fca00078e00ff */
[----:B------:R-:W-:Y:S02]  /*5590*/  ISETP.GE.AND P0, PT, R36, UR15, PT ;  /* 0x0000000f24007c0c */ /* 0x000fe4000bf06270 */
[----:B----4-:R-:W-:-:S05]  /*55a0*/  LEA R3, R3, R2, 0x18 ;  /* 0x0000000203037211 */ /* 0x010fca00078ec0ff */
[----:B------:R-:W-:-:S06]  /*55b0*/  IMAD R3, R0, 0x420, R3 ;  /* 0x0000042000037824 */ /* 0x000fcc00078e0203 */
[----:B------:R-:W-:Y:S05]  /*55c0*/  @P0 BRA `(.L_x_3641) ;  /* 0x0000000000600947 */ /* 0x000fea0003800000 */
[----:B------:R-:W-:Y:S01]  /*55d0*/  ISETP.GE.U32.AND P0, PT, R84, 0x20, PT ;  /* 0x000000205400780c */ /* 0x000fe20003f06070 */
[----:B------:R-:W-:Y:S02]  /*55e0*/  IMAD.U32 R39, RZ, RZ, UR14 ;  /* 0x0000000eff277e24 */ /* 0x000fe4000f8e00ff */
[----:B------:R-:W-:Y:S02]  /*55f0*/  IMAD R2, R38, 0x20, R3 ;  /* 0x0000002026027824 */ /* 0x000fe400078e0203 */
[----:B------:R-:W-:-:S08]  /*5600*/  IMAD R36, R39, 0x100, R36 ;  /* 0x0000010027247824 */ /* 0x000fd000078e0224 */
[----:B------:R4:W-:Y:S04]  /*5610*/  @P0 STS.128 [R2], R16 ;  /* 0x0000001002000388 */ /* 0x0009e80000000c00 */
[----:B------:R4:W-:Y:S01]  /*5620*/  @P0 STS.128 [R2+0x10], R20 ;  /* 0x0000101402000388 */ /* 0x0009e20000000c00 */
[----:B------:R-:W-:-:S13]  /*5630*/  ISETP.GE.AND P0, PT, R36, UR15, PT ;  /* 0x0000000f24007c0c */ /* 0x000fda000bf06270 */
[----:B------:R-:W-:Y:S05]  /*5640*/  @P0 BRA `(.L_x_3641) ;  /* 0x0000000000400947 */ /* 0x000fea0003800000 */
[----:B------:R-:W-:Y:S01]  /*5650*/  ISETP.NE.AND P0, PT, R0, 0x1, PT ;  /* 0x000000010000780c */ /* 0x000fe20003f05270 */
[----:B----4-:R-:W-:-:S04]  /*5660*/  IMAD.U32 R17, RZ, RZ, UR14 ;  /* 0x0000000eff117e24 */ /* 0x010fc8000f8e00ff */
[----:B------:R-:W-:-:S08]  /*5670*/  IMAD R36, R17, 0x100, R36 ;  /* 0x0000010011247824 */ /* 0x000fd000078e0224 */
[----:B------:R4:W-:Y:S04]  /*5680*/  @P0 STS.128 [R2+0x1080], R4 ;  /* 0x0010800402000388 */ /* 0x0009e80000000c00 */
[----:B------:R4:W-:Y:S01]  /*5690*/  @P0 STS.128 [R2+0x1090], R24 ;  /* 0x0010901802000388 */ /* 0x0009e20000000c00 */
[----:B------:R-:W-:-:S13]  /*56a0*/  ISETP.GE.AND P0, PT, R36, UR15, PT ;  /* 0x0000000f24007c0c */ /* 0x000fda000bf06270 */
[----:B------:R-:W-:Y:S05]  /*56b0*/  @P0 BRA `(.L_x_3641) ;  /* 0x0000000000240947 */ /* 0x000fea0003800000 */
[----:B----4-:R-:W-:Y:S02]  /*56c0*/  MOV R5, UR14 ;  /* 0x0000000e00057c02 */ /* 0x010fe40008000f00 */
[C---:B------:R-:W-:Y:S02]  /*56d0*/  ISETP.NE.AND P0, PT, R0.reuse, 0x3, PT ;  /* 0x000000030000780c */ /* 0x040fe40003f05270 */
[----:B------:R-:W-:Y:S01]  /*56e0*/  ISETP.NE.AND P1, PT, R0, 0x2, PT ;  /* 0x000000020000780c */ /* 0x000fe20003f25270 */
[----:B------:R-:W-:-:S05]  /*56f0*/  IMAD R36, R5, 0x100, R36 ;  /* 0x0000010005247824 */ /* 0x000fca00078e0224 */
[----:B------:R-:W-:-:S07]  /*5700*/  ISETP.GE.OR P0, PT, R36, UR15, !P0 ;  /* 0x0000000f24007c0c */ /* 0x000fce000c706670 */
[----:B------:R4:W-:Y:S04]  /*5710*/  @P1 STS.128 [R2+0x2100], R8 ;  /* 0x0021000802001388 */ /* 0x0009e80000000c00 */
[----:B------:R4:W-:Y:S04]  /*5720*/  @P1 STS.128 [R2+0x2110], R28 ;  /* 0x0021101c02001388 */ /* 0x0009e80000000c00 */
[----:B------:R4:W-:Y:S04]  /*5730*/  @!P0 STS.128 [R2+0x3180], R12 ;  /* 0x0031800c02008388 */ /* 0x0009e80000000c00 */
[----:B------:R4:W-:Y:S02]  /*5740*/  @!P0 STS.128 [R2+0x3190], R32 ;  /* 0x0031902002008388 */ /* 0x0009e40000000c00 */
.L_x_3641:
[----:B------:R-:W-:Y:S05]  /*5750*/  BSYNC.RECONVERGENT B0 ;  /* 0x0000000000007941 */ /* 0x000fea0003800200 */
.L_x_3640:
[----:B----4-:R-:W-:Y:S01]  /*5760*/  LOP3.LUT R2, R84, 0x3e0, RZ, 0xc0, !PT ;  /* 0x000003e054027812 */ /* 0x010fe200078ec0ff */
[----:B------:R-:W-:Y:S04]  /*5770*/  BAR.SYNC.DEFER_BLOCKING 0x0 ;  /* 0x0000000000007b1d */ /* 0x000fe80000010000 */
[----:B------:R-:W-:-:S04]  /*5780*/  IMAD R2, R2, UR14, R37 ;  /* 0x0000000e02027c24 */ /* 0x000fc8000f8e0225 */
[----:B------:R-:W-:-:S05]  /*5790*/  IMAD.SHL.U32 R4, R2, 0x8, RZ ;  /* 0x0000000802047824 */ /* 0x000fca00078e00ff */
[----:B------:R-:W-:-:S04]  /*57a0*/  ISETP.GE.AND P0, PT, R4, UR15, PT ;  /* 0x0000000f04007c0c */ /* 0x000fc8000bf06270 */
[----:B------:R-:W-:-:S13]  /*57b0*/  ISETP.GT.U32.OR P0, PT, R84, 0x7f, P0 ;  /* 0x0000007f5400780c */ /* 0x000fda0000704470 */
[----:B------:R-:W-:Y:S05]  /*57c0*/  @P0 EXIT ;  /* 0x000000000000094d */ /* 0x000fea0003800000 */
[----:B------:R-:W-:-:S05]  /*57d0*/  LEA R2, R0, UR18, 0x5 ;  /* 0x0000001200027c11 */ /* 0x000fca000f8e28ff */
[----:B------:R4:W5:Y:S01]  /*57e0*/  LDL.64 R6, [R2] ;  /* 0x0000000002067983 */ /* 0x0009620000100a00 */
[----:B------:R-:W-:Y:S01]  /*57f0*/  ISETP.GE.U32.AND P1, PT, R84, 0x20, PT ;  /* 0x000000205400780c */ /* 0x000fe20003f26070 */
[C---:B------:R-:W-:Y:S01]  /*5800*/  IMAD R3, R0.reuse, 0xc60, R3 ;  /* 0x00000c6000037824 */ /* 0x040fe200078e0203 */
[----:B------:R-:W-:Y:S01]  /*5810*/  BSSY.RECONVERGENT B0, `(.L_x_3642) ;  /* 0x0000013000007945 */ /* 0x000fe20003800200 */
[----:B------:R-:W-:Y:S02]  /*5820*/  ISETP.NE.AND P0, PT, R0, 0x1, PT ;  /* 0x000000010000780c */ /* 0x000fe40003f05270 */
[----:B------:R-:W-:-:S08]  /*5830*/  IMAD R3, R38, 0x20, R3 ;  /* 0x0000002026037824 */ /* 0x000fd000078e0203 */
[----:B----4-:R-:W-:Y:S05]  /*5840*/  @!P1 BRA `(.L_x_3643) ;  /* 0x00000000003c9947 */ /* 0x010fea0003800000 */
[----:B------:R-:W4:Y:S04]  /*5850*/  LDL.64 R20, [R2+0x8] ;  /* 0x0000080002147983 */ /* 0x000f280000100a00 */
[----:B------:R-:W2:Y:S04]  /*5860*/  LDL.128 R16, [R2+0x10] ;  /* 0x0000100002107983 */ /* 0x000ea80000100c00 */
[----:B------:R-:W0:Y:S04]  /*5870*/  LDS.128 R8, [R3] ;  /* 0x0000000003087984 */ /* 0x000e280000000c00 */
[----:B------:R-:W2:Y:S01]  /*5880*/  LDS.128 R12, [R3+0x10] ;  /* 0x00001000030c7984 */ /* 0x000ea20000000c00 */
[----:B0----5:R-:W-:Y:S01]  /*5890*/  FADD R7, R9, R7 ;  /* 0x0000000709077221 */ /* 0x021fe20000000000 */
[----:B------:R-:W-:-:S04]  /*58a0*/  FADD R6, R6, R8 ;  /* 0x0000000806067221 */ /* 0x000fc80000000000 */
[----:B------:R0:W-:Y:S01]  /*58b0*/  STL [R2+0x4], R7 ;  /* 0x0000040702007387 */ /* 0x0001e20000100800 */
[----:B----4-:R-:W-:Y:S01]  /*58c0*/  FADD R10, R10, R20 ;  /* 0x000000140a0a7221 */ /* 0x010fe20000000000 */
[----:B------:R-:W-:Y:S01]  /*58d0*/  FADD R11, R11, R21 ;  /* 0x000000150b0b7221 */ /* 0x000fe20000000000 */
[----:B--2---:R-:W-:Y:S01]  /*58e0*/  FADD R12, R12, R16 ;  /* 0x000000100c0c7221 */ /* 0x004fe20000000000 */
[----:B------:R-:W-:Y:S01]  /*58f0*/  FADD R13, R13, R17 ;  /* 0x000000110d0d7221 */ /* 0x000fe20000000000 */
[----:B------:R-:W-:Y:S01]  /*5900*/  FADD R14, R14, R18 ;  /* 0x000000120e0e7221 */ /* 0x000fe20000000000 */
[----:B------:R-:W-:Y:S01]  /*5910*/  FADD R15, R15, R19 ;  /* 0x000000130f0f7221 */ /* 0x000fe20000000000 */
[----:B------:R0:W-:Y:S04]  /*5920*/  STL.64 [R2+0x8], R10 ;  /* 0x0000080a02007387 */ /* 0x0001e80000100a00 */
[----:B------:R0:W-:Y:S02]  /*5930*/  STL.128 [R2+0x10], R12 ;  /* 0x0000100c02007387 */ /* 0x0001e40000100c00 */
.L_x_3643:
[----:B------:R-:W-:Y:S05]  /*5940*/  BSYNC.RECONVERGENT B0 ;  /* 0x0000000000007941 */ /* 0x000fea0003800200 */
.L_x_3642:
[----:B------:R-:W-:Y:S04]  /*5950*/  BSSY.RECONVERGENT B0, `(.L_x_3644) ;  /* 0x000002e000007945 */ /* 0x000fe80003800200 */
[----:B------:R-:W-:Y:S04]  /*5960*/  BSSY.RELIABLE B1, `(.L_x_3645) ;  /* 0x0000022000017945 */ /* 0x000fe80003800100 */
[----:B------:R-:W-:Y:S05]  /*5970*/  @P0 BRA `(.L_x_3646) ;  /* 0x0000000000100947 */ /* 0x000fea0003800000 */
[----:B------:R4:W5:Y:S04]  /*5980*/  LDL R8, [R2+0x4] ;  /* 0x0000040002087983 */ /* 0x0009680000100800 */
[----:B0-----:R4:W5:Y:S04]  /*5990*/  LDL.64 R10, [R2+0x8] ;  /* 0x00000800020a7983 */ /* 0x0019680000100a00 */
[----:B------:R4:W5:Y:S01]  /*59a0*/  LDL.128 R12, [R2+0x10] ;  /* 0x00001000020c7983 */ /* 0x0009620000100c00 */
[----:B------:R-:W-:Y:S05]  /*59b0*/  BRA `(.L_x_3647) ;  /* 0x00000000003c7947 */ /* 0x000fea0003800000 */
.L_x_3646:
[----:B------:R-:W4:Y:S04]  /*59c0*/  LDL.64 R18, [R2+0x8] ;  /* 0x0000080002127983 */ /* 0x000f280000100a00 */
[----:B------:R-:W2:Y:S04]  /*59d0*/  LDL R16, [R2+0x4] ;  /* 0x0000040002107983 */ /* 0x000ea80000100800 */
[----:B------:R-:W3:Y:S01]  /*59e0*/  LDL.128 R20, [R2+0x10] ;  /* 0x0000100002147983 */ /* 0x000ee20000100c00 */
[----:B------:R-:W-:-:S03]  /*59f0*/  ISETP.NE.AND P0, PT, R0, 0x2, PT ;  /* 0x000000020000780c */ /* 0x000fc60003f05270 */
[----:B0-----:R-:W0:Y:S04]  /*5a00*/  LDS.128 R8, [R3+0x420] ;  /* 0x0004200003087984 */ /* 0x001e280000000c00 */
[----:B------:R-:W3:Y:S01]  /*5a10*/  LDS.128 R12, [R3+0x430] ;  /* 0x00043000030c7984 */ /* 0x000ee20000000c00 */
[----:B0----5:R-:W-:Y:S01]  /*5a20*/  FADD R6, R6, R8 ;  /* 0x0000000806067221 */ /* 0x021fe20000000000 */
[----:B----4-:R-:W-:Y:S01]  /*5a30*/  FADD R10, R10, R18 ;  /* 0x000000120a0a7221 */ /* 0x010fe20000000000 */
[----:B------:R-:W-:Y:S01]  /*5a40*/  FADD R11, R11, R19 ;  /* 0x000000130b0b7221 */ /* 0x000fe20000000000 */
[----:B--2---:R-:W-:Y:S01]  /*5a50*/  FADD R8, R16, R9 ;  /* 0x0000000910087221 */ /* 0x004fe20000000000 */
[----:B---3--:R-:W-:Y:S01]  /*5a60*/  FADD R12, R12, R20 ;  /* 0x000000140c0c7221 */ /* 0x008fe20000000000 */
[----:B------:R-:W-:Y:S01]  /*5a70*/  FADD R13, R13, R21 ;  /* 0x000000150d0d7221 */ /* 0x000fe20000000000 */
[----:B------:R-:W-:Y:S01]  /*5a80*/  FADD R14, R14, R22 ;  /* 0x000000160e0e7221 */ /* 0x000fe20000000000 */
[----:B------:R-:W-:Y:S01]  /*5a90*/  FADD R15, R15, R23 ;  /* 0x000000170f0f7221 */ /* 0x000fe20000000000 */
[----:B------:R-:W-:Y:S06]  /*5aa0*/  @!P0 BRA `(.L_x_3648) ;  /* 0x0000000000348947 */ /* 0x000fec0003800000 */
.L_x_3647:
[----:B------:R-:W0:Y:S01]  /*5ab0*/  LDS.128 R16, [R3+0x840] ;  /* 0x0008400003107984 */ /* 0x000e220000000c00 */
[----:B------:R-:W-:-:S03]  /*5ac0*/  ISETP.NE.AND P0, PT, R0, 0x3, PT ;  /* 0x000000030000780c */ /* 0x000fc60003f05270 */
[----:B------:R-:W1:Y:S10]  /*5ad0*/  LDS.128 R20, [R3+0x850] ;  /* 0x0008500003147984 */ /* 0x000e740000000c00 */
[----:B------:R-:W-:Y:S05]  /*5ae0*/  @!P0 BREAK.RELIABLE B1 ;  /* 0x0000000000018942 */ /* 0x000fea0003800100 */
[----:B0----5:R-:W-:Y:S01]  /*5af0*/  FADD R8, R17, R8 ;  /* 0x0000000811087221 */ /* 0x021fe20000000000 */
[----:B------:R-:W-:Y:S01]  /*5b00*/  FADD R6, R16, R6 ;  /* 0x0000000610067221 */ /* 0x000fe20000000000 */
[----:B------:R-:W-:Y:S01]  /*5b10*/  FADD R10, R18, R10 ;  /* 0x0000000a120a7221 */ /* 0x000fe20000000000 */
[----:B------:R-:W-:Y:S01]  /*5b20*/  FADD R11, R19, R11 ;  /* 0x0000000b130b7221 */ /* 0x000fe20000000000 */
[----:B-1----:R-:W-:Y:S01]  /*5b30*/  FADD R12, R20, R12 ;  /* 0x0000000c140c7221 */ /* 0x002fe20000000000 */
[----:B------:R-:W-:Y:S01]  /*5b40*/  FADD R13, R21, R13 ;  /* 0x0000000d150d7221 */ /* 0x000fe20000000000 */
[----:B------:R-:W-:Y:S01]  /*5b50*/  FADD R14, R22, R14 ;  /* 0x0000000e160e7221 */ /* 0x000fe20000000000 */
[----:B------:R-:W-:Y:S01]  /*5b60*/  FADD R15, R23, R15 ;  /* 0x0000000f170f7221 */ /* 0x000fe20000000000 */
[----:B------:R-:W-:Y:S06]  /*5b70*/  @!P0 BRA `(.L_x_3649) ;  /* 0x00000000002c8947 */ /* 0x000fec0003800000 */
.L_x_3648:
[----:B------:R-:W-:Y:S05]  /*5b80*/  BSYNC.RELIABLE B1 ;  /* 0x0000000000017941 */ /* 0x000fea0003800100 */
.L_x_3645:
[----:B------:R-:W0:Y:S04]  /*5b90*/  LDS.128 R16, [R3+0xc60] ;  /* 0x000c600003107984 */ /* 0x000e280000000c00 */
[----:B------:R-:W5:Y:S01]  /*5ba0*/  LDS.128 R20, [R3+0xc70] ;  /* 0x000c700003147984 */ /* 0x000f620000000c00 */
[----:B0-----:R-:W-:Y:S01]  /*5bb0*/  FADD R8, R17, R8 ;  /* 0x0000000811087221 */ /* 0x001fe20000000000 */
[----:B------:R-:W-:Y:S01]  /*5bc0*/  FADD R6, R16, R6 ;  /* 0x0000000610067221 */ /* 0x000fe20000000000 */
[----:B------:R-:W-:Y:S01]  /*5bd0*/  FADD R10, R18, R10 ;  /* 0x0000000a120a7221 */ /* 0x000fe20000000000 */
[----:B------:R-:W-:Y:S01]  /*5be0*/  FADD R11, R19, R11 ;  /* 0x0000000b130b7221 */ /* 0x000fe20000000000 */
[----:B-----5:R-:W-:Y:S01]  /*5bf0*/  FADD R12, R20, R12 ;  /* 0x0000000c140c7221 */ /* 0x020fe20000000000 */
[----:B------:R-:W-:Y:S01]  /*5c00*/  FADD R13, R21, R13 ;  /* 0x0000000d150d7221 */ /* 0x000fe20000000000 */
[----:B------:R-:W-:Y:S01]  /*5c10*/  FADD R14, R22, R14 ;  /* 0x0000000e160e7221 */ /* 0x000fe20000000000 */
[----:B------:R-:W-:-:S07]  /*5c20*/  FADD R15, R23, R15 ;  /* 0x0000000f170f7221 */ /* 0x000fce0000000000 */
.L_x_3649:
[----:B------:R-:W-:Y:S05]  /*5c30*/  BSYNC.RECONVERGENT B0 ;  /* 0x0000000000007941 */ /* 0x000fea0003800200 */
.L_x_3644:
[----:B------:R-:W-:Y:S05]  /*5c40*/  WARPSYNC.ALL ;  /* 0x0000000000007948 */ /* 0x000fea0003800000 */
[----:B----4-:R-:W0:Y:S01]  /*5c50*/  LDC.64 R2, c[0x0][0x3e0] ;  /* 0x0000f800ff027b82 */ /* 0x010e220000000a00 */
[----:B------:R-:W-:-:S04]  /*5c60*/  IMAD.U32 R5, RZ, RZ, UR15 ;  /* 0x0000000fff057e24 */ /* 0x000fc8000f8e00ff */
        /* <DEDUP_REMOVED lines=24> */
.L_x_3650:
[----:B------:R-:W-:Y:S01]  /*5df0*/  IMAD.MOV.U32 R9, RZ, RZ, R8 ;  /* 0x000000ffff097224 */ /* 0x000fe200078e0008 */
[----:B------:R-:W-:Y:S01]  /*5e00*/  STG.E.128 desc[UR12][R2.64+0x10], R12 ;  /* 0x0000100c02007986 */ /* 0x000fe2000c101d0c */
[----:B------:R-:W-:-:S05]  /*5e10*/  IMAD.MOV.U32 R8, RZ, RZ, R6 ;  /* 0x000000ffff087224 */ /* 0x000fca00078e0006 */
[----:B------:R-:W-:Y:S01]  /*5e20*/  STG.E.128 desc[UR12][R2.64], R8 ;  /* 0x0000000802007986 */ /* 0x000fe2000c101d0c */
[----:B------:R-:W-:Y:S05]  /*5e30*/  EXIT ;  /* 0x000000000000794d */ /* 0x000fea0003800000 */
        .weak           $__internal_36_$__cuda_sm20_rcp_rn_f32_slowpath
        .type           $__internal_36_$__cuda_sm20_rcp_rn_f32_slowpath,@function
        .size           $__internal_36_$__cuda_sm20_rcp_rn_f32_slowpath,(.L_x_5089 - $__internal_36_$__cuda_sm20_rcp_rn_f32_slowpath)
$__internal_36_$__cuda_sm20_rcp_rn_f32_slowpath:
[----:B------:R-:W-:-:S05]  /*5e40*/  IMAD.SHL.U32 R3, R16, 0x2, RZ ;  /* 0x0000000210037824 */ /* 0x000fca00078e00ff */
[----:B------:R-:W-:Y:S01]  /*5e50*/  SHF.R.U32.HI R64, RZ, 0x18, R3 ;  /* 0x00000018ff407819 */ /* 0x000fe20000011603 */
[----:B------:R-:W-:-:S03]  /*5e60*/  IMAD.MOV.U32 R3, RZ, RZ, R16 ;  /* 0x000000ffff037224 */ /* 0x000fc600078e0010 */
        /* <DEDUP_REMOVED lines=13> */
.L_x_3651:
        /* <DEDUP_REMOVED lines=33> */
.L_x_3653:
[----:B------:R2:W3:Y:S02]  /*6150*/  MUFU.RCP R16, R3 ;  /* 0x0000000300107308 */ /* 0x0004e40000001000 */
.L_x_3652:
[----:B------:R-:W-:Y:S02]  /*6160*/  IMAD.MOV.U32 R64, RZ, RZ, R69 ;  /* 0x000000ffff407224 */ /* 0x000fe400078e0045 */
[----:B------:R-:W-:-:S04]  /*6170*/  IMAD.MOV.U32 R65, RZ, RZ, 0x0 ;  /* 0x00000000ff417424 */ /* 0x000fc800078e00ff */
[----:B0123--:R-:W-:Y:S05]  /*6180*/  RET.REL.NODEC R64 `(_ZN18transformer_engine13normalization26rmsnorm_bwd_general_kernelINS0_13Kernel_traitsI13__nv_bfloat16S3_S3_fjLj1024ELj1ELj4ELj1ELj16ENS0_18Kernel_traits_baseILj1024ES3_S3_S3_fjLj128EEEEELb0EEEvNS0_20BackwardKernelParamsE) ;  /* 0xffffff9c409c7950 */ /* 0x00ffea0003c3ffff */
.L_x_3654:
        /* <DEDUP_REMOVED lines=15> */
.L_x_5089:


//--------------------- .text._ZN18transformer_engine13normalization26rmsnorm_bwd_general_kernelINS0_13Kernel_traitsI6__halffS3_fjLj1024ELj1ELj4ELj1ELj16ENS0_18Kernel_traits_baseILj1024ES3_fS3_fjLj128EEEEELb0EEEvNS0_20BackwardKernelParamsE --------------------------
	.section	.text._ZN18transformer_engine13normalization26rmsnorm_bwd_general_kernelINS0_13Kernel_traitsI6__halffS3_fjLj1024ELj1ELj4ELj1ELj16ENS0_18Kernel_traits_baseILj1024ES3_fS3_fjLj128EEEEELb0EEEvNS0_20BackwardKernelParamsE,"ax",@progbits
	.align	128
        .global         _ZN18transformer_engine13normalization26rmsnorm_bwd_general_kernelINS0_13Kernel_traitsI6__halffS3_fjLj1024ELj1ELj4ELj1ELj16ENS0_18Kernel_traits_baseILj1024ES3_fS3_fjLj128EEEEELb0EEEvNS0_20BackwardKernelParamsE
        .type           _ZN18transformer_engine13normalization26rmsnorm_bwd_general_kernelINS0_13Kernel_traitsI6__halffS3_fjLj1024ELj1ELj4ELj1ELj16ENS0_18Kernel_traits_baseILj1024ES3_fS3_fjLj128EEEEELb0EEEvNS0_20BackwardKernelParamsE,@function
        .size           _ZN18transformer_engine13normalization26rmsnorm_bwd_general_kernelINS0_13Kernel_traitsI6__halffS3_fjLj1024ELj1ELj4ELj1ELj16ENS0_18Kernel_traits_baseILj1024ES3_fS3_fjLj128EEEEELb0EEEvNS0_20BackwardKernelParamsE,(.L_x_5090 - _ZN18transformer_engine13normalization26rmsnorm_bwd_general_kernelINS0_13Kernel_traitsI6__halffS3_fjLj1024ELj1ELj4ELj1ELj16ENS0_18Kernel_traits_baseILj1024ES3_fS3_fjLj128EEEEELb0EEEvNS0_20BackwardKernelParamsE)
        .other          _ZN18transformer_engine13normalization26rmsnorm_bwd_general_kernelINS0_13Kernel_traitsI6__halffS3_fjLj1024ELj1ELj4ELj1ELj16ENS0_18Kernel_traits_baseILj1024ES3_fS3_fjLj128EEEEELb0EEEvNS0_20BackwardKernelParamsE,@"STO_CUDA_ENTRY STV_DEFAULT"
_ZN18transformer_engine13normalization26rmsnorm_bwd_general_kernelINS0_13Kernel_traitsI6__halffS3_fjLj1024ELj1ELj4ELj1ELj16ENS0_18Kernel_traits_baseILj1024ES3_fS3_fjLj128EEEEELb0EEEvNS0_20BackwardKernelParamsE:
.text._ZN18transformer_engine13normalization26rmsnorm_bwd_general_kernelINS0_13Kernel_traitsI6__halffS3_fjLj1024ELj1ELj4ELj1ELj16ENS0_18Kernel_traits_baseILj1024ES3_fS3_fjLj128EEEEELb0EEEvNS0_20BackwardKernelParamsE:
[----:B------:R-:W0:Y:S01]  /*0000*/  LDC R1, c[0x0][0x37c] ;  /* 0x0000df00ff017b82 */ /* 0x000e220000000800 */
[----:B------:R-:W1:Y:S01]  /*0010*/  LDCU UR4, c[0x0][0x384] ;  /* 0x00007080ff0477ac */ /* 0x000e620008000800 */
[----:B------:R-:W2:Y:S01]  /*0020*/  S2R R59, SR_TID.X ;  /* 0x00000000003b7919 */ /* 0x000ea20000002100 */
[----:B0-----:R-:W-:Y:S01]  /*0030*/  VIADD R1, R1, 0xffffff80 ;  /* 0xffffff8001017836 */ /* 0x001fe20000000000 */
[----:B------:R-:W-:Y:S01]  /*0040*/  BSSY.RECONVERGENT B0, `(.L_x_3655) ;  /* 0x0000127000007945 */ /* 0x000fe20003800200 */
[----:B------:R-:W0:Y:S03]  /*0050*/  LDCU UR8, c[0x0][0x38c] ;  /* 0x00007180ff0877ac */ /* 0x000e260008000800 */
[----:B------:R3:W-:Y:S01]  /*0060*/  STL.128 [R1], RZ ;  /* 0x000000ff01007387 */ /* 0x0007e20000100c00 */
[----:B------:R-:W4:Y:S01]  /*0070*/  LDCU.64 UR6, c[0x0][0x358] ;  /* 0x00006b00ff0677ac */ /* 0x000f220008000a00 */
[----:B------:R-:W-:-:S02]  /*0080*/  MOV R87, R1 ;  /* 0x0000000100577202 */ /* 0x000fc40000000f00 */
        /* <DEDUP_REMOVED lines=14> */
[----:B--2---:R-:W-:-:S06]  /*0170*/  IADD3 R2, PT, PT, R0, 0xffffffe, RZ ;  /* 0x0ffffffe00027810 */ /* 0x004fcc0007ffe0ff */
[----:B------:R2:W5:Y:S02]  /*0180*/  F2I.FTZ.U32.TRUNC.NTZ R3, R2 ;  /* 0x0000000200037305 */ /* 0x000564000021f000 */
[----:B--2---:R-:W-:Y:S02]  /*0190*/  HFMA2 R2, -RZ, RZ, 0, 0 ;  /* 0x00000000ff027431 */ /* 0x004fe400000001ff */
[----:B-----5:R-:W-:-:S04]  /*01a0*/  IMAD R4, R3, R45, RZ ;  /* 0x0000002d03047224 */ /* 0x020fc800078e02ff */
[----:B------:R-:W-:-:S04]  /*01b0*/  IMAD.MOV R5, RZ, RZ, -R4 ;  /* 0x000000ffff057224 */ /* 0x000fc800078e0a04 */
[----:B------:R-:W-:-:S06]  /*01c0*/  IMAD.HI.U32 R3, R3, R5, R2 ;  /* 0x0000000503037227 */ /* 0x000fcc00078e0002 */
[----:B-1----:R-:W-:-:S04]  /*01d0*/  IMAD.HI.U32 R69, R3, UR4, RZ ;  /* 0x0000000403457c27 */ /* 0x002fc8000f8e00ff */
[----:B------:R-:W-:-:S04]  /*01e0*/  IMAD.MOV R4, RZ, RZ, -R69 ;  /* 0x000000ffff047224 */ /* 0x000fc800078e0a45 */
[----:B------:R-:W-:-:S05]  /*01f0*/  IMAD R4, R45, R4, UR4 ;  /* 0x000000042d047e24 */ /* 0x000fca000f8e0204 */
[----:B------:R-:W-:-:S13]  /*0200*/  ISETP.GE.U32.AND P0, PT, R4, R45, PT ;  /* 0x0000002d0400720c */ /* 0x000fda0003f06070 */
[----:B------:R-:W-:Y:S01]  /*0210*/  @P0 IADD3 R4, PT, PT, R4, -R45, RZ ;  /* 0x8000002d04040210 */ /* 0x000fe20007ffe0ff */
[----:B------:R-:W-:-:S03]  /*0220*/  @P0 VIADD R69, R69, 0x1 ;  /* 0x0000000145450836 */ /* 0x000fc60000000000 */
[----:B------:R-:W-:-:S13]  /*0230*/  ISETP.GE.U32.AND P1, PT, R4, R45, PT ;  /* 0x0000002d0400720c */ /* 0x000fda0003f26070 */
[----:B------:R-:W-:Y:S02]  /*0240*/  @P1 IADD3 R69, PT, PT, R69, 0x1, RZ ;  /* 0x0000000145451810 */ /* 0x000fe40007ffe0ff */
[----:B------:R-:W-:-:S05]  /*0250*/  @!P2 LOP3.LUT R69, RZ, R45, RZ, 0x33, !PT ;  /* 0x0000002dff45a212 */ /* 0x000fca00078e33ff */
[----:B------:R-:W-:Y:S02]  /*0260*/  IMAD.MOV R68, RZ, RZ, -R69 ;  /* 0x000000ffff447224 */ /* 0x000fe400078e0a45 */
[----:B------:R-:W-:Y:S02]  /*0270*/  IMAD.SHL.U32 R67, R69, 0x4, RZ ;  /* 0x0000000445437824 */ /* 0x000fe400078e00ff */
[----:B------:R-:W-:-:S05]  /*0280*/  IMAD R68, R45, R68, UR4 ;  /* 0x000000042d447e24 */ /* 0x000fca000f8e0244 */
[----:B------:R-:W-:-:S05]  /*0290*/  LEA R66, R68, R71, 0x5 ;  /* 0x0000004744427211 */ /* 0x000fca00078e28ff */
        /* <DEDUP_REMOVED lines=16> */
.L_x_3658:
        /* <DEDUP_REMOVED lines=12> */
.L_x_3659:
[----:B------:R-:W-:Y:S05]  /*0460*/  BSYNC.RECONVERGENT B1 ;  /* 0x0000000000017941 */ /* 0x000fea0003800200 */
.L_x_3657:
        /* <DEDUP_REMOVED lines=19> */
.L_x_3661:
        /* <DEDUP_REMOVED lines=12> */
.L_x_3662:
[----:B------:R-:W-:Y:S05]  /*0660*/  BSYNC.RECONVERGENT B1 ;  /* 0x0000000000017941 */ /* 0x000fea0003800200 */
.L_x_3660:
        /* <DEDUP_REMOVED lines=19> */
.L_x_3664:
        /* <DEDUP_REMOVED lines=12> */
.L_x_3665:
[----:B------:R-:W-:Y:S05]  /*0860*/  BSYNC.RECONVERGENT B1 ;  /* 0x0000000000017941 */ /* 0x000fea0003800200 */
.L_x_3663:
        /* <DEDUP_REMOVED lines=19> */
.L_x_3667:
        /* <DEDUP_REMOVED lines=12> */
.L_x_3668:
[----:B------:R-:W-:Y:S05]  /*0a60*/  BSYNC.RECONVERGENT B1 ;  /* 0x0000000000017941 */ /* 0x000fea0003800200 */
.L_x_3666:
        /* <DEDUP_REMOVED lines=19> */
.L_x_3670:
        /* <DEDUP_REMOVED lines=12> */
.L_x_3671:
[----:B------:R-:W-:Y:S05]  /*0c60*/  BSYNC.RECONVERGENT B1 ;  /* 0x0000000000017941 */ /* 0x000fea0003800200 */
.L_x_3669:
        /* <DEDUP_REMOVED lines=19> */
.L_x_3673:
        /* <DEDUP_REMOVED lines=12> */
.L_x_3674:
[----:B------:R-:W-:Y:S05]  /*0e60*/  BSYNC.RECONVERGENT B1 ;  /* 0x0000000000017941 */ /* 0x000fea0003800200 */
.L_x_3672:
        /* <DEDUP_REMOVED lines=19> */
.L_x_3676:
        /* <DEDUP_REMOVED lines=12> */
.L_x_3677:
[----:B------:R-:W-:Y:S05]  /*1060*/  BSYNC.RECONVERGENT B1 ;  /* 0x0000000000017941 */ /* 0x000fea0003800200 */
.L_x_3675:
        /* <DEDUP_REMOVED lines=19> */
.L_x_3679:
        /* <DEDUP_REMOVED lines=12> */
.L_x_3680:
[----:B------:R-:W-:Y:S05]  /*1260*/  BSYNC.RECONVERGENT B1 ;  /* 0x0000000000017941 */ /* 0x000fea0003800200 */
.L_x_3678:
[----:B-----5:R-:W-:Y:S02]  /*1270*/  HADD2.F32 R72, -RZ, R0.H0_H0 ;  /* 0x20000000ff487230 */ /* 0x020fe40000004100 */
[----:B------:R-:W-:Y:S02]  /*1280*/  HADD2.F32 R74, -RZ, R4.H0_H0 ;  /* 0x20000004ff4a7230 */ /* 0x000fe40000004100 */
[----:B------:R-:W-:Y:S02]  /*1290*/  HADD2.F32 R76, -RZ, R5.H0_H0 ;  /* 0x20000005ff4c7230 */ /* 0x000fe40000004100 */
[----:B------:R-:W-:-:S07]  /*12a0*/  HADD2.F32 R6, -RZ, R6.H0_H0 ;  /* 0x20000006ff067230 */ /* 0x000fce0000004100 */
.L_x_3656:
[----:B------:R-:W-:Y:S05]  /*12b0*/  BSYNC.RECONVERGENT B0 ;  /* 0x0000000000007941 */ /* 0x000fea0003800200 */
.L_x_3655:
[----:B------:R-:W1:Y:S02]  /*12c0*/  LDCU UR4, c[0x0][0x388] ;  /* 0x00007100ff0477ac */ /* 0x000e640008000800 */
[----:B-1----:R-:W-:-:S13]  /*12d0*/  ISETP.GE.AND P0, PT, R67, UR4, PT ;  /* 0x0000000443007c0c */ /* 0x002fda000bf06270 */
[----:B------:R-:W-:Y:S05]  /*12e0*/  @P0 BRA `(.L_x_3681) ;  /* 0x0000004000680947 */ /* 0x000fea0003800000 */
[----:B------:R-:W1:Y:S01]  /*12f0*/  LDCU.U8 UR4, c[0x0][0x3c0] ;  /* 0x00007800ff0477ac */ /* 0x000e620008000000 */
[C---:B------:R-:W-:Y:S01]  /*1300*/  IMAD R43, R45.reuse, 0x80, R66 ;  /* 0x000000802d2b7824 */ /* 0x040fe200078e0242 */
[----:B0-----:R-:W-:Y:S02]  /*1310*/  I2FP.F32.S32 R4, UR8 ;  /* 0x0000000800047c45 */ /* 0x001fe40008201400 */
[----:B------:R-:W-:Y:S01]  /*1320*/  LOP3.LUT R0, RZ, R71, RZ, 0x33, !PT ;  /* 0x00000047ff007212 */ /* 0x000fe200078e33ff */
[----:B------:R-:W-:Y:S01]  /*1330*/  IMAD R42, R45, 0x80, R43 ;  /* 0x000000802d2a7824 */ /* 0x000fe200078e022b */
[----:B------:R-:W-:Y:S02]  /*1340*/  IADD3 R2, PT, PT, R4, 0x1800000, RZ ;  /* 0x0180000004027810 */ /* 0x000fe40007ffe0ff */
[----:B------:R-:W-:Y:S02]  /*1350*/  IADD3 R65, PT, PT, R0, R45, RZ ;  /* 0x0000002d00417210 */ /* 0x000fe40007ffe0ff */
[----:B------:R-:W-:-:S02]  /*1360*/  LOP3.LUT R2, R2, 0x7f800000, RZ, 0xc0, !PT ;  /* 0x7f80000002027812 */ /* 0x000fc400078ec0ff */
[----:B------:R-:W-:Y:S02]  /*1370*/  IADD3 R17, PT, PT, -R66, UR8, RZ ;  /* 0x0000000842117c10 */ /* 0x000fe4000fffe1ff */
[----:B-1----:R-:W-:-:S04]  /*1380*/  ISETP.NE.AND P0, PT, RZ, UR4, PT ;  /* 0x00000004ff007c0c */ /* 0x002fc8000bf05270 */
[----:B------:R-:W-:Y:S02]  /*1390*/  FSEL R19, RZ, 1, !P0 ;  /* 0x3f800000ff137808 */ /* 0x000fe40004000000 */
[----:B------:R-:W-:-:S03]  /*13a0*/  ISETP.GT.U32.AND P0, PT, R2, 0x1ffffff, PT ;  /* 0x01ffffff0200780c */ /* 0x000fc60003f04070 */
[----:B------:R-:W-:Y:S01]  /*13b0*/  FADD R41, R19, R18 ;  /* 0x0000001213297221 */ /* 0x000fe20000000000 */
[----:B------:R-:W-:Y:S02]  /*13c0*/  IMAD R18, R45, 0x80, R42 ;  /* 0x000000802d127824 */ /* 0x000fe400078e022a */
[----:B------:R-:W-:Y:S01]  /*13d0*/  FADD R25, R19, R62 ;  /* 0x0000003e13197221 */ /* 0x000fe20000000000 */
[----:B------:R-:W-:Y:S01]  /*13e0*/  LEA.HI R62, R65, 0x1, RZ, 0x1b ;  /* 0x00000001413e7811 */ /* 0x000fe200078fd8ff */
[C---:B------:R-:W-:Y:S01]  /*13f0*/  FADD R35, R19.reuse, R24 ;  /* 0x0000001813237221 */ /* 0x040fe20000000000 */
[----:B------:R-:W-:Y:S01]  /*1400*/  FADD R55, R19, R10 ;  /* 0x0000000a13377221 */ /* 0x000fe20000000000 */
[----:B------:R-:W-:Y:S01]  /*1410*/  LEA R15, R45, R18, 0x7 ;  /* 0x000000122d0f7211 */ /* 0x000fe200078e38ff */
[C---:B------:R-:W-:Y:S01]  /*1420*/  FADD R24, R19.reuse, R64 ;  /* 0x0000004013187221 */ /* 0x040fe20000000000 */
[C---:B------:R-:W-:Y:S01]  /*1430*/  LOP3.LUT R63, R62.reuse, 0x7, RZ, 0xc0, !PT ;  /* 0x000000073e3f7812 */ /* 0x040fe200078ec0ff */
[----:B------:R-:W-:Y:S01]  /*1440*/  FADD R39, R19, R20 ;  /* 0x0000001413277221 */ /* 0x000fe20000000000 */
[C---:B------:R-:W-:Y:S01]  /*1450*/  LOP3.LUT R57, R62.reuse, 0xffffff0, RZ, 0xc0, !PT ;  /* 0x0ffffff03e397812 */ /* 0x040fe200078ec0ff */
[----:B------:R-:W-:Y:S01]  /*1460*/  IMAD R13, R45, 0x80, R15 ;  /* 0x000000802d0d7824 */ /* 0x000fe200078e020f */
[----:B------:R-:W-:Y:S01]  /*1470*/  LOP3.LUT R64, R62, 0xf, RZ, 0xc0, !PT ;  /* 0x0000000f3e407812 */ /* 0x000fe200078ec0ff */
[C---:B------:R-:W-:Y:S01]  /*1480*/  FADD R37, R19.reuse, R22 ;  /* 0x0000001613257221 */ /* 0x040fe20000000000 */
[C---:B------:R-:W-:Y:S01]  /*1490*/  FADD R33, R19.reuse, R26 ;  /* 0x0000001a13217221 */ /* 0x040fe20000000000 */
[----:B------:R-:W-:Y:S01]  /*14a0*/  FADD R31, R19, R28 ;  /* 0x0000001c131f7221 */ /* 0x000fe20000000000 */
[----:B------:R-:W-:Y:S01]  /*14b0*/  LEA R11, R45, R13, 0x7 ;  /* 0x0000000d2d0b7211 */ /* 0x000fe200078e38ff */
        /* <DEDUP_REMOVED lines=37> */
[----:B------:R-:W-:Y:S05]  /*1710*/  CALL.REL.NOINC `($__internal_37_$__cuda_sm20_rcp_rn_f32_slowpath) ;  /* 0x0000004800c87944 */ /* 0x000fea0003c00000 */
[----:B------:R-:W-:Y:S05]  /*1720*/  BRA `(.L_x_3683) ;  /* 0x0000000000107947 */ /* 0x000fea0003800000 */
.L_x_3682:
[----:B------:R-:W0:Y:S02]  /*1730*/  MUFU.RCP R61, R4 ;  /* 0x00000004003d7308 */ /* 0x000e240000001000 */
[----:B0-----:R-:W-:-:S04]  /*1740*/  FFMA R0, R4, R61, -1 ;  /* 0xbf80000004007423 */ /* 0x001fc8000000003d */
[----:B------:R-:W-:-:S04]  /*1750*/  FADD.FTZ R0, -R0, -RZ ;  /* 0x800000ff00007221 */ /* 0x000fc80000010100 */
[----:B------:R-:W-:-:S07]  /*1760*/  FFMA R61, R61, R0, R61 ;  /* 0x000000003d3d7223 */ /* 0x000fce000000003d */
.L_x_3683:
[----:B------:R-:W0:Y:S01]  /*1770*/  LDC.64 R4, c[0x0][0x380] ;  /* 0x0000e000ff047b82 */ /* 0x000e220000000a00 */
[----:B------:R-:W-:Y:S01]  /*1780*/  IMAD.IADD R0, R70, 0x1, R67 ;  /* 0x0000000146007824 */ /* 0x000fe200078e0243 */
[----:B------:R-:W-:Y:S02]  /*1790*/  ISETP.GE.U32.AND P2, PT, R58, 0x7, PT ;  /* 0x000000073a00780c */ /* 0x000fe40003f46070 */
[----:B------:R-:W-:Y:S01]  /*17a0*/  ISETP.GE.U32.AND P3, PT, R60, 0x3, PT ;  /* 0x000000033c00780c */ /* 0x000fe20003f66070 */
[----:B------:R-:W-:Y:S02]  /*17b0*/  IMAD.MOV.U32 R60, RZ, RZ, RZ ;  /* 0x000000ffff3c7224 */ /* 0x000fe400078e00ff */
[----:B0-----:R-:W-:Y:S01]  /*17c0*/  IMAD R0, R0, R5, RZ ;  /* 0x0000000500007224 */ /* 0x001fe200078e02ff */
[----:B------:R-:W-:-:S09]  /*17d0*/  SHF.L.U32 R58, R4, 0x2, RZ ;  /* 0x00000002043a7819 */ /* 0x000fd200000006ff */
.L_x_3757:
[----:B0-----:R-:W0:Y:S01]  /*17e0*/  LDCU UR9, c[0x0][0x388] ;  /* 0x00007100ff0977ac */ /* 0x001e220008000800 */
[----:B------:R-:W-:Y:S01]  /*17f0*/  IADD3 R92, PT, PT, R70, R67, RZ ;  /* 0x00000043465c7210 */ /* 0x000fe20007ffe0ff */
        /* <DEDUP_REMOVED lines=8> */
[----:B------:R-:W-:Y:S02]  /*1880*/  HFMA2 R141, -RZ, RZ, 0, 0 ;  /* 0x00000000ff8d7431 */ /* 0x000fe400000001ff */
        /* <DEDUP_REMOVED lines=23> */
.L_x_3687:
[----:B------:R1:W5:Y:S02]  /*1a00*/  LDG.E.128 R4, desc[UR6][R44.64] ;  /* 0x000000062c047981 */ /* 0x000364000c1e1d00 */
.L_x_3688:
[----:B------:R-:W-:Y:S05]  /*1a10*/  BSYNC.RECONVERGENT B1 ;  /* 0x0000000000017941 */ /* 0x000fea0003800200 */
.L_x_3686:
        /* <DEDUP_REMOVED lines=18> */
.L_x_3690:
[----:B------:R-:W2:Y:S02]  /*1b40*/  LDG.E.64 R44, desc[UR6][R44.64] ;  /* 0x000000062c2c7981 */ /* 0x000ea4000c1e1b00 */
[C-C-:B--2---:R-:W-:Y:S02]  /*1b50*/  SHF.R.U64 R88, R44.reuse, 0x10, R45.reuse ;  /* 0x000000102c587819 */ /* 0x144fe4000000122d */
[----:B------:R-:W-:Y:S02]  /*1b60*/  SHF.R.U32.HI R142, RZ, 0x10, R45 ;  /* 0x00000010ff8e7819 */ /* 0x000fe4000001162d */
[----:B------:R-:W-:Y:S02]  /*1b70*/  PRMT R89, R44, 0x7610, R89 ;  /* 0x000076102c597816 */ /* 0x000fe40000000059 */
[----:B------:R-:W-:-:S07]  /*1b80*/  PRMT R137, R45, 0x7610, R137 ;  /* 0x000076102d897816 */ /* 0x000fce0000000089 */
.L_x_3691:
[----:B------:R-:W-:Y:S05]  /*1b90*/  BSYNC.RECONVERGENT B1 ;  /* 0x0000000000017941 */ /* 0x000fea0003800200 */
.L_x_3689:
        /* <DEDUP_REMOVED lines=37> */
.L_x_3693:
        /* <DEDUP_REMOVED lines=9> */
.L_x_3694:
[----:B------:R-:W-:Y:S05]  /*1e80*/  BSYNC.RECONVERGENT B1 ;  /* 0x0000000000017941 */ /* 0x000fea0003800200 */
.L_x_3692:
        /* <DEDUP_REMOVED lines=23> */
.L_x_3696:
[----:B------:R-:W-:Y:S05]  /*2000*/  BSYNC.RECONVERGENT B1 ;  /* 0x0000000000017941 */ /* 0x000fea0003800200 */
.L_x_3695:
[----:B-----5:R-:W-:Y:S02]  /*2010*/  HADD2.F32 R133, -RZ, R88.H0_H0 ;  /* 0x20000058ff857230 */ /* 0x020fe40000004100 */
[-C--:B------:R-:W-:Y:S01]  /*2020*/  FMUL R90, R5, R72.reuse ;  /* 0x00000048055a7220 */ /* 0x080fe20000400000 */
[----:B------:R-:W-:Y:S02]  /*2030*/  HADD2.F32 R88, -RZ, R4.H0_H0 ;  /* 0x20000004ff587230 */ /* 0x000fe40000004100 */
[-C--:B------:R-:W-:Y:S01]  /*2040*/  FMUL R105, R6, R72.reuse ;  /* 0x0000004806697220 */ /* 0x080fe20000400000 */
[----:B------:R-:W-:Y:S02]  /*2050*/  HADD2.F32 R89, -RZ, R89.H0_H0 ;  /* 0x20000059ff597230 */ /* 0x000fe40000004100 */
[----:B------:R-:W-:Y:S01]  /*2060*/  FFMA R4, R91, R133, R44 ;  /* 0x000000855b047223 */ /* 0x000fe2000000002c */
[----:B0-----:R-:W-:Y:S02]  /*2070*/  HADD2.F32 R148, -RZ, R106.H0_H0 ;  /* 0x2000006aff947230 */ /* 0x001fe40000004100 */
[----:B------:R-:W-:Y:S01]  /*2080*/  FMUL R106, R7, R72 ;  /* 0x00000048076a7220 */ /* 0x000fe20000400000 */
        /* <DEDUP_REMOVED lines=27> */
.L_x_3698:
        /* <DEDUP_REMOVED lines=9> */
.L_x_3699:
[----:B------:R-:W-:Y:S05]  /*22d0*/  BSYNC.RECONVERGENT B1 ;  /* 0x0000000000017941 */ /* 0x000fea0003800200 */
.L_x_3697:
        /* <DEDUP_REMOVED lines=23> */
.L_x_3701:
[----:B------:R-:W-:Y:S05]  /*2450*/  BSYNC.RECONVERGENT B1 ;  /* 0x0000000000017941 */ /* 0x000fea0003800200 */
.L_x_3700:
        /* <DEDUP_REMOVED lines=35> */
.L_x_3703:
        /* <DEDUP_REMOVED lines=9> */
.L_x_3704:
[----:B------:R-:W-:Y:S05]  /*2720*/  BSYNC.RECONVERGENT B1 ;  /* 0x0000000000017941 */ /* 0x000fea0003800200 */
.L_x_3702:
        /* <DEDUP_REMOVED lines=23> */
.L_x_3706:
[----:B------:R-:W-:Y:S05]  /*28a0*/  BSYNC.RECONVERGENT B1 ;  /* 0x0000000000017941 */ /* 0x000fea0003800200 */
.L_x_3705:
        /* <DEDUP_REMOVED lines=35> */
.L_x_3708:
        /* <DEDUP_REMOVED lines=9> */
.L_x_3709:
[----:B------:R-:W-:Y:S05]  /*2b70*/  BSYNC.RECONVERGENT B1 ;  /* 0x0000000000017941 */ /* 0x000fea0003800200 */
.L_x_3707:
        /* <DEDUP_REMOVED lines=23> */
.L_x_3711:
[----:B------:R-:W-:Y:S05]  /*2cf0*/  BSYNC.RECONVERGENT B1 ;  /* 0x0000000000017941 */ /* 0x000fea0003800200 */
.L_x_3710:
        /* <DEDUP_REMOVED lines=35> */
.L_x_3713:
        /* <DEDUP_REMOVED lines=9> */
.L_x_3714:
[----:B------:R-:W-:Y:S05]  /*2fc0*/  BSYNC.RECONVERGENT B1 ;  /* 0x0000000000017941 */ /* 0x000fea0003800200 */
.L_x_3712:
        /* <DEDUP_REMOVED lines=23> */
.L_x_3716:
[----:B------:R-:W-:Y:S05]  /*3140*/  BSYNC.RECONVERGENT B1 ;  /* 0x0000000000017941 */ /* 0x000fea0003800200 */
.L_x_3715:
        /* <DEDUP_REMOVED lines=35> */
.L_x_3718:
        /* <DEDUP_REMOVED lines=9> */
.L_x_3719:
[----:B------:R-:W-:Y:S05]  /*3410*/  BSYNC.RECONVERGENT B1 ;  /* 0x0000000000017941 */ /* 0x000fea0003800200 */
.L_x_3717:
        /* <DEDUP_REMOVED lines=23> */
.L_x_3721:
[----:B------:R-:W-:Y:S05]  /*3590*/  BSYNC.RECONVERGENT B1 ;  /* 0x0000000000017941 */ /* 0x000fea0003800200 */
.L_x_3720:
[----:B0----5:R-:W-:Y:S02]  /*35a0*/  HADD2.F32 R113, -RZ, R88.H0_H0 ;  /* 0x20000058ff717230 */ /* 0x021fe40000004100 */
        /* <DEDUP_REMOVED lines=34> */
.L_x_3723:
        /* <DEDUP_REMOVED lines=9> */
.L_x_3724:
[----:B------:R-:W-:Y:S05]  /*3860*/  BSYNC.RECONVERGENT B1 ;  /* 0x0000000000017941 */ /* 0x000fea0003800200 */
.L_x_3722:
        /* <DEDUP_REMOVED lines=23> */
.L_x_3726:
[----:B------:R-:W-:Y:S05]  /*39e0*/  BSYNC.RECONVERGENT B1 ;  /* 0x0000000000017941 */ /* 0x000fea0003800200 */
.L_x_3725:
[----:B-----5:R-:W-:Y:S02]  /*39f0*/  HADD2.F32 R109, -RZ, R88.H0_H0 ;  /* 0x20000058ff6d7230 */ /* 0x020fe40000004100 */
[-C--:B------:R-:W-:Y:S01]  /*3a00*/  FMUL R74, R5, R72.reuse ;  /* 0x00000048054a7220 */ /* 0x080fe20000400000 */
[----:B------:R-:W-:Y:S02]  /*3a10*/  HADD2.F32 R88, -RZ, R4.H0_H0 ;  /* 0x20000004ff587230 */ /* 0x000fe40000004100 */
[-C--:B------:R-:W-:Y:S01]  /*3a20*/  FMUL R93, R6, R72.reuse ;  /* 0x00000048065d7220 */ /* 0x080fe20000400000 */
[----:B------:R-:W-:Y:S02]  /*3a30*/  HADD2.F32 R89, -RZ, R89.H0_H0 ;  /* 0x20000059ff597230 */ /* 0x000fe40000004100 */
[----:B------:R-:W-:Y:S01]  /*3a40*/  FFMA R4, R73, R109, R44 ;  /* 0x0000006d49047223 */ /* 0x000fe2000000002c */
[----:B--2---:R-:W-:Y:S02]  /*3a50*/  HADD2.F32 R144, -RZ, R94.H0_H0 ;  /* 0x2000005eff907230 */ /* 0x004fe40000004100 */
        /* <DEDUP_REMOVED lines=17> */
.L_x_3685:
[----:B------:R-:W-:Y:S05]  /*3b70*/  BSYNC.RECONVERGENT B0 ;  /* 0x0000000000007941 */ /* 0x000fea0003800200 */
.L_x_3684:
        /* <DEDUP_REMOVED lines=14> */
.L_x_3727:
        /* <DEDUP_REMOVED lines=36> */
[----:B------:R-:W-:Y:S02]  /*3ea0*/  ISETP.GT.U32.AND P1, PT, R60, 0x1, PT ;  /* 0x000000013c00780c */ /* 0x000fe40003f24070 */
[----:B0-----:R-:W-:-:S04]  /*3eb0*/  MOV R47, 0xffffffff ;  /* 0xffffffff002f7802 */ /* 0x001fc80000000f00 */
[----:B------:R-:W-:Y:S01]  /*3ec0*/  SEL R47, R47, 0x1, P1 ;  /* 0x000000012f2f7807 */ /* 0x000fe20000800000 */
        /* <DEDUP_REMOVED lines=14> */
.L_x_3730:
[----:B------:R-:W2:Y:S04]  /*3fb0*/  LDG.E.STRONG.GPU R44, desc[UR6][R4.64] ;  /* 0x00000006042c7981 */ /* 0x000ea8000c1ef900 */
[----:B--2---:R-:W-:Y:S01]  /*3fc0*/  CCTL.IVALL ;  /* 0x00000000ff00798f */ /* 0x004fe20002000000 */
[----:B------:R-:W-:Y:S05]  /*3fd0*/  YIELD ;  /* 0x0000000000007946 */ /* 0x000fea0003800000 */
[----:B------:R-:W-:-:S13]  /*3fe0*/  ISETP.NE.AND P1, PT, R44, R89, PT ;  /* 0x000000592c00720c */ /* 0x000fda0003f25270 */
[----:B------:R-:W-:Y:S05]  /*3ff0*/  @P1 BRA `(.L_x_3730) ;  /* 0xfffffffc00ec1947 */ /* 0x000fea000383ffff */
.L_x_3729:
        /* <DEDUP_REMOVED lines=8> */
[----:B------:R-:W-:Y:S01]  /*4080*/  HFMA2 R142, -RZ, RZ, 0, 0 ;  /* 0x00000000ff8e7431 */ /* 0x000fe200000001ff */
[----:B------:R-:W-:Y:S01]  /*4090*/  ISETP.NE.AND P4, PT, R64, RZ, PT ;  /* 0x000000ff4000720c */ /* 0x000fe20003f85270 */
[----:B01----:R-:W-:-:S09]  /*40a0*/  IMAD.MOV.U32 R47, RZ, RZ, R71 ;  /* 0x000000ffff2f7224 */ /* 0x003fd200078e0047 */
[----:B------:R-:W-:Y:S05]  /*40b0*/  @!P1 BRA `(.L_x_3734) ;  /* 0x0000000000a09947 */ /* 0x000fea0003800000 */
[----:B------:R-:W-:Y:S01]  /*40c0*/  MOV R142, RZ ;  /* 0x000000ff008e7202 */ /* 0x000fe20000000f00 */
[----:B------:R-:W-:Y:S01]  /*40d0*/  IMAD.MOV.U32 R88, RZ, RZ, R57 ;  /* 0x000000ffff587224 */ /* 0x000fe200078e0039 */
[----:B------:R-:W-:-:S07]  /*40e0*/  MOV R47, R71 ;  /* 0x00000047002f7202 */ /* 0x000fce0000000f00 */
.L_x_3735:
        /* <DEDUP_REMOVED lines=17> */
[----:B------:R-:W-:Y:S01]  /*4200*/  VIADD R88, R88, 0x10 ;  /* 0x0000001058587836 */ /* 0x000fe20000000000 */
[----:B------:R-:W-:-:S04]  /*4210*/  IADD3 R47, PT, PT, R47, 0x200, RZ ;  /* 0x000002002f2f7810 */ /* 0x000fc80007ffe0ff */
        /* <DEDUP_REMOVED lines=18> */
.L_x_3734:
[----:B------:R-:W-:Y:S05]  /*4340*/  BSYNC.RECONVERGENT B1 ;  /* 0x0000000000017941 */ /* 0x000fea0003800200 */
.L_x_3733:
        /* <DEDUP_REMOVED lines=22> */
.L_x_3737:
[----:B------:R-:W-:Y:S05]  /*44b0*/  BSYNC.RECONVERGENT B1 ;  /* 0x0000000000017941 */ /* 0x000fea0003800200 */
.L_x_3736:
        /* <DEDUP_REMOVED lines=14> */
.L_x_3739:
[----:B------:R-:W-:Y:S05]  /*45a0*/  BSYNC.RECONVERGENT B1 ;  /* 0x0000000000017941 */ /* 0x000fea0003800200 */
.L_x_3738:
        /* <DEDUP_REMOVED lines=11> */
.L_x_3732:
[----:B------:R-:W-:Y:S05]  /*4660*/  BSYNC.RECONVERGENT B0 ;  /* 0x0000000000007941 */ /* 0x000fea0003800200 */
.L_x_3731:
        /* <DEDUP_REMOVED lines=12> */
.L_x_3728:
        /* <DEDUP_REMOVED lines=28> */
.L_x_3743:
[----:B------:R0:W-:Y:S02]  /*48f0*/  STG.E.128 desc[UR6][R88.64], R4 ;  /* 0x0000000458007986 */ /* 0x0001e4000c101d06 */
.L_x_3744:
[----:B------:R-:W-:Y:S05]  /*4900*/  BSYNC.RECONVERGENT B1 ;  /* 0x0000000000017941 */ /* 0x000fea0003800200 */
.L_x_3742:
        /* <DEDUP_REMOVED lines=26> */
.L_x_3746:
[----:B------:R-:W-:Y:S05]  /*4ab0*/  BSYNC.RECONVERGENT B1 ;  /* 0x0000000000017941 */ /* 0x000fea0003800200 */
.L_x_3745:
        /* <DEDUP_REMOVED lines=25> */
.L_x_3748:
[----:B------:R-:W-:Y:S05]  /*4c50*/  BSYNC.RECONVERGENT B1 ;  /* 0x0000000000017941 */ /* 0x000fea0003800200 */
.L_x_3747:
        /* <DEDUP_REMOVED lines=25> */
.L_x_3750:
[----:B------:R-:W-:Y:S05]  /*4df0*/  BSYNC.RECONVERGENT B1 ;  /* 0x0000000000017941 */ /* 0x000fea0003800200 */
.L_x_3749:
        /* <DEDUP_REMOVED lines=25> */
.L_x_3752:
[----:B------:R-:W-:Y:S05]  /*4f90*/  BSYNC.RECONVERGENT B1 ;  /* 0x0000000000017941 */ /* 0x000fea0003800200 */
.L_x_3751:
        /* <DEDUP_REMOVED lines=25> */
.L_x_3754:
[----:B------:R-:W-:Y:S05]  /*5130*/  BSYNC.RECONVERGENT B1 ;  /* 0x0000000000017941 */ /* 0x000fea0003800200 */
.L_x_3753:
        /* <DEDUP_REMOVED lines=25> */
.L_x_3756:
[----:B------:R-:W-:Y:S05]  /*52d0*/  BSYNC.RECONVERGENT B1 ;  /* 0x0000000000017941 */ /* 0x000fea0003800200 */
.L_x_3755:
        /* <DEDUP_REMOVED lines=23> */
.L_x_3741:
[----:B------:R-:W-:Y:S05]  /*5450*/  BSYNC.RECONVERGENT B0 ;  /* 0x0000000000007941 */ /* 0x000fea0003800200 */
.L_x_3740:
[----:B------:R-:W-:-:S04]  /*5460*/  IADD3 R67, PT, PT, R67, R58, RZ ;  /* 0x0000003a43437210 */ /* 0x000fc80007ffe0ff */
[----:B------:R-:W-:-:S13]  /*5470*/  ISETP.GE.AND P0, PT, R67, UR9, PT ;  /* 0x0000000943007c0c */ /* 0x000fda000bf06270 */
[----:B------:R-:W-:Y:S05]  /*5480*/  @!P0 BRA `(.L_x_3757) ;  /* 0xffffffc000d48947 */ /* 0x000fea000383ffff */
.L_x_3681:
[----:B------:R-:W-:Y:S01]  /*5490*/  BAR.SYNC.DEFER_BLOCKING 0x0 ;  /* 0x0000000000007b1d */ /* 0x000fe20000010000 */
[----:B------:R-:W-:-:S05]  /*54a0*/  ISETP.GE.AND P0, PT, R66, UR8, PT ;  /* 0x0000000842007c0c */ /* 0x000fca000bf06270 */
[----:B------:R-:W-:Y:S08]  /*54b0*/  BSSY.RECONVERGENT B0, `(.L_x_3758) ;  /* 0x0000042000007945 */ /* 0x000ff00003800200 */
[----:B------:R-:W-:Y:S05]  /*54c0*/  @P0 BRA `(.L_x_3759) ;  /* 0x0000000400000947 */ /* 0x000fea0003800000 */
[----:B------:R-:W-:-:S13]  /*54d0*/  ISETP.GE.U32.AND P0, PT, R59, 0x20, PT ;  /* 0x000000203b00780c */ /* 0x000fda0003f06070 */
[----:B0123--:R-:W2:Y:S01]  /*54e0*/  @P0 LDL.128 R4, [R1] ;  /* 0x0000000001040983 */ /* 0x00fea20000100c00 */
[----:B------:R-:W-:Y:S02]  /*54f0*/  MOV R0, 0x400 ;  /* 0x0000040000007802 */ /* 0x000fe40000000f00 */
[----:B------:R-:W-:Y:S01]  /*5500*/  LEA R66, R45, R66, 0x7 ;  /* 0x000000422d427211 */ /* 0x000fe200078e38ff */
        /* <DEDUP_REMOVED lines=14> */
.L_x_3761:
[----:B------:R-:W-:Y:S05]  /*55f0*/  BSYNC.RECONVERGENT B1 ;  /* 0x0000000000017941 */ /* 0x000fea0003800200 */
.L_x_3760:
        /* <DEDUP_REMOVED lines=8> */
.L_x_3763:
[----:B------:R-:W-:Y:S05]  /*5680*/  BSYNC.RECONVERGENT B1 ;  /* 0x0000000000017941 */ /* 0x000fea0003800200 */
.L_x_3762:
        /* <DEDUP_REMOVED lines=8> */
.L_x_3765:
[----:B------:R-:W-:Y:S05]  /*5710*/  BSYNC.RECONVERGENT B1 ;  /* 0x0000000000017941 */ /* 0x000fea0003800200 */
.L_x_3764:
[----:B------:R-:W-:Y:S05]  /*5720*/  @P1 BRA `(.L_x_3759) ;  /* 0x0000000000681947 */ /* 0x000fea0003800000 */
[----:B------:R-:W-:Y:S01]  /*5730*/  ISETP.NE.AND P0, PT, R70, 0x4, PT ;  /* 0x000000044600780c */ /* 0x000fe20003f05270 */
[----:B------:R-:W-:Y:S01]  /*5740*/  BSSY.RECONVERGENT B1, `(.L_x_3766) ;  /* 0x0000006000017945 */ /* 0x000fe20003800200 */
[----:B------:R-:W-:-:S04]  /*5750*/  LEA R66, R45, R66, 0x7 ;  /* 0x000000422d427211 */ /* 0x000fc800078e38ff */
[----:B------:R-:W-:-:S07]  /*5760*/  ISETP.GE.AND P1, PT, R66, UR8, PT ;  /* 0x0000000842007c0c */ /* 0x000fce000bf26270 */
[----:B------:R-:W-:Y:S06]  /*5770*/  @!P0 BRA `(.L_x_3767) ;  /* 0x0000000000088947 */ /* 0x000fec0003800000 */
[----:B012-4-:R-:W2:Y:S04]  /*5780*/  LDL.128 R4, [R1+0x40] ;  /* 0x0000400001047983 */ /* 0x017ea80000100c00 */
[----:B--2---:R3:W-:Y:S02]  /*5790*/  STS.128 [R0+0x2100], R4 ;  /* 0x0021000400007388 */ /* 0x0047e40000000c00 */
.L_x_3767:
[----:B------:R-:W-:Y:S05]  /*57a0*/  BSYNC.RECONVERGENT B1 ;  /* 0x0000000000017941 */ /* 0x000fea0003800200 */
.L_x_3766:
        /* <DEDUP_REMOVED lines=8> */
.L_x_3769:
[----:B------:R-:W-:Y:S05]  /*5830*/  BSYNC.RECONVERGENT B1 ;  /* 0x0000000000017941 */ /* 0x000fea0003800200 */
.L_x_3768:
[----:B------:R-:W-:Y:S05]  /*5840*/  @P1 BRA `(.L_x_3759) ;  /* 0x0000000000201947 */ /* 0x000fea0003800000 */
[----:B------:R-:W-:Y:S02]  /*5850*/  LEA R66, R45, R66, 0x7 ;  /* 0x000000422d427211 */ /* 0x000fe400078e38ff */
[C---:B------:R-:W-:Y:S02]  /*5860*/  ISETP.NE.AND P0, PT, R70.reuse, 0x7, PT ;  /* 0x000000074600780c */ /* 0x040fe40003f05270 */
[----:B------:R-:W-:Y:S02]  /*5870*/  ISETP.NE.AND P1, PT, R70, 0x6, PT ;  /* 0x000000064600780c */ /* 0x000fe40003f25270 */
[----:B------:R-:W-:-:S11]  /*5880*/  ISETP.GE.OR P0, PT, R66, UR8, !P0 ;  /* 0x0000000842007c0c */ /* 0x000fd6000c706670 */
[----:B------:R-:W2:Y:S04]  /*5890*/  @P1 LDL.128 R8, [R1+0x60] ;  /* 0x0000600001081983 */ /* 0x000ea80000100c00 */
[----:B01234-:R-:W2:Y:S04]  /*58a0*/  @!P0 LDL.128 R4, [R1+0x70] ;  /* 0x0000700001048983 */ /* 0x01fea80000100c00 */
[----:B------:R0:W-:Y:S04]  /*58b0*/  @P1 STS.128 [R0+0x3180], R8 ;  /* 0x0031800800001388 */ /* 0x0001e80000000c00 */
[----:B--2---:R0:W-:Y:S02]  /*58c0*/  @!P0 STS.128 [R0+0x39c0], R4 ;  /* 0x0039c00400008388 */ /* 0x0041e40000000c00 */
.L_x_3759:
[----:B------:R-:W-:Y:S05]  /*58d0*/  BSYNC.RECONVERGENT B0 ;  /* 0x0000000000007941 */ /* 0x000fea0003800200 */
.L_x_3758:
        /* <DEDUP_REMOVED lines=27> */
.L_x_3771:
[----:B------:R-:W-:Y:S05]  /*5a90*/  BSYNC.RECONVERGENT B0 ;  /* 0x0000000000007941 */ /* 0x000fea0003800200 */
.L_x_3770:
[----:B------:R-:W-:Y:S04]  /*5aa0*/  BSSY.RECONVERGENT B1, `(.L_x_3772) ;  /* 0x000001d000017945 */ /* 0x000fe80003800200 */
[----:B------:R-:W-:Y:S04]  /*5ab0*/  BSSY.RELIABLE B0, `(.L_x_3773) ;  /* 0x0000016000007945 */ /* 0x000fe80003800100 */
[----:B------:R-:W-:Y:S05]  /*5ac0*/  @P2 BRA `(.L_x_3774) ;  /* 0x00000000000c2947 */ /* 0x000fea0003800000 */
[----:B------:R1:W5:Y:S04]  /*5ad0*/  LDL R10, [R6+0x4] ;  /* 0x00000400060a7983 */ /* 0x0003680000100800 */
[----:B------:R1:W5:Y:S01]  /*5ae0*/  LDL.64 R12, [R6+0x8] ;  /* 0x00000800060c7983 */ /* 0x0003620000100a00 */
[----:B------:R-:W-:Y:S05]  /*5af0*/  BRA `(.L_x_3775) ;  /* 0x0000000000247947 */ /* 0x000fea0003800000 */
.L_x_3774:
        /* <DEDUP_REMOVED lines=9> */
.L_x_3775:
        /* <DEDUP_REMOVED lines=8> */
.L_x_3776:
[----:B------:R-:W-:Y:S05]  /*5c10*/  BSYNC.RELIABLE B0 ;  /* 0x0000000000007941 */ /* 0x000fea0003800100 */
.L_x_3773:
[----:B------:R-:W2:Y:S02]  /*5c20*/  LDS.128 R16, [R71+0x630] ;  /* 0x0006300047107984 */ /* 0x000ea40000000c00 */
[----:B--2---:R-:W-:Y:S01]  /*5c30*/  FADD R10, R17, R10 ;  /* 0x0000000a110a7221 */ /* 0x004fe20000000000 */
[----:B------:R-:W-:Y:S01]  /*5c40*/  FADD R8, R16, R8 ;  /* 0x0000000810087221 */ /* 0x000fe20000000000 */
[----:B------:R-:W-:Y:S01]  /*5c50*/  FADD R12, R18, R12 ;  /* 0x0000000c120c7221 */ /* 0x000fe20000000000 */
[----:B------:R-:W-:-:S07]  /*5c60*/  FADD R13, R19, R13 ;  /* 0x0000000d130d7221 */ /* 0x000fce0000000000 */
.L_x_3777:
[----:B------:R-:W-:Y:S05]  /*5c70*/  BSYNC.RECONVERGENT B1 ;  /* 0x0000000000017941 */ /* 0x000fea0003800200 */
.L_x_3772:
        /* <DEDUP_REMOVED lines=19> */
.L_x_3779:
[----:B0-----:R-:W-:Y:S01]  /*5db0*/  MOV R9, R10 ;  /* 0x0000000a00097202 */ /* 0x001fe20000000f00 */
[----:B------:R-:W-:Y:S01]  /*5dc0*/  IMAD.MOV.U32 R10, RZ, RZ, R12 ;  /* 0x000000ffff0a7224 */ /* 0x000fe200078e000c */
[----:B------:R-:W-:-:S05]  /*5dd0*/  MOV R11, R13 ;  /* 0x0000000d000b7202 */ /* 0x000fca0000000f00 */
[----:B------:R3:W-:Y:S02]  /*5de0*/  STG.E.128 desc[UR6][R2.64], R8 ;  /* 0x0000000802007986 */ /* 0x0007e4000c101d06 */
.L_x_3780:
[----:B------:R-:W-:Y:S05]  /*5df0*/  BSYNC.RECONVERGENT B1 ;  /* 0x0000000000017941 */ /* 0x000fea0003800200 */
.L_x_3778:
        /* <DEDUP_REMOVED lines=15> */
.L_x_3782:
[----:B------:R-:W-:Y:S05]  /*5ef0*/  BSYNC.RECONVERGENT B1 ;  /* 0x0000000000017941 */ /* 0x000fea0003800200 */
.L_x_3781:
[----:B------:R-:W-:Y:S04]  /*5f00*/  BSSY.RECONVERGENT B1, `(.L_x_3783) ;  /* 0x000001d000017945 */ /* 0x000fe80003800200 */
[----:B------:R-:W-:Y:S04]  /*5f10*/  BSSY.RELIABLE B2, `(.L_x_3784) ;  /* 0x0000016000027945 */ /* 0x000fe80003800100 */
[----:B------:R-:W-:Y:S05]  /*5f20*/  @P2 BRA `(.L_x_3785) ;  /* 0x00000000000c2947 */ /* 0x000fea0003800000 */
[----:B------:R4:W5:Y:S04]  /*5f30*/  LDL R10, [R6+0x44] ;  /* 0x00004400060a7983 */ /* 0x0009680000100800 */
[----:B--2---:R4:W5:Y:S01]  /*5f40*/  LDL.64 R12, [R6+0x48] ;  /* 0x00004800060c7983 */ /* 0x0049620000100a00 */
[----:B------:R-:W-:Y:S05]  /*5f50*/  BRA `(.L_x_3786) ;  /* 0x0000000000247947 */ /* 0x000fea0003800000 */
.L_x_3785:
        /* <DEDUP_REMOVED lines=9> */
.L_x_3786:
        /* <DEDUP_REMOVED lines=8> */
.L_x_3787:
[----:B------:R-:W-:Y:S05]  /*6070*/  BSYNC.RELIABLE B2 ;  /* 0x0000000000027941 */ /* 0x000fea0003800100 */
.L_x_3784:
[----:B------:R-:W2:Y:S02]  /*6080*/  LDS.128 R16, [R71+0x2730] ;  /* 0x0027300047107984 */ /* 0x000ea40000000c00 */
[----:B--2---:R-:W-:Y:S01]  /*6090*/  FADD R10, R17, R10 ;  /* 0x0000000a110a7221 */ /* 0x004fe20000000000 */
[----:B------:R-:W-:Y:S01]  /*60a0*/  FADD R8, R16, R8 ;  /* 0x0000000810087221 */ /* 0x000fe20000000000 */
[----:B------:R-:W-:Y:S01]  /*60b0*/  FADD R12, R18, R12 ;  /* 0x0000000c120c7221 */ /* 0x000fe20000000000 */
[----:B------:R-:W-:-:S07]  /*60c0*/  FADD R13, R19, R13 ;  /* 0x0000000d130d7221 */ /* 0x000fce0000000000 */
.L_x_3788:
[----:B------:R-:W-:Y:S05]  /*60d0*/  BSYNC.RECONVERGENT B1 ;  /* 0x0000000000017941 */ /* 0x000fea0003800200 */
.L_x_3783:
[----:B------:R-:W-:Y:S05]  /*60e0*/  WARPSYNC.ALL ;  /* 0x0000000000007948 */ /* 0x000fea0003800000 */
[----:B------:R-:W-:Y:S01]  /*60f0*/  IMAD R3, R69, UR8, R0 ;  /* 0x0000000845037c24 */ /* 0x000fe2000f8e0200 */
[----:B------:R-:W-:Y:S01]  /*6100*/  IADD3 R0, PT, PT, -R0, UR8, RZ ;  /* 0x0000000800007c10 */ /* 0x000fe2000fffe1ff */
[----:B01-34-:R-:W-:Y:S01]  /*6110*/  IMAD.MOV.U32 R6, RZ, RZ, R12 ;  /* 0x000000ffff067224 */ /* 0x01bfe200078e000c */
[----:B------:R-:W-:Y:S01]  /*6120*/  MOV R7, R13 ;  /* 0x0000000d00077202 */ /* 0x000fe20000000f00 */
[----:B------:R-:W-:Y:S01]  /*6130*/  IMAD.WIDE.U32 R2, R3, 0x4, R4 ;  /* 0x0000000403027825 */ /* 0x000fe200078e0004 */
[----:B------:R-:W-:-:S02]  /*6140*/  MOV R4, R8 ;  /* 0x0000000800047202 */ /* 0x000fc40000000f00 */
        /* <DEDUP_REMOVED lines=15> */
        .weak           $__internal_37_$__cuda_sm20_rcp_rn_f32_slowpath
        .type           $__internal_37_$__cuda_sm20_rcp_rn_f32_slowpath,@function
        .size           $__internal_37_$__cuda_sm20_rcp_rn_f32_slowpath,(.L_x_5090 - $__internal_37_$__cuda_sm20_rcp_rn_f32_slowpath)
$__internal_37_$__cuda_sm20_rcp_rn_f32_slowpath:
        /* <DEDUP_REMOVED lines=16> */
.L_x_3789:
        /* <DEDUP_REMOVED lines=33> */
.L_x_3791:
[----:B------:R0:W1:Y:S02]  /*6550*/  MUFU.RCP R4, R0 ;  /* 0x0000000000047308 */ /* 0x0000640000001000 */
.L_x_3790:
[----:B-1-3--:R-:W-:Y:S01]  /*6560*/  MOV R61, R4 ;  /* 0x00000004003d7202 */ /* 0x00afe20000000f00 */
[----:B------:R-:W-:Y:S01]  /*6570*/  IMAD.MOV.U32 R4, RZ, RZ, R47 ;  /* 0x000000ffff047224 */ /* 0x000fe200078e002f */
[----:B------:R-:W-:-:S04]  /*6580*/  MOV R5, 0x0 ;  /* 0x0000000000057802 */ /* 0x000fc80000000f00 */
[----:B0-2---:R-:W-:Y:S05]  /*6590*/  RET.REL.NODEC R4 `(_ZN18transformer_engine13normalization26rmsnorm_bwd_general_kernelINS0_13Kernel_traitsI6__halffS3_fjLj1024ELj1ELj4ELj1ELj16ENS0_18Kernel_traits_baseILj1024ES3_fS3_fjLj128EEEEELb0EEEvNS0_20BackwardKernelParamsE) ;  /* 0xffffff9804987950 */ /* 0x005fea0003c3ffff */
.L_x_3792:
        /* <DEDUP_REMOVED lines=14> */
.L_x_5090:


//--------------------- .text._ZN18transformer_engine13normalization26rmsnorm_bwd_general_kernelINS0_13Kernel_traitsI6__halfS3_S3_fjLj1024ELj1ELj4ELj1ELj16ENS0_18Kernel_traits_baseILj1024ES3_S3_S3_fjLj128EEEEELb0EEEvNS0_20BackwardKernelParamsE --------------------------
	.section	.text._ZN18transformer_engine13normalization26rmsnorm_bwd_general_kernelINS0_13Kernel_traitsI6__halfS3_S3_fjLj1024ELj1ELj4ELj1ELj16ENS0_18Kernel_traits_baseILj1024ES3_S3_S3_fjLj128EEEEELb0EEEvNS0_20BackwardKernelParamsE,"ax",@progbits
	.align	128
        .global         _ZN18transformer_engine13normalization26rmsnorm_bwd_general_kernelINS0_13Kernel_traitsI6__halfS3_S3_fjLj1024ELj1ELj4ELj1ELj16ENS0_18Kernel_traits_baseILj1024ES3_S3_S3_fjLj128EEEEELb0EEEvNS0_20BackwardKernelParamsE
        .type           _ZN18transformer_engine13normalization26rmsnorm_bwd_general_kernelINS0_13Kernel_traitsI6__halfS3_S3_fjLj1024ELj1ELj4ELj1ELj16ENS0_18Kernel_traits_baseILj1024ES3_S3_S3_fjLj128EEEEELb0EEEvNS0_20BackwardKernelParamsE,@function
        .size           _ZN18transformer_engine13normalization26rmsnorm_bwd_general_kernelINS0_13Kernel_traitsI6__halfS3_S3_fjLj1024ELj1ELj4ELj1ELj16ENS0_18Kernel_traits_baseILj1024ES3_S3_S3_fjLj128EEEEELb0EEEvNS0_20BackwardKernelParamsE,(.L_x_5091 - _ZN18transformer_engine13normalization26rmsnorm_bwd_general_kernelINS0_13Kernel_traitsI6__halfS3_S3_fjLj1024ELj1ELj4ELj1ELj16ENS0_18Kernel_traits_baseILj1024ES3_S3_S3_fjLj128EEEEELb0EEEvNS0_20BackwardKernelParamsE)
        .other          _ZN18transformer_engine13normalization26rmsnorm_bwd_general_kernelINS0_13Kernel_traitsI6__halfS3_S3_fjLj1024ELj1ELj4ELj1ELj16ENS0_18Kernel_traits_baseILj1024ES3_S3_S3_fjLj128EEEEELb0EEEvNS0_20BackwardKernelParamsE,@"STO_CUDA_ENTRY STV_DEFAULT"
_ZN18transformer_engine13normalization26rmsnorm_bwd_general_kernelINS0_13Kernel_traitsI6__halfS3_S3_fjLj1024ELj1ELj4ELj1ELj16ENS0_18Kernel_traits_baseILj1024ES3_S3_S3_fjLj128EEEEELb0EEEvNS0_20BackwardKernelParamsE:
.text._ZN18transformer_engine13normalization26rmsnorm_bwd_general_kernelINS0_13Kernel_traitsI6__halfS3_S3_fjLj1024ELj1ELj4ELj1ELj16ENS0_18Kernel_traits_baseILj1024ES3_S3_S3_fjLj128EEEEELb0EEEvNS0_20BackwardKernelParamsE:
[----:B------:R-:W0:Y:S01]  /*0000*/  LDC R1, c[0x0][0x37c] ;  /* 0x0000df00ff017b82 */ /* 0x000e220000000800 */
[----:B------:R-:W1:Y:S07]  /*0010*/  LDCU UR14, c[0x0][0x384] ;  /* 0x00007080ff0e77ac */ /* 0x000e6e0008000800 */
[----:B------:R-:W2:Y:S01]  /*0020*/  S2UR UR5, SR_CTAID.X ;  /* 0x00000000000579c3 */ /* 0x000ea20000002500 */
[----:B------:R-:W3:Y:S01]  /*0030*/  S2R R7, SR_CTAID.X ;  /* 0x0000000000077919 */ /* 0x000ee20000002500 */
[----:B0-----:R-:W-:Y:S01]  /*0040*/  IADD3 R1, PT, PT, R1, -0x80, RZ ;  /* 0xffffff8001017810 */ /* 0x001fe20007ffe0ff */
[----:B------:R-:W0:Y:S01]  /*0050*/  LDCU UR15, c[0x0][0x38c] ;  /* 0x00007180ff0f77ac */ /* 0x000e220008000800 */
[----:B------:R-:W-:Y:S01]  /*0060*/  BSSY.RECONVERGENT B0, `(.L_x_3793) ;  /* 0x00000ee000007945 */ /* 0x000fe20003800200 */
[----:B------:R-:W4:Y:S01]  /*0070*/  S2R R85, SR_TID.X ;  /* 0x0000000000557919 */ /* 0x000f220000002100 */
[----:B------:R-:W-:Y:S01]  /*0080*/  R2UR UR18, R1 ;  /* 0x00000000011272ca */ /* 0x000fe200000e0000 */
[----:B------:R-:W0:Y:S01]  /*0090*/  LDCU.64 UR12, c[0x0][0x358] ;  /* 0x00006b00ff0c77ac */ /* 0x000e220008000a00 */
        /* <DEDUP_REMOVED lines=13> */
[----:B-1----:R-:W-:Y:S01]  /*0170*/  HFMA2 R2, -RZ, RZ, 0, 0 ;  /* 0x00000000ff027431 */ /* 0x002fe200000001ff */
[C---:B-----5:R-:W-:Y:S01]  /*0180*/  R2UR UR7, R3.reuse ;  /* 0x00000000030772ca */ /* 0x060fe200000e0000 */
[----:B------:R-:W-:-:S03]  /*0190*/  IMAD R4, R3, UR14, RZ ;  /* 0x0000000e03047c24 */ /* 0x000fc6000f8e02ff */
[----:B------:R-:W-:Y:S01]  /*01a0*/  R2UR UR6, R2 ;  /* 0x00000000020672ca */ /* 0x000fe200000e0000 */
[----:B------:R-:W-:-:S12]  /*01b0*/  IMAD.MOV R5, RZ, RZ, -R4 ;  /* 0x000000ffff057224 */ /* 0x000fd800078e0a04 */
[----:B------:R-:W-:Y:S01]  /*01c0*/  IMAD.HI.U32 R5, R3, R5, UR6 ;  /* 0x0000000603057e27 */ /* 0x000fe2000f8e0005 */
[----:B----4-:R-:W-:-:S04]  /*01d0*/  LOP3.LUT R3, R85, 0x1f, RZ, 0xc0, !PT ;  /* 0x0000001f55037812 */ /* 0x010fc800078ec0ff */
[----:B------:R-:W-:-:S13]  /*01e0*/  R2UR UR4, R5 ;  /* 0x00000000050472ca */ /* 0x000fda00000e0000 */
[----:B--2---:R-:W-:-:S06]  /*01f0*/  UIMAD.WIDE.U32 UR4, UR4, UR5, URZ ;  /* 0x00000005040472a5 */ /* 0x004fcc000f8e00ff */
[----:B------:R-:W-:-:S05]  /*0200*/  IADD3 R0, PT, PT, RZ, -UR5, RZ ;  /* 0x80000005ff007c10 */ /* 0x000fca000fffe0ff */
        /* <DEDUP_REMOVED lines=12> */
[----:B------:R-:W-:-:S05]  /*02d0*/  IADD3 R2, PT, PT, RZ, -UR5, RZ ;  /* 0x80000005ff027c10 */ /* 0x000fca000fffe0ff */
[----:B------:R-:W-:-:S04]  /*02e0*/  IMAD R2, R2, UR14, R7 ;  /* 0x0000000e02027c24 */ /* 0x000fc8000f8e0207 */
[----:B------:R-:W-:-:S05]  /*02f0*/  IMAD R42, R2, 0x20, R3 ;  /* 0x00000020022a7824 */ /* 0x000fca00078e0203 */
[----:B------:R-:W-:-:S04]  /*0300*/  SHF.L.U32 R42, R42, 0x3, RZ ;  /* 0x000000032a2a7819 */ /* 0x000fc800000006ff */
        /* <DEDUP_REMOVED lines=11> */
.L_x_3796:
        /* <DEDUP_REMOVED lines=28> */
.L_x_3797:
[----:B------:R-:W-:Y:S05]  /*0580*/  BSYNC.RECONVERGENT B1 ;  /* 0x0000000000017941 */ /* 0x000fea0003800200 */
.L_x_3795:
[----:B------:R-:W-:Y:S02]  /*0590*/  IMAD.U32 R13, RZ, RZ, UR14 ;  /* 0x0000000eff0d7e24 */ /* 0x000fe4000f8e00ff */
        /* <DEDUP_REMOVED lines=19> */
.L_x_3799:
        /* <DEDUP_REMOVED lines=28> */
.L_x_3800:
[----:B------:R-:W-:Y:S05]  /*0890*/  BSYNC.RECONVERGENT B1 ;  /* 0x0000000000017941 */ /* 0x000fea0003800200 */
.L_x_3798:
        /* <DEDUP_REMOVED lines=20> */
.L_x_3802:
        /* <DEDUP_REMOVED lines=28> */
.L_x_3803:
[----:B------:R-:W-:Y:S05]  /*0ba0*/  BSYNC.RECONVERGENT B1 ;  /* 0x0000000000017941 */ /* 0x000fea0003800200 */
.L_x_3801:
        /* <DEDUP_REMOVED lines=20> */
.L_x_3805:
        /* <DEDUP_REMOVED lines=28> */
.L_x_3806:
[----:B------:R-:W-:Y:S05]  /*0eb0*/  BSYNC.RECONVERGENT B1 ;  /* 0x0000000000017941 */ /* 0x000fea0003800200 */
.L_x_3804:
        /* <DEDUP_REMOVED lines=8> */
.L_x_3794:
[----:B------:R-:W-:Y:S05]  /*0f40*/  BSYNC.RECONVERGENT B0 ;  /* 0x0000000000007941 */ /* 0x000fea0003800200 */
.L_x_3793:
        /* <DEDUP_REMOVED lines=13> */
[----:B0-----:R-:W-:Y:S02]  /*1020*/  CS2R R4, SRZ ;  /* 0x0000000000047805 */ /* 0x001fe4000001ff00 */
[----:B------:R-:W-:Y:S02]  /*1030*/  CS2R R22, SRZ ;  /* 0x0000000000167805 */ /* 0x000fe4000001ff00 */
[----:B------:R-:W-:Y:S02]  /*1040*/  CS2R R20, SRZ ;  /* 0x0000000000147805 */ /* 0x000fe4000001ff00 */
[----:B------:R-:W-:Y:S01]  /*1050*/  CS2R R18, SRZ ;  /* 0x0000000000127805 */ /* 0x000fe2000001ff00 */
[----:B-1----:R-:W-:-:S09]  /*1060*/  UISETP.GE.AND UP0, UPT, UR6, UR4, UPT ;  /* 0x000000040600728c */ /* 0x002fd2000bf06270 */
[----:B------:R-:W-:Y:S05]  /*1070*/  BRA.U UP0, `(.L_x_3807) ;  /* 0x0000004100687547 */ /* 0x000fea000b800000 */
[----:B------:R-:W0:Y:S01]  /*1080*/  LDCU.U8 UR4, c[0x0][0x3c0] ;  /* 0x00007800ff0477ac */ /* 0x000e220008000000 */
[----:B------:R-:W-:Y:S01]  /*1090*/  I2FP.F32.S32 R16, UR15 ;  /* 0x0000000f00107c45 */ /* 0x000fe20008201400 */
[----:B------:R-:W-:Y:S01]  /*10a0*/  IMAD.U32 R37, RZ, RZ, UR14 ;  /* 0x0000000eff257e24 */ /* 0x000fe2000f8e00ff */
[----:B------:R-:W-:Y:S01]  /*10b0*/  LOP3.LUT R3, RZ, R3, RZ, 0x33, !PT ;  /* 0x00000003ff037212 */ /* 0x000fe200078e33ff */
[----:B------:R-:W-:-:S04]  /*10c0*/  IMAD.U32 R43, RZ, RZ, UR14 ;  /* 0x0000000eff2b7e24 */ /* 0x000fc8000f8e00ff */
[----:B------:R-:W-:-:S05]  /*10d0*/  VIADD R3, R3, UR14 ;  /* 0x0000000e03037c36 */ /* 0x000fca0008000000 */
[----:B------:R-:W-:-:S04]  /*10e0*/  LEA.HI R3, R3, 0x1, RZ, 0x1b ;  /* 0x0000000103037811 */ /* 0x000fc800078fd8ff */
[----:B------:R-:W-:Y:S02]  /*10f0*/  LOP3.LUT R39, R3, 0x3, RZ, 0xc0, !PT ;  /* 0x0000000303277812 */ /* 0x000fe400078ec0ff */
[----:B0-----:R-:W-:-:S04]  /*1100*/  ISETP.NE.AND P0, PT, RZ, UR4, PT ;  /* 0x00000004ff007c0c */ /* 0x001fc8000bf05270 */
[----:B------:R-:W-:-:S05]  /*1110*/  FSEL R45, RZ, 1, !P0 ;  /* 0x3f800000ff2d7808 */ /* 0x000fca0004000000 */
[C---:B------:R-:W-:Y:S01]  /*1120*/  FADD R83, R45.reuse, R36 ;  /* 0x000000242d537221 */ /* 0x040fe20000000000 */
[----:B------:R-:W-:Y:S01]  /*1130*/  IADD3 R36, PT, PT, R16, 0x1800000, RZ ;  /* 0x0180000010247810 */ /* 0x000fe20007ffe0ff */
[----:B------:R-:W-:Y:S01]  /*1140*/  FADD R77, R45, R44 ;  /* 0x0000002c2d4d7221 */ /* 0x000fe20000000000 */
[----:B------:R-:W-:Y:S01]  /*1150*/  LEA R44, R37, R42, 0x8 ;  /* 0x0000002a252c7211 */ /* 0x000fe200078e40ff */
[C---:B------:R-:W-:Y:S01]  /*1160*/  FADD R81, R45.reuse, R38 ;  /* 0x000000262d517221 */ /* 0x040fe20000000000 */
[----:B------:R-:W-:Y:S01]  /*1170*/  LOP3.LUT R36, R36, 0x7f800000, RZ, 0xc0, !PT ;  /* 0x7f80000024247812 */ /* 0x000fe200078ec0ff */
[----:B------:R-:W-:Y:S01]  /*1180*/  FADD R75, R45, R46 ;  /* 0x0000002e2d4b7221 */ /* 0x000fe20000000000 */
[----:B------:R-:W-:Y:S01]  /*1190*/  MOV R38, UR14 ;  /* 0x0000000e00267c02 */ /* 0x000fe20008000f00 */
[----:B------:R-:W-:Y:S01]  /*11a0*/  IMAD R43, R43, 0x100, R44 ;  /* 0x000001002b2b7824 */ /* 0x000fe200078e022c */
[----:B------:R-:W-:Y:S01]  /*11b0*/  ISETP.GT.U32.AND P0, PT, R36, 0x1ffffff, PT ;  /* 0x01ffffff2400780c */ /* 0x000fe20003f04070 */
[C---:B------:R-:W-:Y:S01]  /*11c0*/  FADD R73, R45.reuse, R48 ;  /* 0x000000302d497221 */ /* 0x040fe20000000000 */
[C---:B------:R-:W-:Y:S01]  /*11d0*/  FADD R63, R45.reuse, R50 ;  /* 0x000000322d3f7221 */ /* 0x040fe20000000000 */
        /* <DEDUP_REMOVED lines=30> */
[----:B------:R-:W-:Y:S01]  /*13c0*/  IADD3 R37, PT, PT, -R41, UR15, RZ ;  /* 0x0000000f29257c10 */ /* 0x000fe2000fffe1ff */
[----:B------:R-:W-:Y:S06]  /*13d0*/  @P0 BRA `(.L_x_3808) ;  /* 0x0000000000100947 */ /* 0x000fec0003800000 */
[----:B------:R-:W-:-:S07]  /*13e0*/  MOV R69, 0x1400 ;  /* 0x0000140000457802 */ /* 0x000fce0000000f00 */
[----:B------:R-:W-:Y:S05]  /*13f0*/  CALL.REL.NOINC `($__internal_38_$__cuda_sm20_rcp_rn_f32_slowpath) ;  /* 0x0000004400d07944 */ /* 0x000fea0003c00000 */
[----:B------:R-:W-:Y:S01]  /*1400*/  IMAD.MOV.U32 R36, RZ, RZ, R16 ;  /* 0x000000ffff247224 */ /* 0x000fe200078e0010 */
[----:B------:R-:W-:Y:S06]  /*1410*/  BRA `(.L_x_3809) ;  /* 0x0000000000107947 */ /* 0x000fec0003800000 */
.L_x_3808:
[----:B------:R-:W0:Y:S02]  /*1420*/  MUFU.RCP R3, R16 ;  /* 0x0000001000037308 */ /* 0x000e240000001000 */
[----:B0-----:R-:W-:-:S04]  /*1430*/  FFMA R36, R16, R3, -1 ;  /* 0xbf80000010247423 */ /* 0x001fc80000000003 */
[----:B------:R-:W-:-:S04]  /*1440*/  FADD.FTZ R36, -R36, -RZ ;  /* 0x800000ff24247221 */ /* 0x000fc80000010100 */
[----:B------:R-:W-:-:S07]  /*1450*/  FFMA R36, R3, R36, R3 ;  /* 0x0000002403247223 */ /* 0x000fce0000000003 */
.L_x_3809:
[----:B------:R-:W-:Y:S01]  /*1460*/  MOV R16, RZ ;  /* 0x000000ff00107202 */ /* 0x000fe20000000f00 */
[----:B------:R-:W-:-:S06]  /*1470*/  UMOV UR4, URZ ;  /* 0x000000ff00047c82 */ /* 0x000fcc0008000000 */
.L_x_3858:
[----:B0-----:R-:W0:Y:S01]  /*1480*/  LDCU UR17, c[0x0][0x388] ;  /* 0x00007100ff1177ac */ /* 0x001e220008000800 */
[----:B------:R-:W-:Y:S02]  /*1490*/  VIADD R88, R0, UR6 ;  /* 0x0000000600587c36 */ /* 0x000fe40008000000 */
[----:B-----5:R-:W-:Y:S01]  /*14a0*/  HFMA2 R86, -RZ, RZ, 0, 0 ;  /* 0x00000000ff567431 */ /* 0x020fe200000001ff */
[----:B-1----:R-:W1:Y:S02]  /*14b0*/  LDCU UR15, c[0x0][0x38c] ;  /* 0x00007180ff0f77ac */ /* 0x002e640008000800 */
[----:B0-----:R-:W-:-:S13]  /*14c0*/  ISETP.GE.AND P0, PT, R88, UR17, PT ;  /* 0x0000001158007c0c */ /* 0x001fda000bf06270 */
[----:B--23--:R-:W0:Y:S01]  /*14d0*/  @!P0 LDC.64 R64, c[0x0][0x3a0] ;  /* 0x0000e800ff408b82 */ /* 0x00ce220000000a00 */
[----:B------:R-:W-:-:S05]  /*14e0*/  LOP3.LUT R135, R85, 0x1f, RZ, 0xc0, !PT ;  /* 0x0000001f55877812 */ /* 0x000fca00078ec0ff */
[----:B------:R-:W-:-:S05]  /*14f0*/  IMAD R133, R2, 0x20, R135 ;  /* 0x0000002002857824 */ /* 0x000fca00078e0287 */
[----:B------:R-:W-:Y:S01]  /*1500*/  SHF.L.U32 R133, R133, 0x3, RZ ;  /* 0x0000000385857819 */ /* 0x000fe200000006ff */
[----:B0-----:R-:W-:-:S05]  /*1510*/  @!P0 IMAD.WIDE R64, R88, 0x4, R64 ;  /* 0x0000000458408825 */ /* 0x001fca00078e0240 */
[----:B------:R0:W5:Y:S01]  /*1520*/  @!P0 LDG.E R86, desc[UR12][R64.64] ;  /* 0x0000000c40568981 */ /* 0x000162000c1e1900 */
[----:B-1----:R-:W-:Y:S01]  /*1530*/  ISETP.GE.AND P0, PT, R133, UR15, PT ;  /* 0x0000000f85007c0c */ /* 0x002fe2000bf06270 */
[----:B------:R-:W-:Y:S01]  /*1540*/  BSSY.RECONVERGENT B0, `(.L_x_3810) ;  /* 0x0000220000007945 */ /* 0x000fe20003800200 */
        /* <DEDUP_REMOVED lines=40> */
.L_x_3813:
[----:B------:R-:W5:Y:S02]  /*17d0*/  LDG.E.128 R68, desc[UR12][R68.64] ;  /* 0x0000000c44447981 */ /* 0x000f64000c1e1d00 */
.L_x_3814:
[----:B------:R-:W-:Y:S05]  /*17e0*/  BSYNC.RECONVERGENT B1 ;  /* 0x0000000000017941 */ /* 0x000fea0003800200 */
.L_x_3812:
        /* <DEDUP_REMOVED lines=34> */
.L_x_3816:
[----:B------:R-:W5:Y:S02]  /*1a10*/  LDG.E.128 R16, desc[UR12][R16.64] ;  /* 0x0000000c10107981 */ /* 0x000f64000c1e1d00 */
.L_x_3817:
[----:B------:R-:W-:Y:S05]  /*1a20*/  BSYNC.RECONVERGENT B1 ;  /* 0x0000000000017941 */ /* 0x000fea0003800200 */
.L_x_3815:
[----:B------:R-:W2:Y:S04]  /*1a30*/  LDL.128 R64, [R1] ;  /* 0x0000000001407983 */ /* 0x000ea80000100c00 */
[----:B------:R-:W3:Y:S01]  /*1a40*/  LDL.128 R20, [R1+0x10] ;  /* 0x0000100001147983 */ /* 0x000ee20000100c00 */
[--C-:B-----5:R-:W-:Y:S01]  /*1a50*/  HADD2.F32 R3, -RZ, R68.reuse.H0_H0 ;  /* 0x20000044ff037230 */ /* 0x120fe20000004100 */
[----:B------:R-:W-:Y:S01]  /*1a60*/  ISETP.GE.AND P1, PT, R44, UR15, PT ;  /* 0x0000000f2c007c0c */ /* 0x000fe2000bf26270 */
[----:B------:R-:W-:Y:S02]  /*1a70*/  HADD2.F32 R151, -RZ, R69.H1_H1 ;  /* 0x30000045ff977230 */ /* 0x000fe40000004100 */
[----:B------:R-:W-:Y:S02]  /*1a80*/  HADD2.F32 R107, -RZ, R68.H1_H1 ;  /* 0x30000044ff6b7230 */ /* 0x000fe40000004100 */
[----:B------:R-:W-:Y:S01]  /*1a90*/  FMUL R3, R3, R86 ;  /* 0x0000005603037220 */ /* 0x000fe20000400000 */
[----:B------:R-:W-:-:S02]  /*1aa0*/  HADD2.F32 R99, -RZ, R16.H0_H0 ;  /* 0x20000010ff637230 */ /* 0x000fc40000004100 */
[-C--:B------:R-:W-:Y:S01]  /*1ab0*/  FMUL R110, R151, R86.reuse ;  /* 0x00000056976e7220 */ /* 0x080fe20000400000 */
[----:B------:R-:W-:Y:S02]  /*1ac0*/  HADD2.F32 R131, -RZ, R69.H0_H0 ;  /* 0x20000045ff837230 */ /* 0x000fe40000004100 */
[-C--:B------:R-:W-:Y:S01]  /*1ad0*/  FMUL R96, R107, R86.reuse ;  /* 0x000000566b607220 */ /* 0x080fe20000400000 */
[----:B------:R-:W-:Y:S02]  /*1ae0*/  HADD2.F32 R127, -RZ, R71.H0_H0 ;  /* 0x20000047ff7f7230 */ /* 0x000fe40000004100 */
[----:B------:R-:W-:Y:S01]  /*1af0*/  FMUL R112, R84, R99 ;  /* 0x0000006354707220 */ /* 0x000fe20000400000 */
[----:B------:R-:W-:Y:S02]  /*1b00*/  HADD2.F32 R134, -RZ, R17.H1_H1 ;  /* 0x30000011ff867230 */ /* 0x000fe40000004100 */
[--C-:B------:R-:W-:Y:S02]  /*1b10*/  HADD2.F32 R129, -RZ, R70.reuse.H0_H0 ;  /* 0x20000046ff817230 */ /* 0x100fe40000004100 */
[----:B------:R-:W-:Y:S01]  /*1b20*/  FMUL R127, R127, R86 ;  /* 0x000000567f7f7220 */ /* 0x000fe20000400000 */
[----:B------:R-:W-:-:S02]  /*1b30*/  HADD2.F32 R69, -RZ, R70.H1_H1 ;  /* 0x30000046ff457230 */ /* 0x000fc40000004100 */
[----:B------:R-:W-:Y:S02]  /*1b40*/  HADD2.F32 R71, -RZ, R71.H1_H1 ;  /* 0x30000047ff477230 */ /* 0x000fe40000004100 */
[-C--:B------:R-:W-:Y:S01]  /*1b50*/  FMUL R129, R129, R86.reuse ;  /* 0x0000005681817220 */ /* 0x080fe20000400000 */
[----:B------:R-:W-:Y:S02]  /*1b60*/  HADD2.F32 R120, -RZ, R16.H1_H1 ;  /* 0x30000010ff787230 */ /* 0x000fe40000004100 */
[----:B------:R-:W-:Y:S01]  /*1b70*/  FMUL R136, R69, R86 ;  /* 0x0000005645887220 */ /* 0x000fe20000400000 */
[--C-:B------:R-:W-:Y:S02]  /*1b80*/  HADD2.F32 R153, -RZ, R19.reuse.H0_H0 ;  /* 0x20000013ff997230 */ /* 0x100fe40000004100 */
[----:B------:R-:W-:Y:S02]  /*1b90*/  HADD2.F32 R70, -RZ, R19.H1_H1 ;  /* 0x30000013ff467230 */ /* 0x000fe40000004100 */
[----:B------:R-:W-:Y:S01]  /*1ba0*/  FMUL R107, R83, R120 ;  /* 0x00000078536b7220 */ /* 0x000fe20000400000 */
[----:B------:R-:W-:-:S02]  /*1bb0*/  HADD2.F32 R155, -RZ, R17.H0_H0 ;  /* 0x20000011ff9b7230 */ /* 0x000fc40000004100 */
[----:B------:R-:W-:Y:S01]  /*1bc0*/  FMUL R150, R78, R153 ;  /* 0x000000994e967220 */ /* 0x000fe20000400000 */
[--C-:B------:R-:W-:Y:S02]  /*1bd0*/  HADD2.F32 R149, -RZ, R18.reuse.H0_H0 ;  /* 0x20000012ff957230 */ /* 0x100fe40000004100 */
[----:B------:R-:W-:-:S03]  /*1be0*/  HADD2.F32 R68, -RZ, R18.H1_H1 ;  /* 0x30000012ff447230 */ /* 0x000fc60000004100 */
[----:B------:R-:W-:Y:S02]  /*1bf0*/  FMUL R152, R80, R149 ;  /* 0x0000009550987220 */ /* 0x000fe40000400000 */
[----:B------:R-:W-:Y:S01]  /*1c00*/  FMUL R151, R79, R68 ;  /* 0x000000444f977220 */ /* 0x000fe20000400000 */
[----:B--2---:R-:W-:Y:S01]  /*1c10*/  FFMA R16, R3, R99, R64 ;  /* 0x0000006303107223 */ /* 0x004fe20000000040 */
[----:B------:R-:W-:Y:S01]  /*1c20*/  FMUL R99, R131, R86 ;  /* 0x0000005683637220 */ /* 0x000fe20000400000 */
[-C--:B------:R-:W-:Y:S01]  /*1c30*/  FFMA R19, R110, R134.reuse, R67 ;  /* 0x000000866e137223 */ /* 0x080fe20000000043 */
[----:B------:R-:W-:Y:S01]  /*1c40*/  FMUL R131, R81, R134 ;  /* 0x0000008651837220 */ /* 0x000fe20000400000 */
[----:B------:R-:W-:Y:S01]  /*1c50*/  FFMA R17, R96, R120, R65 ;  /* 0x0000007860117223 */ /* 0x000fe20000000041 */
[----:B------:R-:W-:Y:S01]  /*1c60*/  FMUL R134, R71, R86 ;  /* 0x0000005647867220 */ /* 0x000fe20000400000 */
[----:B------:R-:W-:Y:S01]  /*1c70*/  FADD R64, RZ, R112 ;  /* 0x00000070ff407221 */ /* 0x000fe20000000000 */
[----:B------:R-:W-:Y:S01]  /*1c80*/  FFMA R65, R3, R112, RZ ;  /* 0x0000007003417223 */ /* 0x000fe200000000ff */
[-C--:B------:R-:W-:Y:S01]  /*1c90*/  FFMA R18, R99, R155.reuse, R66 ;  /* 0x0000009b63127223 */ /* 0x080fe20000000042 */
[----:B------:R-:W-:Y:S01]  /*1ca0*/  FMUL R120, R82, R155 ;  /* 0x0000009b52787220 */ /* 0x000fe20000400000 */
[----:B---3--:R-:W-:Y:S01]  /*1cb0*/  FFMA R20, R129, R149, R20 ;  /* 0x0000009581147223 */ /* 0x008fe20000000014 */
[----:B------:R-:W-:Y:S01]  /*1cc0*/  FFMA R21, R136, R68, R21 ;  /* 0x0000004488157223 */ /* 0x000fe20000000015 */
[----:B------:R-:W-:Y:S01]  /*1cd0*/  FFMA R22, R127, R153, R22 ;  /* 0x000000997f167223 */ /* 0x000fe20000000016 */
[----:B------:R-:W-:Y:S01]  /*1ce0*/  FADD R67, R64, R107 ;  /* 0x0000006b40437221 */ /* 0x000fe20000000000 */
[-C--:B------:R-:W-:Y:S01]  /*1cf0*/  FFMA R23, R134, R70.reuse, R23 ;  /* 0x0000004686177223 */ /* 0x080fe20000000017 */
[----:B------:R-:W-:Y:S01]  /*1d00*/  FFMA R64, R96, R107, R65 ;  /* 0x0000006b60407223 */ /* 0x000fe20000000041 */
[----:B------:R0:W-:Y:S01]  /*1d10*/  STL.128 [R1], R16 ;  /* 0x0000001001007387 */ /* 0x0001e20000100c00 */
[----:B------:R-:W-:Y:S01]  /*1d20*/  FADD R66, R67, R120 ;  /* 0x0000007843427221 */ /* 0x000fe20000000000 */
[----:B------:R-:W-:Y:S01]  /*1d30*/  FMUL R149, R77, R70 ;  /* 0x000000464d957220 */ /* 0x000fe20000400000 */
[----:B------:R-:W-:Y:S01]  /*1d40*/  FFMA R67, R99, R120, R64 ;  /* 0x0000007863437223 */ /* 0x000fe20000000040 */
[----:B------:R0:W-:Y:S01]  /*1d50*/  STL.128 [R1+0x10], R20 ;  /* 0x0000101401007387 */ /* 0x0001e20000100c00 */
[----:B------:R-:W-:-:S02]  /*1d60*/  FADD R65, R66, R131 ;  /* 0x0000008342417221 */ /* 0x000fc40000000000 */
[----:B------:R-:W-:Y:S02]  /*1d70*/  FFMA R64, R110, R131, R67 ;  /* 0x000000836e407223 */ /* 0x000fe40000000043 */
[----:B------:R-:W-:Y:S02]  /*1d80*/  FADD R66, R65, R152 ;  /* 0x0000009841427221 */ /* 0x000fe40000000000 */
[----:B------:R-:W-:Y:S02]  /*1d90*/  FFMA R65, R129, R152, R64 ;  /* 0x0000009881417223 */ /* 0x000fe40000000040 */
[----:B------:R-:W-:Y:S02]  /*1da0*/  FADD R67, R66, R151 ;  /* 0x0000009742437221 */ /* 0x000fe40000000000 */
[----:B------:R-:W-:Y:S02]  /*1db0*/  FFMA R64, R136, R151, R65 ;  /* 0x0000009788407223 */ /* 0x000fe40000000041 */
[----:B------:R-:W-:-:S02]  /*1dc0*/  FADD R66, R67, R150 ;  /* 0x0000009643427221 */ /* 0x000fc40000000000 */
        /* <DEDUP_REMOVED lines=12> */
.L_x_3819:
        /* <DEDUP_REMOVED lines=28> */
.L_x_3820:
[----:B------:R-:W-:Y:S05]  /*2050*/  BSYNC.RECONVERGENT B1 ;  /* 0x0000000000017941 */ /* 0x000fea0003800200 */
.L_x_3818:
[----:B------:R-:W-:Y:S01]  /*2060*/  IMAD.WIDE R64, R67, 0x2, R156 ;  /* 0x0000000243407825 */ /* 0x000fe200078e029c */
[----:B------:R-:W-:Y:S02]  /*2070*/  BSSY.RECONVERGENT B1, `(.L_x_3821) ;  /* 0x0000022000017945 */ /* 0x000fe40003800200 */
[----:B------:R-:W-:-:S04]  /*2080*/  LOP3.LUT P1, RZ, R64, 0xf, RZ, 0xc0, !PT ;  /* 0x0000000f40ff7812 */ /* 0x000fc8000782c0ff */
[----:B------:R-:W-:-:S13]  /*2090*/  ISETP.LT.U32.OR P1, PT, R40, 0x8, P1 ;  /* 0x000000082800780c */ /* 0x000fda0000f21470 */
[----:B------:R-:W-:Y:S05]  /*20a0*/  @P1 BRA `(.L_x_3822) ;  /* 0x0000000000081947 */ /* 0x000fea0003800000 */
[----:B------:R-:W5:Y:S01]  /*20b0*/  LDG.E.128 R64, desc[UR12][R64.64] ;  /* 0x0000000c40407981 */ /* 0x000f62000c1e1d00 */
[----:B------:R-:W-:Y:S05]  /*20c0*/  BRA `(.L_x_3823) ;  /* 0x0000000000707947 */ /* 0x000fea0003800000 */
.L_x_3822:
        /* <DEDUP_REMOVED lines=28> */
.L_x_3823:
[----:B------:R-:W-:Y:S05]  /*2290*/  BSYNC.RECONVERGENT B1 ;  /* 0x0000000000017941 */ /* 0x000fea0003800200 */
.L_x_3821:
        /* <DEDUP_REMOVED lines=12> */
[-C--:B------:R-:W-:Y:S01]  /*2360*/  FMUL R98, R125, R86.reuse ;  /* 0x000000567d627220 */ /* 0x080fe20000400000 */
[----:B------:R-:W-:Y:S02]  /*2370*/  HADD2.F32 R5, -RZ, R64.H0_H0 ;  /* 0x20000040ff057230 */ /* 0x000fe40000004100 */
[----:B------:R-:W-:Y:S01]  /*2380*/  FMUL R123, R123, R86 ;  /* 0x000000567b7b7220 */ /* 0x000fe20000400000 */
[----:B------:R-:W-:-:S02]  /*2390*/  HADD2.F32 R121, -RZ, R7.H0_H0 ;  /* 0x20000007ff797230 */ /* 0x000fc40000004100 */
[-C--:B------:R-:W-:Y:S01]  /*23a0*/  FMUL R132, R147, R86.reuse ;  /* 0x0000005693847220 */ /* 0x080fe20000400000 */
[----:B------:R-:W-:Y:S02]  /*23b0*/  HADD2.F32 R145, -RZ, R7.H1_H1 ;  /* 0x30000007ff917230 */ /* 0x000fe40000004100 */
[----:B------:R-:W-:Y:S01]  /*23c0*/  FMUL R108, R76, R5 ;  /* 0x000000054c6c7220 */ /* 0x000fe20000400000 */
[----:B------:R-:W-:Y:S02]  /*23d0*/  HADD2.F32 R6, -RZ, R64.H1_H1 ;  /* 0x30000040ff067230 */ /* 0x000fe40000004100 */
[----:B------:R-:W-:Y:S01]  /*23e0*/  FMUL R121, R121, R86 ;  /* 0x0000005679797220 */ /* 0x000fe20000400000 */
[--C-:B------:R-:W-:Y:S02]  /*23f0*/  HADD2.F32 R7, -RZ, R65.reuse.H0_H0 ;  /* 0x20000041ff077230 */ /* 0x100fe40000004100 */
[----:B------:R-:W-:Y:S02]  /*2400*/  HADD2.F32 R130, -RZ, R65.H1_H1 ;  /* 0x30000041ff827230 */ /* 0x000fe40000004100 */
[----:B------:R-:W-:Y:S01]  /*2410*/  FMUL R105, R75, R6 ;  /* 0x000000064b697220 */ /* 0x000fe20000400000 */
[----:B------:R-:W-:-:S02]  /*2420*/  HADD2.F32 R65, -RZ, R66.H0_H0 ;  /* 0x20000042ff417230 */ /* 0x000fc40000004100 */
[----:B------:R-:W-:Y:S01]  /*2430*/  FMUL R118, R74, R7 ;  /* 0x000000074a767220 */ /* 0x000fe20000400000 */
[----:B------:R-:W-:Y:S02]  /*2440*/  HADD2.F32 R66, -RZ, R66.H1_H1 ;  /* 0x30000042ff427230 */ /* 0x000fe40000004100 */
[----:B------:R-:W-:Y:S01]  /*2450*/  FMUL R125, R73, R130 ;  /* 0x00000082497d7220 */ /* 0x000fe20000400000 */
[--C-:B------:R-:W-:Y:S02]  /*2460*/  HADD2.F32 R155, -RZ, R67.reuse.H0_H0 ;  /* 0x20000043ff9b7230 */ /* 0x100fe40000004100 */
[----:B------:R-:W-:Y:S01]  /*2470*/  FMUL R148, R72, R65 ;  /* 0x0000004148947220 */ /* 0x000fe20000400000 */
[----:B------:R-:W-:Y:S02]  /*2480*/  HADD2.F32 R64, -RZ, R67.H1_H1 ;  /* 0x30000043ff407230 */ /* 0x000fe40000004100 */
[----:B------:R-:W-:Y:S01]  /*2490*/  FFMA R67, R91, R108, R154 ;  /* 0x0000006c5b437223 */ /* 0x000fe2000000009a */
[----:B------:R-:W-:Y:S01]  /*24a0*/  FMUL R147, R63, R66 ;  /* 0x000000423f937220 */ /* 0x000fe20000400000 */
[----:B------:R-:W-:Y:S01]  /*24b0*/  FMUL R146, R62, R155 ;  /* 0x0000009b3e927220 */ /* 0x000fe20000400000 */
[----:B--2---:R-:W-:Y:S01]  /*24c0*/  FFMA R4, R91, R5, R68 ;  /* 0x000000055b047223 */ /* 0x004fe20000000044 */
[----:B------:R-:W-:Y:S01]  /*24d0*/  FFMA R5, R94, R6, R69 ;  /* 0x000000065e057223 */ /* 0x000fe20000000045 */
[----:B------:R-:W-:Y:S01]  /*24e0*/  FFMA R6, R93, R7, R70 ;  /* 0x000000075d067223 */ /* 0x000fe20000000046 */
[----:B------:R-:W-:Y:S01]  /*24f0*/  FFMA R7, R98, R130, R71 ;  /* 0x0000008262077223 */ /* 0x000fe20000000047 */
[----:B------:R-:W-:Y:S01]  /*2500*/  FMUL R130, R145, R86 ;  /* 0x0000005691827220 */ /* 0x000fe20000400000 */
[----:B------:R-:W-:Y:S01]  /*2510*/  FADD R68, R153, R108 ;  /* 0x0000006c99447221 */ /* 0x000fe20000000000 */
[----:B---3--:R-:W-:Y:S01]  /*2520*/  FFMA R24, R123, R65, R24 ;  /* 0x000000417b187223 */ /* 0x008fe20000000018 */
[----:B------:R-:W-:Y:S01]  /*2530*/  FFMA R25, R132, R66, R25 ;  /* 0x0000004284197223 */ /* 0x000fe20000000019 */
[----:B------:R-:W-:Y:S01]  /*2540*/  FFMA R26, R121, R155, R26 ;  /* 0x0000009b791a7223 */ /* 0x000fe2000000001a */
[----:B------:R-:W-:Y:S01]  /*2550*/  FADD R69, R68, R105 ;  /* 0x0000006944457221 */ /* 0x000fe20000000000 */
[-C--:B------:R-:W-:Y:S01]  /*2560*/  FFMA R27, R130, R64.reuse, R27 ;  /* 0x00000040821b7223 */ /* 0x080fe2000000001b */
[----:B------:R-:W-:Y:S01]  /*2570*/  FFMA R68, R94, R105, R67 ;  /* 0x000000695e447223 */ /* 0x000fe20000000043 */
[----:B------:R0:W-:Y:S01]  /*2580*/  STL.128 [R1+0x20], R4 ;  /* 0x0000200401007387 */ /* 0x0001e20000100c00 */
        /* <DEDUP_REMOVED lines=23> */
.L_x_3825:
        /* <DEDUP_REMOVED lines=28> */
.L_x_3826:
[----:B------:R-:W-:Y:S05]  /*28c0*/  BSYNC.RECONVERGENT B1 ;  /* 0x0000000000017941 */ /* 0x000fea0003800200 */
.L_x_3824:
[----:B------:R-:W-:Y:S01]  /*28d0*/  IMAD.WIDE R64, R67, 0x2, R156 ;  /* 0x0000000243407825 */ /* 0x000fe200078e029c */
[----:B------:R-:W-:Y:S02]  /*28e0*/  BSSY.RECONVERGENT B1, `(.L_x_3827) ;  /* 0x0000022000017945 */ /* 0x000fe40003800200 */
[----:B------:R-:W-:-:S04]  /*28f0*/  LOP3.LUT P1, RZ, R64, 0xf, RZ, 0xc0, !PT ;  /* 0x0000000f40ff7812 */ /* 0x000fc8000782c0ff */
[----:B------:R-:W-:-:S13]  /*2900*/  ISETP.LT.U32.OR P1, PT, R38, 0x8, P1 ;  /* 0x000000082600780c */ /* 0x000fda0000f21470 */
[----:B------:R-:W-:Y:S05]  /*2910*/  @P1 BRA `(.L_x_3828) ;  /* 0x0000000000081947 */ /* 0x000fea0003800000 */
[----:B------:R-:W5:Y:S01]  /*2920*/  LDG.E.128 R64, desc[UR12][R64.64] ;  /* 0x0000000c40407981 */ /* 0x000f62000c1e1d00 */
[----:B------:R-:W-:Y:S05]  /*2930*/  BRA `(.L_x_3829) ;  /* 0x0000000000707947 */ /* 0x000fea0003800000 */
.L_x_3828:
        /* <DEDUP_REMOVED lines=28> */
.L_x_3829:
[----:B------:R-:W-:Y:S05]  /*2b00*/  BSYNC.RECONVERGENT B1 ;  /* 0x0000000000017941 */ /* 0x000fea0003800200 */
.L_x_3827:
        /* <DEDUP_REMOVED lines=70> */
.L_x_3831:
        /* <DEDUP_REMOVED lines=28> */
.L_x_3832:
[----:B------:R-:W-:Y:S05]  /*3130*/  BSYNC.RECONVERGENT B1 ;  /* 0x0000000000017941 */ /* 0x000fea0003800200 */
.L_x_3830:
[----:B------:R-:W-:Y:S01]  /*3140*/  IMAD.WIDE R64, R67, 0x2, R156 ;  /* 0x0000000243407825 */ /* 0x000fe200078e029c */
[----:B------:R-:W-:Y:S02]  /*3150*/  BSSY.RECONVERGENT B1, `(.L_x_3833) ;  /* 0x0000022000017945 */ /* 0x000fe40003800200 */
[----:B------:R-:W-:-:S04]  /*3160*/  LOP3.LUT P1, RZ, R64, 0xf, RZ, 0xc0, !PT ;  /* 0x0000000f40ff7812 */ /* 0x000fc8000782c0ff */
[----:B------:R-:W-:-:S13]  /*3170*/  ISETP.LT.U32.OR P1, PT, R37, 0x8, P1 ;  /* 0x000000082500780c */ /* 0x000fda0000f21470 */
[----:B------:R-:W-:Y:S05]  /*3180*/  @P1 BRA `(.L_x_3834) ;  /* 0x0000000000081947 */ /* 0x000fea0003800000 */
[----:B------:R-:W5:Y:S01]  /*3190*/  LDG.E.128 R64, desc[UR12][R64.64] ;  /* 0x0000000c40407981 */ /* 0x000f62000c1e1d00 */
[----:B------:R-:W-:Y:S05]  /*31a0*/  BRA `(.L_x_3835) ;  /* 0x0000000000707947 */ /* 0x000fea0003800000 */
.L_x_3834:
        /* <DEDUP_REMOVED lines=28> */
.L_x_3835:
[----:B------:R-:W-:Y:S05]  /*3370*/  BSYNC.RECONVERGENT B1 ;  /* 0x0000000000017941 */ /* 0x000fea0003800200 */
.L_x_3833:
[----:B------:R-:W2:Y:S04]  /*3380*/  LDL.128 R68, [R1+0x60] ;  /* 0x0000600001447983 */ /* 0x000ea80000100c00 */
[----:B------:R-:W3:Y:S01]  /*3390*/  LDL.128 R32, [R1+0x70] ;  /* 0x0000700001207983 */ /* 0x000ee20000100c00 */
[--C-:B-----5:R-:W-:Y:S02]  /*33a0*/  HADD2.F32 R97, -RZ, R12.reuse.H1_H1 ;  /* 0x3000000cff617230 */ /* 0x120fe40000004100 */
[----:B------:R-:W-:Y:S02]  /*33b0*/  HADD2.F32 R87, -RZ, R12.H0_H0 ;  /* 0x2000000cff577230 */ /* 0x000fe40000004100 */
[--C-:B------:R-:W-:Y:S02]  /*33c0*/  HADD2.F32 R101, -RZ, R13.reuse.H0_H0 ;  /* 0x2000000dff657230 */ /* 0x100fe40000004100 */
[----:B------:R-:W-:Y:S01]  /*33d0*/  FMUL R90, R97, R86 ;  /* 0x00000056615a7220 */ /* 0x000fe20000400000 */
[----:B------:R-:W-:-:S02]  /*33e0*/  HADD2.F32 R109, -RZ, R13.H1_H1 ;  /* 0x3000000dff6d7230 */ /* 0x000fc40000004100 */
[-C--:B------:R-:W-:Y:S01]  /*33f0*/  FMUL R87, R87, R86.reuse ;  /* 0x0000005657577220 */ /* 0x080fe20000400000 */
[----:B------:R-:W-:Y:S02]  /*3400*/  HADD2.F32 R13, -RZ, R64.H0_H0 ;  /* 0x20000040ff0d7230 */ /* 0x000fe40000004100 */
[-C--:B------:R-:W-:Y:S01]  /*3410*/  FMUL R97, R101, R86.reuse ;  /* 0x0000005665617220 */ /* 0x080fe20000400000 */
[--C-:B------:R-:W-:Y:S02]  /*3420*/  HADD2.F32 R155, -RZ, R15.reuse.H0_H0 ;  /* 0x2000000fff9b7230 */ /* 0x100fe40000004100 */
[----:B------:R-:W-:Y:S01]  /*3430*/  FMUL R106, R109, R86 ;  /* 0x000000566d6a7220 */ /* 0x000fe20000400000 */
[----:B------:R-:W-:Y:S02]  /*3440*/  HADD2.F32 R157, -RZ, R15.H1_H1 ;  /* 0x3000000fff9d7230 */ /* 0x000fe40000004100 */
[----:B------:R-:W-:Y:S01]  /*3450*/  FMUL R104, R52, R13 ;  /* 0x0000000d34687220 */ /* 0x000fe20000400000 */
[----:B------:R-:W-:-:S02]  /*3460*/  HADD2.F32 R15, -RZ, R65.H0_H0 ;  /* 0x20000041ff0f7230 */ /* 0x000fc40000004100 */
[----:B------:R-:W-:Y:S01]  /*3470*/  FMUL R109, R155, R86 ;  /* 0x000000569b6d7220 */ /* 0x000fe20000400000 */
[----:B------:R-:W-:Y:S02]  /*3480*/  HADD2.F32 R64, -RZ, R64.H1_H1 ;  /* 0x30000040ff407230 */ /* 0x000fe40000004100 */
[----:B------:R-:W-:Y:S02]  /*3490*/  HADD2.F32 R122, -RZ, R65.H1_H1 ;  /* 0x30000041ff7a7230 */ /* 0x000fe40000004100 */
[----:B------:R-:W-:Y:S01]  /*34a0*/  FMUL R114, R50, R15 ;  /* 0x0000000f32727220 */ /* 0x000fe20000400000 */
        /* <DEDUP_REMOVED lines=40> */
[----:B0-----:R-:W-:-:S07]  /*3730*/  FFMA R154, R122, R137, R65 ;  /* 0x000000897a9a7223 */ /* 0x001fce0000000041 */
.L_x_3811:
[----:B------:R-:W-:Y:S05]  /*3740*/  BSYNC.RECONVERGENT B0 ;  /* 0x0000000000007941 */ /* 0x000fea0003800200 */
.L_x_3810:
        /* <DEDUP_REMOVED lines=16> */
.L_x_3836:
        /* <DEDUP_REMOVED lines=18> */
[----:B------:R-:W-:Y:S01]  /*3970*/  MOV R67, UR5 ;  /* 0x0000000500437c02 */ /* 0x000fe20008000f00 */
[----:B-1----:R-:W-:-:S03]  /*3980*/  FADD R69, R66, R69 ;  /* 0x0000004542457221 */ /* 0x002fc60000000000 */
[----:B------:R-:W0:Y:S01]  /*3990*/  SHFL.DOWN PT, R71, R68, 0x2, 0x1f ;  /* 0x08401f0044477f89 */ /* 0x000e2200000e0000 */
[----:B------:R-:W-:Y:S01]  /*39a0*/  IMAD R66, R67, 0x4, R0 ;  /* 0x0000000443427824 */ /* 0x000fe200078e0200 */
[----:B------:R-:W-:Y:S02]  /*39b0*/  IADD3 R67, PT, PT, RZ, -UR10, RZ ;  /* 0x8000000aff437c10 */ /* 0x000fe4000fffe0ff */
        /* <DEDUP_REMOVED lines=26> */
[----:B------:R-:W-:Y:S02]  /*3b60*/  MOV R71, UR7 ;  /* 0x0000000700477c02 */ /* 0x000fe40008000f00 */
[----:B------:R-:W-:Y:S01]  /*3b70*/  PLOP3.LUT P1, PT, PT, PT, UP1, 0x80, 0x8 ;  /* 0x000000000008781c */ /* 0x000fe20003f2f018 */
[----:B------:R-:W-:Y:S01]  /*3b80*/  ULEA.HI.X UR9, UR10, UR9, UR11, 0x2, UP2 ;  /* 0x000000090a097291 */ /* 0x000fe200090f140b */
[----:B0-----:R-:W-:-:S02]  /*3b90*/  MOV R64, UR8 ;  /* 0x0000000800407c02 */ /* 0x001fc40008000f00 */
[----:B------:R-:W-:-:S03]  /*3ba0*/  SEL R69, RZ, UR14, P1 ;  /* 0x0000000eff457c07 */ /* 0x000fc60008800000 */
[----:B------:R-:W-:Y:S01]  /*3bb0*/  IMAD.U32 R65, RZ, RZ, UR9 ;  /* 0x00000009ff417e24 */ /* 0x000fe2000f8e00ff */
[----:B------:R-:W-:Y:S01]  /*3bc0*/  ISETP.NE.AND P1, PT, R69, -0x1, PT ;  /* 0xffffffff4500780c */ /* 0x000fe20003f25270 */
[----:B------:R-:W-:Y:S06]  /*3bd0*/  MEMBAR.ALL.GPU ;  /* 0x0000000000007992 */ /* 0x000fec000000a000 */
[----:B------:R-:W-:-:S00]  /*3be0*/  ERRBAR ;  /* 0x00000000000079ab */ /* 0x000fc00000000000 */
[----:B------:R-:W-:Y:S06]  /*3bf0*/  CGAERRBAR ;  /* 0x00000000000075ab */ /* 0x000fec0000000000 */
[----:B------:R1:W-:Y:S01]  /*3c00*/  REDG.E.ADD.S32.STRONG.GPU desc[UR12][R64.64], R71 ;  /* 0x000000474000798e */ /* 0x0003e2000c12e30c */
[----:B------:R-:W-:Y:S05]  /*3c10*/  @!P1 BRA `(.L_x_3838) ;  /* 0x0000000000149947 */ /* 0x000fea0003800000 */
.L_x_3839:
[----:B------:R-:W2:Y:S04]  /*3c20*/  LDG.E.STRONG.GPU R68, desc[UR12][R64.64] ;  /* 0x0000000c40447981 */ /* 0x000ea8000c1ef900 */
[----:B--2---:R-:W-:Y:S01]  /*3c30*/  CCTL.IVALL ;  /* 0x00000000ff00798f */ /* 0x004fe20002000000 */
[----:B------:R-:W-:Y:S05]  /*3c40*/  YIELD ;  /* 0x0000000000007946 */ /* 0x000fea0003800000 */
[----:B------:R-:W-:-:S13]  /*3c50*/  ISETP.NE.AND P1, PT, R68, R69, PT ;  /* 0x000000454400720c */ /* 0x000fda0003f25270 */
[----:B------:R-:W-:Y:S05]  /*3c60*/  @P1 BRA `(.L_x_3839) ;  /* 0xfffffffc00ec1947 */ /* 0x000fea000383ffff */
.L_x_3838:
        /* <DEDUP_REMOVED lines=9> */
[----:B------:R-:W-:-:S04]  /*3d00*/  IADD3 R64, PT, PT, R64, UR14, RZ ;  /* 0x0000000e40407c10 */ /* 0x000fc8000fffe0ff */
[C---:B------:R-:W-:Y:S02]  /*3d10*/  ISETP.GE.U32.AND P1, PT, R64.reuse, 0x1e0, PT ;  /* 0x000001e04000780c */ /* 0x040fe40003f26070 */
[----:B------:R-:W-:-:S04]  /*3d20*/  LEA.HI R68, R64, 0x1, RZ, 0x1b ;  /* 0x0000000140447811 */ /* 0x000fc800078fd8ff */
[----:B------:R-:W-:-:S07]  /*3d30*/  LOP3.LUT P2, RZ, R68, 0xf, RZ, 0xc0, !PT ;  /* 0x0000000f44ff7812 */ /* 0x000fce000784c0ff */
[----:B------:R-:W-:Y:S06]  /*3d40*/  @!P1 BRA `(.L_x_3843) ;  /* 0x0000000000a49947 */ /* 0x000fec0003800000 */
[----:B------:R-:W-:Y:S01]  /*3d50*/  LEA.HI R69, R64, 0x1, RZ, 0x1b ;  /* 0x0000000140457811 */ /* 0x000fe200078fd8ff */
[----:B------:R-:W-:-:S03]  /*3d60*/  HFMA2 R155, -RZ, RZ, 0, 0 ;  /* 0x00000000ff9b7431 */ /* 0x000fc600000001ff */
[----:B------:R-:W-:-:S05]  /*3d70*/  LOP3.LUT R69, R69, 0xffffff0, RZ, 0xc0, !PT ;  /* 0x0ffffff045457812 */ /* 0x000fca00078ec0ff */
[----:B------:R-:W-:-:S07]  /*3d80*/  IMAD.MOV R69, RZ, RZ, -R69 ;  /* 0x000000ffff457224 */ /* 0x000fce00078e0a45 */
.L_x_3844:
        /* <DEDUP_REMOVED lines=22> */
[----:B------:R-:W4:Y:S01]  /*3ef0*/  LDG.E R70, desc[UR12][R64.64+0xe04] ;  /* 0x000e040c40467981 */ /* 0x000f22000c1e1900 */
[----:B------:R-:W-:Y:S01]  /*3f00*/  FADD R156, R161, R156 ;  /* 0x0000009ca19c7221 */ /* 0x000fe20000000000 */
[----:B------:R-:W-:-:S04]  /*3f10*/  IADD3 R69, PT, PT, R69, 0x10, RZ ;  /* 0x0000001045457810 */ /* 0x000fc80007ffe0ff */
[----:B------:R-:W-:Y:S01]  /*3f20*/  ISETP.NE.AND P1, PT, R69, RZ, PT ;  /* 0x000000ff4500720c */ /* 0x000fe20003f25270 */
[----:B------:R-:W-:Y:S02]  /*3f30*/  VIADD R135, R135, 0x200 ;  /* 0x0000020087877836 */ /* 0x000fe40000000000 */
[----:B--2---:R-:W-:-:S04]  /*3f40*/  FADD R156, R156, R157 ;  /* 0x0000009d9c9c7221 */ /* 0x004fc80000000000 */
[----:B---3--:R-:W-:-:S04]  /*3f50*/  FADD R156, R156, R159 ;  /* 0x0000009f9c9c7221 */ /* 0x008fc80000000000 */
[----:B------:R-:W-:-:S04]  /*3f60*/  FADD R156, R156, R163 ;  /* 0x000000a39c9c7221 */ /* 0x000fc80000000000 */
[----:B------:R-:W-:-:S04]  /*3f70*/  FADD R165, R156, R165 ;  /* 0x000000a59ca57221 */ /* 0x000fc80000000000 */
[----:B------:R-:W-:-:S04]  /*3f80*/  FADD R154, R165, R154 ;  /* 0x0000009aa59a7221 */ /* 0x000fc80000000000 */
[----:B----4-:R-:W-:-:S04]  /*3f90*/  FADD R154, R154, R153 ;  /* 0x000000999a9a7221 */ /* 0x010fc80000000000 */
[----:B------:R-:W-:-:S04]  /*3fa0*/  FADD R71, R154, R71 ;  /* 0x000000479a477221 */ /* 0x000fc80000000000 */
[----:B------:R-:W-:-:S04]  /*3fb0*/  FADD R70, R71, R70 ;  /* 0x0000004647467221 */ /* 0x000fc80000000000 */
[----:B------:R-:W-:Y:S01]  /*3fc0*/  FADD R155, R70, R155 ;  /* 0x0000009b469b7221 */ /* 0x000fe20000000000 */
[----:B------:R-:W-:Y:S06]  /*3fd0*/  @P1 BRA `(.L_x_3844) ;  /* 0xfffffffc006c1947 */ /* 0x000fec000383ffff */
.L_x_3843:
[----:B------:R-:W-:Y:S05]  /*3fe0*/  BSYNC.RECONVERGENT B1 ;  /* 0x0000000000017941 */ /* 0x000fea0003800200 */
.L_x_3842:
        /* <DEDUP_REMOVED lines=25> */
.L_x_3846:
[----:B------:R-:W-:Y:S05]  /*4180*/  BSYNC.RECONVERGENT B1 ;  /* 0x0000000000017941 */ /* 0x000fea0003800200 */
.L_x_3845:
        /* <DEDUP_REMOVED lines=17> */
.L_x_3848:
[----:B------:R-:W-:Y:S05]  /*42a0*/  BSYNC.RECONVERGENT B1 ;  /* 0x0000000000017941 */ /* 0x000fea0003800200 */
.L_x_3847:
        /* <DEDUP_REMOVED lines=11> */
.L_x_3841:
[----:B------:R-:W-:Y:S05]  /*4360*/  BSYNC.RECONVERGENT B0 ;  /* 0x0000000000007941 */ /* 0x000fea0003800200 */
.L_x_3840:
        /* <DEDUP_REMOVED lines=12> */
.L_x_3837:
[----:B------:R-:W-:Y:S04]  /*4430*/  BSSY.RECONVERGENT B0, `(.L_x_3849) ;  /* 0x00000da000007945 */ /* 0x000fe80003800200 */
[----:B------:R-:W-:Y:S05]  /*4440*/  @!P0 BRA `(.L_x_3850) ;  /* 0x0000000c00608947 */ /* 0x000fea0003800000 */
[----:B------:R-:W0:Y:S01]  /*4450*/  LDC.64 R68, c[0x0][0x3e8] ;  /* 0x0000fa00ff447b82 */ /* 0x000e220000000a00 */
[----:B------:R-:W-:Y:S01]  /*4460*/  FMUL R135, R135, R36 ;  /* 0x0000002487877220 */ /* 0x000fe20000400000 */
[----:B------:R-:W-:Y:S01]  /*4470*/  ISETP.GT.U32.AND P1, PT, R42, 0x7, PT ;  /* 0x000000072a00780c */ /* 0x000fe20003f24070 */
[----:B------:R-:W-:Y:S02]  /*4480*/  BSSY.RECONVERGENT B1, `(.L_x_3851) ;  /* 0x0000034000017945 */ /* 0x000fe40003800200 */
[-C--:B------:R-:W-:Y:S01]  /*4490*/  FFMA R65, R3, -R135.reuse, R112 ;  /* 0x8000008703417223 */ /* 0x080fe20000000070 */
[-C--:B------:R-:W-:Y:S01]  /*44a0*/  FFMA R71, R99, -R135.reuse, R120 ;  /* 0x8000008763477223 */ /* 0x080fe20000000078 */
[-C--:B------:R-:W-:Y:S01]  /*44b0*/  FFMA R155, R110, -R135.reuse, R131 ;  /* 0x800000876e9b7223 */ /* 0x080fe20000000083 */
[-C--:B------:R-:W-:Y:S01]  /*44c0*/  FFMA R67, R96, -R135.reuse, R107 ;  /* 0x8000008760437223 */ /* 0x080fe2000000006b */
[-C--:B-----5:R-:W-:Y:S01]  /*44d0*/  FMUL R64, R65, R86.reuse ;  /* 0x0000005641407220 */ /* 0x0a0fe20000400000 */
[-C--:B------:R-:W-:Y:S01]  /*44e0*/  FMUL R65, R71, R86.reuse ;  /* 0x0000005647417220 */ /* 0x080fe20000400000 */
[----:B------:R-:W-:Y:S01]  /*44f0*/  FMUL R154, R155, R86 ;  /* 0x000000569b9a7220 */ /* 0x000fe20000400000 */
[----:B------:R-:W-:Y:S01]  /*4500*/  FFMA R71, R136, -R135, R151 ;  /* 0x8000008788477223 */ /* 0x000fe20000000097 */
[----:B------:R-:W-:-:S02]  /*4510*/  IMAD R155, R88, UR15, R133 ;  /* 0x0000000f589b7c24 */ /* 0x000fc4000f8e0285 */
[-C--:B------:R-:W-:Y:S01]  /*4520*/  FMUL R153, R67, R86.reuse ;  /* 0x0000005643997220 */ /* 0x080fe20000400000 */
[-C--:B------:R-:W-:Y:S01]  /*4530*/  FFMA R67, R129, -R135.reuse, R152 ;  /* 0x8000008781437223 */ /* 0x080fe20000000098 */
[----:B------:R-:W-:Y:S01]  /*4540*/  FMUL R66, R71, R86 ;  /* 0x0000005647427220 */ /* 0x000fe20000400000 */
[----:B------:R-:W-:Y:S01]  /*4550*/  FFMA R133, R127, -R135, R150 ;  /* 0x800000877f857223 */ /* 0x000fe20000000096 */
[----:B------:R-:W-:Y:S01]  /*4560*/  F2FP.F16.F32.PACK_AB R64, RZ, R64 ;  /* 0x00000040ff40723e */ /* 0x000fe200000000ff */
[-C--:B------:R-:W-:Y:S01]  /*4570*/  FMUL R67, R67, R86.reuse ;  /* 0x0000005643437220 */ /* 0x080fe20000400000 */
[----:B------:R-:W-:Y:S01]  /*4580*/  F2FP.F16.F32.PACK_AB R153, RZ, R153 ;  /* 0x00000099ff99723e */ /* 0x000fe200000000ff */
[----:B------:R-:W-:Y:S01]  /*4590*/  FMUL R133, R133, R86 ;  /* 0x0000005685857220 */ /* 0x000fe20000400000 */
[----:B------:R-:W-:Y:S01]  /*45a0*/  F2FP.F16.F32.PACK_AB R65, RZ, R65 ;  /* 0x00000041ff41723e */ /* 0x000fe200000000ff */
[----:B0-----:R-:W-:-:S04]  /*45b0*/  IMAD.WIDE R70, R155, 0x2, R68 ;  /* 0x000000029b467825 */ /* 0x001fc800078e0244 */
[----:B------:R-:W-:Y:S01]  /*45c0*/  FFMA R155, R134, -R135, R149 ;  /* 0x80000087869b7223 */ /* 0x000fe20000000095 */
[----:B------:R-:W-:Y:S02]  /*45d0*/  F2FP.F16.F32.PACK_AB R156, RZ, R67 ;  /* 0x00000043ff9c723e */ /* 0x000fe400000000ff */
[----:B------:R-:W-:Y:S01]  /*45e0*/  F2FP.F16.F32.PACK_AB R154, RZ, R154 ;  /* 0x0000009aff9a723e */ /* 0x000fe200000000ff */
[----:B------:R-:W-:Y:S01]  /*45f0*/  FMUL R155, R155, R86 ;  /* 0x000000569b9b7220 */ /* 0x000fe20000400000 */
[----:B------:R-:W-:Y:S02]  /*4600*/  LOP3.LUT P0, RZ, R70, 0xf, RZ, 0xc0, !PT ;  /* 0x0000000f46ff7812 */ /* 0x000fe4000780c0ff */
[----:B------:R-:W-:Y:S02]  /*4610*/  F2FP.F16.F32.PACK_AB R66, RZ, R66 ;  /* 0x00000042ff42723e */ /* 0x000fe400000000ff */
[----:B------:R-:W-:Y:S02]  /*4620*/  F2FP.F16.F32.PACK_AB R67, RZ, R133 ;  /* 0x00000085ff43723e */ /* 0x000fe400000000ff */
[----:B------:R-:W-:-:S07]  /*4630*/  F2FP.F16.F32.PACK_AB R155, RZ, R155 ;  /* 0x0000009bff9b723e */ /* 0x000fce00000000ff */
        /* <DEDUP_REMOVED lines=19> */
.L_x_3852:
[----:B------:R-:W-:Y:S02]  /*4770*/  PRMT R67, R67, 0x5410, R155 ;  /* 0x0000541043437816 */ /* 0x000fe4000000009b */
[----:B------:R-:W-:Y:S02]  /*4780*/  PRMT R66, R156, 0x5410, R66 ;  /* 0x000054109c427816 */ /* 0x000fe40000000042 */
[----:B------:R-:W-:Y:S02]  /*4790*/  PRMT R65, R65, 0x5410, R154 ;  /* 0x0000541041417816 */ /* 0x000fe4000000009a */
[----:B------:R-:W-:-:S05]  /*47a0*/  PRMT R64, R64, 0x5410, R153 ;  /* 0x0000541040407816 */ /* 0x000fca0000000099 */
[----:B------:R0:W-:Y:S02]  /*47b0*/  STG.E.128 desc[UR12][R70.64], R64 ;  /* 0x0000004046007986 */ /* 0x0001e4000c101d0c */
.L_x_3853:
[----:B------:R-:W-:Y:S05]  /*47c0*/  BSYNC.RECONVERGENT B1 ;  /* 0x0000000000017941 */ /* 0x000fea0003800200 */
.L_x_3851:
[----:B------:R-:W-:-:S13]  /*47d0*/  ISETP.GE.AND P0, PT, R44, UR15, PT ;  /* 0x0000000f2c007c0c */ /* 0x000fda000bf06270 */
[----:B------:R-:W-:Y:S05]  /*47e0*/  @P0 BRA `(.L_x_3850) ;  /* 0x0000000800780947 */ /* 0x000fea0003800000 */
[-C--:B0-----:R-:W-:Y:S01]  /*47f0*/  FFMA R65, R91, -R135.reuse, R108 ;  /* 0x800000875b417223 */ /* 0x081fe2000000006c */
[-C--:B------:R-:W-:Y:S01]  /*4800*/  FFMA R67, R93, -R135.reuse, R118 ;  /* 0x800000875d437223 */ /* 0x080fe20000000076 */
[-C--:B-1----:R-:W-:Y:S01]  /*4810*/  FFMA R71, R121, -R135.reuse, R146 ;  /* 0x8000008779477223 */ /* 0x082fe20000000092 */
[----:B------:R-:W-:Y:S02]  /*4820*/  IMAD R133, R88, UR15, R44 ;  /* 0x0000000f58857c24 */ /* 0x000fe4000f8e022c */
[-C--:B------:R-:W-:Y:S01]  /*4830*/  FMUL R64, R65, R86.reuse ;  /* 0x0000005641407220 */ /* 0x080fe20000400000 */
[----:B------:R-:W-:Y:S01]  /*4840*/  FMUL R65, R67, R86 ;  /* 0x0000005643417220 */ /* 0x000fe20000400000 */
[-C--:B------:R-:W-:Y:S01]  /*4850*/  FFMA R67, R123, -R135.reuse, R148 ;  /* 0x800000877b437223 */ /* 0x080fe20000000094 */
[-C--:B------:R-:W-:Y:S01]  /*4860*/  FFMA R155, R132, -R135.reuse, R147 ;  /* 0x80000087849b7223 */ /* 0x080fe20000000093 */
[----:B------:R-:W-:Y:S01]  /*4870*/  FFMA R153, R98, -R135, R125 ;  /* 0x8000008762997223 */ /* 0x000fe2000000007d */
[----:B------:R-:W-:Y:S01]  /*4880*/  F2FP.F16.F32.PACK_AB R64, RZ, R64 ;  /* 0x00000040ff40723e */ /* 0x000fe200000000ff */
[-C--:B------:R-:W-:Y:S01]  /*4890*/  FMUL R66, R67, R86.reuse ;  /* 0x0000005643427220 */ /* 0x080fe20000400000 */
[----:B------:R-:W-:Y:S01]  /*48a0*/  FMUL R67, R71, R86 ;  /* 0x0000005647437220 */ /* 0x000fe20000400000 */
[----:B------:R-:W-:-:S04]  /*48b0*/  IMAD.WIDE R70, R133, 0x2, R68 ;  /* 0x0000000285467825 */ /* 0x000fc800078e0244 */
[----:B------:R-:W-:Y:S01]  /*48c0*/  FFMA R133, R130, -R135, R145 ;  /* 0x8000008782857223 */ /* 0x000fe20000000091 */
[-C--:B------:R-:W-:Y:S01]  /*48d0*/  FMUL R156, R155, R86.reuse ;  /* 0x000000569b9c7220 */ /* 0x080fe20000400000 */
[-C--:B------:R-:W-:Y:S01]  /*48e0*/  FMUL R155, R153, R86.reuse ;  /* 0x00000056999b7220 */ /* 0x080fe20000400000 */
[----:B------:R-:W-:Y:S01]  /*48f0*/  F2FP.F16.F32.PACK_AB R65, RZ, R65 ;  /* 0x00000041ff41723e */ /* 0x000fe200000000ff */
[----:B------:R-:W-:Y:S01]  /*4900*/  FMUL R157, R133, R86 ;  /* 0x00000056859d7220 */ /* 0x000fe20000400000 */
[----:B------:R-:W-:Y:S01]  /*4910*/  LOP3.LUT P0, RZ, R70, 0xf, RZ, 0xc0, !PT ;  /* 0x0000000f46ff7812 */ /* 0x000fe2000780c0ff */
[----:B------:R-:W-:Y:S01]  /*4920*/  FFMA R133, R94, -R135, R105 ;  /* 0x800000875e857223 */ /* 0x000fe20000000069 */
[----:B------:R-:W-:Y:S01]  /*4930*/  F2FP.F16.F32.PACK_AB R66, RZ, R66 ;  /* 0x00000042ff42723e */ /* 0x000fe200000000ff */
[----:B------:R-:W-:Y:S01]  /*4940*/  BSSY.RECONVERGENT B1, `(.L_x_3854) ;  /* 0x000001f000017945 */ /* 0x000fe20003800200 */
[----:B------:R-:W-:Y:S01]  /*4950*/  ISETP.LT.U32.OR P0, PT, R40, 0x8, P0 ;  /* 0x000000082800780c */ /* 0x000fe20000701470 */
[----:B------:R-:W-:Y:S01]  /*4960*/  FMUL R154, R133, R86 ;  /* 0x00000056859a7220 */ /* 0x000fe20000400000 */
[----:B------:R-:W-:-:S02]  /*4970*/  F2FP.F16.F32.PACK_AB R67, RZ, R67 ;  /* 0x00000043ff43723e */ /* 0x000fc400000000ff */
[----:B------:R-:W-:Y:S02]  /*4980*/  F2FP.F16.F32.PACK_AB R133, RZ, R157 ;  /* 0x0000009dff85723e */ /* 0x000fe400000000ff */
[----:B------:R-:W-:Y:S02]  /*4990*/  F2FP.F16.F32.PACK_AB R153, RZ, R156 ;  /* 0x0000009cff99723e */ /* 0x000fe400000000ff */
[----:B------:R-:W-:Y:S02]  /*49a0*/  F2FP.F16.F32.PACK_AB R155, RZ, R155 ;  /* 0x0000009bff9b723e */ /* 0x000fe400000000ff */
[----:B------:R-:W-:Y:S02]  /*49b0*/  F2FP.F16.F32.PACK_AB R154, RZ, R154 ;  /* 0x0000009aff9a723e */ /* 0x000fe400000000ff */
[----:B------:R-:W-:Y:S02]  /*49c0*/  ISETP.GE.AND P1, PT, R43, UR15, PT ;  /* 0x0000000f2b007c0c */ /* 0x000fe4000bf26270 */
[----:B------:R-:W-:-:S02]  /*49d0*/  @!P0 PRMT R67, R67, 0x5410, R133 ;  /* 0x0000541043438816 */ /* 0x000fc40000000085 */
        /* <DEDUP_REMOVED lines=21> */
.L_x_3855:
[----:B------:R-:W-:Y:S05]  /*4b30*/  BSYNC.RECONVERGENT B1 ;  /* 0x0000000000017941 */ /* 0x000fea0003800200 */
.L_x_3854:
[----:B------:R-:W-:Y:S05]  /*4b40*/  @P1 BRA `(.L_x_3850) ;  /* 0x0000000400a01947 */ /* 0x000fea0003800000 */
[-C--:B01----:R-:W-:Y:S01]  /*4b50*/  FFMA R65, R89, -R135.reuse, R100 ;  /* 0x8000008759417223 */ /* 0x083fe20000000064 */
[-C--:B------:R-:W-:Y:S01]  /*4b60*/  FFMA R67, R95, -R135.reuse, R116 ;  /* 0x800000875f437223 */ /* 0x080fe20000000074 */
[-C--:B------:R-:W-:Y:S01]  /*4b70*/  FFMA R71, R115, -R135.reuse, R142 ;  /* 0x8000008773477223 */ /* 0x080fe2000000008e */
        /* <DEDUP_REMOVED lines=49> */
.L_x_3857:
[----:B------:R-:W-:Y:S05]  /*4e90*/  BSYNC.RECONVERGENT B1 ;  /* 0x0000000000017941 */ /* 0x000fea0003800200 */
.L_x_3856:
[----:B------:R-:W-:Y:S05]  /*4ea0*/  @P1 BRA `(.L_x_3850) ;  /* 0x0000000000c81947 */ /* 0x000fea0003800000 */
[----:B01----:R-:W-:Y:S02]  /*4eb0*/  IMAD R71, R88, UR15, R41 ;  /* 0x0000000f58477c24 */ /* 0x003fe4000f8e0229 */
[-C--:B------:R-:W-:Y:S01]  /*4ec0*/  FFMA R65, R87, -R135.reuse, R104 ;  /* 0x8000008757417223 */ /* 0x080fe20000000068 */
        /* <DEDUP_REMOVED lines=48> */
.L_x_3850:
[----:B------:R-:W-:Y:S05]  /*51d0*/  BSYNC.RECONVERGENT B0 ;  /* 0x0000000000007941 */ /* 0x000fea0003800200 */
.L_x_3849:
[----:B------:R-:W4:Y:S02]  /*51e0*/  LDCU UR7, c[0x0][0x380] ;  /* 0x00007000ff0777ac */ /* 0x000f240008000800 */
[----:B----4-:R-:W-:-:S04]  /*51f0*/  ULEA UR6, UR7, UR6, 0x2 ;  /* 0x0000000607067291 */ /* 0x010fc8000f8e10ff */
[----:B------:R-:W-:-:S09]  /*5200*/  UISETP.GE.AND UP0, UPT, UR6, UR17, UPT ;  /* 0x000000110600728c */ /* 0x000fd2000bf06270 */
[----:B------:R-:W-:Y:S05]  /*5210*/  BRA.U !UP0, `(.L_x_3858) ;  /* 0xffffffc108987547 */ /* 0x000fea000b83ffff */
.L_x_3807:
[----:B------:R-:W4:Y:S01]  /*5220*/  S2R R3, SR_CgaCtaId ;  /* 0x0000000000037919 */ /* 0x000f220000008800 */
[----:B------:R-:W-:Y:S01]  /*5230*/  LOP3.LUT R38, R85, 0x1f, RZ, 0xc0, !PT ;  /* 0x0000001f55267812 */ /* 0x000fe200078ec0ff */
[----:B------:R-:W-:Y:S01]  /*5240*/  BSSY.RECONVERGENT B0, `(.L_x_3859) ;  /* 0x0000021000007945 */ /* 0x000fe20003800200 */
[----:B------:R-:W-:Y:S02]  /*5250*/  BAR.SYNC.DEFER_BLOCKING 0x0 ;  /* 0x0000000000007b1d */ /* 0x000fe40000010000 */
[----:B------:R-:W-:Y:S02]  /*5260*/  LEA R37, R2, R38, 0x5 ;  /* 0x0000002602257211 */ /* 0x000fe400078e28ff */
[----:B------:R-:W-:-:S03]  /*5270*/  MOV R2, 0x400 ;  /* 0x0000040000027802 */ /* 0x000fc60000000f00 */
[----:B------:R-:W-:-:S05]  /*5280*/  IMAD.SHL.U32 R36, R37, 0x8, RZ ;  /* 0x0000000825247824 */ /* 0x000fca00078e00ff */
[----:B------:R-:W-:Y:S02]  /*5290*/  ISETP.GE.AND P0, PT, R36, UR15, PT ;  /* 0x0000000f24007c0c */ /* 0x000fe4000bf06270 */
[----:B----4-:R-:W-:-:S05]  /*52a0*/  LEA R3, R3, R2, 0x18 ;  /* 0x0000000203037211 */ /* 0x010fca00078ec0ff */
[----:B------:R-:W-:-:S06]  /*52b0*/  IMAD R3, R0, 0x420, R3 ;  /* 0x0000042000037824 */ /* 0x000fcc00078e0203 */
[----:B------:R-:W-:Y:S05]  /*52c0*/  @P0 BRA `(.L_x_3860) ;  /* 0x0000000000600947 */ /* 0x000fea0003800000 */
[----:B------:R-:W-:Y:S01]  /*52d0*/  ISETP.GE.U32.AND P0, PT, R85, 0x20, PT ;  /* 0x000000205500780c */ /* 0x000fe20003f06070 */
[----:B------:R-:W-:Y:S01]  /*52e0*/  IMAD.U32 R39, RZ, RZ, UR14 ;  /* 0x0000000eff277e24 */ /* 0x000fe2000f8e00ff */
[----:B------:R-:W-:-:S04]  /*52f0*/  LEA R2, R38, R3, 0x5 ;  /* 0x0000000326027211 */ /* 0x000fc800078e28ff */
[----:B------:R-:W-:-:S07]  /*5300*/  LEA R36, R39, R36, 0x8 ;  /* 0x0000002427247211 */ /* 0x000fce00078e40ff */
[----:B------:R4:W-:Y:S04]  /*5310*/  @P0 STS.128 [R2], R16 ;  /* 0x0000001002000388 */ /* 0x0009e80000000c00 */
[----:B------:R4:W-:Y:S01]  /*5320*/  @P0 STS.128 [R2+0x10], R20 ;  /* 0x0000101402000388 */ /* 0x0009e20000000c00 */
[----:B------:R-:W-:-:S13]  /*5330*/  ISETP.GE.AND P0, PT, R36, UR15, PT ;  /* 0x0000000f24007c0c */ /* 0x000fda000bf06270 */
[----:B------:R-:W-:Y:S05]  /*5340*/  @P0 BRA `(.L_x_3860) ;  /* 0x0000000000400947 */ /* 0x000fea0003800000 */
[----:B------:R-:W-:Y:S01]  /*5350*/  ISETP.NE.AND P0, PT, R0, 0x1, PT ;  /* 0x000000010000780c */ /* 0x000fe20003f05270 */
[----:B----4-:R-:W-:-:S05]  /*5360*/  IMAD.U32 R17, RZ, RZ, UR14 ;  /* 0x0000000eff117e24 */ /* 0x010fca000f8e00ff */
[----:B------:R-:W-:-:S07]  /*5370*/  LEA R36, R17, R36, 0x8 ;  /* 0x0000002411247211 */ /* 0x000fce00078e40ff */
[----:B------:R4:W-:Y:S04]  /*5380*/  @P0 STS.128 [R2+0x1080], R4 ;  /* 0x0010800402000388 */ /* 0x0009e80000000c00 */
[----:B------:R4:W-:Y:S01]  /*5390*/  @P0 STS.128 [R2+0x1090], R24 ;  /* 0x0010901802000388 */ /* 0x0009e20000000c00 */
[----:B------:R-:W-:-:S13]  /*53a0*/  ISETP.GE.AND P0, PT, R36, UR15, PT ;  /* 0x0000000f24007c0c */ /* 0x000fda000bf06270 */
[----:B------:R-:W-:Y:S05]  /*53b0*/  @P0 BRA `(.L_x_3860) ;  /* 0x0000000000240947 */ /* 0x000fea0003800000 */
[----:B----4-:R-:W-:Y:S01]  /*53c0*/  IMAD.U32 R5, RZ, RZ, UR14 ;  /* 0x0000000eff057e24 */ /* 0x010fe2000f8e00ff */
[C---:B------:R-:W-:Y:S02]  /*53d0*/  ISETP.NE.AND P0, PT, R0.reuse, 0x3, PT ;  /* 0x000000030000780c */ /* 0x040fe40003f05270 */
[----:B------:R-:W-:Y:S02]  /*53e0*/  ISETP.NE.AND P1, PT, R0, 0x2, PT ;  /* 0x000000020000780c */ /* 0x000fe40003f25270 */
[----:B------:R-:W-:-:S04]  /*53f0*/  LEA R36, R5, R36, 0x8 ;  /* 0x0000002405247211 */ /* 0x000fc800078e40ff */
[----:B------:R-:W-:-:S07]  /*5400*/  ISETP.GE.OR P0, PT, R36, UR15, !P0 ;  /* 0x0000000f24007c0c */ /* 0x000fce000c706670 */
[----:B------:R4:W-:Y:S04]  /*5410*/  @P1 STS.128 [R2+0x2100], R8 ;  /* 0x0021000802001388 */ /* 0x0009e80000000c00 */
[----:B------:R4:W-:Y:S04]  /*5420*/  @P1 STS.128 [R2+0x2110], R28 ;  /* 0x0021101c02001388 */ /* 0x0009e80000000c00 */
[----:B------:R4:W-:Y:S04]  /*5430*/  @!P0 STS.128 [R2+0x3180], R12 ;  /* 0x0031800c02008388 */ /* 0x0009e80000000c00 */
[----:B------:R4:W-:Y:S02]  /*5440*/  @!P0 STS.128 [R2+0x3190], R32 ;  /* 0x0031902002008388 */ /* 0x0009e40000000c00 */
.L_x_3860:
[----:B------:R-:W-:Y:S05]  /*5450*/  BSYNC.RECONVERGENT B0 ;  /* 0x0000000000007941 */ /* 0x000fea0003800200 */
.L_x_3859:
        /* <DEDUP_REMOVED lines=12> */
[----:B------:R-:W-:-:S03]  /*5520*/  ISETP.NE.AND P0, PT, R0, 0x1, PT ;  /* 0x000000010000780c */ /* 0x000fc60003f05270 */
[----:B------:R-:W-:-:S07]  /*5530*/  LEA R3, R38, R3, 0x5 ;  /* 0x0000000326037211 */ /* 0x000fce00078e28ff */
        /* <DEDUP_REMOVED lines=16> */
.L_x_3862:
[----:B------:R-:W-:Y:S05]  /*5640*/  BSYNC.RECONVERGENT B0 ;  /* 0x0000000000007941 */ /* 0x000fea0003800200 */
.L_x_3861:
[----:B------:R-:W-:Y:S04]  /*5650*/  BSSY.RECONVERGENT B0, `(.L_x_3863) ;  /* 0x000002e000007945 */ /* 0x000fe80003800200 */
[----:B------:R-:W-:Y:S04]  /*5660*/  BSSY.RELIABLE B1, `(.L_x_3864) ;  /* 0x0000022000017945 */ /* 0x000fe80003800100 */
[----:B------:R-:W-:Y:S05]  /*5670*/  @P0 BRA `(.L_x_3865) ;  /* 0x0000000000100947 */ /* 0x000fea0003800000 */
[----:B------:R4:W5:Y:S04]  /*5680*/  LDL R8, [R2+0x4] ;  /* 0x0000040002087983 */ /* 0x0009680000100800 */
[----:B0-----:R4:W5:Y:S04]  /*5690*/  LDL.64 R10, [R2+0x8] ;  /* 0x00000800020a7983 */ /* 0x0019680000100a00 */
[----:B------:R4:W5:Y:S01]  /*56a0*/  LDL.128 R12, [R2+0x10] ;  /* 0x00001000020c7983 */ /* 0x0009620000100c00 */
[----:B------:R-:W-:Y:S05]  /*56b0*/  BRA `(.L_x_3866) ;  /* 0x00000000003c7947 */ /* 0x000fea0003800000 */
.L_x_3865:
        /* <DEDUP_REMOVED lines=15> */
.L_x_3866:
        /* <DEDUP_REMOVED lines=13> */
.L_x_3867:
[----:B------:R-:W-:Y:S05]  /*5880*/  BSYNC.RELIABLE B1 ;  /* 0x0000000000017941 */ /* 0x000fea0003800100 */
.L_x_3864:
        /* <DEDUP_REMOVED lines=10> */
.L_x_3868:
[----:B------:R-:W-:Y:S05]  /*5930*/  BSYNC.RECONVERGENT B0 ;  /* 0x0000000000007941 */ /* 0x000fea0003800200 */
.L_x_3863:
        /* <DEDUP_REMOVED lines=27> */
.L_x_3869:
[----:B------:R-:W-:Y:S01]  /*5af0*/  MOV R9, R8 ;  /* 0x0000000800097202 */ /* 0x000fe20000000f00 */
[----:B------:R-:W-:Y:S01]  /*5b00*/  IMAD.MOV.U32 R8, RZ, RZ, R6 ;  /* 0x000000ffff087224 */ /* 0x000fe200078e0006 */
[----:B------:R-:W-:Y:S04]  /*5b10*/  STG.E.128 desc[UR12][R2.64+0x10], R12 ;  /* 0x0000100c02007986 */ /* 0x000fe8000c101d0c */
[----:B------:R-:W-:Y:S01]  /*5b20*/  STG.E.128 desc[UR12][R2.64], R8 ;  /* 0x0000000802007986 */ /* 0x000fe2000c101d0c */
[----:B------:R-:W-:Y:S05]  /*5b30*/  EXIT ;  /* 0x000000000000794d */ /* 0x000fea0003800000 */
        .weak           $__internal_38_$__cuda_sm20_rcp_rn_f32_slowpath
        .type           $__internal_38_$__cuda_sm20_rcp_rn_f32_slowpath,@function
        .size           $__internal_38_$__cuda_sm20_rcp_rn_f32_slowpath,(.L_x_5091 - $__internal_38_$__cuda_sm20_rcp_rn_f32_slowpath)
$__internal_38_$__cuda_sm20_rcp_rn_f32_slowpath:
[----:B------:R-:W-:-:S04]  /*5b40*/  SHF.L.U32 R3, R16, 0x1, RZ ;  /* 0x0000000110037819 */ /* 0x000fc800000006ff */
[----:B------:R-:W-:Y:S01]  /*5b50*/  SHF.R.U32.HI R36, RZ, 0x18, R3 ;  /* 0x00000018ff247819 */ /* 0x000fe20000011603 */
[----:B------:R-:W-:-:S03]  /*5b60*/  IMAD.MOV.U32 R3, RZ, RZ, R16 ;  /* 0x000000ffff037224 */ /* 0x000fc600078e0010 */
[----:B------:R-:W-:-:S13]  /*5b70*/  ISETP.NE.U32.AND P0, PT, R36, RZ, PT ;  /* 0x000000ff2400720c */ /* 0x000fda0003f05070 */
[----:B------:R-:W-:Y:S05]  /*5b80*/  @P0 BRA `(.L_x_3870) ;  /* 0x00000000002c0947 */ /* 0x000fea0003800000 */
[----:B------:R-:W-:-:S04]  /*5b90*/  SHF.L.U32 R16, R3, 0x1, RZ ;  /* 0x0000000103107819 */ /* 0x000fc800000006ff */
        /* <DEDUP_REMOVED lines=10> */
.L_x_3870:
        /* <DEDUP_REMOVED lines=29> */
[----:B------:R-:W-:-:S05]  /*5e10*/  @!P0 IADD3 R16, PT, PT, R16, 0x1, RZ ;  /* 0x0000000110108810 */ /* 0x000fca0007ffe0ff */
[----:B------:R-:W-:-:S05]  /*5e20*/  @!P1 IMAD.SHL.U32 R16, R16, 0x2, RZ ;  /* 0x0000000210109824 */ /* 0x000fca00078e00ff */
[----:B------:R-:W-:Y:S01]  /*5e30*/  LOP3.LUT R16, R16, 0x80000000, R3, 0xf8, !PT ;  /* 0x8000000010107812 */ /* 0x000fe200078ef803 */
[----:B------:R-:W-:Y:S06]  /*5e40*/  BRA `(.L_x_3871) ;  /* 0x0000000000047947 */ /* 0x000fec0003800000 */
.L_x_3872:
[----:B------:R2:W3:Y:S02]  /*5e50*/  MUFU.RCP R16, R3 ;  /* 0x0000000300107308 */ /* 0x0004e40000001000 */
.L_x_3871:
[----:B------:R-:W-:Y:S02]  /*5e60*/  MOV R64, R69 ;  /* 0x0000004500407202 */ /* 0x000fe40000000f00 */
[----:B------:R-:W-:-:S04]  /*5e70*/  MOV R65, 0x0 ;  /* 0x0000000000417802 */ /* 0x000fc80000000f00 */
[----:B0123--:R-:W-:Y:S05]  /*5e80*/  RET.REL.NODEC R64 `(_ZN18transformer_engine13normalization26rmsnorm_bwd_general_kernelINS0_13Kernel_traitsI6__halfS3_S3_fjLj1024ELj1ELj4ELj1ELj16ENS0_18Kernel_traits_baseILj1024ES3_S3_S3_fjLj128EEEEELb0EEEvNS0_20BackwardKernelParamsE) ;  /* 0xffffffa0405c7950 */ /* 0x00ffea0003c3ffff */
.L_x_3873:
        /* <DEDUP_REMOVED lines=15> */
.L_x_5091:


//--------------------- .text._ZN18transformer_engine13normalization26rmsnorm_bwd_general_kernelINS0_13Kernel_traitsIffffjLj1024ELj1ELj4ELj1ELj16ENS0_18Kernel_traits_baseILj1024EffffjLj128EEEEELb0EEEvNS0_20BackwardKernelParamsE --------------------------
	.section	.text._ZN18transformer_engine13normalization26rmsnorm_bwd_general_kernelINS0_13Kernel_traitsIffffjLj1024ELj1ELj4ELj1ELj16ENS0_18Kernel_traits_baseILj1024EffffjLj128EEEEELb0EEEvNS0_20BackwardKernelParamsE,"ax",@progbits
	.align	128
        .global         _ZN18transformer_engine13normalization26rmsnorm_bwd_general_kernelINS0_13Kernel_traitsIffffjLj1024ELj1ELj4ELj1ELj16ENS0_18Kernel_traits_baseILj1024EffffjLj128EEEEELb0EEEvNS0_20BackwardKernelParamsE
        .type           _ZN18transformer_engine13normalization26rmsnorm_bwd_general_kernelINS0_13Kernel_traitsIffffjLj1024ELj1ELj4ELj1ELj16ENS0_18Kernel_traits_baseILj1024EffffjLj128EEEEELb0EEEvNS0_20BackwardKernelParamsE,@function
        .size           _ZN18transformer_engine13normalization26rmsnorm_bwd_general_kernelINS0_13Kernel_traitsIffffjLj1024ELj1ELj4ELj1ELj16ENS0_18Kernel_traits_baseILj1024EffffjLj128EEEEELb0EEEvNS0_20BackwardKernelParamsE,(.L_x_5092 - _ZN18transformer_engine13normalization26rmsnorm_bwd_general_kernelINS0_13Kernel_traitsIffffjLj1024ELj1ELj4ELj1ELj16ENS0_18Kernel_traits_baseILj1024EffffjLj128EEEEELb0EEEvNS0_20BackwardKernelParamsE)
        .other          _ZN18transformer_engine13normalization26rmsnorm_bwd_general_kernelINS0_13Kernel_traitsIffffjLj1024ELj1ELj4ELj1ELj16ENS0_18Kernel_traits_baseILj1024EffffjLj128EEEEELb0EEEvNS0_20BackwardKernelParamsE,@"STO_CUDA_ENTRY STV_DEFAULT"
_ZN18transformer_engine13normalization26rmsnorm_bwd_general_kernelINS0_13Kernel_traitsIffffjLj1024ELj1ELj4ELj1ELj16ENS0_18Kernel_traits_baseILj1024EffffjLj128EEEEELb0EEEvNS0_20BackwardKernelParamsE:
.text._ZN18transformer_engine13normalization26rmsnorm_bwd_general_kernelINS0_13Kernel_traitsIffffjLj1024ELj1ELj4ELj1ELj16ENS0_18Kernel_traits_baseILj1024EffffjLj128EEEEELb0EEEvNS0_20BackwardKernelParamsE:
[----:B------:R-:W0:Y:S01]  /*0000*/  LDC R1, c[0x0][0x37c] ;  /* 0x0000df00ff017b82 */ /* 0x000e220000000800 */
[----:B------:R-:W1:Y:S01]  /*0010*/  LDCU UR4, c[0x0][0x384] ;  /* 0x00007080ff0477ac */ /* 0x000e620008000800 */
[----:B------:R-:W2:Y:S01]  /*0020*/  S2R R115, SR_TID.X ;  /* 0x0000000000737919 */ /* 0x000ea20000002100 */
[----:B0-----:R-:W-:Y:S01]  /*0030*/  IADD3 R1, PT, PT, R1, -0x80, RZ ;  /* 0xffffff8001017810 */ /* 0x001fe20007ffe0ff */
[----:B------:R-:W-:Y:S01]  /*0040*/  BSSY.RECONVERGENT B0, `(.L_x_3874) ;  /* 0x00000d5000007945 */ /* 0x000fe20003800200 */
[----:B------:R-:W0:Y:S03]  /*0050*/  LDCU UR5, c[0x0][0x38c] ;  /* 0x00007180ff0577ac */ /* 0x000e260008000800 */
[----:B------:R3:W-:Y:S01]  /*0060*/  STL.128 [R1], RZ ;  /* 0x000000ff01007387 */ /* 0x0007e20000100c00 */
[----:B------:R-:W4:Y:S01]  /*0070*/  LDCU.64 UR6, c[0x0][0x358] ;  /* 0x00006b00ff0677ac */ /* 0x000f220008000a00 */
[----:B------:R-:W-:-:S02]  /*0080*/  IMAD.MOV.U32 R44, RZ, RZ, R1 ;  /* 0x000000ffff2c7224 */ /* 0x000fc400078e0001 */
[----:B------:R3:W-:Y:S04]  /*0090*/  STL.128 [R1+0x10], RZ ;  /* 0x000010ff01007387 */ /* 0x0007e80000100c00 */
[----:B------:R3:W-:Y:S01]  /*00a0*/  STL.128 [R1+0x20], RZ ;  /* 0x000020ff01007387 */ /* 0x0007e20000100c00 */
[----:B-1----:R-:W-:Y:S01]  /*00b0*/  IMAD.U32 R177, RZ, RZ, UR4 ;  /* 0x00000004ffb17e24 */ /* 0x002fe2000f8e00ff */
[----:B------:R-:W1:Y:S02]  /*00c0*/  S2UR UR4, SR_CTAID.X ;  /* 0x00000000000479c3 */ /* 0x000e640000002500 */
[----:B------:R3:W-:Y:S01]  /*00d0*/  STL.128 [R1+0x30], RZ ;  /* 0x000030ff01007387 */ /* 0x0007e20000100c00 */
[----:B------:R-:W5:Y:S01]  /*00e0*/  I2F.U32.RP R0, R177 ;  /* 0x000000b100007306 */ /* 0x000f620000209000 */
[----:B------:R-:W-:-:S02]  /*00f0*/  ISETP.NE.U32.AND P2, PT, R177, RZ, PT ;  /* 0x000000ffb100720c */ /* 0x000fc40003f45070 */
[----:B------:R3:W-:Y:S01]  /*0100*/  STL.128 [R1+0x40], RZ ;  /* 0x000040ff01007387 */ /* 0x0007e20000100c00 */
[----:B0-----:R-:W-:-:S03]  /*0110*/  IMAD.U32 R51, RZ, RZ, UR5 ;  /* 0x00000005ff337e24 */ /* 0x001fc6000f8e00ff */
[----:B------:R3:W-:Y:S04]  /*0120*/  STL.128 [R1+0x50], RZ ;  /* 0x000050ff01007387 */ /* 0x0007e80000100c00 */
[----:B------:R3:W-:Y:S04]  /*0130*/  STL.128 [R1+0x60], RZ ;  /* 0x000060ff01007387 */ /* 0x0007e80000100c00 */
[----:B------:R3:W-:Y:S01]  /*0140*/  STL.128 [R1+0x70], RZ ;  /* 0x000070ff01007387 */ /* 0x0007e20000100c00 */
[----:B-----5:R-:W0:Y:S02]  /*0150*/  MUFU.RCP R0, R0 ;  /* 0x0000000000007308 */ /* 0x020e240000001000 */
[----:B0-----:R-:W-:-:S06]  /*0160*/  IADD3 R2, PT, PT, R0, 0xffffffe, RZ ;  /* 0x0ffffffe00027810 */ /* 0x001fcc0007ffe0ff */
[----:B------:R0:W5:Y:S02]  /*0170*/  F2I.FTZ.U32.TRUNC.NTZ R3, R2 ;  /* 0x0000000200037305 */ /* 0x000164000021f000 */
[----:B0-----:R-:W-:Y:S02]  /*0180*/  HFMA2 R2, -RZ, RZ, 0, 0 ;  /* 0x00000000ff027431 */ /* 0x001fe400000001ff */
        /* <DEDUP_REMOVED lines=8> */
[----:B------:R-:W-:Y:S01]  /*0210*/  @P0 IADD3 R4, PT, PT, R4, -R177, RZ ;  /* 0x800000b104040210 */ /* 0x000fe20007ffe0ff */
[----:B------:R-:W-:-:S03]  /*0220*/  @P0 VIADD R128, R128, 0x1 ;  /* 0x0000000180800836 */ /* 0x000fc60000000000 */
[----:B------:R-:W-:-:S13]  /*0230*/  ISETP.GE.U32.AND P1, PT, R4, R177, PT ;  /* 0x000000b10400720c */ /* 0x000fda0003f26070 */
[----:B------:R-:W-:Y:S02]  /*0240*/  @P1 IADD3 R128, PT, PT, R128, 0x1, RZ ;  /* 0x0000000180801810 */ /* 0x000fe40007ffe0ff */
[----:B------:R-:W-:-:S04]  /*0250*/  @!P2 LOP3.LUT R128, RZ, R177, RZ, 0x33, !PT ;  /* 0x000000b1ff80a212 */ /* 0x000fc800078e33ff */
[----:B------:R-:W-:Y:S01]  /*0260*/  SHF.L.U32 R2, R128, 0x2, RZ ;  /* 0x0000000280027819 */ /* 0x000fe200000006ff */
[----:B------:R-:W-:-:S04]  /*0270*/  IMAD.MOV R40, RZ, RZ, -R128 ;  /* 0x000000ffff287224 */ /* 0x000fc800078e0a80 */
[----:B------:R-:W-:-:S05]  /*0280*/  IMAD R40, R177, R40, UR4 ;  /* 0x00000004b1287e24 */ /* 0x000fca000f8e0228 */
[----:B------:R-:W-:-:S04]  /*0290*/  LEA R38, R40, R3, 0x5 ;  /* 0x0000000328267211 */ /* 0x000fc800078e28ff */
[----:B------:R-:W-:-:S04]  /*02a0*/  SHF.L.U32 R36, R38, 0x2, RZ ;  /* 0x0000000226247819 */ /* 0x000fc800000006ff */
[----:B------:R-:W-:-:S13]  /*02b0*/  ISETP.GE.AND P0, PT, R36, R51, PT ;  /* 0x000000332400720c */ /* 0x000fda0003f06270 */
[----:B---34-:R-:W-:Y:S05]  /*02c0*/  @P0 BRA `(.L_x_3875) ;  /* 0x0000000800b00947 */ /* 0x018fea0003800000 */
[----:B------:R-:W0:Y:S01]  /*02d0*/  LDC.64 R6, c[0x0][0x3a8] ;  /* 0x0000ea00ff067b82 */ /* 0x000e220000000a00 */
[----:B------:R-:W-:Y:S01]  /*02e0*/  IMAD.IADD R0, R51, 0x1, -R36 ;  /* 0x0000000133007824 */ /* 0x000fe200078e0a24 */
[----:B------:R-:W-:Y:S01]  /*02f0*/  BSSY.RECONVERGENT B1, `(.L_x_3876) ;  /* 0x0000011000017945 */ /* 0x000fe20003800200 */
[----:B0-----:R-:W-:-:S03]  /*0300*/  IMAD.WIDE R4, R36, 0x4, R6 ;  /* 0x0000000424047825 */ /* 0x001fc600078e0206 */
[----:B------:R-:W-:-:S04]  /*0310*/  LOP3.LUT P0, RZ, R4, 0xf, RZ, 0xc0, !PT ;  /* 0x0000000f04ff7812 */ /* 0x000fc8000780c0ff */
[----:B------:R-:W-:-:S13]  /*0320*/  ISETP.LT.U32.OR P0, PT, R0, 0x4, P0 ;  /* 0x000000040000780c */ /* 0x000fda0000701470 */
[----:B------:R-:W-:Y:S05]  /*0330*/  @P0 BRA `(.L_x_3877) ;  /* 0x0000000000080947 */ /* 0x000fea0003800000 */
[----:B------:R0:W5:Y:S01]  /*0340*/  LDG.E.128 R52, desc[UR6][R4.64] ;  /* 0x0000000604347981 */ /* 0x000162000c1e1d00 */
[----:B------:R-:W-:Y:S05]  /*0350*/  BRA `(.L_x_3878) ;  /* 0x0000000000287947 */ /* 0x000fea0003800000 */
.L_x_3877:
        /* <DEDUP_REMOVED lines=10> */
.L_x_3878:
[----:B------:R-:W-:Y:S05]  /*0400*/  BSYNC.RECONVERGENT B1 ;  /* 0x0000000000017941 */ /* 0x000fea0003800200 */
.L_x_3876:
[----:B------:R-:W-:-:S04]  /*0410*/  LEA R0, R177, R36, 0x7 ;  /* 0x00000024b1007211 */ /* 0x000fc800078e38ff */
[----:B------:R-:W-:-:S13]  /*0420*/  ISETP.GE.AND P0, PT, R0, R51, PT ;  /* 0x000000330000720c */ /* 0x000fda0003f06270 */
[----:B------:R-:W-:Y:S05]  /*0430*/  @P0 BRA `(.L_x_3875) ;  /* 0x0000000800540947 */ /* 0x000fea0003800000 */
[----:B01----:R-:W-:Y:S01]  /*0440*/  IMAD.WIDE R4, R0, 0x4, R6 ;  /* 0x0000000400047825 */ /* 0x003fe200078e0206 */
[----:B------:R-:W-:Y:S03]  /*0450*/  BSSY.RECONVERGENT B1, `(.L_x_3879) ;  /* 0x0000011000017945 */ /* 0x000fe60003800200 */
[----:B------:R-:W-:Y:S01]  /*0460*/  IMAD.IADD R3, R51, 0x1, -R0 ;  /* 0x0000000133037824 */ /* 0x000fe200078e0a00 */
[----:B------:R-:W-:-:S04]  /*0470*/  LOP3.LUT P0, RZ, R4, 0xf, RZ, 0xc0, !PT ;  /* 0x0000000f04ff7812 */ /* 0x000fc8000780c0ff */
[----:B------:R-:W-:-:S13]  /*0480*/  ISETP.LT.U32.OR P0, PT, R3, 0x4, P0 ;  /* 0x000000040300780c */ /* 0x000fda0000701470 */
[----:B------:R-:W-:Y:S05]  /*0490*/  @P0 BRA `(.L_x_3880) ;  /* 0x0000000000080947 */ /* 0x000fea0003800000 */
[----:B------:R1:W5:Y:S01]  /*04a0*/  LDG.E.128 R56, desc[UR6][R4.64] ;  /* 0x0000000604387981 */ /* 0x000362000c1e1d00 */
[----:B------:R-:W-:Y:S05]  /*04b0*/  BRA `(.L_x_3881) ;  /* 0x0000000000287947 */ /* 0x000fea0003800000 */
.L_x_3880:
        /* <DEDUP_REMOVED lines=10> */
.L_x_3881:
[----:B------:R-:W-:Y:S05]  /*0560*/  BSYNC.RECONVERGENT B1 ;  /* 0x0000000000017941 */ /* 0x000fea0003800200 */
.L_x_3879:
        /* <DEDUP_REMOVED lines=11> */
.L_x_3883:
        /* <DEDUP_REMOVED lines=10> */
.L_x_3884:
[----:B------:R-:W-:Y:S05]  /*06c0*/  BSYNC.RECONVERGENT B1 ;  /* 0x0000000000017941 */ /* 0x000fea0003800200 */
.L_x_3882:
        /* <DEDUP_REMOVED lines=11> */
.L_x_3886:
        /* <DEDUP_REMOVED lines=10> */
.L_x_3887:
[----:B------:R-:W-:Y:S05]  /*0820*/  BSYNC.RECONVERGENT B1 ;  /* 0x0000000000017941 */ /* 0x000fea0003800200 */
.L_x_3885:
        /* <DEDUP_REMOVED lines=11> */
.L_x_3889:
        /* <DEDUP_REMOVED lines=10> */
.L_x_3890:
[----:B------:R-:W-:Y:S05]  /*0980*/  BSYNC.RECONVERGENT B1 ;  /* 0x0000000000017941 */ /* 0x000fea0003800200 */
.L_x_3888:
        /* <DEDUP_REMOVED lines=11> */
.L_x_3892:
        /* <DEDUP_REMOVED lines=10> */
.L_x_3893:
[----:B------:R-:W-:Y:S05]  /*0ae0*/  BSYNC.RECONVERGENT B1 ;  /* 0x0000000000017941 */ /* 0x000fea0003800200 */
.L_x_3891:
        /* <DEDUP_REMOVED lines=11> */
.L_x_3895:
        /* <DEDUP_REMOVED lines=10> */
.L_x_3896:
[----:B------:R-:W-:Y:S05]  /*0c40*/  BSYNC.RECONVERGENT B1 ;  /* 0x0000000000017941 */ /* 0x000fea0003800200 */
.L_x_3894:
[----:B------:R-:W-:-:S04]  /*0c50*/  LEA R0, R177, R0, 0x7 ;  /* 0x00000000b1007211 */ /* 0x000fc800078e38ff */
[----:B------:R-:W-:-:S13]  /*0c60*/  ISETP.GE.AND P0, PT, R0, R51, PT ;  /* 0x000000330000720c */ /* 0x000fda0003f06270 */
[----:B------:R-:W-:Y:S05]  /*0c70*/  @P0 BRA `(.L_x_3875) ;  /* 0x0000000000440947 */ /* 0x000fea0003800000 */
[----:B01----:R-:W-:-:S04]  /*0c80*/  IMAD.WIDE R4, R0, 0x4, R6 ;  /* 0x0000000400047825 */ /* 0x003fc800078e0206 */
[----:B------:R-:W-:Y:S01]  /*0c90*/  IMAD.IADD R0, R51, 0x1, -R0 ;  /* 0x0000000133007824 */ /* 0x000fe200078e0a00 */
[----:B------:R-:W-:-:S04]  /*0ca0*/  LOP3.LUT P0, RZ, R4, 0xf, RZ, 0xc0, !PT ;  /* 0x0000000f04ff7812 */ /* 0x000fc8000780c0ff */
[----:B------:R-:W-:-:S13]  /*0cb0*/  ISETP.LT.U32.OR P0, PT, R0, 0x4, P0 ;  /* 0x000000040000780c */ /* 0x000fda0000701470 */
[----:B------:R-:W-:Y:S05]  /*0cc0*/  @P0 BRA `(.L_x_3897) ;  /* 0x0000000000080947 */ /* 0x000fea0003800000 */
[----:B------:R3:W5:Y:S01]  /*0cd0*/  LDG.E.128 R132, desc[UR6][R4.64] ;  /* 0x0000000604847981 */ /* 0x000762000c1e1d00 */
[----:B------:R-:W-:Y:S05]  /*0ce0*/  BRA `(.L_x_3875) ;  /* 0x0000000000287947 */ /* 0x000fea0003800000 */
.L_x_3897:
        /* <DEDUP_REMOVED lines=10> */
.L_x_3875:
[----:B------:R-:W-:Y:S05]  /*0d90*/  BSYNC.RECONVERGENT B0 ;  /* 0x0000000000007941 */ /* 0x000fea0003800200 */
.L_x_3874:
        /* <DEDUP_REMOVED lines=16> */
[----:B0123--:R-:W-:Y:S02]  /*0ea0*/  CS2R R4, SRZ ;  /* 0x0000000000047805 */ /* 0x00ffe4000001ff00 */
[----:B----4-:R-:W-:-:S13]  /*0eb0*/  ISETP.GE.AND P0, PT, R2, UR4, PT ;  /* 0x0000000402007c0c */ /* 0x010fda000bf06270 */
[----:B------:R-:W-:Y:S05]  /*0ec0*/  @P0 BRA `(.L_x_3898) ;  /* 0x0000004c00040947 */ /* 0x000fea0003800000 */
[----:B------:R-:W0:Y:S01]  /*0ed0*/  LDCU.U8 UR4, c[0x0][0x3c0] ;  /* 0x00007800ff0477ac */ /* 0x000e220008000000 */
[----:B------:R-:W-:-:S04]  /*0ee0*/  I2FP.F32.S32 R0, R51 ;  /* 0x0000003300007245 */ /* 0x000fc80000201400 */
[----:B------:R-:W-:-:S04]  /*0ef0*/  IADD3 R3, PT, PT, R0, 0x1800000, RZ ;  /* 0x0180000000037810 */ /* 0x000fc80007ffe0ff */
[----:B------:R-:W-:Y:S02]  /*0f00*/  LOP3.LUT R3, R3, 0x7f800000, RZ, 0xc0, !PT ;  /* 0x7f80000003037812 */ /* 0x000fe400078ec0ff */
[----:B0-----:R-:W-:-:S04]  /*0f10*/  ISETP.NE.AND P0, PT, RZ, UR4, PT ;  /* 0x00000004ff007c0c */ /* 0x001fc8000bf05270 */
[----:B------:R-:W-:Y:S02]  /*0f20*/  FSEL R96, RZ, 1, !P0 ;  /* 0x3f800000ff607808 */ /* 0x000fe40004000000 */
[----:B------:R-:W-:-:S03]  /*0f30*/  ISETP.GT.U32.AND P0, PT, R3, 0x1ffffff, PT ;  /* 0x01ffffff0300780c */ /* 0x000fc60003f04070 */
[C---:B-----5:R-:W-:Y:S01]  /*0f40*/  FADD R113, R96.reuse, R52 ;  /* 0x0000003460717221 */ /* 0x060fe20000000000 */
        /* <DEDUP_REMOVED lines=33> */
[----:B------:R-:W-:Y:S05]  /*1160*/  CALL.REL.NOINC `($__internal_39_$__cuda_sm20_rcp_rn_f32_slowpath) ;  /* 0x0000005400707944 */ /* 0x000fea0003c00000 */
[----:B------:R-:W-:Y:S01]  /*1170*/  IMAD.MOV.U32 R81, RZ, RZ, R3 ;  /* 0x000000ffff517224 */ /* 0x000fe200078e0003 */
[----:B------:R-:W-:Y:S06]  /*1180*/  BRA `(.L_x_3900) ;  /* 0x0000000000107947 */ /* 0x000fec0003800000 */
.L_x_3899:
[----:B------:R-:W0:Y:S02]  /*1190*/  MUFU.RCP R81, R0 ;  /* 0x0000000000517308 */ /* 0x000e240000001000 */
[----:B0-----:R-:W-:-:S04]  /*11a0*/  FFMA R3, R0, R81, -1 ;  /* 0xbf80000000037423 */ /* 0x001fc80000000051 */
[----:B------:R-:W-:-:S04]  /*11b0*/  FADD.FTZ R36, -R3, -RZ ;  /* 0x800000ff03247221 */ /* 0x000fc80000010100 */
[----:B------:R-:W-:-:S07]  /*11c0*/  FFMA R81, R81, R36, R81 ;  /* 0x0000002451517223 */ /* 0x000fce0000000051 */
.L_x_3900:
[----:B------:R-:W-:Y:S01]  /*11d0*/  HFMA2 R49, -RZ, RZ, 0, 0 ;  /* 0x00000000ff317431 */ /* 0x000fe200000001ff */
[----:B------:R-:W-:Y:S01]  /*11e0*/  MOV R94, RZ ;  /* 0x000000ff005e7202 */ /* 0x000fe20000000f00 */
[----:B------:R-:W-:Y:S01]  /*11f0*/  HFMA2 R88, -RZ, RZ, 0, 0 ;  /* 0x00000000ff587431 */ /* 0x000fe200000001ff */
[----:B------:R-:W-:Y:S01]  /*1200*/  CS2R R78, SRZ ;  /* 0x00000000004e7805 */ /* 0x000fe2000001ff00 */
[----:B------:R-:W-:Y:S02]  /*1210*/  HFMA2 R82, -RZ, RZ, 0, 0 ;  /* 0x00000000ff527431 */ /* 0x000fe400000001ff */
[----:B------:R-:W-:Y:S02]  /*1220*/  IMAD.MOV.U32 R0, RZ, RZ, RZ ;  /* 0x000000ffff007224 */ /* 0x000fe400078e00ff */
[----:B------:R-:W-:Y:S02]  /*1230*/  HFMA2 R39, -RZ, RZ, 0, 0 ;  /* 0x00000000ff277431 */ /* 0x000fe400000001ff */
[----:B------:R-:W-:Y:S01]  /*1240*/  IMAD.MOV.U32 R92, RZ, RZ, RZ ;  /* 0x000000ffff5c7224 */ /* 0x000fe200078e00ff */
[----:B------:R-:W-:-:S02]  /*1250*/  CS2R R76, SRZ ;  /* 0x00000000004c7805 */ /* 0x000fc4000001ff00 */
[----:B------:R-:W-:Y:S01]  /*1260*/  MOV R90, RZ ;  /* 0x000000ff005a7202 */ /* 0x000fe20000000f00 */
[----:B------:R-:W-:Y:S01]  /*1270*/  IMAD.MOV.U32 R47, RZ, RZ, RZ ;  /* 0x000000ffff2f7224 */ /* 0x000fe200078e00ff */
[----:B------:R-:W-:Y:S01]  /*1280*/  CS2R R74, SRZ ;  /* 0x00000000004a7805 */ /* 0x000fe2000001ff00 */
[----:B------:R-:W-:Y:S01]  /*1290*/  IMAD.MOV.U32 R86, RZ, RZ, RZ ;  /* 0x000000ffff567224 */ /* 0x000fe200078e00ff */
[----:B------:R-:W-:Y:S01]  /*12a0*/  MOV R45, RZ ;  /* 0x000000ff002d7202 */ /* 0x000fe20000000f00 */
[----:B------:R-:W-:Y:S01]  /*12b0*/  IMAD.MOV.U32 R84, RZ, RZ, RZ ;  /* 0x000000ffff547224 */ /* 0x000fe200078e00ff */
[----:B------:R-:W-:Y:S01]  /*12c0*/  CS2R R72, SRZ ;  /* 0x0000000000487805 */ /* 0x000fe2000001ff00 */
[----:B------:R-:W-:Y:S01]  /*12d0*/  IMAD.MOV.U32 R43, RZ, RZ, RZ ;  /* 0x000000ffff2b7224 */ /* 0x000fe200078e00ff */
[----:B------:R-:W-:Y:S02]  /*12e0*/  MOV R80, RZ ;  /* 0x000000ff00507202 */ /* 0x000fe40000000f00 */
[----:B------:R-:W-:Y:S01]  /*12f0*/  CS2R R70, SRZ ;  /* 0x0000000000467805 */ /* 0x000fe2000001ff00 */
[----:B------:R-:W-:Y:S01]  /*1300*/  IMAD.MOV.U32 R41, RZ, RZ, RZ ;  /* 0x000000ffff297224 */ /* 0x000fe200078e00ff */
[----:B------:R-:W-:-:S02]  /*1310*/  CS2R R68, SRZ ;  /* 0x0000000000447805 */ /* 0x000fc4000001ff00 */
[----:B------:R-:W-:Y:S01]  /*1320*/  CS2R R66, SRZ ;  /* 0x0000000000427805 */ /* 0x000fe2000001ff00 */
[----:B------:R-:W-:Y:S01]  /*1330*/  IMAD.MOV.U32 R37, RZ, RZ, RZ ;  /* 0x000000ffff257224 */ /* 0x000fe200078e00ff */
[----:B------:R-:W-:Y:S02]  /*1340*/  CS2R R64, SRZ ;  /* 0x0000000000407805 */ /* 0x000fe4000001ff00 */
[----:B------:R-:W-:Y:S01]  /*1350*/  MOV R3, RZ ;  /* 0x000000ff00037202 */ /* 0x000fe20000000f00 */
[----:B------:R-:W-:-:S07]  /*1360*/  IMAD.MOV.U32 R35, RZ, RZ, RZ ;  /* 0x000000ffff237224 */ /* 0x000fce00078e00ff */
.L_x_3989:
[----:B------:R-:W0:Y:S01]  /*1370*/  LDCU UR10, c[0x0][0x388] ;  /* 0x00007100ff0a77ac */ /* 0x000e220008000800 */
[----:B------:R-:W-:Y:S01]  /*1380*/  LEA.HI R188, R115, R2, RZ, 0x1b ;  /* 0x0000000273bc7211 */ /* 0x000fe200078fd8ff */
[----:B-1----:R-:W1:Y:S01]  /*1390*/  LDC R51, c[0x0][0x38c] ;  /* 0x0000e300ff337b82 */ /* 0x002e620000000800 */
[----:B-----5:R-:W-:Y:S02]  /*13a0*/  MOV R117, RZ ;  /* 0x000000ff00757202 */ /* 0x020fe40000000f00 */
[----:B0-----:R-:W-:-:S13]  /*13b0*/  ISETP.GE.AND P0, PT, R188, UR10, PT ;  /* 0x0000000abc007c0c */ /* 0x001fda000bf06270 */
[----:B------:R-:W0:Y:S01]  /*13c0*/  @!P0 LDC.64 R58, c[0x0][0x3a0] ;  /* 0x0000e800ff3a8b82 */ /* 0x000e220000000a00 */
[----:B------:R-:W-:Y:S01]  /*13d0*/  IMAD.SHL.U32 R36, R38, 0x4, RZ ;  /* 0x0000000426247824 */ /* 0x000fe200078e00ff */
[----:B--2---:R-:W2:Y:S01]  /*13e0*/  S2R R115, SR_TID.X ;  /* 0x0000000000737919 */ /* 0x004ea20000002100 */
[----:B0-----:R-:W-:-:S05]  /*13f0*/  @!P0 IMAD.WIDE R58, R188, 0x4, R58 ;  /* 0x00000004bc3a8825 */ /* 0x001fca00078e023a */
[----:B------:R0:W5:Y:S01]  /*1400*/  @!P0 LDG.E R117, desc[UR6][R58.64] ;  /* 0x000000063a758981 */ /* 0x000162000c1e1900 */
[----:B-1----:R-:W-:Y:S01]  /*1410*/  ISETP.GE.AND P0, PT, R36, R51, PT ;  /* 0x000000332400720c */ /* 0x002fe20003f06270 */
[----:B------:R-:W-:Y:S01]  /*1420*/  BSSY.RECONVERGENT B0, `(.L_x_3901) ;  /* 0x000022f000007945 */ /* 0x000fe20003800200 */
[----:B------:R-:W-:Y:S01]  /*1430*/  MOV R186, RZ ;  /* 0x000000ff00ba7202 */ /* 0x000fe20000000f00 */
[----:B------:R-:W-:Y:S01]  /*1440*/  IMAD.MOV.U32 R179, RZ, RZ, RZ ;  /* 0x000000ffffb37224 */ /* 0x000fe200078e00ff */
[----:B------:R-:W-:-:S13]  /*1450*/  ISETP.LT.AND P0, PT, R188, UR10, !P0 ;  /* 0x0000000abc007c0c */ /* 0x000fda000c701270 */
[----:B0-23--:R-:W-:Y:S05]  /*1460*/  @!P0 BRA `(.L_x_3902) ;  /* 0x0000002000a88947 */ /* 0x00dfea0003800000 */
[----:B------:R-:W0:Y:S01]  /*1470*/  LDC.64 R180, c[0x0][0x390] ;  /* 0x0000e400ffb47b82 */ /* 0x000e220000000a00 */
[-C--:B------:R-:W-:Y:S01]  /*1480*/  IMAD R179, R188, R51.reuse, R36 ;  /* 0x00000033bcb37224 */ /* 0x080fe200078e0224 */
[----:B------:R-:W-:Y:S01]  /*1490*/  IADD3 R42, PT, PT, -R36, R51, RZ ;  /* 0x00000033242a7210 */ /* 0x000fe20007ffe1ff */
[----:B------:R-:W-:Y:S03]  /*14a0*/  BSSY.RECONVERGENT B1, `(.L_x_3903) ;  /* 0x0000014000017945 */ /* 0x000fe60003800200 */
[----:B------:R-:W-:Y:S01]  /*14b0*/  ISETP.GT.U32.AND P2, PT, R42, 0x3, PT ;  /* 0x000000032a00780c */ /* 0x000fe20003f44070 */
[----:B0-----:R-:W-:-:S03]  /*14c0*/  IMAD.WIDE R58, R179, 0x4, R180 ;  /* 0x00000004b33a7825 */ /* 0x001fc600078e02b4 */
[----:B------:R-:W-:-:S13]  /*14d0*/  LOP3.LUT P1, RZ, R58, 0xf, RZ, 0xc0, !PT ;  /* 0x0000000f3aff7812 */ /* 0x000fda000782c0ff */
[----:B------:R-:W-:Y:S05]  /*14e0*/  @!P1 BRA P2, `(.L_x_3904) ;  /* 0x0000000000389947 */ /* 0x000fea0001000000 */
[----:B------:R-:W-:Y:S01]  /*14f0*/  IMAD R7, R38, -0x4, R51 ;  /* 0xfffffffc26077824 */ /* 0x000fe200078e0233 */
[----:B------:R-:W-:Y:S01]  /*1500*/  CS2R R4, SRZ ;  /* 0x0000000000047805 */ /* 0x000fe2000001ff00 */
[----:B------:R-:W-:-:S03]  /*1510*/  IMAD.MOV.U32 R6, RZ, RZ, RZ ;  /* 0x000000ffff067224 */ /* 0x000fc600078e00ff */
[C---:B------:R-:W-:Y:S02]  /*1520*/  ISETP.GE.U32.AND P2, PT, R7.reuse, 0x2, PT ;  /* 0x000000020700780c */ /* 0x040fe40003f46070 */
[C---:B------:R-:W-:Y:S02]  /*1530*/  ISETP.GE.U32.AND P3, PT, R7.reuse, 0x3, PT ;  /* 0x000000030700780c */ /* 0x040fe40003f66070 */
[----:B------:R-:W-:-:S09]  /*1540*/  ISETP.NE.AND P1, PT, R7, RZ, PT ;  /* 0x000000ff0700720c */ /* 0x000fd20003f25270 */
[----:B------:R1:W5:Y:S04]  /*1550*/  @P2 LDG.E R5, desc[UR6][R58.64+0x4] ;  /* 0x000004063a052981 */ /* 0x000368000c1e1900 */
[----:B------:R1:W5:Y:S04]  /*1560*/  @P3 LDG.E R6, desc[UR6][R58.64+0x8] ;  /* 0x000008063a063981 */ /* 0x000368000c1e1900 */
[----:B------:R1:W5:Y:S01]  /*1570*/  @P1 LDG.E R4, desc[UR6][R58.64] ;  /* 0x000000063a041981 */ /* 0x000362000c1e1900 */
[----:B------:R-:W-:Y:S01]  /*1580*/  ISETP.GE.U32.AND P1, PT, R7, 0x4, PT ;  /* 0x000000040700780c */ /* 0x000fe20003f26070 */
[----:B------:R-:W-:-:S12]  /*1590*/  HFMA2 R7, -RZ, RZ, 0, 0 ;  /* 0x00000000ff077431 */ /* 0x000fd800000001ff */
[----:B-1----:R-:W-:Y:S05]  /*15a0*/  @!P1 BRA `(.L_x_3905) ;  /* 0x00000000000c9947 */ /* 0x002fea0003800000 */
[----:B------:R1:W5:Y:S01]  /*15b0*/  LDG.E R7, desc[UR6][R58.64+0xc] ;  /* 0x00000c063a077981 */ /* 0x000362000c1e1900 */
[----:B------:R-:W-:Y:S05]  /*15c0*/  BRA `(.L_x_3905) ;  /* 0x0000000000047947 */ /* 0x000fea0003800000 */
.L_x_3904:
[----:B------:R0:W5:Y:S02]  /*15d0*/  LDG.E.128 R4, desc[UR6][R58.64] ;  /* 0x000000063a047981 */ /* 0x000164000c1e1d00 */
.L_x_3905:
[----:B------:R-:W-:Y:S05]  /*15e0*/  BSYNC.RECONVERGENT B1 ;  /* 0x0000000000017941 */ /* 0x000fea0003800200 */
.L_x_3903:
[----:B01----:R-:W0:Y:S01]  /*15f0*/  LDC.64 R58, c[0x0][0x3c8] ;  /* 0x0000f200ff3a7b82 */ /* 0x003e220000000a00 */
[----:B------:R-:W-:Y:S01]  /*1600*/  ISETP.GT.U32.AND P2, PT, R42, 0x3, PT ;  /* 0x000000032a00780c */ /* 0x000fe20003f44070 */
[----:B------:R-:W-:Y:S01]  /*1610*/  BSSY.RECONVERGENT B1, `(.L_x_3906) ;  /* 0x0000012000017945 */ /* 0x000fe20003800200 */
[----:B0-----:R-:W-:-:S03]  /*1620*/  IMAD.WIDE R178, R179, 0x4, R58 ;  /* 0x00000004b3b27825 */ /* 0x001fc600078e023a */
[----:B------:R-:W-:-:S13]  /*1630*/  LOP3.LUT P1, RZ, R178, 0xf, RZ, 0xc0, !PT ;  /* 0x0000000fb2ff7812 */ /* 0x000fda000782c0ff */
[----:B------:R-:W-:Y:S05]  /*1640*/  @!P1 BRA P2, `(.L_x_3907) ;  /* 0x0000000000349947 */ /* 0x000fea0001000000 */
[----:B------:R-:W-:Y:S01]  /*1650*/  IMAD R42, R38, -0x4, R51 ;  /* 0xfffffffc262a7824 */ /* 0x000fe200078e0233 */
[----:B------:R-:W-:Y:S02]  /*1660*/  CS2R R60, SRZ ;  /* 0x00000000003c7805 */ /* 0x000fe4000001ff00 */
[----:B------:R-:W-:Y:S02]  /*1670*/  CS2R R62, SRZ ;  /* 0x00000000003e7805 */ /* 0x000fe4000001ff00 */
[C---:B------:R-:W-:Y:S02]  /*1680*/  ISETP.GE.U32.AND P2, PT, R42.reuse, 0x2, PT ;  /* 0x000000022a00780c */ /* 0x040fe40003f46070 */
[C---:B------:R-:W-:Y:S02]  /*1690*/  ISETP.GE.U32.AND P3, PT, R42.reuse, 0x3, PT ;  /* 0x000000032a00780c */ /* 0x040fe40003f66070 */
[----:B------:R-:W-:-:S09]  /*16a0*/  ISETP.NE.AND P1, PT, R42, RZ, PT ;  /* 0x000000ff2a00720c */ /* 0x000fd20003f25270 */
[----:B------:R1:W5:Y:S04]  /*16b0*/  @P2 LDG.E R61, desc[UR6][R178.64+0x4] ;  /* 0x00000406b23d2981 */ /* 0x000368000c1e1900 */
[----:B------:R1:W5:Y:S04]  /*16c0*/  @P3 LDG.E R62, desc[UR6][R178.64+0x8] ;  /* 0x00000806b23e3981 */ /* 0x000368000c1e1900 */
[----:B------:R1:W5:Y:S01]  /*16d0*/  @P1 LDG.E R60, desc[UR6][R178.64] ;  /* 0x00000006b23c1981 */ /* 0x000362000c1e1900 */
[----:B------:R-:W-:-:S13]  /*16e0*/  ISETP.GE.U32.AND P1, PT, R42, 0x4, PT ;  /* 0x000000042a00780c */ /* 0x000fda0003f26070 */
[----:B-1----:R-:W-:Y:S05]  /*16f0*/  @!P1 BRA `(.L_x_3908) ;  /* 0x00000000000c9947 */ /* 0x002fea0003800000 */
[----:B------:R1:W5:Y:S01]  /*1700*/  LDG.E R63, desc[UR6][R178.64+0xc] ;  /* 0x00000c06b23f7981 */ /* 0x000362000c1e1900 */
[----:B------:R-:W-:Y:S05]  /*1710*/  BRA `(.L_x_3908) ;  /* 0x0000000000047947 */ /* 0x000fea0003800000 */
.L_x_3907:
[----:B------:R0:W5:Y:S02]  /*1720*/  LDG.E.128 R60, desc[UR6][R178.64] ;  /* 0x00000006b23c7981 */ /* 0x000164000c1e1d00 */
.L_x_3908:
[----:B------:R-:W-:Y:S05]  /*1730*/  BSYNC.RECONVERGENT B1 ;  /* 0x0000000000017941 */ /* 0x000fea0003800200 */
.L_x_3906:
[----:B------:R-:W2:Y:S01]  /*1740*/  LDC R182, c[0x0][0x384] ;  /* 0x0000e100ffb67b82 */ /* 0x000ea20000000800 */
[-C--:B-----5:R-:W-:Y:S01]  /*1750*/  FMUL R42, R4, R117.reuse ;  /* 0x00000075042a7220 */ /* 0x0a0fe20000400000 */
[-C--:B------:R-:W-:Y:S01]  /*1760*/  FMUL R125, R5, R117.reuse ;  /* 0x00000075057d7220 */ /* 0x080fe20000400000 */
[-C--:B------:R-:W-:Y:S01]  /*1770*/  FMUL R148, R6, R117.reuse ;  /* 0x0000007506947220 */ /* 0x080fe20000400000 */
[----:B------:R-:W-:Y:S01]  /*1780*/  FMUL R141, R7, R117 ;  /* 0x00000075078d7220 */ /* 0x000fe20000400000 */
[----:B------:R-:W-:Y:S01]  /*1790*/  FFMA R4, R42, R60, R3 ;  /* 0x0000003c2a047223 */ /* 0x000fe20000000003 */
[----:B------:R-:W-:Y:S01]  /*17a0*/  FFMA R5, R125, R61, R66 ;  /* 0x0000003d7d057223 */ /* 0x000fe20000000042 */
[-C--:B------:R-:W-:Y:S01]  /*17b0*/  FFMA R6, R148, R62.reuse, R65 ;  /* 0x0000003e94067223 */ /* 0x080fe20000000041 */
[----:B------:R-:W-:Y:S01]  /*17c0*/  FFMA R7, R141, R63, R68 ;  /* 0x0000003f8d077223 */ /* 0x000fe20000000044 */
[----:B------:R-:W-:Y:S01]  /*17d0*/  FMUL R175, R111, R62 ;  /* 0x0000003e6faf7220 */ /* 0x000fe20000400000 */
[----:B------:R-:W-:Y:S01]  /*17e0*/  FMUL R155, R113, R60 ;  /* 0x0000003c719b7220 */ /* 0x000fe20000400000 */
[----:B------:R-:W-:Y:S01]  /*17f0*/  FMUL R162, R126, R61 ;  /* 0x0000003d7ea27220 */ /* 0x000fe20000400000 */
[----:B01----:R-:W-:Y:S01]  /*1800*/  FMUL R178, R124, R63 ;  /* 0x0000003f7cb27220 */ /* 0x003fe20000400000 */
[----:B------:R0:W-:Y:S01]  /*1810*/  STL.128 [R1], R4 ;  /* 0x0000000401007387 */ /* 0x0001e20000100c00 */
[----:B------:R-:W-:Y:S01]  /*1820*/  FADD R3, RZ, R155 ;  /* 0x0000009bff037221 */ /* 0x000fe20000000000 */
[----:B------:R-:W-:Y:S01]  /*1830*/  FFMA R66, R42, R155, RZ ;  /* 0x0000009b2a427223 */ /* 0x000fe200000000ff */
[----:B------:R-:W-:Y:S01]  /*1840*/  IMAD.MOV.U32 R65, RZ, RZ, R6 ;  /* 0x000000ffff417224 */ /* 0x000fe200078e0006 */
[----:B------:R-:W-:Y:S01]  /*1850*/  MOV R68, R7 ;  /* 0x0000000700447202 */ /* 0x000fe20000000f00 */
[----:B------:R-:W-:Y:S01]  /*1860*/  FADD R60, R3, R162 ;  /* 0x000000a2033c7221 */ /* 0x000fe20000000000 */
[----:B------:R-:W-:Y:S01]  /*1870*/  FFMA R3, R125, R162, R66 ;  /* 0x000000a27d037223 */ /* 0x000fe20000000042 */
[----:B------:R-:W-:-:S02]  /*1880*/  MOV R66, R5 ;  /* 0x0000000500427202 */ /* 0x000fc40000000f00 */
[----:B------:R-:W-:Y:S01]  /*1890*/  FADD R61, R60, R175 ;  /* 0x000000af3c3d7221 */ /* 0x000fe20000000000 */
[----:B------:R-:W-:Y:S01]  /*18a0*/  FFMA R60, R148, R175, R3 ;  /* 0x000000af943c7223 */ /* 0x000fe20000000003 */
[----:B--2---:R-:W-:Y:S02]  /*18b0*/  IMAD R62, R182, 0x20, R38 ;  /* 0x00000020b63e7824 */ /* 0x004fe400078e0226 */
[----:B------:R-:W-:Y:S02]  /*18c0*/  IMAD.MOV.U32 R3, RZ, RZ, R4 ;  /* 0x000000ffff037224 */ /* 0x000fe400078e0004 */
[----:B------:R-:W-:Y:S01]  /*18d0*/  FADD R186, R61, R178 ;  /* 0x000000b23dba7221 */ /* 0x000fe20000000000 */
[----:B------:R-:W-:Y:S01]  /*18e0*/  FFMA R179, R141, R178, R60 ;  /* 0x000000b28db37223 */ /* 0x000fe2000000003c */
[----:B------:R-:W-:-:S04]  /*18f0*/  SHF.L.U32 R62, R62, 0x2, RZ ;  /* 0x000000023e3e7819 */ /* 0x000fc800000006ff */
[----:B------:R-:W-:-:S13]  /*1900*/  ISETP.GE.AND P1, PT, R62, R51, PT ;  /* 0x000000333e00720c */ /* 0x000fda0003f26270 */
[----:B0-----:R-:W-:Y:S05]  /*1910*/  @P1 BRA `(.L_x_3902) ;  /* 0x0000001c007c1947 */ /* 0x001fea0003800000 */
[--C-:B------:R-:W-:Y:S01]  /*1920*/  IMAD R177, R188, R51, R62.reuse ;  /* 0x00000033bcb17224 */ /* 0x100fe200078e023e */
[----:B------:R-:W-:Y:S01]  /*1930*/  BSSY.RECONVERGENT B1, `(.L_x_3909) ;  /* 0x0000012000017945 */ /* 0x000fe20003800200 */
[----:B------:R-:W-:Y:S02]  /*1940*/  IMAD.IADD R62, R51, 0x1, -R62 ;  /* 0x00000001333e7824 */ /* 0x000fe400078e0a3e */
[----:B------:R-:W-:-:S03]  /*1950*/  IMAD.WIDE R60, R177, 0x4, R180 ;  /* 0x00000004b13c7825 */ /* 0x000fc600078e02b4 */
[----:B------:R-:W-:-:S04]  /*1960*/  LOP3.LUT P1, RZ, R60, 0xf, RZ, 0xc0, !PT ;  /* 0x0000000f3cff7812 */ /* 0x000fc8000782c0ff */
[----:B------:R-:W-:-:S13]  /*1970*/  ISETP.LT.U32.OR P1, PT, R62, 0x4, P1 ;  /* 0x000000043e00780c */ /* 0x000fda0000f21470 */
[----:B------:R-:W-:Y:S05]  /*1980*/  @P1 BRA `(.L_x_3910) ;  /* 0x0000000000081947 */ /* 0x000fea0003800000 */
[----:B------:R0:W5:Y:S01]  /*1990*/  LDG.E.128 R8, desc[UR6][R60.64] ;  /* 0x000000063c087981 */ /* 0x000162000c1e1d00 */
[----:B------:R-:W-:Y:S05]  /*19a0*/  BRA `(.L_x_3911) ;  /* 0x0000000000287947 */ /* 0x000fea0003800000 */
.L_x_3910:
        /* <DEDUP_REMOVED lines=10> */
.L_x_3911:
[----:B------:R-:W-:Y:S05]  /*1a50*/  BSYNC.RECONVERGENT B1 ;  /* 0x0000000000017941 */ /* 0x000fea0003800200 */
.L_x_3909:
[----:B------:R-:W-:Y:S01]  /*1a60*/  IMAD.WIDE R176, R177, 0x4, R58 ;  /* 0x00000004b1b07825 */ /* 0x000fe200078e023a */
[----:B------:R-:W-:Y:S02]  /*1a70*/  BSSY.RECONVERGENT B1, `(.L_x_3912) ;  /* 0x0000010000017945 */ /* 0x000fe40003800200 */
[----:B------:R-:W-:-:S04]  /*1a80*/  LOP3.LUT P1, RZ, R176, 0xf, RZ, 0xc0, !PT ;  /* 0x0000000fb0ff7812 */ /* 0x000fc8000782c0ff */
[----:B------:R-:W-:-:S13]  /*1a90*/  ISETP.LT.U32.OR P1, PT, R62, 0x4, P1 ;  /* 0x000000043e00780c */ /* 0x000fda0000f21470 */
[----:B------:R-:W-:Y:S05]  /*1aa0*/  @P1 BRA `(.L_x_3913) ;  /* 0x0000000000081947 */ /* 0x000fea0003800000 */
[----:B01----:R0:W5:Y:S01]  /*1ab0*/  LDG.E.128 R60, desc[UR6][R176.64] ;  /* 0x00000006b03c7981 */ /* 0x003162000c1e1d00 */
[----:B------:R-:W-:Y:S05]  /*1ac0*/  BRA `(.L_x_3914) ;  /* 0x0000000000287947 */ /* 0x000fea0003800000 */
.L_x_3913:
        /* <DEDUP_REMOVED lines=10> */
.L_x_3914:
[----:B------:R-:W-:Y:S05]  /*1b70*/  BSYNC.RECONVERGENT B1 ;  /* 0x0000000000017941 */ /* 0x000fea0003800200 */
.L_x_3912:
[-C--:B-----5:R-:W-:Y:S01]  /*1b80*/  FMUL R142, R8, R117.reuse ;  /* 0x00000075088e7220 */ /* 0x0a0fe20000400000 */
[-C--:B------:R-:W-:Y:S01]  /*1b90*/  FMUL R123, R9, R117.reuse ;  /* 0x00000075097b7220 */ /* 0x080fe20000400000 */
[-C--:B------:R-:W-:Y:S01]  /*1ba0*/  FMUL R146, R10, R117.reuse ;  /* 0x000000750a927220 */ /* 0x080fe20000400000 */
[----:B------:R-:W-:Y:S01]  /*1bb0*/  FMUL R139, R11, R117 ;  /* 0x000000750b8b7220 */ /* 0x000fe20000400000 */
[----:B------:R-:W-:Y:S01]  /*1bc0*/  SHF.L.U32 R190, R182, 0x7, RZ ;  /* 0x00000007b6be7819 */ /* 0x000fe200000006ff */
[----:B------:R-:W-:Y:S01]  /*1bd0*/  FFMA R8, R142, R60, R37 ;  /* 0x0000003c8e087223 */ /* 0x000fe20000000025 */
[----:B------:R-:W-:Y:S01]  /*1be0*/  FFMA R9, R123, R61, R70 ;  /* 0x0000003d7b097223 */ /* 0x000fe20000000046 */
[----:B------:R-:W-:Y:S01]  /*1bf0*/  FFMA R10, R146, R62, R67 ;  /* 0x0000003e920a7223 */ /* 0x000fe20000000043 */
[----:B------:R-:W-:Y:S01]  /*1c00*/  FFMA R11, R139, R63, R72 ;  /* 0x0000003f8b0b7223 */ /* 0x000fe20000000048 */
[----:B01----:R-:W-:Y:S02]  /*1c10*/  IMAD R177, R38, 0x4, R190 ;  /* 0x0000000426b17824 */ /* 0x003fe400078e02be */
[----:B------:R-:W-:Y:S01]  /*1c20*/  FMUL R157, R109, R60 ;  /* 0x0000003c6d9d7220 */ /* 0x000fe20000400000 */
[----:B------:R-:W-:Y:S01]  /*1c30*/  FMUL R173, R107, R62 ;  /* 0x0000003e6bad7220 */ /* 0x000fe20000400000 */
[----:B------:R-:W-:Y:S01]  /*1c40*/  FMUL R160, R122, R61 ;  /* 0x0000003d7aa07220 */ /* 0x000fe20000400000 */
[----:B------:R0:W-:Y:S01]  /*1c50*/  STL.128 [R1+0x10], R8 ;  /* 0x0000100801007387 */ /* 0x0001e20000100c00 */
[----:B------:R-:W-:Y:S01]  /*1c60*/  IADD3 R62, PT, PT, R190, R177, RZ ;  /* 0x000000b1be3e7210 */ /* 0x000fe20007ffe0ff */
[----:B------:R-:W-:Y:S01]  /*1c70*/  FADD R37, R186, R157 ;  /* 0x0000009dba257221 */ /* 0x000fe20000000000 */
[----:B------:R-:W-:Y:S01]  /*1c80*/  FFMA R70, R142, R157, R179 ;  /* 0x0000009d8e467223 */ /* 0x000fe200000000b3 */
[----:B------:R-:W-:Y:S01]  /*1c90*/  FMUL R176, R120, R63 ;  /* 0x0000003f78b07220 */ /* 0x000fe20000400000 */
[----:B------:R-:W-:Y:S01]  /*1ca0*/  ISETP.GE.AND P1, PT, R62, R51, PT ;  /* 0x000000333e00720c */ /* 0x000fe20003f26270 */
[----:B------:R-:W-:Y:S01]  /*1cb0*/  FADD R60, R37, R160 ;  /* 0x000000a0253c7221 */ /* 0x000fe20000000000 */
[----:B------:R-:W-:Y:S01]  /*1cc0*/  FFMA R37, R123, R160, R70 ;  /* 0x000000a07b257223 */ /* 0x000fe20000000046 */
[----:B------:R-:W-:Y:S01]  /*1cd0*/  MOV R70, R9 ;  /* 0x0000000900467202 */ /* 0x000fe20000000f00 */
[----:B------:R-:W-:-:S02]  /*1ce0*/  IMAD.MOV.U32 R67, RZ, RZ, R10 ;  /* 0x000000ffff437224 */ /* 0x000fc400078e000a */
[----:B------:R-:W-:Y:S01]  /*1cf0*/  FADD R61, R60, R173 ;  /* 0x000000ad3c3d7221 */ /* 0x000fe20000000000 */
[----:B------:R-:W-:Y:S01]  /*1d00*/  FFMA R60, R146, R173, R37 ;  /* 0x000000ad923c7223 */ /* 0x000fe20000000025 */
[----:B------:R-:W-:Y:S01]  /*1d10*/  IMAD.MOV.U32 R37, RZ, RZ, R8 ;  /* 0x000000ffff257224 */ /* 0x000fe200078e0008 */
[----:B------:R-:W-:Y:S01]  /*1d20*/  MOV R72, R11 ;  /* 0x0000000b00487202 */ /* 0x000fe20000000f00 */
[----:B------:R-:W-:Y:S01]  /*1d30*/  FADD R192, R61, R176 ;  /* 0x000000b03dc07221 */ /* 0x000fe20000000000 */
[----:B------:R-:W-:-:S04]  /*1d40*/  FFMA R179, R139, R176, R60 ;  /* 0x000000b08bb37223 */ /* 0x000fc8000000003c */
[----:B------:R-:W-:Y:S01]  /*1d50*/  MOV R186, R192 ;  /* 0x000000c000ba7202 */ /* 0x000fe20000000f00 */
[----:B0-----:R-:W-:Y:S06]  /*1d60*/  @P1 BRA `(.L_x_3902) ;  /* 0x0000001800681947 */ /* 0x001fec0003800000 */
[----:B------:R-:W-:Y:S01]  /*1d70*/  IMAD.U32 R12, R182, 0x80, R177 ;  /* 0x00000080b60c7824 */ /* 0x000fe200078e00b1 */
[----:B------:R-:W-:Y:S03]  /*1d80*/  BSSY.RECONVERGENT B1, `(.L_x_3915) ;  /* 0x0000014000017945 */ /* 0x000fe60003800200 */
[-C--:B------:R-:W-:Y:S01]  /*1d90*/  IMAD R159, R188, R51.reuse, R12 ;  /* 0x00000033bc9f7224 */ /* 0x080fe200078e020c */
[----:B------:R-:W-:-:S03]  /*1da0*/  IADD3 R12, PT, PT, -R12, R51, RZ ;  /* 0x000000330c0c7210 */ /* 0x000fc60007ffe1ff */
[----:B------:R-:W-:-:S03]  /*1db0*/  IMAD.WIDE R60, R159, 0x4, R180 ;  /* 0x000000049f3c7825 */ /* 0x000fc600078e02b4 */
[----:B------:R-:W-:-:S04]  /*1dc0*/  LOP3.LUT P1, RZ, R60, 0xf, RZ, 0xc0, !PT ;  /* 0x0000000f3cff7812 */ /* 0x000fc8000782c0ff */
[----:B------:R-:W-:-:S13]  /*1dd0*/  ISETP.LT.U32.OR P1, PT, R12, 0x4, P1 ;  /* 0x000000040c00780c */ /* 0x000fda0000f21470 */
[----:B------:R-:W-:Y:S05]  /*1de0*/  @P1 BRA `(.L_x_3916) ;  /* 0x0000000000081947 */ /* 0x000fea0003800000 */
[----:B------:R1:W5:Y:S01]  /*1df0*/  LDG.E.128 R12, desc[UR6][R60.64] ;  /* 0x000000063c0c7981 */ /* 0x000362000c1e1d00 */
[----:B------:R-:W-:Y:S05]  /*1e00*/  BRA `(.L_x_3917) ;  /* 0x00000000002c7947 */ /* 0x000fea0003800000 */
.L_x_3916:
[----:B------:R-:W-:Y:S02]  /*1e10*/  IADD3 R12, PT, PT, -R177, R51, -R190 ;  /* 0x00000033b10c7210 */ /* 0x000fe40007ffe9be */
[----:B------:R-:W-:Y:S02]  /*1e20*/  CS2R R14, SRZ ;  /* 0x00000000000e7805 */ /* 0x000fe4000001ff00 */
[C---:B------:R-:W-:Y:S02]  /*1e30*/  ISETP.NE.AND P1, PT, R12.reuse, RZ, PT ;  /* 0x000000ff0c00720c */ /* 0x040fe40003f25270 */
[C---:B------:R-:W-:Y:S02]  /*1e40*/  ISETP.GE.U32.AND P2, PT, R12.reuse, 0x2, PT ;  /* 0x000000020c00780c */ /* 0x040fe40003f46070 */
[C---:B------:R-:W-:Y:S02]  /*1e50*/  ISETP.GE.U32.AND P3, PT, R12.reuse, 0x3, PT ;  /* 0x000000030c00780c */ /* 0x040fe40003f66070 */
[----:B------:R-:W-:-:S02]  /*1e60*/  ISETP.GE.U32.AND P4, PT, R12, 0x4, PT ;  /* 0x000000040c00780c */ /* 0x000fc40003f86070 */
[----:B------:R-:W-:-:S06]  /*1e70*/  CS2R R12, SRZ ;  /* 0x00000000000c7805 */ /* 0x000fcc000001ff00 */
[----:B------:R0:W5:Y:S04]  /*1e80*/  @P1 LDG.E R12, desc[UR6][R60.64] ;  /* 0x000000063c0c1981 */ /* 0x000168000c1e1900 */
[----:B------:R0:W5:Y:S04]  /*1e90*/  @P2 LDG.E R13, desc[UR6][R60.64+0x4] ;  /* 0x000004063c0d2981 */ /* 0x000168000c1e1900 */
[----:B------:R0:W5:Y:S04]  /*1ea0*/  @P3 LDG.E R14, desc[UR6][R60.64+0x8] ;  /* 0x000008063c0e3981 */ /* 0x000168000c1e1900 */
[----:B------:R0:W5:Y:S02]  /*1eb0*/  @P4 LDG.E R15, desc[UR6][R60.64+0xc] ;  /* 0x00000c063c0f4981 */ /* 0x000164000c1e1900 */
.L_x_3917:
[----:B------:R-:W-:Y:S05]  /*1ec0*/  BSYNC.RECONVERGENT B1 ;  /* 0x0000000000017941 */ /* 0x000fea0003800200 */
.L_x_3915:
[--C-:B------:R-:W-:Y:S01]  /*1ed0*/  IMAD R53, R188, R51, R62.reuse ;  /* 0x00000033bc357224 */ /* 0x100fe200078e023e */
[----:B------:R-:W-:Y:S01]  /*1ee0*/  BSSY.RECONVERGENT B1, `(.L_x_3918) ;  /* 0x0000018000017945 */ /* 0x000fe20003800200 */
[----:B------:R-:W-:-:S03]  /*1ef0*/  IMAD.IADD R62, R51, 0x1, -R62 ;  /* 0x00000001333e7824 */ /* 0x000fc600078e0a3e */
[----:B------:R-:W-:-:S04]  /*1f00*/  LEA R53, R53, R58, 0x2 ;  /* 0x0000003a35357211 */ /* 0x000fc800078e10ff */
[----:B------:R-:W-:-:S04]  /*1f10*/  LOP3.LUT P1, RZ, R53, 0xf, RZ, 0xc0, !PT ;  /* 0x0000000f35ff7812 */ /* 0x000fc8000782c0ff */
[----:B------:R-:W-:-:S13]  /*1f20*/  ISETP.LT.U32.OR P1, PT, R62, 0x4, P1 ;  /* 0x000000043e00780c */ /* 0x000fda0000f21470 */
[----:B------:R-:W-:Y:S05]  /*1f30*/  @P1 BRA `(.L_x_3919) ;  /* 0x00000000000c1947 */ /* 0x000fea0003800000 */
[----:B01----:R-:W-:-:S06]  /*1f40*/  IMAD.WIDE R60, R159, 0x4, R58 ;  /* 0x000000049f3c7825 */ /* 0x003fcc00078e023a */
[----:B------:R-:W5:Y:S01]  /*1f50*/  LDG.E.128 R60, desc[UR6][R60.64] ;  /* 0x000000063c3c7981 */ /* 0x000f62000c1e1d00 */
[----:B------:R-:W-:Y:S05]  /*1f60*/  BRA `(.L_x_3920) ;  /* 0x00000000003c7947 */ /* 0x000fea0003800000 */
.L_x_3919:
[----:B------:R-:W-:Y:S02]  /*1f70*/  IADD3 R53, PT, PT, -R177, R51, -R190 ;  /* 0x00000033b1357210 */ /* 0x000fe40007ffe9be */
[----:B01----:R-:W-:Y:S02]  /*1f80*/  CS2R R60, SRZ ;  /* 0x00000000003c7805 */ /* 0x003fe4000001ff00 */
[----:B------:R-:W-:Y:S02]  /*1f90*/  CS2R R62, SRZ ;  /* 0x00000000003e7805 */ /* 0x000fe4000001ff00 */
[C---:B------:R-:W-:Y:S02]  /*1fa0*/  ISETP.NE.AND P1, PT, R53.reuse, RZ, PT ;  /* 0x000000ff3500720c */ /* 0x040fe40003f25270 */
[C---:B------:R-:W-:Y:S02]  /*1fb0*/  ISETP.GE.U32.AND P2, PT, R53.reuse, 0x2, PT ;  /* 0x000000023500780c */ /* 0x040fe40003f46070 */
[----:B------:R-:W-:-:S02]  /*1fc0*/  ISETP.GE.U32.AND P3, PT, R53, 0x3, PT ;  /* 0x000000033500780c */ /* 0x000fc40003f66070 */
[----:B------:R-:W-:-:S07]  /*1fd0*/  ISETP.GE.U32.AND P4, PT, R53, 0x4, PT ;  /* 0x000000043500780c */ /* 0x000fce0003f86070 */
[----:B------:R-:W-:-:S04]  /*1fe0*/  @P1 IMAD.WIDE R186, R159, 0x4, R58 ;  /* 0x000000049fba1825 */ /* 0x000fc800078e023a */
[C-C-:B------:R-:W-:Y:S01]  /*1ff0*/  @P2 IMAD.WIDE R184, R159.reuse, 0x4, R58.reuse ;  /* 0x000000049fb82825 */ /* 0x140fe200078e023a */
[----:B------:R0:W5:Y:S03]  /*2000*/  @P1 LDG.E R60, desc[UR6][R186.64] ;  /* 0x00000006ba3c1981 */ /* 0x000166000c1e1900 */
[C-C-:B------:R-:W-:Y:S01]  /*2010*/  @P3 IMAD.WIDE R182, R159.reuse, 0x4, R58.reuse ;  /* 0x000000049fb63825 */ /* 0x140fe200078e023a */
[----:B------:R0:W5:Y:S03]  /*2020*/  @P2 LDG.E R61, desc[UR6][R184.64+0x4] ;  /* 0x00000406b83d2981 */ /* 0x000166000c1e1900 */
[----:B------:R-:W-:Y:S01]  /*2030*/  @P4 IMAD.WIDE R158, R159, 0x4, R58 ;  /* 0x000000049f9e4825 */ /* 0x000fe200078e023a */
[----:B------:R0:W5:Y:S04]  /*2040*/  @P3 LDG.E R62, desc[UR6][R182.64+0x8] ;  /* 0x00000806b63e3981 */ /* 0x000168000c1e1900 */
[----:B------:R0:W5:Y:S02]  /*2050*/  @P4 LDG.E R63, desc[UR6][R158.64+0xc] ;  /* 0x00000c069e3f4981 */ /* 0x000164000c1e1900 */
.L_x_3920:
[----:B------:R-:W-:Y:S05]  /*2060*/  BSYNC.RECONVERGENT B1 ;  /* 0x0000000000017941 */ /* 0x000fea0003800200 */
.L_x_3918:
        /* <DEDUP_REMOVED lines=8> */
[----:B------:R-:W-:Y:S01]  /*20f0*/  IADD3 R177, PT, PT, R190, R177, R190 ;  /* 0x000000b1beb17210 */ /* 0x000fe20007ffe0be */
[----:B0-----:R-:W-:Y:S01]  /*2100*/  FMUL R159, R105, R60 ;  /* 0x0000003c699f7220 */ /* 0x001fe20000400000 */
[----:B------:R-:W-:Y:S01]  /*2110*/  FMUL R158, R118, R61 ;  /* 0x0000003d769e7220 */ /* 0x000fe20000400000 */
[----:B------:R-:W-:Y:S01]  /*2120*/  FMUL R53, R103, R62 ;  /* 0x0000003e67357220 */ /* 0x000fe20000400000 */
[----:B------:R0:W-:Y:S01]  /*2130*/  STL.128 [R1+0x20], R12 ;  /* 0x0000200c01007387 */ /* 0x0001e20000100c00 */
[----:B------:R-:W-:Y:S01]  /*2140*/  ISETP.GE.AND P1, PT, R177, R51, PT ;  /* 0x00000033b100720c */ /* 0x000fe20003f26270 */
[----:B------:R-:W-:Y:S01]  /*2150*/  FADD R39, R192, R159 ;  /* 0x0000009fc0277221 */ /* 0x000fe20000000000 */
[----:B------:R-:W-:Y:S01]  /*2160*/  FFMA R74, R140, R159, R179 ;  /* 0x0000009f8c4a7223 */ /* 0x000fe200000000b3 */
[----:B------:R-:W-:Y:S01]  /*2170*/  FMUL R174, R116, R63 ;  /* 0x0000003f74ae7220 */ /* 0x000fe20000400000 */
[----:B------:R-:W-:-:S02]  /*2180*/  IMAD.MOV.U32 R69, RZ, RZ, R14 ;  /* 0x000000ffff457224 */ /* 0x000fc400078e000e */
[----:B------:R-:W-:Y:S01]  /*2190*/  FADD R60, R39, R158 ;  /* 0x0000009e273c7221 */ /* 0x000fe20000000000 */
[----:B------:R-:W-:Y:S01]  /*21a0*/  FFMA R39, R121, R158, R74 ;  /* 0x0000009e79277223 */ /* 0x000fe2000000004a */
[----:B------:R-:W-:Y:S02]  /*21b0*/  MOV R74, R13 ;  /* 0x0000000d004a7202 */ /* 0x000fe40000000f00 */
[----:B------:R-:W-:Y:S01]  /*21c0*/  FADD R61, R60, R53 ;  /* 0x000000353c3d7221 */ /* 0x000fe20000000000 */
[----:B------:R-:W-:Y:S01]  /*21d0*/  FFMA R60, R144, R53, R39 ;  /* 0x00000035903c7223 */ /* 0x000fe20000000027 */
[----:B------:R-:W-:Y:S02]  /*21e0*/  MOV R39, R12 ;  /* 0x0000000c00277202 */ /* 0x000fe40000000f00 */
[----:B------:R-:W-:Y:S01]  /*21f0*/  FADD R186, R61, R174 ;  /* 0x000000ae3dba7221 */ /* 0x000fe20000000000 */
[----:B------:R-:W-:Y:S01]  /*2200*/  FFMA R179, R143, R174, R60 ;  /* 0x000000ae8fb37223 */ /* 0x000fe2000000003c */
[----:B------:R-:W-:Y:S01]  /*2210*/  MOV R76, R15 ;  /* 0x0000000f004c7202 */ /* 0x000fe20000000f00 */
[----:B0-----:R-:W-:Y:S06]  /*2220*/  @P1 BRA `(.L_x_3902) ;  /* 0x0000001400381947 */ /* 0x001fec0003800000 */
[-C--:B------:R-:W-:Y:S01]  /*2230*/  IMAD R119, R188, R51.reuse, R177 ;  /* 0x00000033bc777224 */ /* 0x080fe200078e02b1 */
[----:B------:R-:W-:Y:S01]  /*2240*/  IADD3 R54, PT, PT, -R177, R51, RZ ;  /* 0x00000033b1367210 */ /* 0x000fe20007ffe1ff */
[----:B------:R-:W-:Y:S02]  /*2250*/  BSSY.RECONVERGENT B1, `(.L_x_3921) ;  /* 0x0000014000017945 */ /* 0x000fe40003800200 */
[----:B------:R-:W-:-:S03]  /*2260*/  IMAD.WIDE R182, R119, 0x4, R180 ;  /* 0x0000000477b67825 */ /* 0x000fc600078e02b4 */
[----:B------:R-:W-:-:S04]  /*2270*/  LOP3.LUT P1, RZ, R182, 0xf, RZ, 0xc0, !PT ;  /* 0x0000000fb6ff7812 */ /* 0x000fc8000782c0ff */
[----:B------:R-:W-:-:S13]  /*2280*/  ISETP.LT.U32.OR P1, PT, R54, 0x4, P1 ;  /* 0x000000043600780c */ /* 0x000fda0000f21470 */
[----:B------:R-:W-:Y:S05]  /*2290*/  @P1 BRA `(.L_x_3922) ;  /* 0x0000000000081947 */ /* 0x000fea0003800000 */
[----:B------:R0:W5:Y:S01]  /*22a0*/  LDG.E.128 R16, desc[UR6][R182.64] ;  /* 0x00000006b6107981 */ /* 0x000162000c1e1d00 */
[----:B------:R-:W-:Y:S05]  /*22b0*/  BRA `(.L_x_3923) ;  /* 0x0000000000347947 */ /* 0x000fea0003800000 */
.L_x_3922:
[C---:B------:R-:W-:Y:S02]  /*22c0*/  ISETP.GE.U32.AND P2, PT, R54.reuse, 0x2, PT ;  /* 0x000000023600780c */ /* 0x040fe40003f46070 */
[----:B------:R-:W-:Y:S02]  /*22d0*/  CS2R R16, SRZ ;  /* 0x0000000000107805 */ /* 0x000fe4000001ff00 */
[C---:B------:R-:W-:Y:S02]  /*22e0*/  ISETP.GE.U32.AND P3, PT, R54.reuse, 0x3, PT ;  /* 0x000000033600780c */ /* 0x040fe40003f66070 */
[----:B------:R-:W-:Y:S02]  /*22f0*/  CS2R R18, SRZ ;  /* 0x0000000000127805 */ /* 0x000fe4000001ff00 */
[C---:B------:R-:W-:Y:S02]  /*2300*/  ISETP.GE.U32.AND P4, PT, R54.reuse, 0x4, PT ;  /* 0x000000043600780c */ /* 0x040fe40003f86070 */
[----:B------:R-:W-:-:S03]  /*2310*/  ISETP.NE.AND P1, PT, R54, RZ, PT ;  /* 0x000000ff3600720c */ /* 0x000fc60003f25270 */
[----:B------:R-:W-:-:S04]  /*2320*/  @P2 IMAD.WIDE R184, R119, 0x4, R180 ;  /* 0x0000000477b82825 */ /* 0x000fc800078e02b4 */
[C-C-:B------:R-:W-:Y:S01]  /*2330*/  @P3 IMAD.WIDE R62, R119.reuse, 0x4, R180.reuse ;  /* 0x00000004773e3825 */ /* 0x140fe200078e02b4 */
[----:B------:R1:W5:Y:S03]  /*2340*/  @P2 LDG.E R17, desc[UR6][R184.64+0x4] ;  /* 0x00000406b8112981 */ /* 0x000366000c1e1900 */
[----:B------:R-:W-:Y:S02]  /*2350*/  @P4 IMAD.WIDE R60, R119, 0x4, R180 ;  /* 0x00000004773c4825 */ /* 0x000fe400078e02b4 */
[----:B------:R1:W5:Y:S04]  /*2360*/  @P1 LDG.E R16, desc[UR6][R182.64] ;  /* 0x00000006b6101981 */ /* 0x000368000c1e1900 */
[----:B------:R1:W5:Y:S04]  /*2370*/  @P3 LDG.E R18, desc[UR6][R62.64+0x8] ;  /* 0x000008063e123981 */ /* 0x000368000c1e1900 */
[----:B------:R1:W5:Y:S02]  /*2380*/  @P4 LDG.E R19, desc[UR6][R60.64+0xc] ;  /* 0x00000c063c134981 */ /* 0x000364000c1e1900 */
.L_x_3923:
[----:B------:R-:W-:Y:S05]  /*2390*/  BSYNC.RECONVERGENT B1 ;  /* 0x0000000000017941 */ /* 0x000fea0003800200 */
.L_x_3921:
[----:B01----:R-:W-:Y:S01]  /*23a0*/  IMAD.WIDE R182, R119, 0x4, R58 ;  /* 0x0000000477b67825 */ /* 0x003fe200078e023a */
[----:B------:R-:W-:Y:S02]  /*23b0*/  BSSY.RECONVERGENT B1, `(.L_x_3924) ;  /* 0x0000010000017945 */ /* 0x000fe40003800200 */
[----:B------:R-:W-:-:S04]  /*23c0*/  LOP3.LUT P1, RZ, R182, 0xf, RZ, 0xc0, !PT ;  /* 0x0000000fb6ff7812 */ /* 0x000fc8000782c0ff */
[----:B------:R-:W-:-:S13]  /*23d0*/  ISETP.LT.U32.OR P1, PT, R54, 0x4, P1 ;  /* 0x000000043600780c */ /* 0x000fda0000f21470 */
[----:B------:R-:W-:Y:S05]  /*23e0*/  @P1 BRA `(.L_x_3925) ;  /* 0x0000000000081947 */ /* 0x000fea0003800000 */
[----:B------:R0:W5:Y:S01]  /*23f0*/  LDG.E.128 R60, desc[UR6][R182.64] ;  /* 0x00000006b63c7981 */ /* 0x000162000c1e1d00 */
[----:B------:R-:W-:Y:S05]  /*2400*/  BRA `(.L_x_3926) ;  /* 0x0000000000287947 */ /* 0x000fea0003800000 */
.L_x_3925:
        /* <DEDUP_REMOVED lines=10> */
.L_x_3926:
[----:B------:R-:W-:Y:S05]  /*24b0*/  BSYNC.RECONVERGENT B1 ;  /* 0x0000000000017941 */ /* 0x000fea0003800200 */
.L_x_3924:
        /* <DEDUP_REMOVED lines=9> */
[----:B------:R-:W-:Y:S02]  /*2550*/  IMAD.IADD R62, R190, 0x1, R177 ;  /* 0x00000001be3e7824 */ /* 0x000fe400078e02b1 */
[----:B------:R-:W-:Y:S01]  /*2560*/  FMUL R161, R101, R60 ;  /* 0x0000003c65a17220 */ /* 0x000fe20000400000 */
[----:B------:R-:W-:Y:S01]  /*2570*/  FMUL R156, R114, R61 ;  /* 0x0000003d729c7220 */ /* 0x000fe20000400000 */
[----:B------:R2:W-:Y:S01]  /*2580*/  STL.128 [R1+0x30], R16 ;  /* 0x0000301001007387 */ /* 0x0005e20000100c00 */
        /* <DEDUP_REMOVED lines=14> */
[----:B--2---:R-:W-:Y:S06]  /*2670*/  @P1 BRA `(.L_x_3902) ;  /* 0x0000001000241947 */ /* 0x004fec0003800000 */
[-C--:B01----:R-:W-:Y:S01]  /*2680*/  IMAD R183, R188, R51.reuse, R62 ;  /* 0x00000033bcb77224 */ /* 0x083fe200078e023e */
        /* <DEDUP_REMOVED lines=8> */
.L_x_3928:
        /* <DEDUP_REMOVED lines=11> */
.L_x_3929:
[----:B------:R-:W-:Y:S05]  /*27c0*/  BSYNC.RECONVERGENT B1 ;  /* 0x0000000000017941 */ /* 0x000fea0003800200 */
.L_x_3927:
[----:B------:R-:W-:Y:S01]  /*27d0*/  IMAD.WIDE R182, R183, 0x4, R58 ;  /* 0x00000004b7b67825 */ /* 0x000fe200078e023a */
[----:B------:R-:W-:Y:S02]  /*27e0*/  BSSY.RECONVERGENT B1, `(.L_x_3930) ;  /* 0x0000011000017945 */ /* 0x000fe40003800200 */
[----:B------:R-:W-:-:S04]  /*27f0*/  LOP3.LUT P1, RZ, R182, 0xf, RZ, 0xc0, !PT ;  /* 0x0000000fb6ff7812 */ /* 0x000fc8000782c0ff */
[----:B------:R-:W-:-:S13]  /*2800*/  ISETP.LT.U32.OR P1, PT, R62, 0x4, P1 ;  /* 0x000000043e00780c */ /* 0x000fda0000f21470 */
[----:B------:R-:W-:Y:S05]  /*2810*/  @P1 BRA `(.L_x_3931) ;  /* 0x0000000000081947 */ /* 0x000fea0003800000 */
[----:B01----:R0:W5:Y:S01]  /*2820*/  LDG.E.128 R60, desc[UR6][R182.64] ;  /* 0x00000006b63c7981 */ /* 0x003162000c1e1d00 */
[----:B------:R-:W-:Y:S05]  /*2830*/  BRA `(.L_x_3932) ;  /* 0x00000000002c7947 */ /* 0x000fea0003800000 */
.L_x_3931:
[----:B------:R-:W-:Y:S02]  /*2840*/  IADD3 R52, PT, PT, -R177, R51, -R190 ;  /* 0x00000033b1347210 */ /* 0x000fe40007ffe9be */
[----:B01----:R-:W-:Y:S02]  /*2850*/  CS2R R60, SRZ ;  /* 0x00000000003c7805 */ /* 0x003fe4000001ff00 */
[----:B------:R-:W-:Y:S02]  /*2860*/  CS2R R62, SRZ ;  /* 0x00000000003e7805 */ /* 0x000fe4000001ff00 */
[C---:B------:R-:W-:Y:S02]  /*2870*/  ISETP.NE.AND P1, PT, R52.reuse, RZ, PT ;  /* 0x000000ff3400720c */ /* 0x040fe40003f25270 */
[C---:B------:R-:W-:Y:S02]  /*2880*/  ISETP.GE.U32.AND P2, PT, R52.reuse, 0x2, PT ;  /* 0x000000023400780c */ /* 0x040fe40003f46070 */
[----:B------:R-:W-:-:S02]  /*2890*/  ISETP.GE.U32.AND P3, PT, R52, 0x3, PT ;  /* 0x000000033400780c */ /* 0x000fc40003f66070 */
[----:B------:R-:W-:-:S07]  /*28a0*/  ISETP.GE.U32.AND P4, PT, R52, 0x4, PT ;  /* 0x000000043400780c */ /* 0x000fce0003f86070 */
[----:B------:R1:W5:Y:S04]  /*28b0*/  @P1 LDG.E R60, desc[UR6][R182.64] ;  /* 0x00000006b63c1981 */ /* 0x000368000c1e1900 */
[----:B------:R1:W5:Y:S04]  /*28c0*/  @P2 LDG.E R61, desc[UR6][R182.64+0x4] ;  /* 0x00000406b63d2981 */ /* 0x000368000c1e1900 */
[----:B------:R1:W5:Y:S04]  /*28d0*/  @P3 LDG.E R62, desc[UR6][R182.64+0x8] ;  /* 0x00000806b63e3981 */ /* 0x000368000c1e1900 */
[----:B------:R1:W5:Y:S02]  /*28e0*/  @P4 LDG.E R63, desc[UR6][R182.64+0xc] ;  /* 0x00000c06b63f4981 */ /* 0x000364000c1e1900 */
.L_x_3932:
[----:B------:R-:W-:Y:S05]  /*28f0*/  BSYNC.RECONVERGENT B1 ;  /* 0x0000000000017941 */ /* 0x000fea0003800200 */
.L_x_3930:
        /* <DEDUP_REMOVED lines=9> */
[----:B------:R-:W-:Y:S01]  /*2990*/  FMUL R163, R97, R60 ;  /* 0x0000003c61a37220 */ /* 0x000fe20000400000 */
[----:B------:R-:W-:Y:S01]  /*29a0*/  FMUL R52, R110, R61 ;  /* 0x0000003d6e347220 */ /* 0x000fe20000400000 */
[----:B------:R-:W-:Y:S01]  /*29b0*/  FMUL R55, R95, R62 ;  /* 0x0000003e5f377220 */ /* 0x000fe20000400000 */
[----:B------:R2:W-:Y:S01]  /*29c0*/  STL.128 [R1+0x40], R20 ;  /* 0x0000401401007387 */ /* 0x0005e20000100c00 */
[----:B------:R-:W-:Y:S01]  /*29d0*/  ISETP.GE.AND P1, PT, R177, R51, PT ;  /* 0x00000033b100720c */ /* 0x000fe20003f26270 */
[----:B------:R-:W-:Y:S01]  /*29e0*/  FADD R43, R186, R163 ;  /* 0x000000a3ba2b7221 */ /* 0x000fe20000000000 */
[----:B------:R-:W-:Y:S01]  /*29f0*/  FFMA R60, R136, R163, R179 ;  /* 0x000000a3883c7223 */ /* 0x000fe200000000b3 */
[----:B------:R-:W-:Y:S01]  /*2a00*/  FMUL R170, R108, R63 ;  /* 0x0000003f6caa7220 */ /* 0x000fe20000400000 */
[----:B------:R-:W-:Y:S01]  /*2a10*/  MOV R82, R21 ;  /* 0x0000001500527202 */ /* 0x000fe20000000f00 */
[----:B------:R-:W-:Y:S01]  /*2a20*/  FADD R62, R43, R52 ;  /* 0x000000342b3e7221 */ /* 0x000fe20000000000 */
[----:B------:R-:W-:Y:S01]  /*2a30*/  FFMA R61, R127, R52, R60 ;  /* 0x000000347f3d7223 */ /* 0x000fe2000000003c */
[----:B------:R-:W-:Y:S01]  /*2a40*/  IMAD.MOV.U32 R43, RZ, RZ, R20 ;  /* 0x000000ffff2b7224 */ /* 0x000fe200078e0014 */
[----:B------:R-:W-:Y:S01]  /*2a50*/  MOV R73, R22 ;  /* 0x0000001600497202 */ /* 0x000fe20000000f00 */
[----:B------:R-:W-:Y:S01]  /*2a60*/  FADD R63, R62, R55 ;  /* 0x000000373e3f7221 */ /* 0x000fe20000000000 */
[----:B------:R-:W-:Y:S01]  /*2a70*/  FFMA R60, R150, R55, R61 ;  /* 0x00000037963c7223 */ /* 0x000fe2000000003d */
[----:B------:R-:W-:-:S02]  /*2a80*/  IMAD.MOV.U32 R84, RZ, RZ, R23 ;  /* 0x000000ffff547224 */ /* 0x000fc400078e0017 */
        /* <DEDUP_REMOVED lines=12> */
.L_x_3934:
        /* <DEDUP_REMOVED lines=10> */
.L_x_3935:
[----:B------:R-:W-:Y:S05]  /*2bf0*/  BSYNC.RECONVERGENT B1 ;  /* 0x0000000000017941 */ /* 0x000fea0003800200 */
.L_x_3933:
[----:B------:R-:W-:Y:S01]  /*2c00*/  IMAD.WIDE R182, R183, 0x4, R58 ;  /* 0x00000004b7b67825 */ /* 0x000fe200078e023a */
[----:B------:R-:W-:Y:S02]  /*2c10*/  BSSY.RECONVERGENT B1, `(.L_x_3936) ;  /* 0x0000010000017945 */ /* 0x000fe40003800200 */
[----:B------:R-:W-:-:S04]  /*2c20*/  LOP3.LUT P1, RZ, R182, 0xf, RZ, 0xc0, !PT ;  /* 0x0000000fb6ff7812 */ /* 0x000fc8000782c0ff */
[----:B------:R-:W-:-:S13]  /*2c30*/  ISETP.LT.U32.OR P1, PT, R50, 0x4, P1 ;  /* 0x000000043200780c */ /* 0x000fda0000f21470 */
[----:B------:R-:W-:Y:S05]  /*2c40*/  @P1 BRA `(.L_x_3937) ;  /* 0x0000000000081947 */ /* 0x000fea0003800000 */
[----:B01----:R0:W5:Y:S01]  /*2c50*/  LDG.E.128 R60, desc[UR6][R182.64] ;  /* 0x00000006b63c7981 */ /* 0x003162000c1e1d00 */
[----:B------:R-:W-:Y:S05]  /*2c60*/  BRA `(.L_x_3938) ;  /* 0x0000000000287947 */ /* 0x000fea0003800000 */
.L_x_3937:
[C---:B------:R-:W-:Y:S02]  /*2c70*/  ISETP.NE.AND P1, PT, R50.reuse, RZ, PT ;  /* 0x000000ff3200720c */ /* 0x040fe40003f25270 */
[----:B01----:R-:W-:Y:S02]  /*2c80*/  CS2R R60, SRZ ;  /* 0x00000000003c7805 */ /* 0x003fe4000001ff00 */
        /* <DEDUP_REMOVED lines=8> */
.L_x_3938:
[----:B------:R-:W-:Y:S05]  /*2d10*/  BSYNC.RECONVERGENT B1 ;  /* 0x0000000000017941 */ /* 0x000fea0003800200 */
.L_x_3936:
        /* <DEDUP_REMOVED lines=9> */
[----:B------:R-:W-:Y:S01]  /*2db0*/  IADD3 R62, PT, PT, R190, R177, RZ ;  /* 0x000000b1be3e7210 */ /* 0x000fe20007ffe0ff */
        /* <DEDUP_REMOVED lines=27> */
.L_x_3940:
[----:B------:R-:W-:Y:S02]  /*2f70*/  IADD3 R28, PT, PT, -R177, R51, -R190 ;  /* 0x00000033b11c7210 */ /* 0x000fe40007ffe9be */
[----:B------:R-:W-:Y:S02]  /*2f80*/  CS2R R30, SRZ ;  /* 0x00000000001e7805 */ /* 0x000fe4000001ff00 */
[C---:B------:R-:W-:Y:S02]  /*2f90*/  ISETP.NE.AND P1, PT, R62.reuse, RZ, PT ;  /* 0x000000ff3e00720c */ /* 0x040fe40003f25270 */
[C---:B------:R-:W-:Y:S02]  /*2fa0*/  ISETP.GE.U32.AND P2, PT, R62.reuse, 0x2, PT ;  /* 0x000000023e00780c */ /* 0x040fe40003f46070 */
[----:B------:R-:W-:Y:S02]  /*2fb0*/  ISETP.GE.U32.AND P3, PT, R62, 0x3, PT ;  /* 0x000000033e00780c */ /* 0x000fe40003f66070 */
[----:B------:R-:W-:-:S02]  /*2fc0*/  ISETP.GE.U32.AND P4, PT, R28, 0x4, PT ;  /* 0x000000041c00780c */ /* 0x000fc40003f86070 */
[----:B------:R-:W-:-:S06]  /*2fd0*/  CS2R R28, SRZ ;  /* 0x00000000001c7805 */ /* 0x000fcc000001ff00 */
[----:B------:R2:W5:Y:S04]  /*2fe0*/  @P1 LDG.E R28, desc[UR6][R60.64] ;  /* 0x000000063c1c1981 */ /* 0x000568000c1e1900 */
[----:B------:R2:W5:Y:S04]  /*2ff0*/  @P2 LDG.E R29, desc[UR6][R60.64+0x4] ;  /* 0x000004063c1d2981 */ /* 0x000568000c1e1900 */
[----:B------:R2:W5:Y:S04]  /*3000*/  @P3 LDG.E R30, desc[UR6][R60.64+0x8] ;  /* 0x000008063c1e3981 */ /* 0x000568000c1e1900 */
[----:B------:R2:W5:Y:S02]  /*3010*/  @P4 LDG.E R31, desc[UR6][R60.64+0xc] ;  /* 0x00000c063c1f4981 */ /* 0x000564000c1e1900 */
.L_x_3941:
[----:B------:R-:W-:Y:S05]  /*3020*/  BSYNC.RECONVERGENT B1 ;  /* 0x0000000000017941 */ /* 0x000fea0003800200 */
.L_x_3939:
[----:B------:R-:W-:Y:S01]  /*3030*/  IMAD.WIDE R166, R167, 0x4, R58 ;  /* 0x00000004a7a67825 */ /* 0x000fe200078e023a */
[----:B------:R-:W-:Y:S02]  /*3040*/  BSSY.RECONVERGENT B1, `(.L_x_3942) ;  /* 0x0000011000017945 */ /* 0x000fe40003800200 */
[----:B------:R-:W-:-:S04]  /*3050*/  LOP3.LUT P1, RZ, R166, 0xf, RZ, 0xc0, !PT ;  /* 0x0000000fa6ff7812 */ /* 0x000fc8000782c0ff */
[----:B------:R-:W-:-:S13]  /*3060*/  ISETP.LT.U32.OR P1, PT, R62, 0x4, P1 ;  /* 0x000000043e00780c */ /* 0x000fda0000f21470 */
[----:B------:R-:W-:Y:S05]  /*3070*/  @P1 BRA `(.L_x_3943) ;  /* 0x0000000000081947 */ /* 0x000fea0003800000 */
[----:B--23--:R3:W5:Y:S01]  /*3080*/  LDG.E.128 R60, desc[UR6][R166.64] ;  /* 0x00000006a63c7981 */ /* 0x00c762000c1e1d00 */
[----:B------:R-:W-:Y:S05]  /*3090*/  BRA `(.L_x_3944) ;  /* 0x00000000002c7947 */ /* 0x000fea0003800000 */
.L_x_3943:
[----:B------:R-:W-:Y:S02]  /*30a0*/  IADD3 R48, PT, PT, -R177, R51, -R190 ;  /* 0x00000033b1307210 */ /* 0x000fe40007ffe9be */
[----:B--23--:R-:W-:Y:S02]  /*30b0*/  CS2R R60, SRZ ;  /* 0x00000000003c7805 */ /* 0x00cfe4000001ff00 */
[C---:B------:R-:W-:Y:S02]  /*30c0*/  ISETP.NE.AND P2, PT, R62.reuse, RZ, PT ;  /* 0x000000ff3e00720c */ /* 0x040fe40003f45270 */
[----:B------:R-:W-:Y:S02]  /*30d0*/  ISETP.GE.U32.AND P3, PT, R62, 0x2, PT ;  /* 0x000000023e00780c */ /* 0x000fe40003f66070 */
[----:B------:R-:W-:Y:S02]  /*30e0*/  CS2R R62, SRZ ;  /* 0x00000000003e7805 */ /* 0x000fe4000001ff00 */
[----:B------:R-:W-:-:S02]  /*30f0*/  ISETP.GE.U32.AND P1, PT, R48, 0x3, PT ;  /* 0x000000033000780c */ /* 0x000fc40003f26070 */
[----:B------:R-:W-:-:S05]  /*3100*/  ISETP.GE.U32.AND P4, PT, R48, 0x4, PT ;  /* 0x000000043000780c */ /* 0x000fca0003f86070 */
[----:B------:R2:W5:Y:S04]  /*3110*/  @P2 LDG.E R60, desc[UR6][R166.64] ;  /* 0x00000006a63c2981 */ /* 0x000568000c1e1900 */
[----:B------:R2:W5:Y:S04]  /*3120*/  @P3 LDG.E R61, desc[UR6][R166.64+0x4] ;  /* 0x00000406a63d3981 */ /* 0x000568000c1e1900 */
[----:B------:R2:W5:Y:S04]  /*3130*/  @P1 LDG.E R62, desc[UR6][R166.64+0x8] ;  /* 0x00000806a63e1981 */ /* 0x000568000c1e1900 */
[----:B------:R2:W5:Y:S02]  /*3140*/  @P4 LDG.E R63, desc[UR6][R166.64+0xc] ;  /* 0x00000c06a63f4981 */ /* 0x000564000c1e1900 */
.L_x_3944:
[----:B------:R-:W-:Y:S05]  /*3150*/  BSYNC.RECONVERGENT B1 ;  /* 0x0000000000017941 */ /* 0x000fea0003800200 */
.L_x_3942:
        /* <DEDUP_REMOVED lines=9> */
[----:B--23--:R-:W-:Y:S01]  /*31f0*/  FMUL R167, R89, R60 ;  /* 0x0000003c59a77220 */ /* 0x00cfe20000400000 */
        /* <DEDUP_REMOVED lines=14> */
[----:B------:R-:W-:Y:S01]  /*32e0*/  MOV R92, R31 ;  /* 0x0000001f005c7202 */ /* 0x000fe20000000f00 */
[----:B------:R-:W-:Y:S01]  /*32f0*/  FADD R186, R63, R166 ;  /* 0x000000a63fba7221 */ /* 0x000fe20000000000 */
[----:B------:R-:W-:Y:S01]  /*3300*/  FFMA R179, R151, R166, R60 ;  /* 0x000000a697b37223 */ /* 0x000fe2000000003c */
[----:B--2---:R-:W-:Y:S06]  /*3310*/  @P1 BRA `(.L_x_3902) ;  /* 0x0000000000fc1947 */ /* 0x004fec0003800000 */
        /* <DEDUP_REMOVED lines=9> */
.L_x_3946:
        /* <DEDUP_REMOVED lines=10> */
.L_x_3947:
[----:B------:R-:W-:Y:S05]  /*3450*/  BSYNC.RECONVERGENT B1 ;  /* 0x0000000000017941 */ /* 0x000fea0003800200 */
.L_x_3945:
[----:B------:R-:W-:Y:S01]  /*3460*/  IMAD.WIDE R58, R61, 0x4, R58 ;  /* 0x000000043d3a7825 */ /* 0x000fe200078e023a */
[----:B------:R-:W-:Y:S02]  /*3470*/  BSSY.RECONVERGENT B1, `(.L_x_3948) ;  /* 0x0000010000017945 */ /* 0x000fe40003800200 */
[----:B------:R-:W-:-:S04]  /*3480*/  LOP3.LUT P1, RZ, R58, 0xf, RZ, 0xc0, !PT ;  /* 0x0000000f3aff7812 */ /* 0x000fc8000782c0ff */
[----:B------:R-:W-:-:S13]  /*3490*/  ISETP.LT.U32.OR P1, PT, R190, 0x4, P1 ;  /* 0x00000004be00780c */ /* 0x000fda0000f21470 */
[----:B------:R-:W-:Y:S05]  /*34a0*/  @P1 BRA `(.L_x_3949) ;  /* 0x0000000000081947 */ /* 0x000fea0003800000 */
[----:B------:R4:W5:Y:S01]  /*34b0*/  LDG.E.128 R60, desc[UR6][R58.64] ;  /* 0x000000063a3c7981 */ /* 0x000962000c1e1d00 */
[----:B------:R-:W-:Y:S05]  /*34c0*/  BRA `(.L_x_3950) ;  /* 0x0000000000287947 */ /* 0x000fea0003800000 */
.L_x_3949:
        /* <DEDUP_REMOVED lines=10> */
.L_x_3950:
[----:B------:R-:W-:Y:S05]  /*3570*/  BSYNC.RECONVERGENT B1 ;  /* 0x0000000000017941 */ /* 0x000fea0003800200 */
.L_x_3948:
        /* <DEDUP_REMOVED lines=15> */
[----:B------:R-:W-:Y:S01]  /*3670*/  IMAD.MOV.U32 R79, RZ, RZ, R34 ;  /* 0x000000ffff4f7224 */ /* 0x000fe200078e0022 */
[----:B------:R-:W-:Y:S01]  /*3680*/  MOV R94, R35 ;  /* 0x00000023005e7202 */ /* 0x000fe20000000f00 */
[----:B----4-:R-:W-:Y:S01]  /*3690*/  FADD R58, R49, R46 ;  /* 0x0000002e313a7221 */ /* 0x010fe20000000000 */
[----:B------:R-:W-:Y:S01]  /*36a0*/  FFMA R59, R133, R46, R0 ;  /* 0x0000002e853b7223 */ /* 0x000fe20000000000 */
[----:B------:R-:W-:-:S02]  /*36b0*/  MOV R49, R32 ;  /* 0x0000002000317202 */ /* 0x000fc40000000f00 */
[----:B------:R-:W-:Y:S01]  /*36c0*/  FADD R61, R58, R171 ;  /* 0x000000ab3a3d7221 */ /* 0x000fe20000000000 */
[----:B------:R-:W-:Y:S01]  /*36d0*/  FFMA R58, R154, R171, R59 ;  /* 0x000000ab9a3a7223 */ /* 0x000fe2000000003b */
[----:B------:R-:W-:Y:S02]  /*36e0*/  MOV R0, R33 ;  /* 0x0000002100007202 */ /* 0x000fe40000000f00 */
[----:B------:R-:W-:Y:S01]  /*36f0*/  FADD R186, R61, R164 ;  /* 0x000000a43dba7221 */ /* 0x000fe20000000000 */
[----:B------:R-:W-:-:S07]  /*3700*/  FFMA R179, R153, R164, R58 ;  /* 0x000000a499b37223 */ /* 0x000fce000000003a */
.L_x_3902:
[----:B------:R-:W-:Y:S05]  /*3710*/  BSYNC.RECONVERGENT B0 ;  /* 0x0000000000007941 */ /* 0x000fea0003800200 */
.L_x_3901:
[----:B------:R-:W4:Y:S02]  /*3720*/  LDC R177, c[0x0][0x384] ;  /* 0x0000e100ffb17b82 */ /* 0x000f240000000800 */
        /* <DEDUP_REMOVED lines=10> */
[----:B------:R-:W4:Y:S02]  /*37d0*/  SHFL.BFLY PT, R62, R61, 0x10, 0x1f ;  /* 0x0e001f003d3e7f89 */ /* 0x000f2400000e0000 */
[----:B----4-:R-:W-:Y:S01]  /*37e0*/  FADD R62, R61, R62 ;  /* 0x0000003e3d3e7221 */ /* 0x010fe20000000000 */
[----:B------:R-:W-:Y:S06]  /*37f0*/  BRA `(.L_x_3952) ;  /* 0x0000001000047947 */ /* 0x000fec0003800000 */
.L_x_3951:
[----:B------:R-:W4:Y:S01]  /*3800*/  SHFL.DOWN PT, R59, R186, 0x10, 0x1f ;  /* 0x0a001f00ba3b7f89 */ /* 0x000f2200000e0000 */
[C---:B------:R-:W-:Y:S01]  /*3810*/  LOP3.LUT P1, RZ, R115.reuse, 0x1f, RZ, 0xc0, !PT ;  /* 0x0000001f73ff7812 */ /* 0x040fe2000782c0ff */
[----:B------:R-:W-:Y:S01]  /*3820*/  BSSY.RECONVERGENT B0, `(.L_x_3953) ;  /* 0x0000026000007945 */ /* 0x000fe20003800200 */
[----:B------:R-:W-:Y:S01]  /*3830*/  ISETP.NE.AND P2, PT, R115, RZ, PT ;  /* 0x000000ff7300720c */ /* 0x000fe20003f45270 */
        /* <DEDUP_REMOVED lines=11> */
[----:B--23--:R-:W0:Y:S04]  /*38f0*/  SHFL.DOWN PT, R180, R63, 0x2, 0x1f ;  /* 0x08401f003fb47f89 */ /* 0x00ce2800000e0000 */
[----:B------:R-:W2:Y:S01]  /*3900*/  SHFL.DOWN PT, R179, R62, 0x2, 0x1f ;  /* 0x08401f003eb37f89 */ /* 0x000ea200000e0000 */
[----:B0-----:R-:W-:Y:S01]  /*3910*/  FADD R180, R63, R180 ;  /* 0x000000b43fb47221 */ /* 0x001fe20000000000 */
[----:B--2---:R-:W-:-:S04]  /*3920*/  FADD R179, R62, R179 ;  /* 0x000000b33eb37221 */ /* 0x004fc80000000000 */
[----:B------:R-:W0:Y:S04]  /*3930*/  SHFL.DOWN PT, R59, R180, 0x1, 0x1f ;  /* 0x08201f00b43b7f89 */ /* 0x000e2800000e0000 */
[----:B-1----:R-:W1:Y:S01]  /*3940*/  SHFL.DOWN PT, R182, R179, 0x1, 0x1f ;  /* 0x08201f00b3b67f89 */ /* 0x002e6200000e0000 */
[----:B0-----:R-:W-:Y:S01]  /*3950*/  FADD R58, R180, R59 ;  /* 0x0000003bb43a7221 */ /* 0x001fe20000000000 */
[----:B-1----:R-:W-:Y:S01]  /*3960*/  FADD R59, R179, R182 ;  /* 0x000000b6b33b7221 */ /* 0x002fe20000000000 */
[----:B------:R-:W-:Y:S06]  /*3970*/  @P1 BRA `(.L_x_3954) ;  /* 0x0000000000401947 */ /* 0x000fec0003800000 */
[----:B------:R-:W0:Y:S01]  /*3980*/  LDCU UR4, c[0x0][0x380] ;  /* 0x00007000ff0477ac */ /* 0x000e220008000800 */
[----:B------:R-:W-:Y:S02]  /*3990*/  LOP3.LUT R60, R64, 0x1, RZ, 0xc0, !PT ;  /* 0x00000001403c7812 */ /* 0x000fe400078ec0ff */
[----:B------:R-:W-:Y:S01]  /*39a0*/  SHF.R.U32.HI R63, RZ, 0x5, R115 ;  /* 0x00000005ff3f7819 */ /* 0x000fe20000011673 */
[----:B------:R-:W1:Y:S02]  /*39b0*/  LDCU.64 UR8, c[0x0][0x3b0] ;  /* 0x00007600ff0877ac */ /* 0x000e640008000a00 */
[----:B------:R-:W-:Y:S01]  /*39c0*/  IMAD.MOV R60, RZ, RZ, -R60 ;  /* 0x000000ffff3c7224 */ /* 0x000fe200078e0a3c */
[----:B------:R-:W-:-:S05]  /*39d0*/  LEA R62, R128, R63, 0x2 ;  /* 0x0000003f803e7211 */ /* 0x000fca00078e10ff */
[----:B------:R-:W-:Y:S02]  /*39e0*/  IMAD R62, R62, R177, RZ ;  /* 0x000000b13e3e7224 */ /* 0x000fe400078e02ff */
[----:B0-----:R-:W-:-:S05]  /*39f0*/  IMAD R61, R177, UR4, RZ ;  /* 0x00000004b13d7c24 */ /* 0x001fca000f8e02ff */
[----:B------:R-:W-:-:S04]  /*3a00*/  SHF.L.U32 R61, R61, 0x2, RZ ;  /* 0x000000023d3d7819 */ /* 0x000fc800000006ff */
[----:B------:R-:W-:-:S04]  /*3a10*/  LOP3.LUT R61, R60, R61, RZ, 0xc0, !PT ;  /* 0x0000003d3c3d7212 */ /* 0x000fc800078ec0ff */
[----:B------:R-:W-:-:S04]  /*3a20*/  IADD3 R61, P1, PT, R62, R61, RZ ;  /* 0x0000003d3e3d7210 */ /* 0x000fc80007f3e0ff */
[----:B------:R-:W-:Y:S02]  /*3a30*/  IADD3.X R62, PT, PT, RZ, RZ, RZ, P1, !PT ;  /* 0x000000ffff3e7210 */ /* 0x000fe40000ffe4ff */
[----:B-1----:R-:W-:-:S04]  /*3a40*/  LEA R60, P1, R61, UR8, 0x3 ;  /* 0x000000083d3c7c11 */ /* 0x002fc8000f8218ff */
[----:B------:R-:W-:-:S03]  /*3a50*/  LEA.HI.X R61, R61, UR9, R62, 0x3, P1 ;  /* 0x000000093d3d7c11 */ /* 0x000fc600088f1c3e */
[----:B------:R-:W-:-:S05]  /*3a60*/  IMAD.WIDE.U32 R60, R40, 0x8, R60 ;  /* 0x00000008283c7825 */ /* 0x000fca00078e003c */
[----:B------:R0:W-:Y:S02]  /*3a70*/  STG.E.64 desc[UR6][R60.64], R58 ;  /* 0x0000003a3c007986 */ /* 0x0001e4000c101b06 */
.L_x_3954:
[----:B------:R-:W-:Y:S05]  /*3a80*/  BSYNC.RECONVERGENT B0 ;  /* 0x0000000000007941 */ /* 0x000fea0003800200 */
.L_x_3953:
[----:B------:R-:W-:Y:S05]  /*3a90*/  @P2 BRA `(.L_x_3955) ;  /* 0x0000000000642947 */ /* 0x000fea0003800000 */
[----:B------:R-:W1:Y:S01]  /*3aa0*/  LDCU UR8, c[0x0][0x380] ;  /* 0x00007000ff0877ac */ /* 0x000e620008000800 */
[C---:B0-----:R-:W-:Y:S02]  /*3ab0*/  LOP3.LUT R58, R64.reuse, 0x1, RZ, 0xc0, !PT ;  /* 0x00000001403a7812 */ /* 0x041fe400078ec0ff */
[----:B------:R-:W-:Y:S01]  /*3ac0*/  ISETP.GT.U32.AND P1, PT, R64, 0x1, PT ;  /* 0x000000014000780c */ /* 0x000fe20003f24070 */
[----:B------:R-:W0:Y:S01]  /*3ad0*/  LDCU.64 UR4, c[0x0][0x3b8] ;  /* 0x00007700ff0477ac */ /* 0x000e220008000a00 */
[----:B------:R-:W-:Y:S01]  /*3ae0*/  MOV R61, 0xffffffff ;  /* 0xffffffff003d7802 */ /* 0x000fe20000000f00 */
[----:B------:R-:W-:-:S03]  /*3af0*/  IMAD.MOV R58, RZ, RZ, -R58 ;  /* 0x000000ffff3a7224 */ /* 0x000fc600078e0a3a */
[----:B------:R-:W-:Y:S02]  /*3b00*/  SEL R61, R61, 0x1, P1 ;  /* 0x000000013d3d7807 */ /* 0x000fe40000800000 */
[----:B-1----:R-:W-:-:S04]  /*3b10*/  LOP3.LUT R59, R58, UR8, RZ, 0xc0, !PT ;  /* 0x000000083a3b7c12 */ /* 0x002fc8000f8ec0ff */
[----:B------:R-:W-:Y:S02]  /*3b20*/  IADD3 R60, P2, PT, R128, R59, RZ ;  /* 0x0000003b803c7210 */ /* 0x000fe40007f5e0ff */
[----:B------:R-:W-:Y:S02]  /*3b30*/  ISETP.GE.U32.AND P1, PT, R64, 0x2, PT ;  /* 0x000000024000780c */ /* 0x000fe40003f26070 */
[----:B------:R-:W-:Y:S02]  /*3b40*/  LEA.HI.X.SX32 R59, R59, RZ, 0x1, P2 ;  /* 0x000000ff3b3b7211 */ /* 0x000fe400010f0eff */
[----:B0-----:R-:W-:-:S04]  /*3b50*/  LEA R58, P2, R60, UR4, 0x2 ;  /* 0x000000043c3a7c11 */ /* 0x001fc8000f8410ff */
[----:B------:R-:W-:Y:S02]  /*3b60*/  LEA.HI.X R59, R60, UR5, R59, 0x2, P2 ;  /* 0x000000053c3b7c11 */ /* 0x000fe400090f143b */
[----:B------:R-:W-:Y:S01]  /*3b70*/  SEL R60, R177, RZ, !P1 ;  /* 0x000000ffb13c7207 */ /* 0x000fe20004800000 */
[----:B------:R-:W-:Y:S06]  /*3b80*/  MEMBAR.ALL.GPU ;  /* 0x0000000000007992 */ /* 0x000fec000000a000 */
[----:B------:R-:W-:-:S00]  /*3b90*/  ERRBAR ;  /* 0x00000000000079ab */ /* 0x000fc00000000000 */
[----:B------:R-:W-:Y:S06]  /*3ba0*/  CGAERRBAR ;  /* 0x00000000000075ab */ /* 0x000fec0000000000 */
[----:B------:R1:W-:Y:S01]  /*3bb0*/  REDG.E.ADD.S32.STRONG.GPU desc[UR6][R58.64], R61 ;  /* 0x0000003d3a00798e */ /* 0x0003e2000c12e306 */
[----:B------:R-:W-:-:S13]  /*3bc0*/  ISETP.NE.AND P1, PT, R60, -0x1, PT ;  /* 0xffffffff3c00780c */ /* 0x000fda0003f25270 */
[----:B-1----:R-:W-:Y:S05]  /*3bd0*/  @!P1 BRA `(.L_x_3955) ;  /* 0x0000000000149947 */ /* 0x002fea0003800000 */
.L_x_3956:
[----:B------:R-:W2:Y:S04]  /*3be0*/  LDG.E.STRONG.GPU R61, desc[UR6][R58.64] ;  /* 0x000000063a3d7981 */ /* 0x000ea8000c1ef900 */
[----:B--2---:R-:W-:Y:S01]  /*3bf0*/  CCTL.IVALL ;  /* 0x00000000ff00798f */ /* 0x004fe20002000000 */
[----:B------:R-:W-:Y:S05]  /*3c00*/  YIELD ;  /* 0x0000000000007946 */ /* 0x000fea0003800000 */
[----:B------:R-:W-:-:S13]  /*3c10*/  ISETP.NE.AND P1, PT, R61, R60, PT ;  /* 0x0000003c3d00720c */ /* 0x000fda0003f25270 */
[----:B------:R-:W-:Y:S05]  /*3c20*/  @P1 BRA `(.L_x_3956) ;  /* 0xfffffffc00ec1947 */ /* 0x000fea000383ffff */
.L_x_3955:
[----:B------:R-:W-:Y:S01]  /*3c30*/  LOP3.LUT R63, R115, 0x1f, RZ, 0xc0, !PT ;  /* 0x0000001f733f7812 */ /* 0x000fe200078ec0ff */
[----:B------:R-:W-:Y:S05]  /*3c40*/  WARPSYNC.ALL ;  /* 0x0000000000007948 */ /* 0x000fea0003800000 */
[----:B------:R-:W-:Y:S01]  /*3c50*/  BAR.SYNC.DEFER_BLOCKING 0x0 ;  /* 0x0000000000007b1d */ /* 0x000fe20000010000 */
[----:B------:R-:W-:Y:S01]  /*3c60*/  ISETP.GE.AND P1, PT, R63, R177, PT ;  /* 0x000000b13f00720c */ /* 0x000fe20003f26270 */
[----:B------:R-:W-:-:S04]  /*3c70*/  HFMA2 R62, -RZ, RZ, 0, 0 ;  /* 0x00000000ff3e7431 */ /* 0x000fc800000001ff */
[----:B------:R-:W-:Y:S08]  /*3c80*/  BSSY.RECONVERGENT B0, `(.L_x_3957) ;  /* 0x00000ac000007945 */ /* 0x000ff00003800200 */
[----:B------:R-:W-:Y:S05]  /*3c90*/  @P1 BRA `(.L_x_3958) ;  /* 0x0000000800a81947 */ /* 0x000fea0003800000 */
[----:B0-----:R-:W-:Y:S01]  /*3ca0*/  LOP3.LUT R58, RZ, R63, RZ, 0x33, !PT ;  /* 0x0000003fff3a7212 */ /* 0x001fe200078e33ff */
[----:B------:R-:W-:Y:S01]  /*3cb0*/  BSSY.RECONVERGENT B1, `(.L_x_3959) ;  /* 0x0000040000017945 */ /* 0x000fe20003800200 */
[----:B------:R-:W-:Y:S02]  /*3cc0*/  LOP3.LUT R60, R115, 0x1e0, RZ, 0xcf, !PT ;  /* 0x000001e0733c7812 */ /* 0x000fe400078ecfff */
[----:B------:R-:W-:Y:S02]  /*3cd0*/  IADD3 R58, PT, PT, R58, R177, RZ ;  /* 0x000000b13a3a7210 */ /* 0x000fe40007ffe0ff */
[----:B------:R-:W-:Y:S01]  /*3ce0*/  MOV R62, RZ ;  /* 0x000000ff003e7202 */ /* 0x000fe20000000f00 */
[----:B------:R-:W-:Y:S01]  /*3cf0*/  IMAD.IADD R60, R60, 0x1, R177 ;  /* 0x000000013c3c7824 */ /* 0x000fe200078e02b1 */
[----:B------:R-:W-:-:S04]  /*3d00*/  ISETP.GE.U32.AND P2, PT, R58, 0x1e0, PT ;  /* 0x000001e03a00780c */ /* 0x000fc80003f46070 */
[----:B------:R-:W-:-:S04]  /*3d10*/  LEA.HI R182, R60, 0x1, RZ, 0x1b ;  /* 0x000000013cb67811 */ /* 0x000fc800078fd8ff */
[----:B------:R-:W-:-:S05]  /*3d20*/  LOP3.LUT P1, RZ, R182, 0xf, RZ, 0xc0, !PT ;  /* 0x0000000fb6ff7812 */ /* 0x000fca000782c0ff */
[----:B------:R-:W-:Y:S08]  /*3d30*/  @!P2 BRA `(.L_x_3960) ;  /* 0x0000000000dca947 */ /* 0x000ff00003800000 */
[----:B------:R-:W0:Y:S01]  /*3d40*/  LDCU UR4, c[0x0][0x380] ;  /* 0x00007000ff0477ac */ /* 0x000e220008000800 */
[----:B------:R-:W-:Y:S02]  /*3d50*/  SHF.R.U32.HI R61, RZ, 0x5, R115 ;  /* 0x00000005ff3d7819 */ /* 0x000fe40000011673 */
[----:B------:R-:W-:Y:S01]  /*3d60*/  LOP3.LUT R59, R64, 0x1, RZ, 0xc0, !PT ;  /* 0x00000001403b7812 */ /* 0x000fe200078ec0ff */
[----:B------:R-:W1:Y:S02]  /*3d70*/  LDCU.64 UR8, c[0x0][0x3b0] ;  /* 0x00007600ff0877ac */ /* 0x000e640008000a00 */
[----:B------:R-:W-:Y:S01]  /*3d80*/  IMAD R62, R128, 0x4, R61 ;  /* 0x00000004803e7824 */ /* 0x000fe200078e023d */
[----:B------:R-:W-:-:S03]  /*3d90*/  IADD3 R59, PT, PT, -R59, RZ, RZ ;  /* 0x000000ff3b3b7210 */ /* 0x000fc60007ffe1ff */
[----:B------:R-:W-:Y:S02]  /*3da0*/  IMAD R62, R62, R177, RZ ;  /* 0x000000b13e3e7224 */ /* 0x000fe400078e02ff */
[----:B0-----:R-:W-:-:S05]  /*3db0*/  IMAD R60, R177, UR4, RZ ;  /* 0x00000004b13c7c24 */ /* 0x001fca000f8e02ff */
[----:B------:R-:W-:-:S04]  /*3dc0*/  SHF.L.U32 R60, R60, 0x2, RZ ;  /* 0x000000023c3c7819 */ /* 0x000fc800000006ff */
[----:B------:R-:W-:-:S04]  /*3dd0*/  LOP3.LUT R59, R59, R60, RZ, 0xc0, !PT ;  /* 0x0000003c3b3b7212 */ /* 0x000fc800078ec0ff */
[----:B------:R-:W-:Y:S02]  /*3de0*/  IADD3 R61, P2, PT, R62, R59, RZ ;  /* 0x0000003b3e3d7210 */ /* 0x000fe40007f5e0ff */
[----:B------:R-:W-:-:S03]  /*3df0*/  LEA.HI R59, R58, 0x1, RZ, 0x1b ;  /* 0x000000013a3b7811 */ /* 0x000fc600078fd8ff */
[----:B------:R-:W-:Y:S01]  /*3e00*/  IMAD.X R62, RZ, RZ, RZ, P2 ;  /* 0x000000ffff3e7224 */ /* 0x000fe200010e06ff */
[----:B-1----:R-:W-:Y:S02]  /*3e10*/  LEA R58, P2, R61, UR8, 0x3 ;  /* 0x000000083d3a7c11 */ /* 0x002fe4000f8418ff */
[----:B------:R-:W-:Y:S02]  /*3e20*/  LOP3.LUT R60, R59, 0xffffff0, RZ, 0xc0, !PT ;  /* 0x0ffffff03b3c7812 */ /* 0x000fe400078ec0ff */
[----:B------:R-:W-:Y:S02]  /*3e30*/  LEA.HI.X R59, R61, UR9, R62, 0x3, P2 ;  /* 0x000000093d3b7c11 */ /* 0x000fe400090f1c3e */
[----:B------:R-:W-:Y:S02]  /*3e40*/  MOV R62, RZ ;  /* 0x000000ff003e7202 */ /* 0x000fe40000000f00 */
[----:B------:R-:W-:-:S07]  /*3e50*/  IADD3 R179, PT, PT, -R60, RZ, RZ ;  /* 0x000000ff3cb37210 */ /* 0x000fce0007ffe1ff */
.L_x_3961:
        /* <DEDUP_REMOVED lines=37> */
.L_x_3960:
[----:B------:R-:W-:Y:S05]  /*40b0*/  BSYNC.RECONVERGENT B1 ;  /* 0x0000000000017941 */ /* 0x000fea0003800200 */
.L_x_3959:
[----:B------:R-:W-:Y:S05]  /*40c0*/  @!P1 BRA `(.L_x_3958) ;  /* 0x00000004009c9947 */ /* 0x000fea0003800000 */
[----:B------:R-:W-:Y:S01]  /*40d0*/  LOP3.LUT R182, R182, 0xf, RZ, 0xc0, !PT ;  /* 0x0000000fb6b67812 */ /* 0x000fe200078ec0ff */
[----:B------:R-:W-:Y:S01]  /*40e0*/  BSSY.RECONVERGENT B1, `(.L_x_3962) ;  /* 0x0000028000017945 */ /* 0x000fe20003800200 */
[----:B------:R-:W-:-:S03]  /*40f0*/  LOP3.LUT R58, R115, 0xe0, RZ, 0xcf, !PT ;  /* 0x000000e0733a7812 */ /* 0x000fc600078ecfff */
[----:B------:R-:W-:Y:S01]  /*4100*/  VIADD R182, R182, 0xffffffff ;  /* 0xffffffffb6b67836 */ /* 0x000fe20000000000 */
[----:B------:R-:W-:-:S04]  /*4110*/  IADD3 R58, PT, PT, R58, R177, RZ ;  /* 0x000000b13a3a7210 */ /* 0x000fc80007ffe0ff */
[----:B------:R-:W-:Y:S02]  /*4120*/  ISETP.GE.U32.AND P1, PT, R182, 0x7, PT ;  /* 0x00000007b600780c */ /* 0x000fe40003f26070 */
[----:B------:R-:W-:-:S04]  /*4130*/  LEA.HI R180, R58, 0x1, RZ, 0x1b ;  /* 0x000000013ab47811 */ /* 0x000fc800078fd8ff */
[----:B------:R-:W-:-:S07]  /*4140*/  LOP3.LUT P2, RZ, R180, 0x7, RZ, 0xc0, !PT ;  /* 0x00000007b4ff7812 */ /* 0x000fce000784c0ff */
[----:B------:R-:W-:Y:S06]  /*4150*/  @!P1 BRA `(.L_x_3963) ;  /* 0x0000000000809947 */ /* 0x000fec0003800000 */
[----:B------:R-:W0:Y:S01]  /*4160*/  LDCU UR4, c[0x0][0x380] ;  /* 0x00007000ff0477ac */ /* 0x000e220008000800 */
[----:B------:R-:W-:Y:S02]  /*4170*/  SHF.R.U32.HI R61, RZ, 0x5, R115 ;  /* 0x00000005ff3d7819 */ /* 0x000fe40000011673 */
[----:B------:R-:W-:Y:S01]  /*4180*/  LOP3.LUT R58, R64, 0x1, RZ, 0xc0, !PT ;  /* 0x00000001403a7812 */ /* 0x000fe200078ec0ff */
[----:B------:R-:W1:Y:S01]  /*4190*/  LDCU.64 UR8, c[0x0][0x3b0] ;  /* 0x00007600ff0877ac */ /* 0x000e620008000a00 */
[----:B------:R-:W-:Y:S02]  /*41a0*/  LEA R60, R128, R61, 0x2 ;  /* 0x0000003d803c7211 */ /* 0x000fe400078e10ff */
[----:B------:R-:W-:-:S03]  /*41b0*/  IADD3 R58, PT, PT, -R58, RZ, RZ ;  /* 0x000000ff3a3a7210 */ /* 0x000fc60007ffe1ff */
[----:B------:R-:W-:Y:S02]  /*41c0*/  IMAD R61, R60, R177, RZ ;  /* 0x000000b13c3d7224 */ /* 0x000fe400078e02ff */
[----:B0-----:R-:W-:-:S04]  /*41d0*/  IMAD R59, R177, UR4, RZ ;  /* 0x00000004b13b7c24 */ /* 0x001fc8000f8e02ff */
[----:B------:R-:W-:-:S05]  /*41e0*/  IMAD.SHL.U32 R59, R59, 0x4, RZ ;  /* 0x000000043b3b7824 */ /* 0x000fca00078e00ff */
[----:B------:R-:W-:-:S04]  /*41f0*/  LOP3.LUT R58, R58, R59, RZ, 0xc0, !PT ;  /* 0x0000003b3a3a7212 */ /* 0x000fc800078ec0ff */
[----:B------:R-:W-:-:S04]  /*4200*/  IADD3 R59, P1, PT, R61, R58, RZ ;  /* 0x0000003a3d3b7210 */ /* 0x000fc80007f3e0ff */
[----:B------:R-:W-:Y:S02]  /*4210*/  IADD3.X R60, PT, PT, RZ, RZ, RZ, P1, !PT ;  /* 0x000000ffff3c7210 */ /* 0x000fe40000ffe4ff */
[----:B-1----:R-:W-:-:S04]  /*4220*/  LEA R58, P1, R59, UR8, 0x3 ;  /* 0x000000083b3a7c11 */ /* 0x002fc8000f8218ff */
[----:B------:R-:W-:-:S03]  /*4230*/  LEA.HI.X R59, R59, UR9, R60, 0x3, P1 ;  /* 0x000000093b3b7c11 */ /* 0x000fc600088f1c3c */
        /* <DEDUP_REMOVED lines=18> */
.L_x_3963:
[----:B------:R-:W-:Y:S05]  /*4360*/  BSYNC.RECONVERGENT B1 ;  /* 0x0000000000017941 */ /* 0x000fea0003800200 */
.L_x_3962:
[----:B------:R-:W-:Y:S05]  /*4370*/  @!P2 BRA `(.L_x_3958) ;  /* 0x0000000000f0a947 */ /* 0x000fea0003800000 */
[----:B------:R-:W-:Y:S01]  /*4380*/  LOP3.LUT R180, R180, 0x7, RZ, 0xc0, !PT ;  /* 0x00000007b4b47812 */ /* 0x000fe200078ec0ff */
[----:B------:R-:W-:Y:S01]  /*4390*/  BSSY.RECONVERGENT B1, `(.L_x_3964) ;  /* 0x0000020000017945 */ /* 0x000fe20003800200 */
[----:B------:R-:W-:Y:S02]  /*43a0*/  LOP3.LUT R58, R115, 0x60, RZ, 0xcf, !PT ;  /* 0x00000060733a7812 */ /* 0x000fe400078ecfff */
[----:B------:R-:W-:-:S03]  /*43b0*/  IADD3 R180, PT, PT, R180, -0x1, RZ ;  /* 0xffffffffb4b47810 */ /* 0x000fc60007ffe0ff */
[----:B------:R-:W-:Y:S01]  /*43c0*/  IMAD.IADD R58, R58, 0x1, R177 ;  /* 0x000000013a3a7824 */ /* 0x000fe200078e02b1 */
[----:B------:R-:W-:-:S04]  /*43d0*/  ISETP.GE.U32.AND P1, PT, R180, 0x3, PT ;  /* 0x00000003b400780c */ /* 0x000fc80003f26070 */
[----:B------:R-:W-:-:S04]  /*43e0*/  LEA.HI R60, R58, 0x1, RZ, 0x1b ;  /* 0x000000013a3c7811 */ /* 0x000fc800078fd8ff */
[----:B------:R-:W-:-:S05]  /*43f0*/  LOP3.LUT P2, RZ, R60, 0x3, RZ, 0xc0, !PT ;  /* 0x000000033cff7812 */ /* 0x000fca000784c0ff */
[----:B------:R-:W-:Y:S08]  /*4400*/  @!P1 BRA `(.L_x_3965) ;  /* 0x0000000000609947 */ /* 0x000ff00003800000 */
        /* <DEDUP_REMOVED lines=24> */
.L_x_3965:
[----:B------:R-:W-:Y:S05]  /*4590*/  BSYNC.RECONVERGENT B1 ;  /* 0x0000000000017941 */ /* 0x000fea0003800200 */
.L_x_3964:
[----:B------:R-:W-:Y:S05]  /*45a0*/  @!P2 BRA `(.L_x_3958) ;  /* 0x000000000064a947 */ /* 0x000fea0003800000 */
        /* <DEDUP_REMOVED lines=25> */
.L_x_3958:
[----:B------:R-:W-:Y:S05]  /*4740*/  BSYNC.RECONVERGENT B0 ;  /* 0x0000000000007941 */ /* 0x000fea0003800200 */
.L_x_3957:
[----:B0-----:R-:W0:Y:S01]  /*4750*/  SHFL.BFLY PT, R59, R62, 0x1, 0x1f ;  /* 0x0c201f003e3b7f89 */ /* 0x001e2200000e0000 */
        /* <DEDUP_REMOVED lines=11> */
.L_x_3952:
[----:B------:R-:W-:Y:S04]  /*4810*/  BSSY.RECONVERGENT B0, `(.L_x_3966) ;  /* 0x0000128000007945 */ /* 0x000fe80003800200 */
[----:B------:R-:W-:Y:S05]  /*4820*/  @!P0 BRA `(.L_x_3967) ;  /* 0x0000001000988947 */ /* 0x000fea0003800000 */
[----:B------:R-:W4:Y:S01]  /*4830*/  LDC.64 R58, c[0x0][0x3e8] ;  /* 0x0000fa00ff3a7b82 */ /* 0x000f220000000a00 */
[----:B01----:R-:W-:Y:S01]  /*4840*/  LEA.HI R182, R115, R2, RZ, 0x1b ;  /* 0x0000000273b67211 */ /* 0x003fe200078fd8ff */
[--C-:B------:R-:W-:Y:S01]  /*4850*/  IMAD.IADD R60, R51, 0x1, -R36.reuse ;  /* 0x00000001333c7824 */ /* 0x100fe200078e0a24 */
[----:B------:R-:W-:Y:S01]  /*4860*/  BSSY.RECONVERGENT B1, `(.L_x_3968) ;  /* 0x0000023000017945 */ /* 0x000fe20003800200 */
[----:B------:R-:W-:Y:S02]  /*4870*/  FMUL R179, R62, R81 ;  /* 0x000000513eb37220 */ /* 0x000fe40000400000 */
[----:B--23--:R-:W-:Y:S01]  /*4880*/  IMAD R181, R182, R51, R36 ;  /* 0x00000033b6b57224 */ /* 0x00cfe200078e0224 */
[----:B------:R-:W-:-:S03]  /*4890*/  ISETP.GT.U32.AND P1, PT, R60, 0x3, PT ;  /* 0x000000033c00780c */ /* 0x000fc60003f24070 */
[----:B----4-:R-:W-:-:S03]  /*48a0*/  IMAD.WIDE R180, R181, 0x4, R58 ;  /* 0x00000004b5b47825 */ /* 0x010fc600078e023a */
[----:B------:R-:W-:-:S13]  /*48b0*/  LOP3.LUT P0, RZ, R180, 0xf, RZ, 0xc0, !PT ;  /* 0x0000000fb4ff7812 */ /* 0x000fda000780c0ff */
[----:B------:R-:W-:Y:S05]  /*48c0*/  @!P0 BRA P1, `(.L_x_3969) ;  /* 0x00000000004c8947 */ /* 0x000fea0000800000 */
[----:B------:R-:W-:-:S05]  /*48d0*/  IMAD R185, R38, -0x4, R51 ;  /* 0xfffffffc26b97824 */ /* 0x000fca00078e0233 */
[C---:B------:R-:W-:Y:S02]  /*48e0*/  ISETP.GE.U32.AND P1, PT, R185.reuse, 0x2, PT ;  /* 0x00000002b900780c */ /* 0x040fe40003f26070 */
[C---:B------:R-:W-:Y:S02]  /*48f0*/  ISETP.GE.U32.AND P2, PT, R185.reuse, 0x3, PT ;  /* 0x00000003b900780c */ /* 0x040fe40003f46070 */
[----:B------:R-:W-:-:S09]  /*4900*/  ISETP.NE.AND P0, PT, R185, RZ, PT ;  /* 0x000000ffb900720c */ /* 0x000fd20003f05270 */
[-C--:B------:R-:W-:Y:S02]  /*4910*/  @P1 FFMA R62, R125, -R179.reuse, R162 ;  /* 0x800000b37d3e1223 */ /* 0x080fe400000000a2 */
[-C--:B------:R-:W-:Y:S02]  /*4920*/  @P2 FFMA R184, R148, -R179.reuse, R175 ;  /* 0x800000b394b82223 */ /* 0x080fe400000000af */
[----:B------:R-:W-:Y:S01]  /*4930*/  @P0 FFMA R60, R42, -R179, R155 ;  /* 0x800000b32a3c0223 */ /* 0x000fe2000000009b */
[-C--:B-----5:R-:W-:Y:S01]  /*4940*/  @P1 FMUL R63, R62, R117.reuse ;  /* 0x000000753e3f1220 */ /* 0x0a0fe20000400000 */
[-C--:B------:R-:W-:Y:S02]  /*4950*/  @P2 FMUL R183, R184, R117.reuse ;  /* 0x00000075b8b72220 */ /* 0x080fe40000400000 */
[----:B------:R-:W-:Y:S02]  /*4960*/  @P0 FMUL R61, R60, R117 ;  /* 0x000000753c3d0220 */ /* 0x000fe40000400000 */
[----:B------:R1:W-:Y:S04]  /*4970*/  @P1 STG.E desc[UR6][R180.64+0x4], R63 ;  /* 0x0000043fb4001986 */ /* 0x0003e8000c101906 */
[----:B------:R1:W-:Y:S04]  /*4980*/  @P2 STG.E desc[UR6][R180.64+0x8], R183 ;  /* 0x000008b7b4002986 */ /* 0x0003e8000c101906 */
[----:B------:R1:W-:Y:S01]  /*4990*/  @P0 STG.E desc[UR6][R180.64], R61 ;  /* 0x0000003db4000986 */ /* 0x0003e2000c101906 */
[----:B------:R-:W-:-:S13]  /*49a0*/  ISETP.GE.U32.AND P0, PT, R185, 0x4, PT ;  /* 0x00000004b900780c */ /* 0x000fda0003f06070 */
[----:B-1----:R-:W-:Y:S05]  /*49b0*/  @!P0 BRA `(.L_x_3970) ;  /* 0x0000000000348947 */ /* 0x002fea0003800000 */
[----:B------:R-:W-:-:S04]  /*49c0*/  FFMA R60, R141, -R179, R178 ;  /* 0x800000b38d3c7223 */ /* 0x000fc800000000b2 */
[----:B------:R-:W-:-:S05]  /*49d0*/  FMUL R61, R60, R117 ;  /* 0x000000753c3d7220 */ /* 0x000fca0000400000 */
[----:B------:R1:W-:Y:S01]  /*49e0*/  STG.E desc[UR6][R180.64+0xc], R61 ;  /* 0x00000c3db4007986 */ /* 0x0003e2000c101906 */
[----:B------:R-:W-:Y:S05]  /*49f0*/  BRA `(.L_x_3970) ;  /* 0x0000000000247947 */ /* 0x000fea0003800000 */
.L_x_3969:
[-C--:B------:R-:W-:Y:S01]  /*4a00*/  FFMA R62, R125, -R179.reuse, R162 ;  /* 0x800000b37d3e7223 */ /* 0x080fe200000000a2 */
[-C--:B------:R-:W-:Y:S01]  /*4a10*/  FFMA R60, R42, -R179.reuse, R155 ;  /* 0x800000b32a3c7223 */ /* 0x080fe2000000009b */
[-C--:B------:R-:W-:Y:S01]  /*4a20*/  FFMA R184, R148, -R179.reuse, R175 ;  /* 0x800000b394b87223 */ /* 0x080fe200000000af */
[----:B------:R-:W-:Y:S01]  /*4a30*/  FFMA R186, R141, -R179, R178 ;  /* 0x800000b38dba7223 */ /* 0x000fe200000000b2 */
[-C--:B-----5:R-:W-:Y:S01]  /*4a40*/  FMUL R61, R62, R117.reuse ;  /* 0x000000753e3d7220 */ /* 0x0a0fe20000400000 */
[-C--:B------:R-:W-:Y:S01]  /*4a50*/  FMUL R60, R60, R117.reuse ;  /* 0x000000753c3c7220 */ /* 0x080fe20000400000 */
[-C--:B------:R-:W-:Y:S01]  /*4a60*/  FMUL R62, R184, R117.reuse ;  /* 0x00000075b83e7220 */ /* 0x080fe20000400000 */
[----:B------:R-:W-:-:S05]  /*4a70*/  FMUL R63, R186, R117 ;  /* 0x00000075ba3f7220 */ /* 0x000fca0000400000 */
[----:B------:R0:W-:Y:S02]  /*4a80*/  STG.E.128 desc[UR6][R180.64], R60 ;  /* 0x0000003cb4007986 */ /* 0x0001e4000c101d06 */
.L_x_3970:
[----:B------:R-:W-:Y:S05]  /*4a90*/  BSYNC.RECONVERGENT B1 ;  /* 0x0000000000017941 */ /* 0x000fea0003800200 */
.L_x_3968:
[----:B0-----:R-:W-:-:S04]  /*4aa0*/  LEA R60, R177, R38, 0x5 ;  /* 0x00000026b13c7211 */ /* 0x001fc800078e28ff */
[----:B------:R-:W-:-:S04]  /*4ab0*/  SHF.L.U32 R60, R60, 0x2, RZ ;  /* 0x000000023c3c7819 */ /* 0x000fc800000006ff */
[----:B------:R-:W-:-:S13]  /*4ac0*/  ISETP.GE.AND P0, PT, R60, R51, PT ;  /* 0x000000333c00720c */ /* 0x000fda0003f06270 */
[----:B------:R-:W-:Y:S05]  /*4ad0*/  @P0 BRA `(.L_x_3967) ;  /* 0x0000000c00ec0947 */ /* 0x000fea0003800000 */
[--C-:B-1----:R-:W-:Y:S01]  /*4ae0*/  IMAD R181, R182, R51, R60.reuse ;  /* 0x00000033b6b57224 */ /* 0x102fe200078e023c */
[----:B------:R-:W-:Y:S01]  /*4af0*/  BSSY.RECONVERGENT B1, `(.L_x_3971) ;  /* 0x0000020000017945 */ /* 0x000fe20003800200 */
[----:B------:R-:W-:Y:S02]  /*4b00*/  IMAD.IADD R60, R51, 0x1, -R60 ;  /* 0x00000001333c7824 */ /* 0x000fe400078e0a3c */
[----:B------:R-:W-:-:S03]  /*4b10*/  IMAD.WIDE R180, R181, 0x4, R58 ;  /* 0x00000004b5b47825 */ /* 0x000fc600078e023a */
[----:B------:R-:W-:-:S04]  /*4b20*/  LOP3.LUT P0, RZ, R180, 0xf, RZ, 0xc0, !PT ;  /* 0x0000000fb4ff7812 */ /* 0x000fc8000780c0ff */
[----:B------:R-:W-:-:S13]  /*4b30*/  ISETP.LT.U32.OR P0, PT, R60, 0x4, P0 ;  /* 0x000000043c00780c */ /* 0x000fda0000701470 */
[----:B------:R-:W-:Y:S05]  /*4b40*/  @P0 BRA `(.L_x_3972) ;  /* 0x0000000000280947 */ /* 0x000fea0003800000 */
[-C--:B------:R-:W-:Y:S01]  /*4b50*/  FFMA R62, R123, -R179.reuse, R160 ;  /* 0x800000b37b3e7223 */ /* 0x080fe200000000a0 */
[-C--:B------:R-:W-:Y:S01]  /*4b60*/  FFMA R60, R142, -R179.reuse, R157 ;  /* 0x800000b38e3c7223 */ /* 0x080fe2000000009d */
[-C--:B------:R-:W-:Y:S01]  /*4b70*/  FFMA R184, R146, -R179.reuse, R173 ;  /* 0x800000b392b87223 */ /* 0x080fe200000000ad */
[----:B------:R-:W-:Y:S01]  /*4b80*/  FFMA R186, R139, -R179, R176 ;  /* 0x800000b38bba7223 */ /* 0x000fe200000000b0 */
[-C--:B------:R-:W-:Y:S01]  /*4b90*/  FMUL R61, R62, R117.reuse ;  /* 0x000000753e3d7220 */ /* 0x080fe20000400000 */
[-C--:B------:R-:W-:Y:S01]  /*4ba0*/  FMUL R60, R60, R117.reuse ;  /* 0x000000753c3c7220 */ /* 0x080fe20000400000 */
[-C--:B------:R-:W-:Y:S01]  /*4bb0*/  FMUL R62, R184, R117.reuse ;  /* 0x00000075b83e7220 */ /* 0x080fe20000400000 */
[----:B------:R-:W-:-:S05]  /*4bc0*/  FMUL R63, R186, R117 ;  /* 0x00000075ba3f7220 */ /* 0x000fca0000400000 */
[----:B------:R1:W-:Y:S01]  /*4bd0*/  STG.E.128 desc[UR6][R180.64], R60 ;  /* 0x0000003cb4007986 */ /* 0x0003e2000c101d06 */
[----:B------:R-:W-:Y:S05]  /*4be0*/  BRA `(.L_x_3973) ;  /* 0x0000000000407947 */ /* 0x000fea0003800000 */
.L_x_3972:
[C---:B------:R-:W-:Y:S02]  /*4bf0*/  ISETP.NE.AND P0, PT, R60.reuse, RZ, PT ;  /* 0x000000ff3c00720c */ /* 0x040fe40003f05270 */
[C---:B------:R-:W-:Y:S02]  /*4c00*/  ISETP.GE.U32.AND P1, PT, R60.reuse, 0x2, PT ;  /* 0x000000023c00780c */ /* 0x040fe40003f26070 */
[C---:B------:R-:W-:Y:S02]  /*4c10*/  ISETP.GE.U32.AND P2, PT, R60.reuse, 0x3, PT ;  /* 0x000000033c00780c */ /* 0x040fe40003f46070 */
[----:B------:R-:W-:-:S07]  /*4c20*/  ISETP.GE.U32.AND P3, PT, R60, 0x4, PT ;  /* 0x000000043c00780c */ /* 0x000fce0003f66070 */
[-C--:B------:R-:W-:Y:S02]  /*4c30*/  @P0 FFMA R60, R142, -R179.reuse, R157 ;  /* 0x800000b38e3c0223 */ /* 0x080fe4000000009d */
[-C--:B------:R-:W-:Y:S02]  /*4c40*/  @P1 FFMA R62, R123, -R179.reuse, R160 ;  /* 0x800000b37b3e1223 */ /* 0x080fe400000000a0 */
[----:B------:R-:W-:Y:S01]  /*4c50*/  @P2 FFMA R184, R146, -R179, R173 ;  /* 0x800000b392b82223 */ /* 0x000fe200000000ad */
[----:B------:R-:W-:Y:S01]  /*4c60*/  @P0 FMUL R61, R60, R117 ;  /* 0x000000753c3d0220 */ /* 0x000fe20000400000 */
[----:B------:R-:W-:Y:S01]  /*4c70*/  @P3 FFMA R186, R139, -R179, R176 ;  /* 0x800000b38bba3223 */ /* 0x000fe200000000b0 */
[-C--:B------:R-:W-:Y:S01]  /*4c80*/  @P1 FMUL R63, R62, R117.reuse ;  /* 0x000000753e3f1220 */ /* 0x080fe20000400000 */
[-C--:B------:R-:W-:Y:S02]  /*4c90*/  @P2 FMUL R183, R184, R117.reuse ;  /* 0x00000075b8b72220 */ /* 0x080fe40000400000 */
[----:B------:R-:W-:Y:S01]  /*4ca0*/  @P3 FMUL R185, R186, R117 ;  /* 0x00000075bab93220 */ /* 0x000fe20000400000 */
[----:B------:R0:W-:Y:S04]  /*4cb0*/  @P0 STG.E desc[UR6][R180.64], R61 ;  /* 0x0000003db4000986 */ /* 0x0001e8000c101906 */
[----:B------:R0:W-:Y:S04]  /*4cc0*/  @P1 STG.E desc[UR6][R180.64+0x4], R63 ;  /* 0x0000043fb4001986 */ /* 0x0001e8000c101906 */
[----:B------:R0:W-:Y:S04]  /*4cd0*/  @P2 STG.E desc[UR6][R180.64+0x8], R183 ;  /* 0x000008b7b4002986 */ /* 0x0001e8000c101906 */
[----:B------:R0:W-:Y:S02]  /*4ce0*/  @P3 STG.E desc[UR6][R180.64+0xc], R185 ;  /* 0x00000cb9b4003986 */ /* 0x0001e4000c101906 */
.L_x_3973:
[----:B------:R-:W-:Y:S05]  /*4cf0*/  BSYNC.RECONVERGENT B1 ;  /* 0x0000000000017941 */ /* 0x000fea0003800200 */
.L_x_3971:
[----:B------:R-:W-:-:S04]  /*4d00*/  SHF.L.U32 R184, R177, 0x7, RZ ;  /* 0x00000007b1b87819 */ /* 0x000fc800000006ff */
[----:B0-----:R-:W-:-:S05]  /*4d10*/  LEA R183, R38, R184, 0x2 ;  /* 0x000000b826b77211 */ /* 0x001fca00078e10ff */
[----:B-1----:R-:W-:-:S05]  /*4d20*/  IMAD.IADD R60, R184, 0x1, R183 ;  /* 0x00000001b83c7824 */ /* 0x002fca00078e02b7 */
[----:B------:R-:W-:-:S13]  /*4d30*/  ISETP.GE.AND P0, PT, R60, R51, PT ;  /* 0x000000333c00720c */ /* 0x000fda0003f06270 */
[----:B------:R-:W-:Y:S05]  /*4d40*/  @P0 BRA `(.L_x_3967) ;  /* 0x0000000c00500947 */ /* 0x000fea0003800000 */
[----:B------:R-:W-:Y:S01]  /*4d50*/  LEA R60, R177, R183, 0x7 ;  /* 0x000000b7b13c7211 */ /* 0x000fe200078e38ff */
[----:B------:R-:W-:Y:S04]  /*4d60*/  BSSY.RECONVERGENT B1, `(.L_x_3974) ;  /* 0x0000022000017945 */ /* 0x000fe80003800200 */
[-C--:B------:R-:W-:Y:S01]  /*4d70*/  IMAD R181, R182, R51.reuse, R60 ;  /* 0x00000033b6b57224 */ /* 0x080fe200078e023c */
[----:B------:R-:W-:-:S03]  /*4d80*/  IADD3 R60, PT, PT, -R60, R51, RZ ;  /* 0x000000333c3c7210 */ /* 0x000fc60007ffe1ff */
        /* <DEDUP_REMOVED lines=14> */
.L_x_3975:
[----:B------:R-:W-:-:S04]  /*4e70*/  IADD3 R60, PT, PT, -R183, R51, -R184 ;  /* 0x00000033b73c7210 */ /* 0x000fc80007ffe9b8 */
        /* <DEDUP_REMOVED lines=16> */
.L_x_3976:
[----:B------:R-:W-:Y:S05]  /*4f80*/  BSYNC.RECONVERGENT B1 ;  /* 0x0000000000017941 */ /* 0x000fea0003800200 */
.L_x_3974:
[----:B------:R-:W-:-:S04]  /*4f90*/  IADD3 R183, PT, PT, R184, R183, R184 ;  /* 0x000000b7b8b77210 */ /* 0x000fc80007ffe0b8 */
[----:B------:R-:W-:-:S13]  /*4fa0*/  ISETP.GE.AND P0, PT, R183, R51, PT ;  /* 0x00000033b700720c */ /* 0x000fda0003f06270 */
[----:B------:R-:W-:Y:S05]  /*4fb0*/  @P0 BRA `(.L_x_3967) ;  /* 0x0000000800b40947 */ /* 0x000fea0003800000 */
[--C-:B01----:R-:W-:Y:S01]  /*4fc0*/  IMAD R181, R182, R51, R183.reuse ;  /* 0x00000033b6b57224 */ /* 0x103fe200078e02b7 */
        /* <DEDUP_REMOVED lines=16> */
.L_x_3978:
        /* <DEDUP_REMOVED lines=16> */
.L_x_3979:
[----:B------:R-:W-:Y:S05]  /*51d0*/  BSYNC.RECONVERGENT B1 ;  /* 0x0000000000017941 */ /* 0x000fea0003800200 */
.L_x_3977:
[----:B-1----:R-:W-:-:S04]  /*51e0*/  IADD3 R60, PT, PT, R184, R183, RZ ;  /* 0x000000b7b83c7210 */ /* 0x002fc80007ffe0ff */
[----:B------:R-:W-:-:S13]  /*51f0*/  ISETP.GE.AND P0, PT, R60, R51, PT ;  /* 0x000000333c00720c */ /* 0x000fda0003f06270 */
[----:B------:R-:W-:Y:S05]  /*5200*/  @P0 BRA `(.L_x_3967) ;  /* 0x0000000800200947 */ /* 0x000fea0003800000 */
[-C--:B0-----:R-:W-:Y:S01]  /*5210*/  IMAD R181, R182, R51.reuse, R60 ;  /* 0x00000033b6b57224 */ /* 0x081fe200078e023c */
[----:B------:R-:W-:Y:S01]  /*5220*/  IADD3 R60, PT, PT, -R60, R51, RZ ;  /* 0x000000333c3c7210 */ /* 0x000fe20007ffe1ff */
[----:B------:R-:W-:Y:S02]  /*5230*/  BSSY.RECONVERGENT B1, `(.L_x_3980) ;  /* 0x0000020000017945 */ /* 0x000fe40003800200 */
        /* <DEDUP_REMOVED lines=14> */
.L_x_3981:
        /* <DEDUP_REMOVED lines=17> */
.L_x_3982:
[----:B------:R-:W-:Y:S05]  /*5430*/  BSYNC.RECONVERGENT B1 ;  /* 0x0000000000017941 */ /* 0x000fea0003800200 */
.L_x_3980:
        /* <DEDUP_REMOVED lines=20> */
.L_x_3984:
        /* <DEDUP_REMOVED lines=16> */
.L_x_3985:
[----:B------:R-:W-:Y:S05]  /*5680*/  BSYNC.RECONVERGENT B1 ;  /* 0x0000000000017941 */ /* 0x000fea0003800200 */
.L_x_3983:
        /* <DEDUP_REMOVED lines=20> */
.L_x_3987:
        /* <DEDUP_REMOVED lines=17> */
.L_x_3988:
[----:B------:R-:W-:Y:S05]  /*58e0*/  BSYNC.RECONVERGENT B1 ;  /* 0x0000000000017941 */ /* 0x000fea0003800200 */
.L_x_3986:
[----:B------:R-:W-:-:S04]  /*58f0*/  IADD3 R184, PT, PT, R184, R183, R184 ;  /* 0x000000b7b8b87210 */ /* 0x000fc80007ffe0b8 */
[----:B------:R-:W-:-:S13]  /*5900*/  ISETP.GE.AND P0, PT, R184, R51, PT ;  /* 0x00000033b800720c */ /* 0x000fda0003f06270 */
[----:B------:R-:W-:Y:S05]  /*5910*/  @P0 BRA `(.L_x_3967) ;  /* 0x00000000005c0947 */ /* 0x000fea0003800000 */
[----:B01----:R-:W-:Y:S02]  /*5920*/  IMAD R61, R182, R51, R184 ;  /* 0x00000033b63d7224 */ /* 0x003fe400078e02b8 */
[-C--:B------:R-:W-:Y:S01]  /*5930*/  FFMA R62, R133, -R179.reuse, R46 ;  /* 0x800000b3853e7223 */ /* 0x080fe2000000002e */
[----:B------:R-:W-:Y:S02]  /*5940*/  IMAD.IADD R184, R51, 0x1, -R184 ;  /* 0x0000000133b87824 */ /* 0x000fe400078e0ab8 */
[----:B------:R-:W-:Y:S01]  /*5950*/  FFMA R60, R130, -R179, R169 ;  /* 0x800000b3823c7223 */ /* 0x000fe200000000a9 */
[----:B------:R-:W-:-:S04]  /*5960*/  IMAD.WIDE R58, R61, 0x4, R58 ;  /* 0x000000043d3a7825 */ /* 0x000fc800078e023a */
[-C--:B------:R-:W-:Y:S01]  /*5970*/  FFMA R180, R154, -R179.reuse, R171 ;  /* 0x800000b39ab47223 */ /* 0x080fe200000000ab */
[----:B------:R-:W-:Y:S01]  /*5980*/  FFMA R182, R153, -R179, R164 ;  /* 0x800000b399b67223 */ /* 0x000fe200000000a4 */
[-C--:B------:R-:W-:Y:S01]  /*5990*/  FMUL R61, R62, R117.reuse ;  /* 0x000000753e3d7220 */ /* 0x080fe20000400000 */
[-C--:B------:R-:W-:Y:S01]  /*59a0*/  FMUL R60, R60, R117.reuse ;  /* 0x000000753c3c7220 */ /* 0x080fe20000400000 */
[----:B------:R-:W-:Y:S01]  /*59b0*/  LOP3.LUT P0, RZ, R58, 0xf, RZ, 0xc0, !PT ;  /* 0x0000000f3aff7812 */ /* 0x000fe2000780c0ff */
[-C--:B------:R-:W-:Y:S01]  /*59c0*/  FMUL R62, R180, R117.reuse ;  /* 0x00000075b43e7220 */ /* 0x080fe20000400000 */
        /* <DEDUP_REMOVED lines=12> */
.L_x_3967:
[----:B------:R-:W-:Y:S05]  /*5a90*/  BSYNC.RECONVERGENT B0 ;  /* 0x0000000000007941 */ /* 0x000fea0003800200 */
.L_x_3966:
[----:B0---4-:R-:W0:Y:S02]  /*5aa0*/  LDC R59, c[0x0][0x380] ;  /* 0x0000e000ff3b7b82 */ /* 0x011e240000000800 */
[----:B0-----:R-:W-:-:S04]  /*5ab0*/  LEA R2, R59, R2, 0x2 ;  /* 0x000000023b027211 */ /* 0x001fc800078e10ff */
[----:B------:R-:W-:-:S13]  /*5ac0*/  ISETP.GE.AND P0, PT, R2, UR10, PT ;  /* 0x0000000a02007c0c */ /* 0x000fda000bf06270 */
[----:B------:R-:W-:Y:S05]  /*5ad0*/  @!P0 BRA `(.L_x_3989) ;  /* 0xffffffb800248947 */ /* 0x000fea000383ffff */
.L_x_3898:
[----:B------:R-:W-:Y:S01]  /*5ae0*/  BAR.SYNC.DEFER_BLOCKING 0x0 ;  /* 0x0000000000007b1d */ /* 0x000fe20000010000 */
[----:B------:R-:W-:Y:S02]  /*5af0*/  ISETP.GE.AND P0, PT, R36, R51, PT ;  /* 0x000000332400720c */ /* 0x000fe40003f06270 */
[----:B------:R-:W-:Y:S02]  /*5b00*/  SHF.R.U32.HI R37, RZ, 0x5, R115 ;  /* 0x00000005ff257819 */ /* 0x000fe40000011673 */
[----:B------:R-:W-:Y:S01]  /*5b10*/  LOP3.LUT R39, R115, 0x1f, RZ, 0xc0, !PT ;  /* 0x0000001f73277812 */ /* 0x000fe200078ec0ff */
[----:B------:R-:W-:Y:S08]  /*5b20*/  BSSY.RECONVERGENT B0, `(.L_x_3990) ;  /* 0x000002b000007945 */ /* 0x000ff00003800200 */
[----:B------:R-:W-:Y:S05]  /*5b30*/  @P0 BRA `(.L_x_3991) ;  /* 0x0000000000a40947 */ /* 0x000fea0003800000 */
[----:B------:R-:W0:Y:S01]  /*5b40*/  S2R R3, SR_CgaCtaId ;  /* 0x0000000000037919 */ /* 0x000e220000008800 */
[----:B------:R-:W-:Y:S01]  /*5b50*/  MOV R0, 0x400 ;  /* 0x0000040000007802 */ /* 0x000fe20000000f00 */
[----:B------:R-:W-:Y:S01]  /*5b60*/  IMAD R36, R177, 0x80, R36 ;  /* 0x00000080b1247824 */ /* 0x000fe200078e0224 */
[----:B------:R-:W-:Y:S02]  /*5b70*/  ISETP.GE.U32.AND P0, PT, R115, 0x20, PT ;  /* 0x000000207300780c */ /* 0x000fe40003f06070 */
[----:B0-----:R-:W-:-:S05]  /*5b80*/  LEA R0, R3, R0, 0x18 ;  /* 0x0000000003007211 */ /* 0x001fca00078ec0ff */
[----:B------:R-:W-:-:S05]  /*5b90*/  IMAD R0, R37, 0x210, R0 ;  /* 0x0000021025007824 */ /* 0x000fca00078e0200 */
[----:B------:R-:W-:-:S05]  /*5ba0*/  LEA R0, R39, R0, 0x4 ;  /* 0x0000000027007211 */ /* 0x000fca00078e20ff */
[----:B------:R0:W-:Y:S01]  /*5bb0*/  @P0 STS.128 [R0], R4 ;  /* 0x0000000400000388 */ /* 0x0001e20000000c00 */
[----:B------:R-:W-:-:S13]  /*5bc0*/  ISETP.GE.AND P0, PT, R36, R51, PT ;  /* 0x000000332400720c */ /* 0x000fda0003f06270 */
[----:B------:R-:W-:Y:S05]  /*5bd0*/  @P0 BRA `(.L_x_3991) ;  /* 0x00000000007c0947 */ /* 0x000fea0003800000 */
[----:B------:R-:W-:Y:S02]  /*5be0*/  ISETP.NE.AND P0, PT, R37, 0x1, PT ;  /* 0x000000012500780c */ /* 0x000fe40003f05270 */
[----:B------:R-:W-:-:S11]  /*5bf0*/  LEA R36, R177, R36, 0x7 ;  /* 0x00000024b1247211 */ /* 0x000fd600078e38ff */
[----:B------:R4:W-:Y:S01]  /*5c00*/  @P0 STS.128 [R0+0x840], R8 ;  /* 0x0008400800000388 */ /* 0x0009e20000000c00 */
[----:B------:R-:W-:-:S13]  /*5c10*/  ISETP.GE.AND P0, PT, R36, R51, PT ;  /* 0x000000332400720c */ /* 0x000fda0003f06270 */
[----:B------:R-:W-:Y:S05]  /*5c20*/  @P0 BRA `(.L_x_3991) ;  /* 0x0000000000680947 */ /* 0x000fea0003800000 */
[----:B------:R-:W-:Y:S02]  /*5c30*/  ISETP.NE.AND P0, PT, R37, 0x2, PT ;  /* 0x000000022500780c */ /* 0x000fe40003f05270 */
[----:B------:R-:W-:-:S11]  /*5c40*/  LEA R36, R177, R36, 0x7 ;  /* 0x00000024b1247211 */ /* 0x000fd600078e38ff */
[----:B------:R0:W-:Y:S01]  /*5c50*/  @P0 STS.128 [R0+0x1080], R12 ;  /* 0x0010800c00000388 */ /* 0x0001e20000000c00 */
[----:B------:R-:W-:-:S13]  /*5c60*/  ISETP.GE.AND P0, PT, R36, R51, PT ;  /* 0x000000332400720c */ /* 0x000fda0003f06270 */
[----:B------:R-:W-:Y:S05]  /*5c70*/  @P0 BRA `(.L_x_3991) ;  /* 0x0000000000540947 */ /* 0x000fea0003800000 */
[----:B------:R-:W-:Y:S01]  /*5c80*/  ISETP.NE.AND P0, PT, R37, 0x3, PT ;  /* 0x000000032500780c */ /* 0x000fe20003f05270 */
[----:B------:R-:W-:-:S12]  /*5c90*/  IMAD R36, R177, 0x80, R36 ;  /* 0x00000080b1247824 */ /* 0x000fd800078e0224 */
        /* <DEDUP_REMOVED lines=13> */
[----:B------:R-:W-:Y:S01]  /*5d70*/  IMAD R36, R177, 0x80, R36 ;  /* 0x00000080b1247824 */ /* 0x000fe200078e0224 */
[C---:B------:R-:W-:Y:S02]  /*5d80*/  ISETP.NE.AND P0, PT, R37.reuse, 0x7, PT ;  /* 0x000000072500780c */ /* 0x040fe40003f05270 */
[----:B------:R-:W-:Y:S02]  /*5d90*/  ISETP.NE.AND P1, PT, R37, 0x6, PT ;  /* 0x000000062500780c */ /* 0x000fe40003f25270 */
[----:B------:R-:W-:-:S11]  /*5da0*/  ISETP.GE.OR P0, PT, R36, R51, !P0 ;  /* 0x000000332400720c */ /* 0x000fd60004706670 */
[----:B------:R0:W-:Y:S04]  /*5db0*/  @P1 STS.128 [R0+0x3180], R28 ;  /* 0x0031801c00001388 */ /* 0x0001e80000000c00 */
[----:B------:R0:W-:Y:S02]  /*5dc0*/  @!P0 STS.128 [R0+0x39c0], R32 ;  /* 0x0039c02000008388 */ /* 0x0001e40000000c00 */
.L_x_3991:
[----:B------:R-:W-:Y:S05]  /*5dd0*/  BSYNC.RECONVERGENT B0 ;  /* 0x0000000000007941 */ /* 0x000fea0003800200 */
.L_x_3990:
[----:B0---4-:R-:W-:Y:S01]  /*5de0*/  LOP3.LUT R0, R115, 0x3e0, RZ, 0xc0, !PT ;  /* 0x000003e073007812 */ /* 0x011fe200078ec0ff */
[----:B------:R-:W-:Y:S04]  /*5df0*/  BAR.SYNC.DEFER_BLOCKING 0x0 ;  /* 0x0000000000007b1d */ /* 0x000fe80000010000 */
[----:B------:R-:W-:-:S05]  /*5e00*/  IMAD R0, R0, R177, R38 ;  /* 0x000000b100007224 */ /* 0x000fca00078e0226 */
[----:B------:R-:W-:-:S04]  /*5e10*/  SHF.L.U32 R0, R0, 0x2, RZ ;  /* 0x0000000200007819 */ /* 0x000fc800000006ff */
[----:B------:R-:W-:-:S04]  /*5e20*/  ISETP.GE.AND P0, PT, R0, R51, PT ;  /* 0x000000330000720c */ /* 0x000fc80003f06270 */
[----:B------:R-:W-:-:S13]  /*5e30*/  ISETP.GT.U32.OR P0, PT, R115, 0xff, P0 ;  /* 0x000000ff7300780c */ /* 0x000fda0000704470 */
[----:B------:R-:W-:Y:S05]  /*5e40*/  @P0 EXIT ;  /* 0x000000000000094d */ /* 0x000fea0003800000 */
[----:B------:R-:W-:-:S05]  /*5e50*/  LEA R7, R37, R44, 0x4 ;  /* 0x0000002c25077211 */ /* 0x000fca00078e20ff */
[----:B------:R0:W5:Y:S01]  /*5e60*/  LDL.64 R8, [R7] ;  /* 0x0000000007087983 */ /* 0x0001620000100a00 */
[----:B------:R-:W4:Y:S01]  /*5e70*/  S2UR UR5, SR_CgaCtaId ;  /* 0x00000000000579c3 */ /* 0x000f220000008800 */
[----:B------:R-:W-:Y:S01]  /*5e80*/  ISETP.GE.U32.AND P1, PT, R115, 0x20, PT ;  /* 0x000000207300780c */ /* 0x000fe20003f26070 */
[----:B------:R-:W-:Y:S01]  /*5e90*/  UMOV UR4, 0x400 ;  /* 0x0000040000047882 */ /* 0x000fe20000000000 */
[----:B------:R-:W-:Y:S01]  /*5ea0*/  BSSY.RECONVERGENT B0, `(.L_x_3992) ;  /* 0x000000e000007945 */ /* 0x000fe20003800200 */
[----:B------:R-:W-:Y:S01]  /*5eb0*/  ISETP.NE.AND P2, PT, R37, 0x1, PT ;  /* 0x000000012500780c */ /* 0x000fe20003f45270 */
[----:B----4-:R-:W-:-:S06]  /*5ec0*/  ULEA UR4, UR5, UR4, 0x18 ;  /* 0x0000000405047291 */ /* 0x010fcc000f8ec0ff */
[----:B------:R-:W-:-:S05]  /*5ed0*/  LEA R2, R39, UR4, 0x4 ;  /* 0x0000000427027c11 */ /* 0x000fca000f8e20ff */
[----:B------:R-:W-:Y:S01]  /*5ee0*/  IMAD R6, R37, 0x840, R2 ;  /* 0x0000084025067824 */ /* 0x000fe200078e0202 */
[----:B0-----:R-:W-:Y:S06]  /*5ef0*/  @!P1 BRA `(.L_x_3993) ;  /* 0x0000000000209947 */ /* 0x001fec0003800000 */
        /* <DEDUP_REMOVED lines=8> */
.L_x_3993:
[----:B------:R-:W-:Y:S05]  /*5f80*/  BSYNC.RECONVERGENT B0 ;  /* 0x0000000000007941 */ /* 0x000fea0003800200 */
.L_x_3992:
[----:B------:R-:W-:Y:S04]  /*5f90*/  BSSY.RECONVERGENT B1, `(.L_x_3994) ;  /* 0x000001d000017945 */ /* 0x000fe80003800200 */
[----:B------:R-:W-:Y:S04]  /*5fa0*/  BSSY.RELIABLE B0, `(.L_x_3995) ;  /* 0x0000016000007945 */ /* 0x000fe80003800100 */
[----:B------:R-:W-:Y:S05]  /*5fb0*/  @P2 BRA `(.L_x_3996) ;  /* 0x00000000000c2947 */ /* 0x000fea0003800000 */
[----:B------:R4:W5:Y:S04]  /*5fc0*/  LDL R10, [R7+0x4] ;  /* 0x00000400070a7983 */ /* 0x0009680000100800 */
[----:B------:R4:W5:Y:S01]  /*5fd0*/  LDL.64 R12, [R7+0x8] ;  /* 0x00000800070c7983 */ /* 0x0009620000100a00 */
[----:B------:R-:W-:Y:S05]  /*5fe0*/  BRA `(.L_x_3997) ;  /* 0x0000000000247947 */ /* 0x000fea0003800000 */
.L_x_3996:
[----:B------:R-:W4:Y:S04]  /*5ff0*/  LDL.64 R12, [R7+0x8] ;  /* 0x00000800070c7983 */ /* 0x000f280000100a00 */
[----:B------:R-:W2:Y:S01]  /*6000*/  LDL R10, [R7+0x4] ;  /* 0x00000400070a7983 */ /* 0x000ea20000100800 */
[----:B------:R-:W-:-:S03]  /*6010*/  ISETP.NE.AND P0, PT, R37, 0x2, PT ;  /* 0x000000022500780c */ /* 0x000fc60003f05270 */
[----:B------:R-:W0:Y:S02]  /*6020*/  LDS.128 R16, [R6+0x210] ;  /* 0x0002100006107984 */ /* 0x000e240000000c00 */
[----:B0----5:R-:W-:Y:S01]  /*6030*/  FADD R8, R8, R16 ;  /* 0x0000001008087221 */ /* 0x021fe20000000000 */
[----:B----4-:R-:W-:Y:S01]  /*6040*/  FADD R12, R18, R12 ;  /* 0x0000000c120c7221 */ /* 0x010fe20000000000 */
[----:B------:R-:W-:Y:S01]  /*6050*/  FADD R13, R19, R13 ;  /* 0x0000000d130d7221 */ /* 0x000fe20000000000 */
[----:B--2---:R-:W-:-:S05]  /*6060*/  FADD R10, R17, R10 ;  /* 0x0000000a110a7221 */ /* 0x004fca0000000000 */
[----:B------:R-:W-:Y:S05]  /*6070*/  @!P0 BRA `(.L_x_3998) ;  /* 0x0000000000208947 */ /* 0x000fea0003800000 */
.L_x_3997:
        /* <DEDUP_REMOVED lines=8> */
.L_x_3998:
[----:B------:R-:W-:Y:S05]  /*6100*/  BSYNC.RELIABLE B0 ;  /* 0x0000000000007941 */ /* 0x000fea0003800100 */
.L_x_3995:
[----:B------:R-:W0:Y:S02]  /*6110*/  LDS.128 R16, [R6+0x630] ;  /* 0x0006300006107984 */ /* 0x000e240000000c00 */
[----:B0-----:R-:W-:Y:S01]  /*6120*/  FADD R10, R17, R10 ;  /* 0x0000000a110a7221 */ /* 0x001fe20000000000 */
[----:B------:R-:W-:Y:S01]  /*6130*/  FADD R8, R16, R8 ;  /* 0x0000000810087221 */ /* 0x000fe20000000000 */
[----:B------:R-:W-:Y:S01]  /*6140*/  FADD R12, R18, R12 ;  /* 0x0000000c120c7221 */ /* 0x000fe20000000000 */
[----:B------:R-:W-:-:S07]  /*6150*/  FADD R13, R19, R13 ;  /* 0x0000000d130d7221 */ /* 0x000fce0000000000 */
.L_x_3999:
[----:B------:R-:W-:Y:S05]  /*6160*/  BSYNC.RECONVERGENT B1 ;  /* 0x0000000000017941 */ /* 0x000fea0003800200 */
.L_x_3994:
[----:B------:R-:W-:Y:S05]  /*6170*/  WARPSYNC.ALL ;  /* 0x0000000000007948 */ /* 0x000fea0003800000 */
[----:B------:R-:W0:Y:S01]  /*6180*/  LDC.64 R4, c[0x0][0x3e0] ;  /* 0x0000f800ff047b82 */ /* 0x000e220000000a00 */
[--C-:B------:R-:W-:Y:S01]  /*6190*/  IMAD R3, R128, R51, R0.reuse ;  /* 0x0000003380037224 */ /* 0x100fe200078e0200 */
[----:B------:R-:W-:Y:S01]  /*61a0*/  BSSY.RECONVERGENT B1, `(.L_x_4000) ;  /* 0x0000014000017945 */ /* 0x000fe20003800200 */
[----:B------:R-:W-:-:S05]  /*61b0*/  IMAD.IADD R9, R51, 0x1, -R0 ;  /* 0x0000000133097824 */ /* 0x000fca00078e0a00 */
[----:B------:R-:W-:Y:S01]  /*61c0*/  ISETP.GT.U32.AND P3, PT, R9, 0x3, PT ;  /* 0x000000030900780c */ /* 0x000fe20003f64070 */
[----:B0-----:R-:W-:-:S03]  /*61d0*/  IMAD.WIDE.U32 R2, R3, 0x4, R4 ;  /* 0x0000000403027825 */ /* 0x001fc600078e0004 */
        /* <DEDUP_REMOVED lines=12> */
.L_x_4001:
[----:B------:R-:W-:Y:S01]  /*62a0*/  MOV R9, R10 ;  /* 0x0000000a00097202 */ /* 0x000fe20000000f00 */
[----:B------:R-:W-:Y:S01]  /*62b0*/  IMAD.MOV.U32 R11, RZ, RZ, R13 ;  /* 0x000000ffff0b7224 */ /* 0x000fe200078e000d */
[----:B------:R-:W-:-:S05]  /*62c0*/  MOV R10, R12 ;  /* 0x0000000c000a7202 */ /* 0x000fca0000000f00 */
[----:B------:R0:W-:Y:S02]  /*62d0*/  STG.E.128 desc[UR6][R2.64], R8 ;  /* 0x0000000802007986 */ /* 0x0001e4000c101d06 */
.L_x_4002:
[----:B------:R-:W-:Y:S05]  /*62e0*/  BSYNC.RECONVERGENT B1 ;  /* 0x0000000000017941 */ /* 0x000fea0003800200 */
.L_x_4000:
[----:B------:R-:W-:-:S04]  /*62f0*/  LEA R0, R177, R0, 0x9 ;  /* 0x00000000b1007211 */ /* 0x000fc800078e48ff */
[----:B------:R-:W-:-:S04]  /*6300*/  ISETP.GE.AND P0, PT, R0, R51, PT ;  /* 0x000000330000720c */ /* 0x000fc80003f06270 */
[----:B------:R-:W-:-:S13]  /*6310*/  ISETP.GT.U32.OR P0, PT, R115, 0x7f, P0 ;  /* 0x0000007f7300780c */ /* 0x000fda0000704470 */
[----:B------:R-:W-:Y:S05]  /*6320*/  @P0 EXIT ;  /* 0x000000000000094d */ /* 0x000fea0003800000 */
[----:B0-----:R0:W5:Y:S01]  /*6330*/  LDL.64 R8, [R7+0x40] ;  /* 0x0000400007087983 */ /* 0x0011620000100a00 */
[----:B------:R-:W-:Y:S04]  /*6340*/  BSSY.RECONVERGENT B1, `(.L_x_4003) ;  /* 0x000000a000017945 */ /* 0x000fe80003800200 */
[----:B------:R-:W-:Y:S05]  /*6350*/  @!P1 BRA `(.L_x_4004) ;  /* 0x0000000000209947 */ /* 0x000fea0003800000 */
[----:B------:R-:W2:Y:S04]  /*6360*/  LDL.64 R10, [R7+0x48] ;  /* 0x00004800070a7983 */ /* 0x000ea80000100a00 */
[----:B------:R-:W0:Y:S02]  /*6370*/  LDS.128 R12, [R6+0x2100] ;  /* 0x00210000060c7984 */ /* 0x000e240000000c00 */
[----:B0----5:R-:W-:Y:S01]  /*6380*/  FADD R2, R13, R9 ;  /* 0x000000090d027221 */ /* 0x021fe20000000000 */
[----:B------:R-:W-:-:S04]  /*6390*/  FADD R8, R8, R12 ;  /* 0x0000000c08087221 */ /* 0x000fc80000000000 */
[----:B------:R0:W-:Y:S01]  /*63a0*/  STL [R7+0x44], R2 ;  /* 0x0000440207007387 */ /* 0x0001e20000100800 */
[----:B--2---:R-:W-:Y:S01]  /*63b0*/  FADD R14, R14, R10 ;  /* 0x0000000a0e0e7221 */ /* 0x004fe20000000000 */
[----:B------:R-:W-:-:S05]  /*63c0*/  FADD R15, R15, R11 ;  /* 0x0000000b0f0f7221 */ /* 0x000fca0000000000 */
[----:B------:R0:W-:Y:S02]  /*63d0*/  STL.64 [R7+0x48], R14 ;  /* 0x0000480e07007387 */ /* 0x0001e40000100a00 */
.L_x_4004:
[----:B------:R-:W-:Y:S05]  /*63e0*/  BSYNC.RECONVERGENT B1 ;  /* 0x0000000000017941 */ /* 0x000fea0003800200 */
.L_x_4003:
[----:B------:R-:W-:Y:S04]  /*63f0*/  BSSY.RECONVERGENT B1, `(.L_x_4005) ;  /* 0x000001d000017945 */ /* 0x000fe80003800200 */
[----:B------:R-:W-:Y:S04]  /*6400*/  BSSY.RELIABLE B2, `(.L_x_4006) ;  /* 0x0000016000027945 */ /* 0x000fe80003800100 */
[----:B------:R-:W-:Y:S05]  /*6410*/  @P2 BRA `(.L_x_4007) ;  /* 0x00000000000c2947 */ /* 0x000fea0003800000 */
[----:B------:R0:W5:Y:S04]  /*6420*/  LDL R10, [R7+0x44] ;  /* 0x00004400070a7983 */ /* 0x0001680000100800 */
[----:B------:R0:W5:Y:S01]  /*6430*/  LDL.64 R12, [R7+0x48] ;  /* 0x00004800070c7983 */ /* 0x0001620000100a00 */
[----:B------:R-:W-:Y:S05]  /*6440*/  BRA `(.L_x_4008) ;  /* 0x0000000000247947 */ /* 0x000fea0003800000 */
.L_x_4007:
[----:B------:R-:W2:Y:S04]  /*6450*/  LDL R10, [R7+0x44] ;  /* 0x00004400070a7983 */ /* 0x000ea80000100800 */
[----:B0-----:R-:W3:Y:S01]  /*6460*/  LDL.64 R2, [R7+0x48] ;  /* 0x0000480007027983 */ /* 0x001ee20000100a00 */
[----:B------:R-:W-:-:S03]  /*6470*/  ISETP.NE.AND P0, PT, R37, 0x2, PT ;  /* 0x000000022500780c */ /* 0x000fc60003f05270 */
[----:B------:R-:W0:Y:S02]  /*6480*/  LDS.128 R12, [R6+0x2310] ;  /* 0x00231000060c7984 */ /* 0x000e240000000c00 */
[----:B0----5:R-:W-:Y:S01]  /*6490*/  FADD R8, R8, R12 ;  /* 0x0000000c08087221 */ /* 0x021fe20000000000 */
[----:B--2---:R-:W-:Y:S01]  /*64a0*/  FADD R10, R13, R10 ;  /* 0x0000000a0d0a7221 */ /* 0x004fe20000000000 */
[----:B---3--:R-:W-:Y:S01]  /*64b0*/  FADD R12, R14, R2 ;  /* 0x000000020e0c7221 */ /* 0x008fe20000000000 */
[----:B------:R-:W-:-:S05]  /*64c0*/  FADD R13, R15, R3 ;  /* 0x000000030f0d7221 */ /* 0x000fca0000000000 */
[----:B------:R-:W-:Y:S05]  /*64d0*/  @!P0 BRA `(.L_x_4009) ;  /* 0x0000000000208947 */ /* 0x000fea0003800000 */
.L_x_4008:
[----:B------:R-:W1:Y:S01]  /*64e0*/  LDS.128 R16, [R6+0x2520] ;  /* 0x0025200006107984 */ /* 0x000e620000000c00 */
[----:B------:R-:W-:-:S13]  /*64f0*/  ISETP.NE.AND P0, PT, R37, 0x3, PT ;  /* 0x000000032500780c */ /* 0x000fda0003f05270 */
[----:B------:R-:W-:Y:S05]  /*6500*/  @!P0 BREAK.RELIABLE B2 ;  /* 0x0000000000028942 */ /* 0x000fea0003800100 */
[----:B-1---5:R-:W-:Y:S01]  /*6510*/  FADD R10, R17, R10 ;  /* 0x0000000a110a7221 */ /* 0x022fe20000000000 */
[----:B------:R-:W-:Y:S01]  /*6520*/  FADD R8, R16, R8 ;  /* 0x0000000810087221 */ /* 0x000fe20000000000 */
[----:B------:R-:W-:Y:S01]  /*6530*/  FADD R12, R18, R12 ;  /* 0x0000000c120c7221 */ /* 0x000fe20000000000 */
[----:B------:R-:W-:Y:S01]  /*6540*/  FADD R13, R19, R13 ;  /* 0x0000000d130d7221 */ /* 0x000fe20000000000 */
[----:B------:R-:W-:Y:S06]  /*6550*/  @!P0 BRA `(.L_x_4010) ;  /* 0x0000000000188947 */ /* 0x000fec0003800000 */
.L_x_4009:
[----:B------:R-:W-:Y:S05]  /*6560*/  BSYNC.RELIABLE B2 ;  /* 0x0000000000027941 */ /* 0x000fea0003800100 */
.L_x_4006:
[----:B------:R-:W5:Y:S02]  /*6570*/  LDS.128 R16, [R6+0x2730] ;  /* 0x0027300006107984 */ /* 0x000f640000000c00 */
[----:B-----5:R-:W-:Y:S01]  /*6580*/  FADD R10, R17, R10 ;  /* 0x0000000a110a7221 */ /* 0x020fe20000000000 */
[----:B------:R-:W-:Y:S01]  /*6590*/  FADD R8, R16, R8 ;  /* 0x0000000810087221 */ /* 0x000fe20000000000 */
[----:B------:R-:W-:Y:S01]  /*65a0*/  FADD R12, R18, R12 ;  /* 0x0000000c120c7221 */ /* 0x000fe20000000000 */
[----:B------:R-:W-:-:S07]  /*65b0*/  FADD R13, R19, R13 ;  /* 0x0000000d130d7221 */ /* 0x000fce0000000000 */
.L_x_4010:
[----:B------:R-:W-:Y:S05]  /*65c0*/  BSYNC.RECONVERGENT B1 ;  /* 0x0000000000017941 */ /* 0x000fea0003800200 */
.L_x_4005:
[----:B------:R-:W-:Y:S05]  /*65d0*/  WARPSYNC.ALL ;  /* 0x0000000000007948 */ /* 0x000fea0003800000 */
[-C--:B------:R-:W-:Y:S01]  /*65e0*/  IMAD R3, R128, R51.reuse, R0 ;  /* 0x0000003380037224 */ /* 0x080fe200078e0200 */
[----:B------:R-:W-:Y:S02]  /*65f0*/  IADD3 R0, PT, PT, -R0, R51, RZ ;  /* 0x0000003300007210 */ /* 0x000fe40007ffe1ff */
[----:B------:R-:W-:Y:S01]  /*6600*/  MOV R6, R12 ;  /* 0x0000000c00067202 */ /* 0x000fe20000000f00 */
[----:B0-----:R-:W-:Y:S01]  /*6610*/  IMAD.WIDE.U32 R2, R3, 0x4, R4 ;  /* 0x0000000403027825 */ /* 0x001fe200078e0004 */
[----:B----4-:R-:W-:-:S03]  /*6620*/  MOV R7, R13 ;  /* 0x0000000d00077202 */ /* 0x010fc60000000f00 */
[----:B------:R-:W-:Y:S01]  /*6630*/  IMAD.MOV.U32 R4, RZ, RZ, R8 ;  /* 0x000000ffff047224 */ /* 0x000fe200078e0008 */
        /* <DEDUP_REMOVED lines=15> */
        .weak           $__internal_39_$__cuda_sm20_rcp_rn_f32_slowpath
        .type           $__internal_39_$__cuda_sm20_rcp_rn_f32_slowpath,@function
        .size           $__internal_39_$__cuda_sm20_rcp_rn_f32_slowpath,(.L_x_5092 - $__internal_39_$__cuda_sm20_rcp_rn_f32_slowpath)
$__internal_39_$__cuda_sm20_rcp_rn_f32_slowpath:
[----:B------:R-:W-:-:S04]  /*6730*/  SHF.L.U32 R3, R0, 0x1, RZ ;  /* 0x0000000100037819 */ /* 0x000fc800000006ff */
        /* <DEDUP_REMOVED lines=14> */
.L_x_4011:
        /* <DEDUP_REMOVED lines=33> */
.L_x_4013:
[----:B------:R0:W1:Y:S02]  /*6a30*/  MUFU.RCP R3, R0 ;  /* 0x0000000000037308 */ /* 0x0000640000001000 */
.L_x_4012:
[----:B------:R-:W-:Y:S02]  /*6a40*/  MOV R36, R43 ;  /* 0x0000002b00247202 */ /* 0x000fe40000000f00 */
[----:B------:R-:W-:-:S04]  /*6a50*/  MOV R37, 0x0 ;  /* 0x0000000000257802 */ /* 0x000fc80000000f00 */
[----:B0123--:R-:W-:Y:S05]  /*6a60*/  RET.REL.NODEC R36 `(_ZN18transformer_engine13normalization26rmsnorm_bwd_general_kernelINS0_13Kernel_traitsIffffjLj1024ELj1ELj4ELj1ELj16ENS0_18Kernel_traits_baseILj1024EffffjLj128EEEEELb0EEEvNS0_20BackwardKernelParamsE) ;  /* 0xffffff9424647950 */ /* 0x00ffea0003c3ffff */
.L_x_4014:
        /* <DEDUP_REMOVED lines=9> */
.L_x_5092:


//--------------------- .text._ZN18transformer_engine13normalization26rmsnorm_bwd_general_kernelINS0_13Kernel_traitsI13__nv_bfloat16fS3_fjLj512ELj1ELj4ELj1ELj16ENS0_18Kernel_traits_baseILj512ES3_fS3_fjLj128EEEEELb0EEEvNS0_20BackwardKernelParamsE --------------------------
	.section	.text._ZN18transformer_engine13normalization26rmsnorm_bwd_general_kernelINS0_13Kernel_traitsI13__nv_bfloat16fS3_fjLj512ELj1ELj4ELj1ELj16ENS0_18Kernel_traits_baseILj512ES3_fS3_fjLj128EEEEELb0EEEvNS0_20BackwardKernelParamsE,"ax",@progbits
	.align	128
        .global         _ZN18transformer_engine13normalization26rmsnorm_bwd_general_kernelINS0_13Kernel_traitsI13__nv_bfloat16fS3_fjLj512ELj1ELj4ELj1ELj16ENS0_18Kernel_traits_baseILj512ES3_fS3_fjLj128EEEEELb0EEEvNS0_20BackwardKernelParamsE
        .type           _ZN18transformer_engine13normalization26rmsnorm_bwd_general_kernelINS0_13Kernel_traitsI13__nv_bfloat16fS3_fjLj512ELj1ELj4ELj1ELj16ENS0_18Kernel_traits_baseILj512ES3_fS3_fjLj128EEEEELb0EEEvNS0_20BackwardKernelParamsE,@function
        .size           _ZN18transformer_engine13normalization26rmsnorm_bwd_general_kernelINS0_13Kernel_traitsI13__nv_bfloat16fS3_fjLj512ELj1ELj4ELj1ELj16ENS0_18Kernel_traits_baseILj512ES3_fS3_fjLj128EEEEELb0EEEvNS0_20BackwardKernelParamsE,(.L_x_5093 - _ZN18transformer_engine13normalization26rmsnorm_bwd_general_kernelINS0_13Kernel_traitsI13__nv_bfloat16fS3_fjLj512ELj1ELj4ELj1ELj16ENS0_18Kernel_traits_baseILj512ES3_fS3_fjLj128EEEEELb0EEEvNS0_20BackwardKernelParamsE)
        .other          _ZN18transformer_engine13normalization26rmsnorm_bwd_general_kernelINS0_13Kernel_traitsI13__nv_bfloat16fS3_fjLj512ELj1ELj4ELj1ELj16ENS0_18Kernel_traits_baseILj512ES3_fS3_fjLj128EEEEELb0EEEvNS0_20BackwardKernelParamsE,@"STO_CUDA_ENTRY STV_DEFAULT"
_ZN18transformer_engine13normalization26rmsnorm_bwd_general_kernelINS0_13Kernel_traitsI13__nv_bfloat16fS3_fjLj512ELj1ELj4ELj1ELj16ENS0_18Kernel_traits_baseILj512ES3_fS3_fjLj128EEEEELb0EEEvNS0_20BackwardKernelParamsE:
.text._ZN18transformer_engine13normalization26rmsnorm_bwd_general_kernelINS0_13Kernel_traitsI13__nv_bfloat16fS3_fjLj512ELj1ELj4ELj1ELj16ENS0_18Kernel_traits_baseILj512ES3_fS3_fjLj128EEEEELb0EEEvNS0_20BackwardKernelParamsE:
        /* <DEDUP_REMOVED lines=25> */
[----:B----4-:R-:W-:-:S05]  /*0190*/  IMAD R4, R3, R109, RZ ;  /* 0x0000006d03047224 */ /* 0x010fca00078e02ff */
[----:B------:R-:W-:-:S05]  /*01a0*/  IADD3 R5, PT, PT, -R4, RZ, RZ ;  /* 0x000000ff04057210 */ /* 0x000fca0007ffe1ff */
[----:B------:R-:W-:-:S04]  /*01b0*/  IMAD.HI.U32 R3, R3, R5, R2 ;  /* 0x0000000503037227 */ /* 0x000fc800078e0002 */
[----:B------:R-:W-:Y:S02]  /*01c0*/  HFMA2 R5, -RZ, RZ, 0, 0 ;  /* 0x00000000ff057431 */ /* 0x000fe400000001ff */
[----:B-1----:R-:W-:-:S04]  /*01d0*/  IMAD.HI.U32 R68, R3, UR6, RZ ;  /* 0x0000000603447c27 */ /* 0x002fc8000f8e00ff */
[----:B------:R-:W-:Y:S02]  /*01e0*/  IMAD.MOV R4, RZ, RZ, -R68 ;  /* 0x000000ffff047224 */ /* 0x000fe400078e0a44 */
[----:B------:R-:W-:Y:S02]  /*01f0*/  IMAD.MOV.U32 R3, RZ, RZ, RZ ;  /* 0x000000ffff037224 */ /* 0x000fe400078e00ff */
[----:B------:R-:W-:-:S05]  /*0200*/  IMAD R4, R109, R4, UR6 ;  /* 0x000000066d047e24 */ /* 0x000fca000f8e0204 */
[----:B------:R-:W-:-:S13]  /*0210*/  ISETP.GE.U32.AND P0, PT, R4, R109, PT ;  /* 0x0000006d0400720c */ /* 0x000fda0003f06070 */
[----:B------:R-:W-:Y:S01]  /*0220*/  @P0 IADD3 R4, PT, PT, R4, -R109, RZ ;  /* 0x8000006d04040210 */ /* 0x000fe20007ffe0ff */
[----:B------:R-:W-:-:S03]  /*0230*/  @P0 VIADD R68, R68, 0x1 ;  /* 0x0000000144440836 */ /* 0x000fc60000000000 */
[----:B------:R-:W-:-:S13]  /*0240*/  ISETP.GE.U32.AND P1, PT, R4, R109, PT ;  /* 0x0000006d0400720c */ /* 0x000fda0003f26070 */
[----:B------:R-:W-:Y:S01]  /*0250*/  @P1 VIADD R68, R68, 0x1 ;  /* 0x0000000144441836 */ /* 0x000fe20000000000 */
[----:B------:R-:W-:-:S04]  /*0260*/  @!P2 LOP3.LUT R68, RZ, R109, RZ, 0x33, !PT ;  /* 0x0000006dff44a212 */ /* 0x000fc800078e33ff */
[C---:B------:R-:W-:Y:S02]  /*0270*/  IADD3 R66, PT, PT, -R68.reuse, RZ, RZ ;  /* 0x000000ff44427210 */ /* 0x040fe40007ffe1ff */
[----:B------:R-:W-:-:S03]  /*0280*/  SHF.L.U32 R62, R68, 0x2, RZ ;  /* 0x00000002443e7819 */ /* 0x000fc600000006ff */
        /* <DEDUP_REMOVED lines=18> */
.L_x_4018:
        /* <DEDUP_REMOVED lines=12> */
.L_x_4019:
[----:B------:R-:W-:Y:S05]  /*0470*/  BSYNC.RECONVERGENT B1 ;  /* 0x0000000000017941 */ /* 0x000fea0003800200 */
.L_x_4017:
        /* <DEDUP_REMOVED lines=19> */
.L_x_4021:
        /* <DEDUP_REMOVED lines=12> */
.L_x_4022:
[----:B------:R-:W-:Y:S05]  /*0670*/  BSYNC.RECONVERGENT B1 ;  /* 0x0000000000017941 */ /* 0x000fea0003800200 */
.L_x_4020:
        /* <DEDUP_REMOVED lines=19> */
.L_x_4024:
        /* <DEDUP_REMOVED lines=12> */
.L_x_4025:
[----:B------:R-:W-:Y:S05]  /*0870*/  BSYNC.RECONVERGENT B1 ;  /* 0x0000000000017941 */ /* 0x000fea0003800200 */
.L_x_4023:
[----:B0-----:R-:W-:Y:S01]  /*0880*/  IMAD R23, R109, 0x80, R24 ;  /* 0x000000806d177824 */ /* 0x001fe200078e0218 */
[----:B-----5:R-:W-:Y:S01]  /*0890*/  SHF.L.U32 R52, R2, 0x10, RZ ;  /* 0x0000001002347819 */ /* 0x020fe200000006ff */
[----:B------:R-:W-:Y:S01]  /*08a0*/  IMAD.U32 R22, R4, 0x10000, RZ ;  /* 0x0001000004167824 */ /* 0x000fe200078e00ff */
[----:B------:R-:W-:Y:S01]  /*08b0*/  SHF.L.U32 R24, R19, 0x10, RZ ;  /* 0x0000001013187819 */ /* 0x000fe200000006ff */
[----:B------:R-:W-:Y:S01]  /*08c0*/  IMAD.U32 R50, R15, 0x10000, RZ ;  /* 0x000100000f327824 */ /* 0x000fe200078e00ff */
        /* <DEDUP_REMOVED lines=14> */
.L_x_4027:
        /* <DEDUP_REMOVED lines=12> */
.L_x_4028:
[----:B------:R-:W-:Y:S05]  /*0a70*/  BSYNC.RECONVERGENT B1 ;  /* 0x0000000000017941 */ /* 0x000fea0003800200 */
.L_x_4026:
[----:B0----5:R-:W-:Y:S01]  /*0a80*/  IMAD.U32 R20, R2, 0x10000, RZ ;  /* 0x0001000002147824 */ /* 0x021fe200078e00ff */
[----:B------:R-:W-:Y:S01]  /*0a90*/  SHF.L.U32 R70, R15, 0x10, RZ ;  /* 0x000000100f467819 */ /* 0x000fe200000006ff */
[----:B------:R-:W-:Y:S02]  /*0aa0*/  IMAD.U32 R4, R4, 0x10000, RZ ;  /* 0x0001000004047824 */ /* 0x000fe400078e00ff */
[----:B------:R-:W-:-:S07]  /*0ab0*/  IMAD.U32 R72, R19, 0x10000, RZ ;  /* 0x0001000013487824 */ /* 0x000fce00078e00ff */
.L_x_4016:
[----:B------:R-:W-:Y:S05]  /*0ac0*/  BSYNC.RECONVERGENT B0 ;  /* 0x0000000000007941 */ /* 0x000fea0003800200 */
.L_x_4015:
        /* <DEDUP_REMOVED lines=13> */
[C---:B------:R-:W-:Y:S02]  /*0ba0*/  LEA R6, R109.reuse, R64, 0x7 ;  /* 0x000000406d067211 */ /* 0x040fe400078e38ff */
[----:B0-----:R-:W-:Y:S01]  /*0bb0*/  IADD3 R23, PT, PT, -R64, UR7, RZ ;  /* 0x0000000740177c10 */ /* 0x001fe2000fffe1ff */
[----:B------:R-:W-:Y:S02]  /*0bc0*/  VIADD R2, R0, 0x1800000 ;  /* 0x0180000000027836 */ /* 0x000fe40000000000 */
[----:B------:R-:W-:-:S03]  /*0bd0*/  IMAD R61, R109, 0x80, R6 ;  /* 0x000000806d3d7824 */ /* 0x000fc600078e0206 */
        /* <DEDUP_REMOVED lines=26> */
[----:B------:R-:W-:Y:S05]  /*0d80*/  CALL.REL.NOINC `($__internal_40_$__cuda_sm20_rcp_rn_f32_slowpath) ;  /* 0x0000003000a07944 */ /* 0x000fea0003c00000 */
[----:B------:R-:W-:Y:S05]  /*0d90*/  BRA `(.L_x_4031) ;  /* 0x0000000000107947 */ /* 0x000fea0003800000 */
.L_x_4030:
[----:B------:R-:W0:Y:S02]  /*0da0*/  MUFU.RCP R19, R0 ;  /* 0x0000000000137308 */ /* 0x000e240000001000 */
[----:B0-----:R-:W-:-:S04]  /*0db0*/  FFMA R2, R0, R19, -1 ;  /* 0xbf80000000027423 */ /* 0x001fc80000000013 */
[----:B------:R-:W-:-:S04]  /*0dc0*/  FADD.FTZ R2, -R2, -RZ ;  /* 0x800000ff02027221 */ /* 0x000fc80000010100 */
[----:B------:R-:W-:-:S07]  /*0dd0*/  FFMA R19, R19, R2, R19 ;  /* 0x0000000213137223 */ /* 0x000fce0000000013 */
.L_x_4031:
[----:B------:R-:W-:Y:S01]  /*0de0*/  HFMA2 R18, -RZ, RZ, 0, 0 ;  /* 0x00000000ff127431 */ /* 0x000fe200000001ff */
        /* <DEDUP_REMOVED lines=9> */
.L_x_4079:
[----:B------:R-:W0:Y:S01]  /*0e80*/  LDCU UR10, c[0x0][0x388] ;  /* 0x00007100ff0a77ac */ /* 0x000e220008000800 */
[----:B------:R-:W-:Y:S01]  /*0e90*/  IMAD.IADD R83, R63, 0x1, R62 ;  /* 0x000000013f537824 */ /* 0x000fe200078e023e */
[----:B-----5:R-:W-:Y:S01]  /*0ea0*/  MOV R69, RZ ;  /* 0x000000ff00457202 */ /* 0x020fe20000000f00 */
[----:B------:R-:W1:Y:S03]  /*0eb0*/  LDCU UR7, c[0x0][0x38c] ;  /* 0x00007180ff0777ac */ /* 0x000e660008000800 */
        /* <DEDUP_REMOVED lines=30> */
.L_x_4035:
[----:B------:R0:W5:Y:S02]  /*10a0*/  LDG.E.128 R40, desc[UR4][R44.64] ;  /* 0x000000042c287981 */ /* 0x000164000c1e1d00 */
.L_x_4036:
[----:B------:R-:W-:Y:S05]  /*10b0*/  BSYNC.RECONVERGENT B1 ;  /* 0x0000000000017941 */ /* 0x000fea0003800200 */
.L_x_4034:
        /* <DEDUP_REMOVED lines=18> */
.L_x_4038:
[----:B------:R-:W2:Y:S02]  /*11e0*/  LDG.E.64 R44, desc[UR4][R44.64] ;  /* 0x000000042c2c7981 */ /* 0x000ea4000c1e1b00 */
[C-C-:B--2---:R-:W-:Y:S02]  /*11f0*/  SHF.R.U64 R98, R44.reuse, 0x10, R45.reuse ;  /* 0x000000102c627819 */ /* 0x144fe4000000122d */
[----:B------:R-:W-:Y:S02]  /*1200*/  SHF.R.U32.HI R101, RZ, 0x10, R45 ;  /* 0x00000010ff657819 */ /* 0x000fe4000001162d */
[----:B------:R-:W-:Y:S02]  /*1210*/  PRMT R96, R44, 0x7610, R96 ;  /* 0x000076102c607816 */ /* 0x000fe40000000060 */
[----:B------:R-:W-:-:S07]  /*1220*/  PRMT R100, R45, 0x7610, R100 ;  /* 0x000076102d647816 */ /* 0x000fce0000000064 */
.L_x_4039:
[----:B------:R-:W-:Y:S05]  /*1230*/  BSYNC.RECONVERGENT B1 ;  /* 0x0000000000017941 */ /* 0x000fea0003800200 */
.L_x_4037:
[----:B------:R-:W0:Y:S01]  /*1240*/  LDC R45, c[0x0][0x384] ;  /* 0x0000e100ff2d7b82 */ /* 0x000e220000000800 */
[----:B-----5:R-:W-:Y:S01]  /*1250*/  SHF.L.U32 R103, R96, 0x10, RZ ;  /* 0x0000001060677819 */ /* 0x020fe200000006ff */
[-C--:B------:R-:W-:Y:S01]  /*1260*/  FMUL R0, R40, R69.reuse ;  /* 0x0000004528007220 */ /* 0x080fe20000400000 */
[-C--:B------:R-:W-:Y:S01]  /*1270*/  FMUL R81, R41, R69.reuse ;  /* 0x0000004529517220 */ /* 0x080fe20000400000 */
[----:B------:R-:W-:Y:S01]  /*1280*/  FMUL R82, R42, R69 ;  /* 0x000000452a527220 */ /* 0x000fe20000400000 */
[----:B------:R-:W-:Y:S02]  /*1290*/  IMAD.U32 R98, R98, 0x10000, RZ ;  /* 0x0001000062627824 */ /* 0x000fe400078e00ff */
[-C--:B------:R-:W-:Y:S01]  /*12a0*/  FFMA R3, R0, R103.reuse, R3 ;  /* 0x0000006700037223 */ /* 0x080fe20000000003 */
[----:B------:R-:W-:Y:S02]  /*12b0*/  IMAD.U32 R41, R100, 0x10000, RZ ;  /* 0x0001000064297824 */ /* 0x000fe400078e00ff */
[----:B------:R-:W-:Y:S01]  /*12c0*/  FMUL R103, R60, R103 ;  /* 0x000000673c677220 */ /* 0x000fe20000400000 */
[----:B------:R-:W-:Y:S01]  /*12d0*/  SHF.L.U32 R96, R101, 0x10, RZ ;  /* 0x0000001065607819 */ /* 0x000fe200000006ff */
[-C--:B------:R-:W-:Y:S01]  /*12e0*/  FFMA R4, R81, R98.reuse, R4 ;  /* 0x0000006251047223 */ /* 0x080fe20000000004 */
[-C--:B------:R-:W-:Y:S01]  /*12f0*/  FFMA R5, R82, R41.reuse, R5 ;  /* 0x0000002952057223 */ /* 0x080fe20000000005 */
[----:B------:R-:W-:Y:S01]  /*1300*/  FMUL R101, R58, R41 ;  /* 0x000000293a657220 */ /* 0x000fe20000400000 */
[----:B------:R-:W-:Y:S01]  /*1310*/  FMUL R98, R59, R98 ;  /* 0x000000623b627220 */ /* 0x000fe20000400000 */
[----:B------:R-:W-:Y:S01]  /*1320*/  FADD R41, RZ, R103 ;  /* 0x00000067ff297221 */ /* 0x000fe20000000000 */
[----:B------:R-:W-:Y:S01]  /*1330*/  FFMA R40, R0, R103, RZ ;  /* 0x0000006700287223 */ /* 0x000fe200000000ff */
[----:B------:R-:W-:-:S02]  /*1340*/  FMUL R99, R43, R69 ;  /* 0x000000452b637220 */ /* 0x000fc40000400000 */
[----:B------:R-:W-:Y:S01]  /*1350*/  FADD R42, R41, R98 ;  /* 0x00000062292a7221 */ /* 0x000fe20000000000 */
[----:B------:R-:W-:Y:S01]  /*1360*/  FFMA R43, R81, R98, R40 ;  /* 0x00000062512b7223 */ /* 0x000fe20000000028 */
[-C--:B------:R-:W-:Y:S01]  /*1370*/  FFMA R6, R99, R96.reuse, R6 ;  /* 0x0000006063067223 */ /* 0x080fe20000000006 */
[----:B------:R-:W-:Y:S01]  /*1380*/  FMUL R96, R57, R96 ;  /* 0x0000006039607220 */ /* 0x000fe20000400000 */
[----:B------:R-:W-:Y:S02]  /*1390*/  IMAD.MOV.U32 R40, RZ, RZ, R3 ;  /* 0x000000ffff287224 */ /* 0x000fe400078e0003 */
[----:B------:R-:W-:Y:S01]  /*13a0*/  FFMA R44, R82, R101, R43 ;  /* 0x00000065522c7223 */ /* 0x000fe2000000002b */
[----:B0-----:R-:W-:Y:S02]  /*13b0*/  IMAD R102, R45, 0x80, R64 ;  /* 0x000000802d667824 */ /* 0x001fe400078e0240 */
[----:B------:R-:W-:Y:S01]  /*13c0*/  FADD R45, R42, R101 ;  /* 0x000000652a2d7221 */ /* 0x000fe20000000000 */
[----:B------:R-:W-:Y:S01]  /*13d0*/  MOV R41, R4 ;  /* 0x0000000400297202 */ /* 0x000fe20000000f00 */
[----:B------:R-:W-:-:S02]  /*13e0*/  IMAD.MOV.U32 R42, RZ, RZ, R5 ;  /* 0x000000ffff2a7224 */ /* 0x000fc400078e0005 */
[----:B------:R-:W-:Y:S01]  /*13f0*/  FFMA R107, R99, R96, R44 ;  /* 0x00000060636b7223 */ /* 0x000fe2000000002c */
[----:B------:R-:W-:Y:S01]  /*1400*/  ISETP.GE.AND P1, PT, R102, UR7, PT ;  /* 0x0000000766007c0c */ /* 0x000fe2000bf26270 */
[----:B------:R-:W-:Y:S02]  /*1410*/  IMAD.MOV.U32 R43, RZ, RZ, R6 ;  /* 0x000000ffff2b7224 */ /* 0x000fe400078e0006 */
[----:B------:R-:W-:-:S10]  /*1420*/  FADD R100, R45, R96 ;  /* 0x000000602d647221 */ /* 0x000fd40000000000 */
        /* <DEDUP_REMOVED lines=10> */
.L_x_4041:
        /* <DEDUP_REMOVED lines=9> */
.L_x_4042:
[----:B------:R-:W-:Y:S05]  /*1560*/  BSYNC.RECONVERGENT B1 ;  /* 0x0000000000017941 */ /* 0x000fea0003800200 */
.L_x_4040:
        /* <DEDUP_REMOVED lines=24> */
.L_x_4044:
[----:B------:R-:W-:Y:S05]  /*16f0*/  BSYNC.RECONVERGENT B1 ;  /* 0x0000000000017941 */ /* 0x000fea0003800200 */
.L_x_4043:
[----:B-----5:R-:W-:Y:S01]  /*1700*/  SHF.L.U32 R97, R44, 0x10, RZ ;  /* 0x000000102c617819 */ /* 0x020fe200000006ff */
[----:B------:R-:W-:Y:S01]  /*1710*/  IMAD.U32 R36, R36, 0x10000, RZ ;  /* 0x0001000024247824 */ /* 0x000fe200078e00ff */
[----:B------:R-:W-:Y:S01]  /*1720*/  ISETP.GE.AND P1, PT, R61, UR7, PT ;  /* 0x000000073d007c0c */ /* 0x000fe2000bf26270 */
[----:B------:R-:W-:Y:S01]  /*1730*/  IMAD.U32 R45, R45, 0x10000, RZ ;  /* 0x000100002d2d7824 */ /* 0x000fe200078e00ff */
[----:B------:R-:W-:Y:S01]  /*1740*/  SHF.L.U32 R92, R37, 0x10, RZ ;  /* 0x00000010255c7819 */ /* 0x000fe200000006ff */
[-C--:B------:R-:W-:Y:S01]  /*1750*/  FFMA R7, R72, R97.reuse, R7 ;  /* 0x0000006148077223 */ /* 0x080fe20000000007 */
[----:B------:R-:W-:Y:S01]  /*1760*/  FMUL R97, R56, R97 ;  /* 0x0000006138617220 */ /* 0x000fe20000400000 */
[-C--:B------:R-:W-:Y:S01]  /*1770*/  FFMA R8, R73, R36.reuse, R8 ;  /* 0x0000002449087223 */ /* 0x080fe20000000008 */
[----:B0-----:R-:W-:Y:S01]  /*1780*/  FMUL R94, R55, R36 ;  /* 0x00000024375e7220 */ /* 0x001fe20000400000 */
[----:B------:R-:W-:Y:S01]  /*1790*/  FMUL R95, R54, R45 ;  /* 0x0000002d365f7220 */ /* 0x000fe20000400000 */
[----:B------:R-:W-:Y:S01]  /*17a0*/  FADD R37, R100, R97 ;  /* 0x0000006164257221 */ /* 0x000fe20000000000 */
[----:B------:R-:W-:Y:S01]  /*17b0*/  FFMA R36, R72, R97, R107 ;  /* 0x0000006148247223 */ /* 0x000fe2000000006b */
[----:B------:R-:W-:Y:S01]  /*17c0*/  FFMA R9, R78, R45, R9 ;  /* 0x0000002d4e097223 */ /* 0x000fe20000000009 */
[----:B------:R-:W-:Y:S01]  /*17d0*/  FFMA R10, R79, R92, R10 ;  /* 0x0000005c4f0a7223 */ /* 0x000fe2000000000a */
[----:B------:R-:W-:Y:S01]  /*17e0*/  FADD R38, R37, R94 ;  /* 0x0000005e25267221 */ /* 0x000fe20000000000 */
[----:B------:R-:W-:Y:S01]  /*17f0*/  FFMA R39, R73, R94, R36 ;  /* 0x0000005e49277223 */ /* 0x000fe20000000024 */
[----:B------:R-:W-:Y:S01]  /*1800*/  FMUL R92, R53, R92 ;  /* 0x0000005c355c7220 */ /* 0x000fe20000400000 */
[----:B------:R-:W-:-:S02]  /*1810*/  IMAD.MOV.U32 R36, RZ, RZ, R7 ;  /* 0x000000ffff247224 */ /* 0x000fc400078e0007 */
[----:B------:R-:W-:Y:S01]  /*1820*/  FADD R45, R38, R95 ;  /* 0x0000005f262d7221 */ /* 0x000fe20000000000 */
[----:B------:R-:W-:Y:S01]  /*1830*/  FFMA R44, R78, R95, R39 ;  /* 0x0000005f4e2c7223 */ /* 0x000fe20000000027 */
[----:B------:R-:W-:Y:S01]  /*1840*/  IMAD.MOV.U32 R37, RZ, RZ, R8 ;  /* 0x000000ffff257224 */ /* 0x000fe200078e0008 */
[----:B------:R-:W-:Y:S01]  /*1850*/  MOV R38, R9 ;  /* 0x0000000900267202 */ /* 0x000fe20000000f00 */
[----:B------:R-:W-:Y:S02]  /*1860*/  IMAD.MOV.U32 R39, RZ, RZ, R10 ;  /* 0x000000ffff277224 */ /* 0x000fe400078e000a */
        /* <DEDUP_REMOVED lines=12> */
.L_x_4046:
        /* <DEDUP_REMOVED lines=9> */
.L_x_4047:
[----:B------:R-:W-:Y:S05]  /*19c0*/  BSYNC.RECONVERGENT B1 ;  /* 0x0000000000017941 */ /* 0x000fea0003800200 */
.L_x_4045:
        /* <DEDUP_REMOVED lines=24> */
.L_x_4049:
[----:B------:R-:W-:Y:S05]  /*1b50*/  BSYNC.RECONVERGENT B1 ;  /* 0x0000000000017941 */ /* 0x000fea0003800200 */
.L_x_4048:
[----:B-----5:R-:W-:Y:S01]  /*1b60*/  IMAD.U32 R93, R44, 0x10000, RZ ;  /* 0x000100002c5d7824 */ /* 0x020fe200078e00ff */
[----:B------:R-:W-:Y:S01]  /*1b70*/  SHF.L.U32 R32, R32, 0x10, RZ ;  /* 0x0000001020207819 */ /* 0x000fe200000006ff */
[----:B------:R-:W-:Y:S01]  /*1b80*/  IMAD.U32 R86, R33, 0x10000, RZ ;  /* 0x0001000021567824 */ /* 0x000fe200078e00ff */
[----:B------:R-:W-:Y:S01]  /*1b90*/  ISETP.GE.AND P1, PT, R24, UR7, PT ;  /* 0x0000000718007c0c */ /* 0x000fe2000bf26270 */
[-C--:B------:R-:W-:Y:S01]  /*1ba0*/  FFMA R11, R70, R93.reuse, R11 ;  /* 0x0000005d460b7223 */ /* 0x080fe2000000000b */
[----:B------:R-:W-:Y:S01]  /*1bb0*/  FMUL R93, R52, R93 ;  /* 0x0000005d345d7220 */ /* 0x000fe20000400000 */
[-C--:B------:R-:W-:Y:S01]  /*1bc0*/  FFMA R12, R71, R32.reuse, R12 ;  /* 0x00000020470c7223 */ /* 0x080fe2000000000c */
[----:B0-----:R-:W-:Y:S01]  /*1bd0*/  FMUL R84, R51, R32 ;  /* 0x0000002033547220 */ /* 0x001fe20000400000 */
        /* <DEDUP_REMOVED lines=27> */
.L_x_4051:
        /* <DEDUP_REMOVED lines=9> */
.L_x_4052:
[----:B------:R-:W-:Y:S05]  /*1e20*/  BSYNC.RECONVERGENT B1 ;  /* 0x0000000000017941 */ /* 0x000fea0003800200 */
.L_x_4050:
        /* <DEDUP_REMOVED lines=24> */
.L_x_4054:
[----:B------:R-:W-:Y:S05]  /*1fb0*/  BSYNC.RECONVERGENT B1 ;  /* 0x0000000000017941 */ /* 0x000fea0003800200 */
.L_x_4053:
        /* <DEDUP_REMOVED lines=12> */
[-C--:B------:R-:W-:Y:S01]  /*2080*/  FMUL R91, R26, R45.reuse ;  /* 0x0000002d1a5b7220 */ /* 0x080fe20000400000 */
        /* <DEDUP_REMOVED lines=13> */
.L_x_4033:
[----:B------:R-:W-:Y:S05]  /*2160*/  BSYNC.RECONVERGENT B0 ;  /* 0x0000000000007941 */ /* 0x000fea0003800200 */
.L_x_4032:
[----:B------:R-:W3:Y:S02]  /*2170*/  LDC R109, c[0x0][0x384] ;  /* 0x0000e100ff6d7b82 */ /* 0x000ee40000000800 */
[----:B---3--:R-:W-:-:S13]  /*2180*/  ISETP.NE.AND P1, PT, R109, 0x1, PT ;  /* 0x000000016d00780c */ /* 0x008fda0003f25270 */
[----:B------:R-:W-:Y:S05]  /*2190*/  @P1 BRA `(.L_x_4055) ;  /* 0x00000000002c1947 */ /* 0x000fea0003800000 */
[----:B------:R-:W3:Y:S02]  /*21a0*/  SHFL.BFLY PT, R44, R107, 0x1, 0x1f ;  /* 0x0c201f006b2c7f89 */ /* 0x000ee400000e0000 */
[----:B---3--:R-:W-:-:S05]  /*21b0*/  FADD R44, R44, R107 ;  /* 0x0000006b2c2c7221 */ /* 0x008fca0000000000 */
[----:B------:R-:W3:Y:S02]  /*21c0*/  SHFL.BFLY PT, R45, R44, 0x2, 0x1f ;  /* 0x0c401f002c2d7f89 */ /* 0x000ee400000e0000 */
[----:B---3--:R-:W-:-:S05]  /*21d0*/  FADD R45, R44, R45 ;  /* 0x0000002d2c2d7221 */ /* 0x008fca0000000000 */
[----:B--2---:R-:W2:Y:S02]  /*21e0*/  SHFL.BFLY PT, R46, R45, 0x4, 0x1f ;  /* 0x0c801f002d2e7f89 */ /* 0x004ea400000e0000 */
[----:B--2---:R-:W-:-:S05]  /*21f0*/  FADD R46, R45, R46 ;  /* 0x0000002e2d2e7221 */ /* 0x004fca0000000000 */
[----:B------:R-:W2:Y:S02]  /*2200*/  SHFL.BFLY PT, R47, R46, 0x8, 0x1f ;  /* 0x0d001f002e2f7f89 */ /* 0x000ea400000e0000 */
[----:B--2---:R-:W-:-:S05]  /*2210*/  FADD R47, R46, R47 ;  /* 0x0000002f2e2f7221 */ /* 0x004fca0000000000 */
[----:B------:R-:W2:Y:S02]  /*2220*/  SHFL.BFLY PT, R100, R47, 0x10, 0x1f ;  /* 0x0e001f002f647f89 */ /* 0x000ea400000e0000 */
[----:B--2---:R-:W-:Y:S01]  /*2230*/  FADD R100, R47, R100 ;  /* 0x000000642f647221 */ /* 0x004fe20000000000 */
[----:B------:R-:W-:Y:S06]  /*2240*/  BRA `(.L_x_4056) ;  /* 0x0000000800ec7947 */ /* 0x000fec0003800000 */
.L_x_4055:
[----:B------:R-:W3:Y:S01]  /*2250*/  SHFL.DOWN PT, R45, R100, 0x10, 0x1f ;  /* 0x0a001f00642d7f89 */ /* 0x000ee200000e0000 */
[----:B------:R-:W4:Y:S01]  /*2260*/  LDCU UR6, c[0x0][0x380] ;  /* 0x00007000ff0677ac */ /* 0x000f220008000800 */
[----:B------:R-:W-:Y:S02]  /*2270*/  LEA R106, R68, R63, 0x2 ;  /* 0x0000003f446a7211 */ /* 0x000fe400078e10ff */
[----:B------:R-:W0:Y:S01]  /*2280*/  SHFL.DOWN PT, R44, R107, 0x10, 0x1f ;  /* 0x0a001f006b2c7f89 */ /* 0x000e2200000e0000 */
[----:B------:R-:W4:Y:S01]  /*2290*/  LDCU.64 UR8, c[0x0][0x3b0] ;  /* 0x00007600ff0877ac */ /* 0x000f220008000a00 */
[----:B------:R-:W-:Y:S01]  /*22a0*/  ISETP.NE.AND P1, PT, R65, RZ, PT ;  /* 0x000000ff4100720c */ /* 0x000fe20003f25270 */
[----:B---3--:R-:W-:Y:S01]  /*22b0*/  FADD R45, R45, R100 ;  /* 0x000000642d2d7221 */ /* 0x008fe20000000000 */
[----:B0-----:R-:W-:-:S04]  /*22c0*/  FADD R44, R44, R107 ;  /* 0x0000006b2c2c7221 */ /* 0x001fc80000000000 */
[----:B--2---:R-:W0:Y:S04]  /*22d0*/  SHFL.DOWN PT, R46, R45, 0x8, 0x1f ;  /* 0x09001f002d2e7f89 */ /* 0x004e2800000e0000 */
[----:B------:R-:W2:Y:S01]  /*22e0*/  SHFL.DOWN PT, R47, R44, 0x8, 0x1f ;  /* 0x09001f002c2f7f89 */ /* 0x000ea200000e0000 */
[----:B0-----:R-:W-:Y:S01]  /*22f0*/  FADD R46, R45, R46 ;  /* 0x0000002e2d2e7221 */ /* 0x001fe20000000000 */
[----:B--2---:R-:W-:-:S04]  /*2300*/  FADD R47, R44, R47 ;  /* 0x0000002f2c2f7221 */ /* 0x004fc80000000000 */
[----:B-1----:R-:W0:Y:S01]  /*2310*/  SHFL.DOWN PT, R105, R46, 0x4, 0x1f ;  /* 0x08801f002e697f89 */ /* 0x002e2200000e0000 */
[----:B------:R-:W-:-:S03]  /*2320*/  LOP3.LUT R44, R2, 0x1, RZ, 0xc0, !PT ;  /* 0x00000001022c7812 */ /* 0x000fc600078ec0ff */
[----:B------:R-:W1:Y:S02]  /*2330*/  SHFL.DOWN PT, R102, R47, 0x4, 0x1f ;  /* 0x08801f002f667f89 */ /* 0x000e6400000e0000 */
[----:B------:R-:W-:Y:S02]  /*2340*/  IMAD.MOV R111, RZ, RZ, -R44 ;  /* 0x000000ffff6f7224 */ /* 0x000fe400078e0a2c */
[----:B0-----:R-:W-:Y:S01]  /*2350*/  FADD R105, R46, R105 ;  /* 0x000000692e697221 */ /* 0x001fe20000000000 */
[----:B----4-:R-:W-:Y:S02]  /*2360*/  IMAD R46, R109, UR6, RZ ;  /* 0x000000066d2e7c24 */ /* 0x010fe4000f8e02ff */
[----:B-1----:R-:W-:Y:S02]  /*2370*/  FADD R102, R47, R102 ;  /* 0x000000662f667221 */ /* 0x002fe40000000000 */
[----:B------:R-:W0:Y:S01]  /*2380*/  SHFL.DOWN PT, R100, R105, 0x2, 0x1f ;  /* 0x08401f0069647f89 */ /* 0x000e2200000e0000 */
[----:B------:R-:W-:-:S02]  /*2390*/  IMAD.SHL.U32 R46, R46, 0x4, RZ ;  /* 0x000000042e2e7824 */ /* 0x000fc400078e00ff */
[----:B------:R-:W-:Y:S01]  /*23a0*/  IMAD R47, R106, R109, RZ ;  /* 0x0000006d6a2f7224 */ /* 0x000fe200078e02ff */
[----:B------:R-:W1:Y:S02]  /*23b0*/  SHFL.DOWN PT, R107, R102, 0x2, 0x1f ;  /* 0x08401f00666b7f89 */ /* 0x000e6400000e0000 */
[----:B------:R-:W-:-:S04]  /*23c0*/  LOP3.LUT R46, R111, R46, RZ, 0xc0, !PT ;  /* 0x0000002e6f2e7212 */ /* 0x000fc800078ec0ff */
[----:B------:R-:W-:-:S04]  /*23d0*/  IADD3 R44, P2, PT, R47, R46, RZ ;  /* 0x0000002e2f2c7210 */ /* 0x000fc80007f5e0ff */
[----:B------:R-:W-:Y:S02]  /*23e0*/  IADD3.X R47, PT, PT, RZ, RZ, RZ, P2, !PT ;  /* 0x000000ffff2f7210 */ /* 0x000fe400017fe4ff */
[----:B------:R-:W-:-:S04]  /*23f0*/  LEA R46, P2, R44, UR8, 0x3 ;  /* 0x000000082c2e7c11 */ /* 0x000fc8000f8418ff */
[----:B------:R-:W-:Y:S02]  /*2400*/  LEA.HI.X R47, R44, UR9, R47, 0x3, P2 ;  /* 0x000000092c2f7c11 */ /* 0x000fe400090f1c2f */
[----:B------:R-:W-:Y:S01]  /*2410*/  ISETP.NE.AND P2, PT, R67, RZ, PT ;  /* 0x000000ff4300720c */ /* 0x000fe20003f45270 */
[----:B0-----:R-:W-:Y:S01]  /*2420*/  FADD R100, R105, R100 ;  /* 0x0000006469647221 */ /* 0x001fe20000000000 */
[----:B-1----:R-:W-:-:S04]  /*2430*/  FADD R107, R102, R107 ;  /* 0x0000006b666b7221 */ /* 0x002fc80000000000 */
[----:B------:R-:W0:Y:S04]  /*2440*/  SHFL.DOWN PT, R45, R100, 0x1, 0x1f ;  /* 0x08201f00642d7f89 */ /* 0x000e2800000e0000 */
[----:B------:R-:W1:Y:S01]  /*2450*/  SHFL.DOWN PT, R104, R107, 0x1, 0x1f ;  /* 0x08201f006b687f89 */ /* 0x000e6200000e0000 */
        /* <DEDUP_REMOVED lines=22> */
.L_x_4058:
[----:B------:R-:W2:Y:S04]  /*25c0*/  LDG.E.STRONG.GPU R105, desc[UR4][R44.64] ;  /* 0x000000042c697981 */ /* 0x000ea8000c1ef900 */
[----:B--2---:R-:W-:Y:S01]  /*25d0*/  CCTL.IVALL ;  /* 0x00000000ff00798f */ /* 0x004fe20002000000 */
[----:B------:R-:W-:Y:S05]  /*25e0*/  YIELD ;  /* 0x0000000000007946 */ /* 0x000fea0003800000 */
[----:B------:R-:W-:-:S13]  /*25f0*/  ISETP.NE.AND P1, PT, R105, R100, PT ;  /* 0x000000646900720c */ /* 0x000fda0003f25270 */
[----:B------:R-:W-:Y:S05]  /*2600*/  @P1 BRA `(.L_x_4058) ;  /* 0xfffffffc00ec1947 */ /* 0x000fea000383ffff */
.L_x_4057:
        /* <DEDUP_REMOVED lines=20> */
.L_x_4063:
        /* <DEDUP_REMOVED lines=37> */
.L_x_4062:
[----:B------:R-:W-:Y:S05]  /*29a0*/  BSYNC.RECONVERGENT B1 ;  /* 0x0000000000017941 */ /* 0x000fea0003800200 */
.L_x_4061:
        /* <DEDUP_REMOVED lines=25> */
.L_x_4065:
[----:B------:R-:W-:Y:S05]  /*2b40*/  BSYNC.RECONVERGENT B1 ;  /* 0x0000000000017941 */ /* 0x000fea0003800200 */
.L_x_4064:
        /* <DEDUP_REMOVED lines=17> */
.L_x_4067:
[----:B------:R-:W-:Y:S05]  /*2c60*/  BSYNC.RECONVERGENT B1 ;  /* 0x0000000000017941 */ /* 0x000fea0003800200 */
.L_x_4066:
        /* <DEDUP_REMOVED lines=12> */
.L_x_4060:
[----:B------:R-:W-:Y:S05]  /*2d30*/  BSYNC.RECONVERGENT B0 ;  /* 0x0000000000007941 */ /* 0x000fea0003800200 */
.L_x_4059:
        /* <DEDUP_REMOVED lines=12> */
.L_x_4056:
[----:B------:R-:W-:Y:S04]  /*2e00*/  BSSY.RECONVERGENT B0, `(.L_x_4068) ;  /* 0x0000085000007945 */ /* 0x000fe80003800200 */
[----:B------:R-:W-:Y:S05]  /*2e10*/  @!P0 BRA `(.L_x_4069) ;  /* 0x00000008000c8947 */ /* 0x000fea0003800000 */
[----:B01----:R-:W0:Y:S01]  /*2e20*/  LDC.64 R104, c[0x0][0x3e8] ;  /* 0x0000fa00ff687b82 */ /* 0x003e220000000a00 */
        /* <DEDUP_REMOVED lines=20> */
[----:B0-----:R-:W-:Y:S05]  /*2f70*/  @!P0 BRA `(.L_x_4072) ;  /* 0x0000000000348947 */ /* 0x001fea0003800000 */
[----:B------:R-:W-:-:S04]  /*2f80*/  FFMA R44, R99, -R100, R96 ;  /* 0x80000064632c7223 */ /* 0x000fc80000000060 */
[----:B------:R-:W-:-:S05]  /*2f90*/  FMUL R45, R44, R69 ;  /* 0x000000452c2d7220 */ /* 0x000fca0000400000 */
[----:B------:R0:W-:Y:S01]  /*2fa0*/  STG.E desc[UR4][R106.64+0xc], R45 ;  /* 0x00000c2d6a007986 */ /* 0x0001e2000c101904 */
[----:B------:R-:W-:Y:S05]  /*2fb0*/  BRA `(.L_x_4072) ;  /* 0x0000000000247947 */ /* 0x000fea0003800000 */
.L_x_4071:
        /* <DEDUP_REMOVED lines=9> */
.L_x_4072:
[----:B------:R-:W-:Y:S05]  /*3050*/  BSYNC.RECONVERGENT B1 ;  /* 0x0000000000017941 */ /* 0x000fea0003800200 */
.L_x_4070:
[----:B-1----:R-:W-:-:S05]  /*3060*/  IMAD R44, R109, 0x80, R64 ;  /* 0x000000806d2c7824 */ /* 0x002fca00078e0240 */
[----:B------:R-:W-:-:S13]  /*3070*/  ISETP.GE.AND P0, PT, R44, UR7, PT ;  /* 0x000000072c007c0c */ /* 0x000fda000bf06270 */
[----:B------:R-:W-:Y:S05]  /*3080*/  @P0 BRA `(.L_x_4069) ;  /* 0x0000000400700947 */ /* 0x000fea0003800000 */
[----:B0-----:R-:W-:Y:S01]  /*3090*/  IMAD R107, R83, UR7, R44 ;  /* 0x00000007536b7c24 */ /* 0x001fe2000f8e022c */
[----:B------:R-:W-:Y:S01]  /*30a0*/  BSSY.RECONVERGENT B1, `(.L_x_4073) ;  /* 0x000001f000017945 */ /* 0x000fe20003800200 */
[----:B------:R-:W-:Y:S02]  /*30b0*/  ISETP.GE.U32.AND P1, PT, R22, 0x4, PT ;  /* 0x000000041600780c */ /* 0x000fe40003f26070 */
        /* <DEDUP_REMOVED lines=14> */
.L_x_4074:
[C---:B------:R-:W-:Y:S01]  /*31a0*/  ISETP.NE.AND P0, PT, R22.reuse, RZ, PT ;  /* 0x000000ff1600720c */ /* 0x040fe20003f05270 */
[----:B------:R-:W-:Y:S01]  /*31b0*/  @P1 FFMA R108, R79, -R100, R92 ;  /* 0x800000644f6c1223 */ /* 0x000fe2000000005c */
[C---:B------:R-:W-:Y:S02]  /*31c0*/  ISETP.GE.U32.AND P2, PT, R22.reuse, 0x2, PT ;  /* 0x000000021600780c */ /* 0x040fe40003f46070 */
[----:B------:R-:W-:Y:S01]  /*31d0*/  ISETP.GE.U32.AND P3, PT, R22, 0x3, PT ;  /* 0x000000031600780c */ /* 0x000fe20003f66070 */
[----:B------:R-:W-:-:S05]  /*31e0*/  @P1 FMUL R113, R108, R69 ;  /* 0x000000456c711220 */ /* 0x000fca0000400000 */
[----:B------:R1:W-:Y:S03]  /*31f0*/  @P1 STG.E desc[UR4][R106.64+0xc], R113 ;  /* 0x00000c716a001986 */ /* 0x0003e6000c101904 */
[-C--:B------:R-:W-:Y:S02]  /*3200*/  @P0 FFMA R44, R72, -R100.reuse, R97 ;  /* 0x80000064482c0223 */ /* 0x080fe40000000061 */
[-C--:B------:R-:W-:Y:S02]  /*3210*/  @P2 FFMA R46, R73, -R100.reuse, R94 ;  /* 0x80000064492e2223 */ /* 0x080fe4000000005e */
[----:B------:R-:W-:Y:S01]  /*3220*/  @P3 FFMA R102, R78, -R100, R95 ;  /* 0x800000644e663223 */ /* 0x000fe2000000005f */
[-C--:B------:R-:W-:Y:S01]  /*3230*/  @P0 FMUL R45, R44, R69.reuse ;  /* 0x000000452c2d0220 */ /* 0x080fe20000400000 */
[-C--:B------:R-:W-:Y:S02]  /*3240*/  @P2 FMUL R47, R46, R69.reuse ;  /* 0x000000452e2f2220 */ /* 0x080fe40000400000 */
[----:B------:R-:W-:-:S02]  /*3250*/  @P3 FMUL R111, R102, R69 ;  /* 0x00000045666f3220 */ /* 0x000fc40000400000 */
[----:B------:R1:W-:Y:S04]  /*3260*/  @P0 STG.E desc[UR4][R106.64], R45 ;  /* 0x0000002d6a000986 */ /* 0x0003e8000c101904 */
[----:B------:R1:W-:Y:S04]  /*3270*/  @P2 STG.E desc[UR4][R106.64+0x4], R47 ;  /* 0x0000042f6a002986 */ /* 0x0003e8000c101904 */
[----:B------:R1:W-:Y:S02]  /*3280*/  @P3 STG.E desc[UR4][R106.64+0x8], R111 ;  /* 0x0000086f6a003986 */ /* 0x0003e4000c101904 */
.L_x_4075:
[----:B------:R-:W-:Y:S05]  /*3290*/  BSYNC.RECONVERGENT B1 ;  /* 0x0000000000017941 */ /* 0x000fea0003800200 */
.L_x_4073:
        /* <DEDUP_REMOVED lines=19> */
.L_x_4077:
[----:B------:R-:W-:Y:S01]  /*33d0*/  ISETP.NE.AND P0, PT, R21, RZ, PT ;  /* 0x000000ff1500720c */ /* 0x000fe20003f05270 */
        /* <DEDUP_REMOVED lines=14> */
.L_x_4078:
[----:B------:R-:W-:Y:S05]  /*34c0*/  BSYNC.RECONVERGENT B1 ;  /* 0x0000000000017941 */ /* 0x000fea0003800200 */
.L_x_4076:
[----:B------:R-:W-:-:S13]  /*34d0*/  ISETP.GE.AND P0, PT, R24, UR7, PT ;  /* 0x0000000718007c0c */ /* 0x000fda000bf06270 */
[----:B------:R-:W-:Y:S05]  /*34e0*/  @P0 BRA `(.L_x_4069) ;  /* 0x0000000000580947 */ /* 0x000fea0003800000 */
[----:B------:R-:W-:Y:S02]  /*34f0*/  IMAD R83, R83, UR7, R24 ;  /* 0x0000000753537c24 */ /* 0x000fe4000f8e0218 */
[-C--:B-1----:R-:W-:Y:S01]  /*3500*/  FFMA R44, R74, -R100.reuse, R89 ;  /* 0x800000644a2c7223 */ /* 0x082fe20000000059 */
[-C--:B------:R-:W-:Y:S01]  /*3510*/  FFMA R46, R75, -R100.reuse, R88 ;  /* 0x800000644b2e7223 */ /* 0x080fe20000000058 */
[----:B------:R-:W-:Y:S01]  /*3520*/  FFMA R102, R80, -R100, R91 ;  /* 0x8000006450667223 */ /* 0x000fe2000000005b */
[----:B------:R-:W-:-:S04]  /*3530*/  IMAD.WIDE R104, R83, 0x4, R104 ;  /* 0x0000000453687825 */ /* 0x000fc800078e0268 */
[----:B------:R-:W-:Y:S01]  /*3540*/  FFMA R100, R87, -R100, R90 ;  /* 0x8000006457647223 */ /* 0x000fe2000000005a */
[-C--:B0-----:R-:W-:Y:S01]  /*3550*/  FMUL R45, R46, R69.reuse ;  /* 0x000000452e2d7220 */ /* 0x081fe20000400000 */
[-C--:B------:R-:W-:Y:S01]  /*3560*/  FMUL R44, R44, R69.reuse ;  /* 0x000000452c2c7220 */ /* 0x080fe20000400000 */
[-C--:B------:R-:W-:Y:S01]  /*3570*/  FMUL R46, R102, R69.reuse ;  /* 0x00000045662e7220 */ /* 0x080fe20000400000 */
[----:B------:R-:W-:Y:S01]  /*3580*/  LOP3.LUT P0, RZ, R104, 0xf, RZ, 0xc0, !PT ;  /* 0x0000000f68ff7812 */ /* 0x000fe2000780c0ff */
[----:B------:R-:W-:-:S03]  /*3590*/  FMUL R47, R100, R69 ;  /* 0x00000045642f7220 */ /* 0x000fc60000400000 */
        /* <DEDUP_REMOVED lines=11> */
.L_x_4069:
[----:B------:R-:W-:Y:S05]  /*3650*/  BSYNC.RECONVERGENT B0 ;  /* 0x0000000000007941 */ /* 0x000fea0003800200 */
.L_x_4068:
[----:B0123--:R-:W0:Y:S02]  /*3660*/  LDC R45, c[0x0][0x380] ;  /* 0x0000e000ff2d7b82 */ /* 0x00fe240000000800 */
[----:B0-----:R-:W-:-:S04]  /*3670*/  LEA R62, R45, R62, 0x2 ;  /* 0x0000003e2d3e7211 */ /* 0x001fc800078e10ff */
[----:B------:R-:W-:-:S13]  /*3680*/  ISETP.GE.AND P0, PT, R62, UR10, PT ;  /* 0x0000000a3e007c0c */ /* 0x000fda000bf06270 */
[----:B------:R-:W-:Y:S05]  /*3690*/  @!P0 BRA `(.L_x_4079) ;  /* 0xffffffd400f88947 */ /* 0x000fea000383ffff */
[----:B------:R-:W-:Y:S01]  /*36a0*/  IMAD.MOV.U32 R0, RZ, RZ, R4 ;  /* 0x000000ffff007224 */ /* 0x000fe200078e0004 */
[----:B------:R-:W-:-:S07]  /*36b0*/  MOV R25, R15 ;  /* 0x0000000f00197202 */ /* 0x000fce0000000f00 */
.L_x_4029:
        /* <DEDUP_REMOVED lines=19> */
[----:B------:R-:W-:Y:S02]  /*37f0*/  LEA R64, R109, R64, 0x7 ;  /* 0x000000406d407211 */ /* 0x000fe400078e38ff */
[C---:B------:R-:W-:Y:S02]  /*3800*/  ISETP.NE.AND P0, PT, R63.reuse, 0x3, PT ;  /* 0x000000033f00780c */ /* 0x040fe40003f05270 */
[----:B------:R-:W-:Y:S02]  /*3810*/  ISETP.NE.AND P1, PT, R63, 0x2, PT ;  /* 0x000000023f00780c */ /* 0x000fe40003f25270 */
[----:B------:R-:W-:-:S11]  /*3820*/  ISETP.GE.OR P0, PT, R64, UR7, !P0 ;  /* 0x0000000740007c0c */ /* 0x000fd6000c706670 */
[----:B------:R3:W-:Y:S04]  /*3830*/  @P1 STS.128 [R4+0x1080], R32 ;  /* 0x0010802004001388 */ /* 0x0007e80000000c00 */
[----:B------:R3:W-:Y:S02]  /*3840*/  @!P0 STS.128 [R4+0x18c0], R28 ;  /* 0x0018c01c04008388 */ /* 0x0007e40000000c00 */
.L_x_4081:
[----:B------:R-:W-:Y:S05]  /*3850*/  BSYNC.RECONVERGENT B0 ;  /* 0x0000000000007941 */ /* 0x000fea0003800200 */
.L_x_4080:
        /* <DEDUP_REMOVED lines=18> */
[----:B------:R-:W-:Y:S02]  /*3980*/  @P3 MOV R3, R7 ;  /* 0x0000000700033202 */ /* 0x000fe40000000f00 */
[----:B------:R-:W-:Y:S02]  /*3990*/  @P4 IMAD.MOV.U32 R3, RZ, RZ, R11 ;  /* 0x000000ffff034224 */ /* 0x000fe400078e000b */
[----:B------:R-:W-:-:S04]  /*39a0*/  @P0 MOV R3, R25 ;  /* 0x0000001900030202 */ /* 0x000fc80000000f00 */
[----:B------:R-:W-:Y:S01]  /*39b0*/  MOV R4, R3 ;  /* 0x0000000300047202 */ /* 0x000fe20000000f00 */
[----:B------:R-:W-:Y:S06]  /*39c0*/  @!P5 BRA `(.L_x_4083) ;  /* 0x000000000074d947 */ /* 0x000fec0003800000 */
[----:B0-----:R-:W0:Y:S01]  /*39d0*/  LDS.128 R20, [R2] ;  /* 0x0000000002147984 */ /* 0x001e220000000c00 */
        /* <DEDUP_REMOVED lines=11> */
[----:B------:R-:W-:-:S03]  /*3a90*/  @P0 MOV R26, R18 ;  /* 0x00000012001a0202 */ /* 0x000fc60000000f00 */
[----:B0-----:R-:W-:Y:S01]  /*3aa0*/  FADD R21, R21, R24 ;  /* 0x0000001815157221 */ /* 0x001fe20000000000 */
[----:B------:R-:W-:Y:S01]  /*3ab0*/  FADD R22, R22, R3 ;  /* 0x0000000316167221 */ /* 0x000fe20000000000 */
[----:B------:R-:W-:Y:S01]  /*3ac0*/  FADD R23, R23, R26 ;  /* 0x0000001a17177221 */ /* 0x000fe20000000000 */
[----:B------:R-:W-:Y:S01]  /*3ad0*/  FADD R4, R4, R20 ;  /* 0x0000001404047221 */ /* 0x000fe20000000000 */
[--C-:B------:R-:W-:Y:S01]  /*3ae0*/  @P2 IMAD.MOV.U32 R0, RZ, RZ, R21.reuse ;  /* 0x000000ffff002224 */ /* 0x100fe200078e0015 */
[-C--:B------:R-:W-:Y:S01]  /*3af0*/  @P3 MOV R8, R21.reuse ;  /* 0x0000001500083202 */ /* 0x080fe20000000f00 */
[----:B------:R-:W-:Y:S01]  /*3b00*/  @P4 IMAD.MOV.U32 R12, RZ, RZ, R21 ;  /* 0x000000ffff0c4224 */ /* 0x000fe200078e0015 */
[----:B------:R-:W-:Y:S01]  /*3b10*/  @P0 MOV R16, R21 ;  /* 0x0000001500100202 */ /* 0x000fe20000000f00 */
[--C-:B------:R-:W-:Y:S01]  /*3b20*/  @P2 IMAD.MOV.U32 R5, RZ, RZ, R22.reuse ;  /* 0x000000ffff052224 */ /* 0x100fe200078e0016 */
[-C--:B------:R-:W-:Y:S01]  /*3b30*/  @P3 MOV R9, R22.reuse ;  /* 0x0000001600093202 */ /* 0x080fe20000000f00 */
[----:B------:R-:W-:Y:S01]  /*3b40*/  @P4 IMAD.MOV.U32 R13, RZ, RZ, R22 ;  /* 0x000000ffff0d4224 */ /* 0x000fe200078e0016 */
[----:B------:R-:W-:Y:S01]  /*3b50*/  @P0 MOV R17, R22 ;  /* 0x0000001600110202 */ /* 0x000fe20000000f00 */
[--C-:B------:R-:W-:Y:S01]  /*3b60*/  @P2 IMAD.MOV.U32 R6, RZ, RZ, R23.reuse ;  /* 0x000000ffff062224 */ /* 0x100fe200078e0017 */
[-C--:B------:R-:W-:Y:S01]  /*3b70*/  @P3 MOV R10, R23.reuse ;  /* 0x00000017000a3202 */ /* 0x080fe20000000f00 */
[----:B------:R-:W-:Y:S01]  /*3b80*/  @P4 IMAD.MOV.U32 R14, RZ, RZ, R23 ;  /* 0x000000ffff0e4224 */ /* 0x000fe200078e0017 */
[----:B------:R-:W-:-:S07]  /*3b90*/  @P0 MOV R18, R23 ;  /* 0x0000001700120202 */ /* 0x000fce0000000f00 */
.L_x_4083:
[----:B------:R-:W-:Y:S05]  /*3ba0*/  BSYNC.RECONVERGENT B0 ;  /* 0x0000000000007941 */ /* 0x000fea0003800200 */
.L_x_4082:
        /* <DEDUP_REMOVED lines=14> */
[----:B------:R-:W-:Y:S01]  /*3c90*/  MOV R5, R0 ;  /* 0x0000000000057202 */ /* 0x000fe20000000f00 */
[----:B------:R-:W-:Y:S01]  /*3ca0*/  IMAD.MOV.U32 R6, RZ, RZ, R3 ;  /* 0x000000ffff067224 */ /* 0x000fe200078e0003 */
[----:B------:R-:W-:Y:S06]  /*3cb0*/  BRA `(.L_x_4087) ;  /* 0x0000000000487947 */ /* 0x000fec0003800000 */
.L_x_4086:
        /* <DEDUP_REMOVED lines=11> */
[----:B------:R-:W-:-:S02]  /*3d70*/  @P0 MOV R0, R16 ;  /* 0x0000001000000202 */ /* 0x000fc40000000f00 */
[----:B------:R-:W-:Y:S01]  /*3d80*/  @P0 MOV R24, R18 ;  /* 0x0000001200180202 */ /* 0x000fe20000000f00 */
[----:B0-----:R-:W-:Y:S02]  /*3d90*/  FADD R4, R4, R20 ;  /* 0x0000001404047221 */ /* 0x001fe40000000000 */
[----:B------:R-:W-:Y:S01]  /*3da0*/  FADD R5, R21, R0 ;  /* 0x0000000015057221 */ /* 0x000fe20000000000 */
[----:B------:R-:W-:Y:S01]  /*3db0*/  FADD R6, R22, R3 ;  /* 0x0000000316067221 */ /* 0x000fe20000000000 */
[----:B------:R-:W-:Y:S01]  /*3dc0*/  FADD R7, R23, R24 ;  /* 0x0000001817077221 */ /* 0x000fe20000000000 */
[----:B------:R-:W-:Y:S06]  /*3dd0*/  @!P1 BRA `(.L_x_4088) ;  /* 0x0000000000209947 */ /* 0x000fec0003800000 */
.L_x_4087:
        /* <DEDUP_REMOVED lines=8> */
.L_x_4088:
[----:B------:R-:W-:Y:S05]  /*3e60*/  BSYNC.RELIABLE B1 ;  /* 0x0000000000017941 */ /* 0x000fea0003800100 */
.L_x_4085:
[----:B------:R-:W1:Y:S02]  /*3e70*/  LDS.128 R8, [R2+0x630] ;  /* 0x0006300002087984 */ /* 0x000e640000000c00 */
[----:B-1----:R-:W-:Y:S01]  /*3e80*/  FADD R4, R8, R4 ;  /* 0x0000000408047221 */ /* 0x002fe20000000000 */
[----:B------:R-:W-:Y:S01]  /*3e90*/  FADD R5, R9, R5 ;  /* 0x0000000509057221 */ /* 0x000fe20000000000 */
[----:B------:R-:W-:Y:S01]  /*3ea0*/  FADD R6, R10, R6 ;  /* 0x000000060a067221 */ /* 0x000fe20000000000 */
[----:B------:R-:W-:-:S07]  /*3eb0*/  FADD R7, R11, R7 ;  /* 0x000000070b077221 */ /* 0x000fce0000000000 */
.L_x_4089:
[----:B------:R-:W-:Y:S05]  /*3ec0*/  BSYNC.RECONVERGENT B0 ;  /* 0x0000000000007941 */ /* 0x000fea0003800200 */
.L_x_4084:
        /* <DEDUP_REMOVED lines=18> */
.L_x_4090:
[----:B------:R-:W-:Y:S01]  /*3ff0*/  STG.E.128 desc[UR4][R2.64], R4 ;  /* 0x0000000402007986 */ /* 0x000fe2000c101d04 */
[----:B------:R-:W-:Y:S05]  /*4000*/  EXIT ;  /* 0x000000000000794d */ /* 0x000fea0003800000 */
        .weak           $__internal_40_$__cuda_sm20_rcp_rn_f32_slowpath
        .type           $__internal_40_$__cuda_sm20_rcp_rn_f32_slowpath,@function
        .size           $__internal_40_$__cuda_sm20_rcp_rn_f32_slowpath,(.L_x_5093 - $__internal_40_$__cuda_sm20_rcp_rn_f32_slowpath)
$__internal_40_$__cuda_sm20_rcp_rn_f32_slowpath:
        /* <DEDUP_REMOVED lines=15> */
.L_x_4091:
        /* <DEDUP_REMOVED lines=33> */
.L_x_4093:
[----:B------:R2:W3:Y:S02]  /*4310*/  MUFU.RCP R2, R0 ;  /* 0x0000000000027308 */ /* 0x0004e40000001000 */
.L_x_4092:
[----:B-1-3--:R-:W-:Y:S01]  /*4320*/  MOV R19, R2 ;  /* 0x0000000200137202 */ /* 0x00afe20000000f00 */
[----:B------:R-:W-:Y:S01]  /*4330*/  IMAD.MOV.U32 R2, RZ, RZ, R8 ;  /* 0x000000ffff027224 */ /* 0x000fe200078e0008 */
[----:B------:R-:W-:-:S04]  /*4340*/  MOV R3, 0x0 ;  /* 0x0000000000037802 */ /* 0x000fc80000000f00 */
[----:B0-2---:R-:W-:Y:S05]  /*4350*/  RET.REL.NODEC R2 `(_ZN18transformer_engine13normalization26rmsnorm_bwd_general_kernelINS0_13Kernel_traitsI13__nv_bfloat16fS3_fjLj512ELj1ELj4ELj1ELj16ENS0_18Kernel_traits_baseILj512ES3_fS3_fjLj128EEEEELb0EEEvNS0_20BackwardKernelParamsE) ;  /* 0xffffffbc02287950 */ /* 0x005fea0003c3ffff */
.L_x_4094:
        /* <DEDUP_REMOVED lines=10> */
.L_x_5093:


//--------------------- .text._ZN18transformer_engine13normalization26rmsnorm_bwd_general_kernelINS0_13Kernel_traitsI13__nv_bfloat16S3_S3_fjLj512ELj1ELj4ELj1ELj16ENS0_18Kernel_traits_baseILj512ES3_S3_S3_fjLj128EEEEELb0EEEvNS0_20BackwardKernelParamsE --------------------------
	.section	.text._ZN18transformer_engine13normalization26rmsnorm_bwd_general_kernelINS0_13Kernel_traitsI13__nv_bfloat16S3_S3_fjLj512ELj1ELj4ELj1ELj16ENS0_18Kernel_traits_baseILj512ES3_S3_S3_fjLj128EEEEELb0EEEvNS0_20BackwardKernelParamsE,"ax",@progbits
	.align	128
        .global         _ZN18transformer_engine13normalization26rmsnorm_bwd_general_kernelINS0_13Kernel_traitsI13__nv_bfloat16S3_S3_fjLj512ELj1ELj4ELj1ELj16ENS0_18Kernel_traits_baseILj512ES3_S3_S3_fjLj128EEEEELb0EEEvNS0_20BackwardKernelParamsE
        .type           _ZN18transformer_engine13normalization26rmsnorm_bwd_general_kernelINS0_13Kernel_traitsI13__nv_bfloat16S3_S3_fjLj512ELj1ELj4ELj1ELj16ENS0_18Kernel_traits_baseILj512ES3_S3_S3_fjLj128EEEEELb0EEEvNS0_20BackwardKernelParamsE,@function
        .size           _ZN18transformer_engine13normalization26rmsnorm_bwd_general_kernelINS0_13Kernel_traitsI13__nv_bfloat16S3_S3_fjLj512ELj1ELj4ELj1ELj16ENS0_18Kernel_traits_baseILj512ES3_S3_S3_fjLj128EEEEELb0EEEvNS0_20BackwardKernelParamsE,(.L_x_5094 - _ZN18transformer_engine13normalization26rmsnorm_bwd_general_kernelINS0_13Kernel_traitsI13__nv_bfloat16S3_S3_fjLj512ELj1ELj4ELj1ELj16ENS0_18Kernel_traits_baseILj512ES3_S3_S3_fjLj128EEEEELb0EEEvNS0_20BackwardKernelParamsE)
        .other          _ZN18transformer_engine13normalization26rmsnorm_bwd_general_kernelINS0_13Kernel_traitsI13__nv_bfloat16S3_S3_fjLj512ELj1ELj4ELj1ELj16ENS0_18Kernel_traits_baseILj512ES3_S3_S3_fjLj128EEEEELb0EEEvNS0_20BackwardKernelParamsE,@"STO_CUDA_ENTRY STV_DEFAULT"
_ZN18transformer_engine13normalization26rmsnorm_bwd_general_kernelINS0_13Kernel_traitsI13__nv_bfloat16S3_S3_fjLj512ELj1ELj4ELj1ELj16ENS0_18Kernel_traits_baseILj512ES3_S3_S3_fjLj128EEEEELb0EEEvNS0_20BackwardKernelParamsE:
.text._ZN18transformer_engine13normalization26rmsnorm_bwd_general_kernelINS0_13Kernel_traitsI13__nv_bfloat16S3_S3_fjLj512ELj1ELj4ELj1ELj16ENS0_18Kernel_traits_baseILj512ES3_S3_S3_fjLj128EEEEELb0EEEvNS0_20BackwardKernelParamsE:
        /* <DEDUP_REMOVED lines=18> */
[----:B----4-:R-:W-:Y:S02]  /*0120*/  HFMA2 R2, -RZ, RZ, 0, 0 ;  /* 0x00000000ff027431 */ /* 0x010fe400000001ff */
        /* <DEDUP_REMOVED lines=13> */
[C---:B------:R-:W-:Y:S01]  /*0200*/  IADD3 R20, PT, PT, -R64.reuse, RZ, RZ ;  /* 0x000000ff40147210 */ /* 0x040fe20007ffe1ff */
[----:B------:R-:W-:-:S04]  /*0210*/  IMAD.SHL.U32 R0, R64, 0x4, RZ ;  /* 0x0000000440007824 */ /* 0x000fc800078e00ff */
        /* <DEDUP_REMOVED lines=15> */
.L_x_4098:
        /* <DEDUP_REMOVED lines=28> */
.L_x_4099:
[----:B------:R-:W-:Y:S05]  /*04d0*/  BSYNC.RECONVERGENT B1 ;  /* 0x0000000000017941 */ /* 0x000fea0003800200 */
.L_x_4097:
[----:B------:R-:W-:Y:S01]  /*04e0*/  IMAD R13, R103, 0x100, R2 ;  /* 0x00000100670d7824 */ /* 0x000fe200078e0202 */
[C---:B0----5:R-:W-:Y:S01]  /*04f0*/  PRMT R4, R8.reuse, 0x7632, R4 ;  /* 0x0000763208047816 */ /* 0x061fe20000000004 */
[----:B------:R-:W-:Y:S01]  /*0500*/  IMAD.U32 R60, R9, 0x10000, RZ ;  /* 0x00010000093c7824 */ /* 0x000fe200078e00ff */
[----:B------:R-:W-:Y:S01]  /*0510*/  SHF.L.U32 R62, R8, 0x10, RZ ;  /* 0x00000010083e7819 */ /* 0x000fe200000006ff */
[C---:B------:R-:W-:Y:S01]  /*0520*/  IMAD.U32 R38, R10.reuse, 0x10000, RZ ;  /* 0x000100000a267824 */ /* 0x040fe200078e00ff */
[----:B------:R-:W-:Y:S01]  /*0530*/  ISETP.GE.AND P0, PT, R13, UR6, PT ;  /* 0x000000060d007c0c */ /* 0x000fe2000bf06270 */
[----:B------:R-:W-:Y:S01]  /*0540*/  IMAD.U32 R36, R11, 0x10000, RZ ;  /* 0x000100000b247824 */ /* 0x000fe200078e00ff */
[----:B------:R-:W-:Y:S02]  /*0550*/  PRMT R5, R9, 0x7632, R5 ;  /* 0x0000763209057816 */ /* 0x000fe40000000005 */
[----:B------:R-:W-:Y:S02]  /*0560*/  PRMT R8, R10, 0x7632, R8 ;  /* 0x000076320a087816 */ /* 0x000fe40000000008 */
[----:B------:R-:W-:Y:S01]  /*0570*/  PRMT R9, R11, 0x7632, R9 ;  /* 0x000076320b097816 */ /* 0x000fe20000000009 */
[----:B------:R-:W-:Y:S01]  /*0580*/  IMAD.U32 R16, R5, 0x10000, RZ ;  /* 0x0001000005107824 */ /* 0x000fe200078e00ff */
[----:B------:R-:W-:Y:S01]  /*0590*/  SHF.L.U32 R14, R4, 0x10, RZ ;  /* 0x00000010040e7819 */ /* 0x000fe200000006ff */
[----:B------:R-:W-:-:S02]  /*05a0*/  IMAD.U32 R18, R8, 0x10000, RZ ;  /* 0x0001000008127824 */ /* 0x000fc400078e00ff */
        /* <DEDUP_REMOVED lines=10> */
.L_x_4101:
        /* <DEDUP_REMOVED lines=28> */
.L_x_4102:
[----:B------:R-:W-:Y:S05]  /*0810*/  BSYNC.RECONVERGENT B1 ;  /* 0x0000000000017941 */ /* 0x000fea0003800200 */
.L_x_4100:
[C---:B-----5:R-:W-:Y:S01]  /*0820*/  PRMT R8, R4.reuse, 0x7632, R8 ;  /* 0x0000763204087816 */ /* 0x060fe20000000008 */
[----:B------:R-:W-:Y:S01]  /*0830*/  IMAD.U32 R34, R4, 0x10000, RZ ;  /* 0x0001000004227824 */ /* 0x000fe200078e00ff */
[C---:B------:R-:W-:Y:S01]  /*0840*/  PRMT R4, R5.reuse, 0x7632, R4 ;  /* 0x0000763205047816 */ /* 0x040fe20000000004 */
[C---:B------:R-:W-:Y:S01]  /*0850*/  IMAD.U32 R30, R6.reuse, 0x10000, RZ ;  /* 0x00010000061e7824 */ /* 0x040fe200078e00ff */
[----:B------:R-:W-:Y:S01]  /*0860*/  SHF.L.U32 R32, R5, 0x10, RZ ;  /* 0x0000001005207819 */ /* 0x000fe200000006ff */
[C---:B------:R-:W-:Y:S01]  /*0870*/  IMAD.U32 R28, R7.reuse, 0x10000, RZ ;  /* 0x00010000071c7824 */ /* 0x040fe200078e00ff */
[----:B------:R-:W-:Y:S01]  /*0880*/  PRMT R5, R6, 0x7632, R5 ;  /* 0x0000763206057816 */ /* 0x000fe20000000005 */
[----:B------:R-:W-:Y:S01]  /*0890*/  IMAD.U32 R8, R8, 0x10000, RZ ;  /* 0x0001000008087824 */ /* 0x000fe200078e00ff */
[----:B------:R-:W-:Y:S01]  /*08a0*/  PRMT R6, R7, 0x7632, R6 ;  /* 0x0000763207067816 */ /* 0x000fe20000000006 */
[----:B------:R-:W-:Y:S01]  /*08b0*/  IMAD.U32 R10, R4, 0x10000, RZ ;  /* 0x00010000040a7824 */ /* 0x000fe200078e00ff */
[----:B------:R-:W-:-:S03]  /*08c0*/  SHF.L.U32 R12, R5, 0x10, RZ ;  /* 0x00000010050c7819 */ /* 0x000fc600000006ff */
[----:B------:R-:W-:-:S07]  /*08d0*/  IMAD.U32 R6, R6, 0x10000, RZ ;  /* 0x0001000006067824 */ /* 0x000fce00078e00ff */
.L_x_4096:
[----:B------:R-:W-:Y:S05]  /*08e0*/  BSYNC.RECONVERGENT B0 ;  /* 0x0000000000007941 */ /* 0x000fea0003800200 */
.L_x_4095:
        /* <DEDUP_REMOVED lines=39> */
[----:B------:R-:W-:Y:S05]  /*0b60*/  CALL.REL.NOINC `($__internal_41_$__cuda_sm20_rcp_rn_f32_slowpath) ;  /* 0x0000002c00cc7944 */ /* 0x000fea0003c00000 */
[----:B------:R-:W-:Y:S05]  /*0b70*/  BRA `(.L_x_4105) ;  /* 0x0000000000107947 */ /* 0x000fea0003800000 */
.L_x_4104:
[----:B------:R-:W0:Y:S02]  /*0b80*/  MUFU.RCP R5, R4 ;  /* 0x0000000400057308 */ /* 0x000e240000001000 */
[----:B0-----:R-:W-:-:S04]  /*0b90*/  FFMA R6, R4, R5, -1 ;  /* 0xbf80000004067423 */ /* 0x001fc80000000005 */
[----:B------:R-:W-:-:S04]  /*0ba0*/  FADD.FTZ R6, -R6, -RZ ;  /* 0x800000ff06067221 */ /* 0x000fc80000010100 */
[----:B------:R-:W-:-:S07]  /*0bb0*/  FFMA R24, R5, R6, R5 ;  /* 0x0000000605187223 */ /* 0x000fce0000000005 */
.L_x_4105:
[----:B------:R-:W-:Y:S01]  /*0bc0*/  IMAD.MOV.U32 R22, RZ, RZ, RZ ;  /* 0x000000ffff167224 */ /* 0x000fe200078e00ff */
[----:B------:R-:W-:Y:S02]  /*0bd0*/  MOV R43, RZ ;  /* 0x000000ff002b7202 */ /* 0x000fe40000000f00 */
        /* <DEDUP_REMOVED lines=8> */
.L_x_4138:
[----:B------:R-:W0:Y:S01]  /*0c60*/  LDCU UR10, c[0x0][0x388] ;  /* 0x00007100ff0a77ac */ /* 0x000e220008000800 */
[----:B------:R-:W-:Y:S01]  /*0c70*/  LEA.HI R67, R65, R0, RZ, 0x1b ;  /* 0x0000000041437211 */ /* 0x000fe200078fd8ff */
        /* <DEDUP_REMOVED lines=47> */
.L_x_4109:
[----:B------:R-:W5:Y:S02]  /*0f70*/  LDG.E.128 R48, desc[UR4][R48.64] ;  /* 0x0000000430307981 */ /* 0x000f64000c1e1d00 */
.L_x_4110:
[----:B------:R-:W-:Y:S05]  /*0f80*/  BSYNC.RECONVERGENT B1 ;  /* 0x0000000000017941 */ /* 0x000fea0003800200 */
.L_x_4108:
        /* <DEDUP_REMOVED lines=38> */
.L_x_4112:
[----:B------:R-:W5:Y:S02]  /*11f0*/  LDG.E.128 R52, desc[UR4][R52.64] ;  /* 0x0000000434347981 */ /* 0x000f64000c1e1d00 */
.L_x_4113:
[----:B------:R-:W-:Y:S05]  /*1200*/  BSYNC.RECONVERGENT B1 ;  /* 0x0000000000017941 */ /* 0x000fea0003800200 */
.L_x_4111:
[----:B------:R-:W-:Y:S01]  /*1210*/  IMAD.U32 R83, R48, 0x10000, RZ ;  /* 0x0001000030537824 */ /* 0x000fe200078e00ff */
[----:B------:R-:W-:Y:S01]  /*1220*/  SHF.L.U32 R97, R51, 0x10, RZ ;  /* 0x0000001033617819 */ /* 0x000fe200000006ff */
[----:B------:R-:W-:Y:S01]  /*1230*/  IMAD.U32 R101, R49, 0x10000, RZ ;  /* 0x0001000031657824 */ /* 0x000fe200078e00ff */
[C---:B-----5:R-:W-:Y:S01]  /*1240*/  PRMT R48, R52.reuse, 0x7632, R48 ;  /* 0x0000763234307816 */ /* 0x060fe20000000030 */
[----:B------:R-:W-:Y:S01]  /*1250*/  IMAD.U32 R49, R52, 0x10000, RZ ;  /* 0x0001000034317824 */ /* 0x000fe200078e00ff */
[----:B------:R-:W-:Y:S01]  /*1260*/  SHF.L.U32 R51, R82, 0x10, RZ ;  /* 0x0000001052337819 */ /* 0x000fe200000006ff */
[----:B------:R-:W-:Y:S02]  /*1270*/  IMAD.U32 R91, R55, 0x10000, RZ ;  /* 0x00010000375b7824 */ /* 0x000fe400078e00ff */
[-C--:B------:R-:W-:Y:S01]  /*1280*/  FMUL R97, R97, R66.reuse ;  /* 0x0000004261617220 */ /* 0x080fe20000400000 */
[----:B------:R-:W-:Y:S02]  /*1290*/  IMAD.U32 R95, R23, 0x10000, RZ ;  /* 0x00010000175f7824 */ /* 0x000fe400078e00ff */
[-C--:B------:R-:W-:Y:S01]  /*12a0*/  FMUL R23, R83, R66.reuse ;  /* 0x0000004253177220 */ /* 0x080fe20000400000 */
[----:B------:R-:W-:Y:S01]  /*12b0*/  FMUL R102, R51, R66 ;  /* 0x0000004233667220 */ /* 0x000fe20000400000 */
[----:B------:R-:W-:-:S02]  /*12c0*/  IMAD.U32 R48, R48, 0x10000, RZ ;  /* 0x0001000030307824 */ /* 0x000fc400078e00ff */
[----:B------:R-:W-:Y:S01]  /*12d0*/  FMUL R96, R62, R49 ;  /* 0x000000313e607220 */ /* 0x000fe20000400000 */
[----:B------:R-:W-:Y:S02]  /*12e0*/  IMAD.U32 R89, R50, 0x10000, RZ ;  /* 0x0001000032597824 */ /* 0x000fe400078e00ff */
[-C--:B------:R-:W-:Y:S01]  /*12f0*/  FFMA R14, R97, R91.reuse, R14 ;  /* 0x0000005b610e7223 */ /* 0x080fe2000000000e */
[----:B------:R-:W-:Y:S01]  /*1300*/  FMUL R92, R36, R91 ;  /* 0x0000005b245c7220 */ /* 0x000fe20000400000 */
[----:B------:R-:W-:Y:S01]  /*1310*/  PRMT R50, R53, 0x7632, R50 ;  /* 0x0000763235327816 */ /* 0x000fe20000000032 */
[-C--:B------:R-:W-:Y:S01]  /*1320*/  FFMA R17, R102, R48.reuse, R17 ;  /* 0x0000003066117223 */ /* 0x080fe20000000011 */
[----:B------:R-:W-:Y:S01]  /*1330*/  FMUL R91, R61, R48 ;  /* 0x000000303d5b7220 */ /* 0x000fe20000400000 */
[----:B------:R-:W-:Y:S02]  /*1340*/  IMAD.U32 R53, R53, 0x10000, RZ ;  /* 0x0001000035357824 */ /* 0x000fe400078e00ff */
[C---:B------:R-:W-:Y:S01]  /*1350*/  FFMA R16, R23.reuse, R49, R16 ;  /* 0x0000003117107223 */ /* 0x040fe20000000010 */
[----:B------:R-:W-:Y:S01]  /*1360*/  FADD R48, RZ, R96 ;  /* 0x00000060ff307221 */ /* 0x000fe20000000000 */
[----:B------:R-:W-:Y:S01]  /*1370*/  FFMA R49, R23, R96, RZ ;  /* 0x0000006017317223 */ /* 0x000fe200000000ff */
[----:B------:R-:W-:Y:S01]  /*1380*/  IMAD.U32 R81, R81, 0x10000, RZ ;  /* 0x0001000051517824 */ /* 0x000fe200078e00ff */
[----:B------:R-:W-:Y:S01]  /*1390*/  SHF.L.U32 R50, R50, 0x10, RZ ;  /* 0x0000001032327819 */ /* 0x000fe200000006ff */
[----:B------:R-:W-:Y:S01]  /*13a0*/  FMUL R94, R60, R53 ;  /* 0x000000353c5e7220 */ /* 0x000fe20000400000 */
[----:B------:R-:W-:Y:S01]  /*13b0*/  FADD R51, R48, R91 ;  /* 0x0000005b30337221 */ /* 0x000fe20000000000 */
[----:B------:R-:W-:Y:S01]  /*13c0*/  FMUL R101, R101, R66 ;  /* 0x0000004265657220 */ /* 0x000fe20000400000 */
[----:B------:R-:W-:Y:S01]  /*13d0*/  FFMA R48, R102, R91, R49 ;  /* 0x0000005b66307223 */ /* 0x000fe20000000031 */
[C---:B------:R-:W-:Y:S01]  /*13e0*/  PRMT R52, R54.reuse, 0x7632, R52 ;  /* 0x0000763236347816 */ /* 0x040fe20000000034 */
[----:B------:R-:W-:-:S02]  /*13f0*/  IMAD.U32 R93, R54, 0x10000, RZ ;  /* 0x00010000365d7824 */ /* 0x000fc400078e00ff */
[-C--:B------:R-:W-:Y:S01]  /*1400*/  FMUL R99, R81, R66.reuse ;  /* 0x0000004251637220 */ /* 0x080fe20000400000 */
[----:B------:R-:W-:Y:S01]  /*1410*/  FMUL R100, R89, R66 ;  /* 0x0000004259647220 */ /* 0x000fe20000400000 */
[----:B------:R-:W-:Y:S01]  /*1420*/  FMUL R90, R39, R50 ;  /* 0x00000032275a7220 */ /* 0x000fe20000400000 */
[----:B------:R-:W-:Y:S01]  /*1430*/  FADD R51, R51, R94 ;  /* 0x0000005e33337221 */ /* 0x000fe20000000000 */
[----:B------:R-:W-:Y:S01]  /*1440*/  FFMA R48, R101, R94, R48 ;  /* 0x0000005e65307223 */ /* 0x000fe20000000030 */
[-C--:B------:R-:W-:Y:S01]  /*1450*/  FFMA R12, R100, R93.reuse, R12 ;  /* 0x0000005d640c7223 */ /* 0x080fe2000000000c */
[----:B------:R-:W-:Y:S01]  /*1460*/  FFMA R19, R99, R50, R19 ;  /* 0x0000003263137223 */ /* 0x000fe20000000013 */
[----:B------:R-:W-:Y:S01]  /*1470*/  PRMT R54, R55, 0x7632, R54 ;  /* 0x0000763237367816 */ /* 0x000fe20000000036 */
[----:B------:R-:W-:Y:S02]  /*1480*/  IMAD.U32 R52, R52, 0x10000, RZ ;  /* 0x0001000034347824 */ /* 0x000fe400078e00ff */
[----:B------:R-:W-:Y:S01]  /*1490*/  FMUL R93, R38, R93 ;  /* 0x0000005d265d7220 */ /* 0x000fe20000400000 */
[----:B------:R-:W-:Y:S01]  /*14a0*/  FADD R50, R51, R90 ;  /* 0x0000005a33327221 */ /* 0x000fe20000000000 */
[----:B------:R-:W-:-:S02]  /*14b0*/  IMAD.U32 R55, R80, 0x10000, RZ ;  /* 0x0001000050377824 */ /* 0x000fc400078e00ff */
[----:B------:R-:W-:Y:S01]  /*14c0*/  FFMA R49, R99, R90, R48 ;  /* 0x0000005a63317223 */ /* 0x000fe20000000030 */
[----:B------:R-:W-:Y:S01]  /*14d0*/  ISETP.GE.AND P1, PT, R63, UR6, PT ;  /* 0x000000063f007c0c */ /* 0x000fe2000bf26270 */
[----:B------:R-:W-:Y:S01]  /*14e0*/  FMUL R89, R37, R52 ;  /* 0x0000003425597220 */ /* 0x000fe20000400000 */
[----:B------:R-:W-:Y:S01]  /*14f0*/  FADD R50, R50, R93 ;  /* 0x0000005d32327221 */ /* 0x000fe20000000000 */
[-C--:B------:R-:W-:Y:S01]  /*1500*/  FMUL R98, R55, R66.reuse ;  /* 0x0000004237627220 */ /* 0x080fe20000400000 */
[----:B------:R-:W-:Y:S01]  /*1510*/  FFMA R49, R100, R93, R49 ;  /* 0x0000005d64317223 */ /* 0x000fe20000000031 */
[----:B------:R-:W-:Y:S01]  /*1520*/  FMUL R95, R95, R66 ;  /* 0x000000425f5f7220 */ /* 0x000fe20000400000 */
[----:B------:R-:W-:Y:S02]  /*1530*/  IMAD.U32 R54, R54, 0x10000, RZ ;  /* 0x0001000036367824 */ /* 0x000fe400078e00ff */
[----:B------:R-:W-:Y:S01]  /*1540*/  FADD R51, R50, R89 ;  /* 0x0000005932337221 */ /* 0x000fe20000000000 */
[C---:B------:R-:W-:Y:S01]  /*1550*/  FFMA R50, R98.reuse, R89, R49 ;  /* 0x0000005962327223 */ /* 0x040fe20000000031 */
[----:B------:R-:W-:Y:S01]  /*1560*/  FFMA R18, R101, R53, R18 ;  /* 0x0000003565127223 */ /* 0x000fe20000000012 */
[-C--:B------:R-:W-:Y:S01]  /*1570*/  FFMA R15, R95, R54.reuse, R15 ;  /* 0x000000365f0f7223 */ /* 0x080fe2000000000f */
[----:B------:R-:W-:Y:S01]  /*1580*/  FMUL R88, R35, R54 ;  /* 0x0000003623587220 */ /* 0x000fe20000400000 */
[----:B------:R-:W-:Y:S01]  /*1590*/  FADD R81, R51, R92 ;  /* 0x0000005c33517221 */ /* 0x000fe20000000000 */
[----:B------:R-:W-:Y:S01]  /*15a0*/  FFMA R13, R98, R52, R13 ;  /* 0x00000034620d7223 */ /* 0x000fe2000000000d */
[----:B------:R-:W-:Y:S01]  /*15b0*/  FFMA R82, R97, R92, R50 ;  /* 0x0000005c61527223 */ /* 0x000fe20000000032 */
[----:B------:R-:W-:-:S02]  /*15c0*/  IMAD.MOV.U32 R52, RZ, RZ, R16 ;  /* 0x000000ffff347224 */ /* 0x000fc400078e0010 */
[----:B------:R-:W-:Y:S01]  /*15d0*/  FADD R80, R81, R88 ;  /* 0x0000005851507221 */ /* 0x000fe20000000000 */
[----:B------:R-:W-:Y:S01]  /*15e0*/  IMAD.MOV.U32 R53, RZ, RZ, R17 ;  /* 0x000000ffff357224 */ /* 0x000fe200078e0011 */
[----:B------:R-:W-:Y:S01]  /*15f0*/  MOV R54, R18 ;  /* 0x0000001200367202 */ /* 0x000fe20000000f00 */
[----:B------:R-:W-:Y:S01]  /*1600*/  IMAD.MOV.U32 R55, RZ, RZ, R19 ;  /* 0x000000ffff377224 */ /* 0x000fe200078e0013 */
[----:B------:R-:W-:Y:S01]  /*1610*/  MOV R51, R15 ;  /* 0x0000000f00337202 */ /* 0x000fe20000000f00 */
[----:B------:R-:W-:Y:S02]  /*1620*/  IMAD.MOV.U32 R48, RZ, RZ, R12 ;  /* 0x000000ffff307224 */ /* 0x000fe400078e000c */
        /* <DEDUP_REMOVED lines=12> */
.L_x_4115:
        /* <DEDUP_REMOVED lines=28> */
.L_x_4116:
[----:B------:R-:W-:Y:S05]  /*18b0*/  BSYNC.RECONVERGENT B1 ;  /* 0x0000000000017941 */ /* 0x000fea0003800200 */
.L_x_4114:
        /* <DEDUP_REMOVED lines=11> */
.L_x_4118:
        /* <DEDUP_REMOVED lines=28> */
.L_x_4119:
[----:B------:R-:W-:Y:S05]  /*1b30*/  BSYNC.RECONVERGENT B1 ;  /* 0x0000000000017941 */ /* 0x000fea0003800200 */
.L_x_4117:
[----:B------:R-:W-:Y:S01]  /*1b40*/  IMAD.U32 R69, R40, 0x10000, RZ ;  /* 0x0001000028457824 */ /* 0x000fe200078e00ff */
[C---:B-----5:R-:W-:Y:S01]  /*1b50*/  PRMT R40, R44.reuse, 0x7632, R40 ;  /* 0x000076322c287816 */ /* 0x060fe20000000028 */
[----:B------:R-:W-:Y:S01]  /*1b60*/  IMAD.U32 R75, R44, 0x10000, RZ ;  /* 0x000100002c4b7824 */ /* 0x000fe200078e00ff */
[----:B------:R-:W-:Y:S01]  /*1b70*/  SHF.L.U32 R79, R43, 0x10, RZ ;  /* 0x000000102b4f7819 */ /* 0x000fe200000006ff */
[----:B------:R-:W-:Y:S01]  /*1b80*/  FMUL R86, R69, R66 ;  /* 0x0000004245567220 */ /* 0x000fe20000400000 */
[----:B------:R-:W-:Y:S01]  /*1b90*/  IMAD.U32 R71, R42, 0x10000, RZ ;  /* 0x000100002a477824 */ /* 0x000fe200078e00ff */
[----:B------:R-:W-:Y:S01]  /*1ba0*/  PRMT R42, R46, 0x7632, R42 ;  /* 0x000076322e2a7816 */ /* 0x000fe2000000002a */
[----:B------:R-:W-:Y:S02]  /*1bb0*/  IMAD.U32 R59, R59, 0x10000, RZ ;  /* 0x000100003b3b7824 */ /* 0x000fe400078e00ff */
[----:B------:R-:W-:Y:S01]  /*1bc0*/  FFMA R8, R86, R75, R8 ;  /* 0x0000004b56087223 */ /* 0x000fe20000000008 */
[----:B------:R-:W-:-:S02]  /*1bd0*/  IMAD.U32 R40, R40, 0x10000, RZ ;  /* 0x0001000028287824 */ /* 0x000fc400078e00ff */
[----:B------:R-:W-:Y:S01]  /*1be0*/  FMUL R75, R34, R75 ;  /* 0x0000004b224b7220 */ /* 0x000fe20000400000 */
[----:B------:R-:W-:Y:S01]  /*1bf0*/  IMAD.U32 R87, R41, 0x10000, RZ ;  /* 0x0001000029577824 */ /* 0x000fe200078e00ff */
[----:B------:R-:W-:Y:S01]  /*1c00*/  PRMT R41, R45, 0x7632, R41 ;  /* 0x000076322d297816 */ /* 0x000fe20000000029 */
[----:B------:R-:W-:Y:S02]  /*1c10*/  IMAD.U32 R85, R58, 0x10000, RZ ;  /* 0x000100003a557824 */ /* 0x000fe400078e00ff */
[-C--:B------:R-:W-:Y:S01]  /*1c20*/  FMUL R78, R71, R66.reuse ;  /* 0x00000042474e7220 */ /* 0x080fe20000400000 */
[----:B------:R-:W-:Y:S02]  /*1c30*/  IMAD.U32 R45, R45, 0x10000, RZ ;  /* 0x000100002d2d7824 */ /* 0x000fe400078e00ff */
[----:B------:R-:W-:Y:S01]  /*1c40*/  FMUL R84, R59, R66 ;  /* 0x000000423b547220 */ /* 0x000fe20000400000 */
[----:B------:R-:W-:Y:S01]  /*1c50*/  FADD R80, R80, R75 ;  /* 0x0000004b50507221 */ /* 0x000fe20000000000 */
[----:B------:R-:W-:Y:S01]  /*1c60*/  FMUL R71, R33, R40 ;  /* 0x0000002821477220 */ /* 0x000fe20000400000 */
[----:B------:R-:W-:Y:S01]  /*1c70*/  FFMA R81, R86, R75, R81 ;  /* 0x0000004b56517223 */ /* 0x000fe20000000051 */
[----:B------:R-:W-:-:S02]  /*1c80*/  IMAD.U32 R57, R57, 0x10000, RZ ;  /* 0x0001000039397824 */ /* 0x000fc400078e00ff */
[----:B------:R-:W-:Y:S01]  /*1c90*/  FMUL R85, R85, R66 ;  /* 0x0000004255557220 */ /* 0x000fe20000400000 */
[----:B------:R-:W-:Y:S02]  /*1ca0*/  IMAD.U32 R70, R41, 0x10000, RZ ;  /* 0x0001000029467824 */ /* 0x000fe400078e00ff */
[----:B------:R-:W-:Y:S01]  /*1cb0*/  FMUL R74, R32, R45 ;  /* 0x0000002d204a7220 */ /* 0x000fe20000400000 */
[----:B------:R-:W-:Y:S01]  /*1cc0*/  FFMA R9, R84, R40, R9 ;  /* 0x0000002854097223 */ /* 0x000fe20000000009 */
[----:B------:R-:W-:Y:S01]  /*1cd0*/  FADD R41, R80, R71 ;  /* 0x0000004750297221 */ /* 0x000fe20000000000 */
[-C--:B------:R-:W-:Y:S01]  /*1ce0*/  FMUL R87, R87, R66.reuse ;  /* 0x0000004257577220 */ /* 0x080fe20000400000 */
[----:B------:R-:W-:Y:S01]  /*1cf0*/  FFMA R40, R84, R71, R81 ;  /* 0x0000004754287223 */ /* 0x000fe20000000051 */
[----:B------:R-:W-:Y:S02]  /*1d00*/  IMAD.U32 R73, R46, 0x10000, RZ ;  /* 0x000100002e497824 */ /* 0x000fe400078e00ff */
[----:B------:R-:W-:Y:S01]  /*1d10*/  FMUL R76, R57, R66 ;  /* 0x00000042394c7220 */ /* 0x000fe20000400000 */
[----:B------:R-:W-:-:S02]  /*1d20*/  IMAD.U32 R42, R42, 0x10000, RZ ;  /* 0x000100002a2a7824 */ /* 0x000fc400078e00ff */
[-C--:B------:R-:W-:Y:S01]  /*1d30*/  FFMA R11, R85, R70.reuse, R11 ;  /* 0x00000046550b7223 */ /* 0x080fe2000000000b */
[----:B------:R-:W-:Y:S01]  /*1d40*/  FMUL R70, R31, R70 ;  /* 0x000000461f467220 */ /* 0x000fe20000400000 */
[----:B------:R-:W-:Y:S01]  /*1d50*/  FADD R41, R41, R74 ;  /* 0x0000004a29297221 */ /* 0x000fe20000000000 */
[----:B------:R-:W-:Y:S01]  /*1d60*/  FFMA R40, R87, R74, R40 ;  /* 0x0000004a57287223 */ /* 0x000fe20000000028 */
[-C--:B------:R-:W-:Y:S01]  /*1d70*/  FFMA R4, R78, R73.reuse, R4 ;  /* 0x000000494e047223 */ /* 0x080fe20000000004 */
[-C--:B------:R-:W-:Y:S01]  /*1d80*/  FFMA R5, R76, R42.reuse, R5 ;  /* 0x0000002a4c057223 */ /* 0x080fe20000000005 */
[----:B------:R-:W-:Y:S01]  /*1d90*/  FMUL R69, R29, R42 ;  /* 0x0000002a1d457220 */ /* 0x000fe20000400000 */
[----:B------:R-:W-:Y:S01]  /*1da0*/  FMUL R73, R30, R73 ;  /* 0x000000491e497220 */ /* 0x000fe20000400000 */
[----:B------:R-:W-:Y:S01]  /*1db0*/  FADD R42, R41, R70 ;  /* 0x00000046292a7221 */ /* 0x000fe20000000000 */
[----:B------:R-:W-:Y:S01]  /*1dc0*/  FFMA R41, R85, R70, R40 ;  /* 0x0000004655297223 */ /* 0x000fe20000000028 */
[----:B------:R-:W-:Y:S01]  /*1dd0*/  PRMT R43, R47, 0x7632, R43 ;  /* 0x000076322f2b7816 */ /* 0x000fe2000000002b */
[-C--:B------:R-:W-:Y:S01]  /*1de0*/  FMUL R79, R79, R66.reuse ;  /* 0x000000424f4f7220 */ /* 0x080fe20000400000 */
[----:B------:R-:W-:Y:S01]  /*1df0*/  SHF.L.U32 R77, R56, 0x10, RZ ;  /* 0x00000010384d7819 */ /* 0x000fe200000006ff */
[----:B------:R-:W-:Y:S01]  /*1e00*/  FADD R42, R42, R73 ;  /* 0x000000492a2a7221 */ /* 0x000fe20000000000 */
[----:B------:R-:W-:Y:S01]  /*1e10*/  SHF.L.U32 R47, R47, 0x10, RZ ;  /* 0x000000102f2f7819 */ /* 0x000fe200000006ff */
[----:B------:R-:W-:Y:S01]  /*1e20*/  FFMA R41, R78, R73, R41 ;  /* 0x000000494e297223 */ /* 0x000fe20000000029 */
[----:B------:R-:W-:Y:S01]  /*1e30*/  SHF.L.U32 R68, R43, 0x10, RZ ;  /* 0x000000102b447819 */ /* 0x000fe200000006ff */
[----:B------:R-:W-:Y:S01]  /*1e40*/  FMUL R77, R77, R66 ;  /* 0x000000424d4d7220 */ /* 0x000fe20000400000 */
[----:B------:R-:W-:Y:S01]  /*1e50*/  FADD R43, R42, R69 ;  /* 0x000000452a2b7221 */ /* 0x000fe20000000000 */
[----:B------:R-:W-:Y:S01]  /*1e60*/  FMUL R72, R28, R47 ;  /* 0x0000002f1c487220 */ /* 0x000fe20000400000 */
[----:B------:R-:W-:Y:S01]  /*1e70*/  FFMA R42, R76, R69, R41 ;  /* 0x000000454c2a7223 */ /* 0x000fe20000000029 */
[-C--:B------:R-:W-:Y:S01]  /*1e80*/  FFMA R7, R77, R68.reuse, R7 ;  /* 0x000000444d077223 */ /* 0x080fe20000000007 */
[----:B------:R-:W-:Y:S01]  /*1e90*/  FFMA R10, R87, R45, R10 ;  /* 0x0000002d570a7223 */ /* 0x000fe2000000000a */
[----:B------:R-:W-:Y:S01]  /*1ea0*/  FFMA R6, R79, R47, R6 ;  /* 0x0000002f4f067223 */ /* 0x000fe20000000006 */
[----:B------:R-:W-:Y:S01]  /*1eb0*/  FMUL R68, R27, R68 ;  /* 0x000000441b447220 */ /* 0x000fe20000400000 */
[----:B------:R-:W-:Y:S01]  /*1ec0*/  FADD R57, R43, R72 ;  /* 0x000000482b397221 */ /* 0x000fe20000000000 */
[----:B------:R-:W-:Y:S01]  /*1ed0*/  FFMA R56, R79, R72, R42 ;  /* 0x000000484f387223 */ /* 0x000fe2000000002a */
[----:B------:R-:W-:Y:S01]  /*1ee0*/  IMAD.MOV.U32 R44, RZ, RZ, R8 ;  /* 0x000000ffff2c7224 */ /* 0x000fe200078e0008 */
[----:B------:R-:W-:Y:S01]  /*1ef0*/  MOV R47, R11 ;  /* 0x0000000b002f7202 */ /* 0x000fe20000000f00 */
[----:B------:R-:W-:Y:S01]  /*1f00*/  IMAD.MOV.U32 R45, RZ, RZ, R9 ;  /* 0x000000ffff2d7224 */ /* 0x000fe200078e0009 */
[----:B------:R-:W-:Y:S01]  /*1f10*/  MOV R43, R7 ;  /* 0x00000007002b7202 */ /* 0x000fe20000000f00 */
[----:B------:R-:W-:-:S02]  /*1f20*/  IMAD.MOV.U32 R46, RZ, RZ, R10 ;  /* 0x000000ffff2e7224 */ /* 0x000fc400078e000a */
[----:B------:R-:W-:Y:S01]  /*1f30*/  FADD R80, R57, R68 ;  /* 0x0000004439507221 */ /* 0x000fe20000000000 */
[----:B------:R-:W-:Y:S02]  /*1f40*/  IMAD.MOV.U32 R40, RZ, RZ, R4 ;  /* 0x000000ffff287224 */ /* 0x000fe400078e0004 */
[----:B------:R-:W-:Y:S01]  /*1f50*/  FFMA R81, R77, R68, R56 ;  /* 0x000000444d517223 */ /* 0x000fe20000000038 */
[----:B------:R-:W-:Y:S02]  /*1f60*/  IMAD.MOV.U32 R41, RZ, RZ, R5 ;  /* 0x000000ffff297224 */ /* 0x000fe400078e0005 */
[----:B------:R-:W-:-:S07]  /*1f70*/  IMAD.MOV.U32 R42, RZ, RZ, R6 ;  /* 0x000000ffff2a7224 */ /* 0x000fce00078e0006 */
.L_x_4107:
[----:B------:R-:W-:Y:S05]  /*1f80*/  BSYNC.RECONVERGENT B0 ;  /* 0x0000000000007941 */ /* 0x000fea0003800200 */
.L_x_4106:
        /* <DEDUP_REMOVED lines=14> */
.L_x_4120:
[----:B------:R-:W0:Y:S01]  /*2070*/  SHFL.DOWN PT, R57, R80, 0x10, 0x1f ;  /* 0x0a001f0050397f89 */ /* 0x000e2200000e0000 */
[----:B------:R-:W1:Y:S01]  /*2080*/  LDCU UR7, c[0x0][0x380] ;  /* 0x00007000ff0777ac */ /* 0x000e620008000800 */
[----:B------:R-:W-:Y:S02]  /*2090*/  SHF.R.U32.HI R105, RZ, 0x5, R65 ;  /* 0x00000005ff697819 */ /* 0x000fe40000011641 */
[----:B------:R-:W2:Y:S01]  /*20a0*/  SHFL.DOWN PT, R56, R81, 0x10, 0x1f ;  /* 0x0a001f0051387f89 */ /* 0x000ea200000e0000 */
[----:B------:R-:W3:Y:S01]  /*20b0*/  LDCU.64 UR8, c[0x0][0x3b0] ;  /* 0x00007600ff0877ac */ /* 0x000ee20008000a00 */
[----:B------:R-:W-:Y:S01]  /*20c0*/  ISETP.NE.AND P1, PT, R3, RZ, PT ;  /* 0x000000ff0300720c */ /* 0x000fe20003f25270 */
[----:B0-----:R-:W-:Y:S01]  /*20d0*/  FADD R57, R57, R80 ;  /* 0x0000005039397221 */ /* 0x001fe20000000000 */
[----:B--2---:R-:W-:-:S04]  /*20e0*/  FADD R56, R56, R81 ;  /* 0x0000005138387221 */ /* 0x004fc80000000000 */
[----:B------:R-:W0:Y:S04]  /*20f0*/  SHFL.DOWN PT, R58, R57, 0x8, 0x1f ;  /* 0x09001f00393a7f89 */ /* 0x000e2800000e0000 */
[----:B------:R-:W2:Y:S01]  /*2100*/  SHFL.DOWN PT, R59, R56, 0x8, 0x1f ;  /* 0x09001f00383b7f89 */ /* 0x000ea200000e0000 */
[----:B0-----:R-:W-:Y:S01]  /*2110*/  FADD R58, R57, R58 ;  /* 0x0000003a393a7221 */ /* 0x001fe20000000000 */
[----:B-1----:R-:W-:Y:S02]  /*2120*/  IMAD R57, R103, UR7, RZ ;  /* 0x0000000767397c24 */ /* 0x002fe4000f8e02ff */
[----:B--2---:R-:W-:Y:S02]  /*2130*/  FADD R59, R56, R59 ;  /* 0x0000003b383b7221 */ /* 0x004fe40000000000 */
[----:B------:R-:W0:Y:S01]  /*2140*/  SHFL.DOWN PT, R83, R58, 0x4, 0x1f ;  /* 0x08801f003a537f89 */ /* 0x000e2200000e0000 */
[----:B------:R-:W-:Y:S01]  /*2150*/  LOP3.LUT R56, R22, 0x1, RZ, 0xc0, !PT ;  /* 0x0000000116387812 */ /* 0x000fe200078ec0ff */
[----:B------:R-:W-:-:S02]  /*2160*/  IMAD.SHL.U32 R57, R57, 0x4, RZ ;  /* 0x0000000439397824 */ /* 0x000fc400078e00ff */
[----:B------:R-:W1:Y:S01]  /*2170*/  SHFL.DOWN PT, R82, R59, 0x4, 0x1f ;  /* 0x08801f003b527f89 */ /* 0x000e6200000e0000 */
[----:B0-----:R-:W-:Y:S01]  /*2180*/  FADD R83, R58, R83 ;  /* 0x000000533a537221 */ /* 0x001fe20000000000 */
[----:B------:R-:W-:Y:S02]  /*2190*/  IMAD R58, R64, 0x4, R105 ;  /* 0x00000004403a7824 */ /* 0x000fe400078e0269 */
[----:B-1----:R-:W-:Y:S02]  /*21a0*/  FADD R82, R59, R82 ;  /* 0x000000523b527221 */ /* 0x002fe40000000000 */
[----:B------:R-:W0:Y:S01]  /*21b0*/  SHFL.DOWN PT, R80, R83, 0x2, 0x1f ;  /* 0x08401f0053507f89 */ /* 0x000e2200000e0000 */
[----:B------:R-:W-:-:S03]  /*21c0*/  IMAD R58, R58, R103, RZ ;  /* 0x000000673a3a7224 */ /* 0x000fc600078e02ff */
[----:B------:R-:W1:Y:S01]  /*21d0*/  SHFL.DOWN PT, R81, R82, 0x2, 0x1f ;  /* 0x08401f0052517f89 */ /* 0x000e6200000e0000 */
[----:B0-----:R-:W-:Y:S01]  /*21e0*/  FADD R80, R83, R80 ;  /* 0x0000005053507221 */ /* 0x001fe20000000000 */
[----:B-1----:R-:W-:-:S04]  /*21f0*/  FADD R81, R82, R81 ;  /* 0x0000005152517221 */ /* 0x002fc80000000000 */
[----:B------:R-:W0:Y:S01]  /*2200*/  SHFL.DOWN PT, R59, R80, 0x1, 0x1f ;  /* 0x08201f00503b7f89 */ /* 0x000e2200000e0000 */
[----:B------:R-:W-:-:S03]  /*2210*/  IMAD.MOV R82, RZ, RZ, -R56 ;  /* 0x000000ffff527224 */ /* 0x000fc600078e0a38 */
[----:B------:R-:W1:Y:S02]  /*2220*/  SHFL.DOWN PT, R104, R81, 0x1, 0x1f ;  /* 0x08201f0051687f89 */ /* 0x000e6400000e0000 */
[----:B------:R-:W-:-:S04]  /*2230*/  LOP3.LUT R57, R82, R57, RZ, 0xc0, !PT ;  /* 0x0000003952397212 */ /* 0x000fc800078ec0ff */
[----:B------:R-:W-:-:S04]  /*2240*/  IADD3 R57, P2, PT, R58, R57, RZ ;  /* 0x000000393a397210 */ /* 0x000fc80007f5e0ff */
[----:B------:R-:W-:Y:S02]  /*2250*/  IADD3.X R58, PT, PT, RZ, RZ, RZ, P2, !PT ;  /* 0x000000ffff3a7210 */ /* 0x000fe400017fe4ff */
[----:B---3--:R-:W-:-:S04]  /*2260*/  LEA R56, P2, R57, UR8, 0x3 ;  /* 0x0000000839387c11 */ /* 0x008fc8000f8418ff */
[----:B------:R-:W-:Y:S02]  /*2270*/  LEA.HI.X R57, R57, UR9, R58, 0x3, P2 ;  /* 0x0000000939397c11 */ /* 0x000fe400090f1c3a */
[----:B------:R-:W-:Y:S01]  /*2280*/  ISETP.NE.AND P2, PT, R65, RZ, PT ;  /* 0x000000ff4100720c */ /* 0x000fe20003f45270 */
[----:B0-----:R-:W-:Y:S01]  /*2290*/  FADD R58, R80, R59 ;  /* 0x0000003b503a7221 */ /* 0x001fe20000000000 */
[----:B-1----:R-:W-:Y:S01]  /*22a0*/  FADD R59, R81, R104 ;  /* 0x00000068513b7221 */ /* 0x002fe20000000000 */
[----:B------:R-:W-:-:S05]  /*22b0*/  @!P1 IMAD.WIDE.U32 R80, R20, 0x8, R56 ;  /* 0x0000000814509825 */ /* 0x000fca00078e0038 */
[----:B------:R0:W-:Y:S05]  /*22c0*/  @!P1 STG.E.64 desc[UR4][R80.64], R58 ;  /* 0x0000003a50009986 */ /* 0x0001ea000c101b04 */
        /* <DEDUP_REMOVED lines=18> */
.L_x_4123:
[----:B------:R-:W2:Y:S04]  /*23f0*/  LDG.E.STRONG.GPU R81, desc[UR4][R58.64] ;  /* 0x000000043a517981 */ /* 0x000ea8000c1ef900 */
[----:B--2---:R-:W-:Y:S01]  /*2400*/  CCTL.IVALL ;  /* 0x00000000ff00798f */ /* 0x004fe20002000000 */
[----:B------:R-:W-:Y:S05]  /*2410*/  YIELD ;  /* 0x0000000000007946 */ /* 0x000fea0003800000 */
[----:B------:R-:W-:-:S13]  /*2420*/  ISETP.NE.AND P1, PT, R81, R80, PT ;  /* 0x000000505100720c */ /* 0x000fda0003f25270 */
[----:B------:R-:W-:Y:S05]  /*2430*/  @P1 BRA `(.L_x_4123) ;  /* 0xfffffffc00ec1947 */ /* 0x000fea000383ffff */
.L_x_4122:
        /* <DEDUP_REMOVED lines=20> */
.L_x_4128:
        /* <DEDUP_REMOVED lines=37> */
.L_x_4127:
[----:B------:R-:W-:Y:S05]  /*27d0*/  BSYNC.RECONVERGENT B1 ;  /* 0x0000000000017941 */ /* 0x000fea0003800200 */
.L_x_4126:
        /* <DEDUP_REMOVED lines=25> */
.L_x_4130:
[----:B------:R-:W-:Y:S05]  /*2970*/  BSYNC.RECONVERGENT B1 ;  /* 0x0000000000017941 */ /* 0x000fea0003800200 */
.L_x_4129:
        /* <DEDUP_REMOVED lines=17> */
.L_x_4132:
[----:B------:R-:W-:Y:S05]  /*2a90*/  BSYNC.RECONVERGENT B1 ;  /* 0x0000000000017941 */ /* 0x000fea0003800200 */
.L_x_4131:
        /* <DEDUP_REMOVED lines=12> */
.L_x_4125:
[----:B------:R-:W-:Y:S05]  /*2b60*/  BSYNC.RECONVERGENT B0 ;  /* 0x0000000000007941 */ /* 0x000fea0003800200 */
.L_x_4124:
[----:B------:R-:W1:Y:S01]  /*2b70*/  SHFL.BFLY PT, R57, R82, 0x1, 0x1f ;  /* 0x0c201f0052397f89 */ /* 0x000e6200000e0000 */
[----:B------:R-:W-:-:S05]  /*2b80*/  VIADD R22, R22, 0x1 ;  /* 0x0000000116167836 */ /* 0x000fca0000000000 */
[----:B------:R-:W-:Y:S01]  /*2b90*/  LOP3.LUT R22, R22, 0x3, RZ, 0xc0, !PT ;  /* 0x0000000316167812 */ /* 0x000fe200078ec0ff */
[----:B-1----:R-:W-:-:S05]  /*2ba0*/  FADD R57, R57, R82 ;  /* 0x0000005239397221 */ /* 0x002fca0000000000 */
[----:B------:R-:W1:Y:S02]  /*2bb0*/  SHFL.BFLY PT, R56, R57, 0x2, 0x1f ;  /* 0x0c401f0039387f89 */ /* 0x000e6400000e0000 */
[----:B-1----:R-:W-:-:S05]  /*2bc0*/  FADD R56, R57, R56 ;  /* 0x0000003839387221 */ /* 0x002fca0000000000 */
[----:B0-----:R-:W0:Y:S02]  /*2bd0*/  SHFL.BFLY PT, R59, R56, 0x4, 0x1f ;  /* 0x0c801f00383b7f89 */ /* 0x001e2400000e0000 */
[----:B0-----:R-:W-:-:S05]  /*2be0*/  FADD R59, R56, R59 ;  /* 0x0000003b383b7221 */ /* 0x001fca0000000000 */
[----:B------:R-:W0:Y:S02]  /*2bf0*/  SHFL.BFLY PT, R58, R59, 0x8, 0x1f ;  /* 0x0d001f003b3a7f89 */ /* 0x000e2400000e0000 */
[----:B0-----:R-:W-:-:S05]  /*2c00*/  FADD R58, R59, R58 ;  /* 0x0000003a3b3a7221 */ /* 0x001fca0000000000 */
[----:B------:R-:W0:Y:S02]  /*2c10*/  SHFL.BFLY PT, R83, R58, 0x10, 0x1f ;  /* 0x0e001f003a537f89 */ /* 0x000e2400000e0000 */
[----:B0-----:R-:W-:-:S07]  /*2c20*/  FADD R83, R58, R83 ;  /* 0x000000533a537221 */ /* 0x001fce0000000000 */
.L_x_4121:
        /* <DEDUP_REMOVED lines=9> */
[----:B------:R-:W-:Y:S01]  /*2cc0*/  FFMA R105, R98, -R104, R89 ;  /* 0x8000006862697223 */ /* 0x000fe20000000059 */
[-C--:B-----5:R-:W-:Y:S01]  /*2cd0*/  FMUL R83, R83, R66.reuse ;  /* 0x0000004253537220 */ /* 0x0a0fe20000400000 */
[-C--:B------:R-:W-:Y:S01]  /*2ce0*/  FMUL R59, R59, R66.reuse ;  /* 0x000000423b3b7220 */ /* 0x080fe20000400000 */
[----:B------:R-:W-:Y:S01]  /*2cf0*/  FMUL R57, R57, R66 ;  /* 0x0000004239397220 */ /* 0x000fe20000400000 */
[-C--:B------:R-:W-:Y:S01]  /*2d00*/  FFMA R107, R97, -R104.reuse, R92 ;  /* 0x80000068616b7223 */ /* 0x080fe2000000005c */
[-C--:B------:R-:W-:Y:S01]  /*2d10*/  FFMA R109, R95, -R104.reuse, R88 ;  /* 0x800000685f6d7223 */ /* 0x080fe20000000058 */
[----:B------:R-:W-:Y:S01]  /*2d20*/  F2FP.BF16.F32.PACK_AB R108, RZ, R83 ;  /* 0x00000053ff6c723e */ /* 0x000fe200000010ff */
[----:B------:R-:W-:Y:S01]  /*2d30*/  IMAD R83, R67, UR6, R2 ;  /* 0x0000000643537c24 */ /* 0x000fe2000f8e0202 */
[----:B------:R-:W-:Y:S01]  /*2d40*/  F2FP.BF16.F32.PACK_AB R106, RZ, R59 ;  /* 0x0000003bff6a723e */ /* 0x000fe200000010ff */
[-C--:B------:R-:W-:Y:S01]  /*2d50*/  FFMA R59, R100, -R104.reuse, R93 ;  /* 0x80000068643b7223 */ /* 0x080fe2000000005d */
[----:B------:R-:W-:Y:S01]  /*2d60*/  F2FP.BF16.F32.PACK_AB R56, RZ, R57 ;  /* 0x00000039ff38723e */ /* 0x000fe200000010ff */
[----:B------:R-:W-:Y:S01]  /*2d70*/  FFMA R57, R99, -R104, R90 ;  /* 0x8000006863397223 */ /* 0x000fe2000000005a */
[-C--:B------:R-:W-:Y:S01]  /*2d80*/  FMUL R105, R105, R66.reuse ;  /* 0x0000004269697220 */ /* 0x080fe20000400000 */
[-C--:B------:R-:W-:Y:S01]  /*2d90*/  FMUL R59, R59, R66.reuse ;  /* 0x000000423b3b7220 */ /* 0x080fe20000400000 */
[-C--:B------:R-:W-:Y:S01]  /*2da0*/  FMUL R107, R107, R66.reuse ;  /* 0x000000426b6b7220 */ /* 0x080fe20000400000 */
[----:B------:R-:W-:Y:S01]  /*2db0*/  FMUL R57, R57, R66 ;  /* 0x0000004239397220 */ /* 0x000fe20000400000 */
[----:B0-----:R-:W-:-:S04]  /*2dc0*/  IMAD.WIDE R82, R83, 0x2, R80 ;  /* 0x0000000253527825 */ /* 0x001fc800078e0250 */
[----:B------:R-:W-:Y:S01]  /*2dd0*/  FMUL R109, R109, R66 ;  /* 0x000000426d6d7220 */ /* 0x000fe20000400000 */
[----:B------:R-:W-:Y:S02]  /*2de0*/  F2FP.BF16.F32.PACK_AB R58, RZ, R59 ;  /* 0x0000003bff3a723e */ /* 0x000fe400000010ff */
[----:B------:R-:W-:Y:S02]  /*2df0*/  F2FP.BF16.F32.PACK_AB R57, RZ, R57 ;  /* 0x00000039ff39723e */ /* 0x000fe400000010ff */
[----:B------:R-:W-:Y:S02]  /*2e00*/  LOP3.LUT P0, RZ, R82, 0xf, RZ, 0xc0, !PT ;  /* 0x0000000f52ff7812 */ /* 0x000fe4000780c0ff */
[----:B------:R-:W-:Y:S02]  /*2e10*/  F2FP.BF16.F32.PACK_AB R105, RZ, R105 ;  /* 0x00000069ff69723e */ /* 0x000fe400000010ff */
        /* <DEDUP_REMOVED lines=21> */
.L_x_4136:
[----:B------:R-:W-:Y:S02]  /*2f70*/  PRMT R59, R59, 0x5410, R109 ;  /* 0x000054103b3b7816 */ /* 0x000fe4000000006d */
[----:B------:R-:W-:Y:S02]  /*2f80*/  PRMT R58, R58, 0x5410, R105 ;  /* 0x000054103a3a7816 */ /* 0x000fe40000000069 */
[----:B------:R-:W-:Y:S02]  /*2f90*/  PRMT R57, R108, 0x5410, R57 ;  /* 0x000054106c397816 */ /* 0x000fe40000000039 */
[----:B------:R-:W-:-:S05]  /*2fa0*/  PRMT R56, R56, 0x5410, R106 ;  /* 0x0000541038387816 */ /* 0x000fca000000006a */
[----:B------:R0:W-:Y:S02]  /*2fb0*/  STG.E.128 desc[UR4][R82.64], R56 ;  /* 0x0000003852007986 */ /* 0x0001e4000c101d04 */
.L_x_4137:
[----:B------:R-:W-:Y:S05]  /*2fc0*/  BSYNC.RECONVERGENT B1 ;  /* 0x0000000000017941 */ /* 0x000fea0003800200 */
.L_x_4135:
[----:B------:R-:W-:-:S13]  /*2fd0*/  ISETP.GE.AND P0, PT, R63, UR6, PT ;  /* 0x000000063f007c0c */ /* 0x000fda000bf06270 */
[----:B------:R-:W-:Y:S05]  /*2fe0*/  @P0 BRA `(.L_x_4134) ;  /* 0x0000000000c80947 */ /* 0x000fea0003800000 */
[----:B------:R-:W-:Y:S02]  /*2ff0*/  IMAD R67, R67, UR6, R63 ;  /* 0x0000000643437c24 */ /* 0x000fe4000f8e023f */
[-C--:B0-----:R-:W-:Y:S01]  /*3000*/  FFMA R57, R86, -R104.reuse, R75 ;  /* 0x8000006856397223 */ /* 0x081fe2000000004b */
[-C--:B------:R-:W-:Y:S01]  /*3010*/  FFMA R59, R84, -R104.reuse, R71 ;  /* 0x80000068543b7223 */ /* 0x080fe20000000047 */
[----:B-1----:R-:W-:Y:S01]  /*3020*/  FFMA R83, R85, -R104, R70 ;  /* 0x8000006855537223 */ /* 0x002fe20000000046 */
        /* <DEDUP_REMOVED lines=46> */
.L_x_4134:
[----:B------:R-:W-:Y:S05]  /*3310*/  BSYNC.RECONVERGENT B0 ;  /* 0x0000000000007941 */ /* 0x000fea0003800200 */
.L_x_4133:
[----:B0-23--:R-:W0:Y:S02]  /*3320*/  LDC R57, c[0x0][0x380] ;  /* 0x0000e000ff397b82 */ /* 0x00de240000000800 */
[----:B0-----:R-:W-:-:S04]  /*3330*/  LEA R0, R57, R0, 0x2 ;  /* 0x0000000039007211 */ /* 0x001fc800078e10ff */
[----:B------:R-:W-:-:S13]  /*3340*/  ISETP.GE.AND P0, PT, R0, UR10, PT ;  /* 0x0000000a00007c0c */ /* 0x000fda000bf06270 */
[----:B------:R-:W-:Y:S05]  /*3350*/  @!P0 BRA `(.L_x_4138) ;  /* 0xffffffd800408947 */ /* 0x000fea000383ffff */
[----:B------:R0:W-:Y:S04]  /*3360*/  STL.128 [R1], R16 ;  /* 0x0000001001007387 */ /* 0x0001e80000100c00 */
[----:B------:R0:W-:Y:S04]  /*3370*/  STL.128 [R1+0x10], R12 ;  /* 0x0000100c01007387 */ /* 0x0001e80000100c00 */
[----:B------:R0:W-:Y:S04]  /*3380*/  STL.128 [R1+0x20], R8 ;  /* 0x0000200801007387 */ /* 0x0001e80000100c00 */
[----:B------:R0:W-:Y:S02]  /*3390*/  STL.128 [R1+0x30], R4 ;  /* 0x0000300401007387 */ /* 0x0001e40000100c00 */
.L_x_4103:
        /* <DEDUP_REMOVED lines=24> */
.L_x_4140:
[----:B------:R-:W-:Y:S05]  /*3520*/  BSYNC.RECONVERGENT B0 ;  /* 0x0000000000007941 */ /* 0x000fea0003800200 */
.L_x_4139:
[----:B------:R-:W-:Y:S06]  /*3530*/  BAR.SYNC.DEFER_BLOCKING 0x0 ;  /* 0x0000000000007b1d */ /* 0x000fec0000010000 */
[----:B------:R-:W-:Y:S05]  /*3540*/  @P1 EXIT ;  /* 0x000000000000194d */ /* 0x000fea0003800000 */
[----:B------:R-:W-:Y:S01]  /*3550*/  ISETP.GE.U32.AND P1, PT, R65, 0x20, PT ;  /* 0x000000204100780c */ /* 0x000fe20003f26070 */
[----:B------:R-:W-:-:S05]  /*3560*/  IMAD R4, R23, 0x20, R21 ;  /* 0x0000002017047824 */ /* 0x000fca00078e0215 */
[----:B------:R-:W2:Y:S07]  /*3570*/  LDL.64 R6, [R4] ;  /* 0x0000000004067983 */ /* 0x000eae0000100a00 */
[----:B------:R-:W3:Y:S04]  /*3580*/  @P1 LDL.64 R20, [R4+0x8] ;  /* 0x0000080004141983 */ /* 0x000ee80000100a00 */
[----:B------:R-:W4:Y:S01]  /*3590*/  @P1 LDL.128 R16, [R4+0x10] ;  /* 0x0000100004101983 */ /* 0x000f220000100c00 */
[C---:B------:R-:W-:Y:S01]  /*35a0*/  IMAD R0, R23.reuse, 0xc60, R0 ;  /* 0x00000c6017007824 */ /* 0x040fe200078e0200 */
[----:B------:R-:W-:-:S03]  /*35b0*/  ISETP.NE.AND P0, PT, R23, 0x1, PT ;  /* 0x000000011700780c */ /* 0x000fc60003f05270 */
[----:B------:R-:W-:Y:S02]  /*35c0*/  IMAD R0, R3, 0x20, R0 ;  /* 0x0000002003007824 */ /* 0x000fe400078e0200 */
[----:B0-----:R-:W0:Y:S03]  /*35d0*/  LDC.64 R2, c[0x0][0x3e0] ;  /* 0x0000f800ff027b82 */ /* 0x001e260000000a00 */
[----:B------:R-:W2:Y:S04]  /*35e0*/  @P1 LDS.128 R8, [R0] ;  /* 0x0000000000081984 */ /* 0x000ea80000000c00 */
[----:B------:R-:W4:Y:S04]  /*35f0*/  @P1 LDS.128 R12, [R0+0x10] ;  /* 0x00001000000c1984 */ /* 0x000f280000000c00 */
[----:B------:R-:W1:Y:S04]  /*3600*/  @P0 LDS.128 R24, [R0+0x420] ;  /* 0x0004200000180984 */ /* 0x000e680000000c00 */
[----:B------:R-:W-:Y:S04]  /*3610*/  @P0 LDS.128 R28, [R0+0x430] ;  /* 0x00043000001c0984 */ /* 0x000fe80000000c00 */
[----:B------:R-:W1:Y:S04]  /*3620*/  LDS.128 R32, [R0+0x840] ;  /* 0x0008400000207984 */ /* 0x000e680000000c00 */
[----:B------:R-:W-:Y:S04]  /*3630*/  LDS.128 R36, [R0+0x850] ;  /* 0x0008500000247984 */ /* 0x000fe80000000c00 */
[----:B------:R-:W-:Y:S01]  /*3640*/  LDS.128 R40, [R0+0xc70] ;  /* 0x000c700000287984 */ /* 0x000fe20000000c00 */
[----:B--2---:R-:W-:-:S05]  /*3650*/  @P1 FADD R7, R9, R7 ;  /* 0x0000000709071221 */ /* 0x004fca0000000000 */
[----:B------:R2:W-:Y:S01]  /*3660*/  @P1 STL [R4+0x4], R7 ;  /* 0x0000040704001387 */ /* 0x0005e20000100800 */
[----:B---3--:R-:W-:Y:S01]  /*3670*/  @P1 FADD R10, R10, R20 ;  /* 0x000000140a0a1221 */ /* 0x008fe20000000000 */
[----:B------:R-:W-:Y:S02]  /*3680*/  @P1 FADD R11, R11, R21 ;  /* 0x000000150b0b1221 */ /* 0x000fe40000000000 */
[----:B------:R-:W3:Y:S01]  /*3690*/  @P0 LDL R44, [R4+0x4] ;  /* 0x00000400042c0983 */ /* 0x000ee20000100800 */
[----:B----4-:R-:W-:Y:S01]  /*36a0*/  @P1 FADD R12, R12, R16 ;  /* 0x000000100c0c1221 */ /* 0x010fe20000000000 */
[----:B------:R-:W-:Y:S01]  /*36b0*/  @P1 FADD R13, R13, R17 ;  /* 0x000000110d0d1221 */ /* 0x000fe20000000000 */
[----:B------:R-:W-:Y:S01]  /*36c0*/  @P1 FADD R14, R14, R18 ;  /* 0x000000120e0e1221 */ /* 0x000fe20000000000 */
[----:B------:R-:W-:Y:S01]  /*36d0*/  @P1 FADD R15, R15, R19 ;  /* 0x000000130f0f1221 */ /* 0x000fe20000000000 */
[----:B------:R-:W-:Y:S04]  /*36e0*/  @P1 STL.64 [R4+0x8], R10 ;  /* 0x0000080a04001387 */ /* 0x000fe80000100a00 */
[----:B------:R-:W-:Y:S04]  /*36f0*/  @P1 STL.128 [R4+0x10], R12 ;  /* 0x0000100c04001387 */ /* 0x000fe80000100c00 */
[----:B------:R-:W4:Y:S04]  /*3700*/  @!P0 LDL R16, [R4+0x4] ;  /* 0x0000040004108983 */ /* 0x000f280000100800 */
[----:B------:R-:W4:Y:S04]  /*3710*/  @!P0 LDL.64 R18, [R4+0x8] ;  /* 0x0000080004128983 */ /* 0x000f280000100a00 */
[----:B------:R-:W4:Y:S04]  /*3720*/  @P0 LDL.64 R46, [R4+0x8] ;  /* 0x00000800042e0983 */ /* 0x000f280000100a00 */
[----:B------:R-:W4:Y:S04]  /*3730*/  @!P0 LDL.128 R20, [R4+0x10] ;  /* 0x0000100004148983 */ /* 0x000f280000100c00 */
[----:B------:R-:W4:Y:S04]  /*3740*/  @P0 LDL.128 R48, [R4+0x10] ;  /* 0x0000100004300983 */ /* 0x000f280000100c00 */
        /* <DEDUP_REMOVED lines=9> */
[----:B---3--:R-:W-:Y:S01]  /*37e0*/  @P0 FADD R16, R44, R25 ;  /* 0x000000192c100221 */ /* 0x008fe20000000000 */
[----:B----4-:R-:W-:Y:S01]  /*37f0*/  @P0 FADD R18, R26, R46 ;  /* 0x0000002e1a120221 */ /* 0x010fe20000000000 */
        /* <DEDUP_REMOVED lines=39> */
.L_x_4141:
[----:B------:R-:W-:Y:S04]  /*3a70*/  STG.E.128 desc[UR4][R2.64], R12 ;  /* 0x0000000c02007986 */ /* 0x000fe8000c101d04 */
[----:B------:R-:W-:Y:S01]  /*3a80*/  STG.E.128 desc[UR4][R2.64+0x10], R40 ;  /* 0x0000102802007986 */ /* 0x000fe2000c101d04 */
[----:B------:R-:W-:Y:S05]  /*3a90*/  EXIT ;  /* 0x000000000000794d */ /* 0x000fea0003800000 */
        .weak           $__internal_41_$__cuda_sm20_rcp_rn_f32_slowpath
        .type           $__internal_41_$__cuda_sm20_rcp_rn_f32_slowpath,@function
        .size           $__internal_41_$__cuda_sm20_rcp_rn_f32_slowpath,(.L_x_5094 - $__internal_41_$__cuda_sm20_rcp_rn_f32_slowpath)
$__internal_41_$__cuda_sm20_rcp_rn_f32_slowpath:
        /* <DEDUP_REMOVED lines=15> */
.L_x_4142:
        /* <DEDUP_REMOVED lines=33> */
.L_x_4144:
[----:B------:R2:W3:Y:S02]  /*3da0*/  MUFU.RCP R5, R4 ;  /* 0x0000000400057308 */ /* 0x0004e40000001000 */
.L_x_4143:
[----:B-1-3--:R-:W-:Y:S01]  /*3db0*/  MOV R24, R5 ;  /* 0x0000000500187202 */ /* 0x00afe20000000f00 */
[----:B0-2---:R-:W-:Y:S02]  /*3dc0*/  IMAD.MOV.U32 R4, RZ, RZ, R11 ;  /* 0x000000ffff047224 */ /* 0x005fe400078e000b */
[----:B------:R-:W-:-:S04]  /*3dd0*/  IMAD.MOV.U32 R5, RZ, RZ, 0x0 ;  /* 0x00000000ff057424 */ /* 0x000fc800078e00ff */
[----:B------:R-:W-:Y:S05]  /*3de0*/  RET.REL.NODEC R4 `(_ZN18transformer_engine13normalization26rmsnorm_bwd_general_kernelINS0_13Kernel_traitsI13__nv_bfloat16S3_S3_fjLj512ELj1ELj4ELj1ELj16ENS0_18Kernel_traits_baseILj512ES3_S3_S3_fjLj128EEEEELb0EEEvNS0_20BackwardKernelParamsE) ;  /* 0xffffffc004847950 */ /* 0x000fea0003c3ffff */
.L_x_4145:
        /* <DEDUP_REMOVED lines=9> */
.L_x_5094:


//--------------------- .text._ZN18transformer_engine13normalization26rmsnorm_bwd_general_kernelINS0_13Kernel_traitsI6__halffS3_fjLj512ELj1ELj4ELj1ELj16ENS0_18Kernel_traits_baseILj512ES3_fS3_fjLj128EEEEELb0EEEvNS0_20BackwardKernelParamsE --------------------------
	.section	.text._ZN18transformer_engine13normalization26rmsnorm_bwd_general_kernelINS0_13Kernel_traitsI6__halffS3_fjLj512ELj1ELj4ELj1ELj16ENS0_18Kernel_traits_baseILj512ES3_fS3_fjLj128EEEEELb0EEEvNS0_20BackwardKernelParamsE,"ax",@progbits
	.align	128
        .global         _ZN18transformer_engine13normalization26rmsnorm_bwd_general_kernelINS0_13Kernel_traitsI6__halffS3_fjLj512ELj1ELj4ELj1ELj16ENS0_18Kernel_traits_baseILj512ES3_fS3_fjLj128EEEEELb0EEEvNS0_20BackwardKernelParamsE
        .type           _ZN18transformer_engine13normalization26rmsnorm_bwd_general_kernelINS0_13Kernel_traitsI6__halffS3_fjLj512ELj1ELj4ELj1ELj16ENS0_18Kernel_traits_baseILj512ES3_fS3_fjLj128EEEEELb0EEEvNS0_20BackwardKernelParamsE,@function
        .size           _ZN18transformer_engine13normalization26rmsnorm_bwd_general_kernelINS0_13Kernel_traitsI6__halffS3_fjLj512ELj1ELj4ELj1ELj16ENS0_18Kernel_traits_baseILj512ES3_fS3_fjLj128EEEEELb0EEEvNS0_20BackwardKernelParamsE,(.L_x_5095 - _ZN18transformer_engine13normalization26rmsnorm_bwd_general_kernelINS0_13Kernel_traitsI6__halffS3_fjLj512ELj1ELj4ELj1ELj16ENS0_18Kernel_traits_baseILj512ES3_fS3_fjLj128EEEEELb0EEEvNS0_20BackwardKernelParamsE)
        .other          _ZN18transformer_engine13normalization26rmsnorm_bwd_general_kernelINS0_13Kernel_traitsI6__halffS3_fjLj512ELj1ELj4ELj1ELj16ENS0_18Kernel_traits_baseILj512ES3_fS3_fjLj128EEEEELb0EEEvNS0_20BackwardKernelParamsE,@"STO_CUDA_ENTRY STV_DEFAULT"
_ZN18transformer_engine13normalization26rmsnorm_bwd_general_kernelINS0_13Kernel_traitsI6__halffS3_fjLj512ELj1ELj4ELj1ELj16ENS0_18Kernel_traits_baseILj512ES3_fS3_fjLj128EEEEELb0EEEvNS0_20BackwardKernelParamsE:
.text._ZN18transformer_engine13normalization26rmsnorm_bwd_general_kernelINS0_13Kernel_traitsI6__halffS3_fjLj512ELj1ELj4ELj1ELj16ENS0_18Kernel_traits_baseILj512ES3_fS3_fjLj128EEEEELb0EEEvNS0_20BackwardKernelParamsE:
        /* <DEDUP_REMOVED lines=9> */
[----:B------:R-:W-:Y:S01]  /*0090*/  CS2R R12, SRZ ;  /* 0x00000000000c7805 */ /* 0x000fe2000001ff00 */
[----:B------:R-:W-:Y:S01]  /*00a0*/  IMAD.MOV.U32 R14, RZ, RZ, RZ ;  /* 0x000000ffff0e7224 */ /* 0x000fe200078e00ff */
[----:B------:R-:W-:Y:S02]  /*00b0*/  MOV R25, RZ ;  /* 0x000000ff00197202 */ /* 0x000fe40000000f00 */
        /* <DEDUP_REMOVED lines=9> */
[----:B--2---:R-:W-:Y:S01]  /*0150*/  IADD3 R2, PT, PT, R0, 0xffffffe, RZ ;  /* 0x0ffffffe00027810 */ /* 0x004fe20007ffe0ff */
[----:B------:R-:W-:-:S05]  /*0160*/  IMAD.MOV.U32 R0, RZ, RZ, RZ ;  /* 0x000000ffff007224 */ /* 0x000fca00078e00ff */
[----:B------:R2:W4:Y:S02]  /*0170*/  F2I.FTZ.U32.TRUNC.NTZ R3, R2 ;  /* 0x0000000200037305 */ /* 0x000524000021f000 */
[----:B--2---:R-:W-:Y:S02]  /*0180*/  HFMA2 R2, -RZ, RZ, 0, 0 ;  /* 0x00000000ff027431 */ /* 0x004fe400000001ff */
[----:B----4-:R-:W-:-:S04]  /*0190*/  IMAD R4, R3, R109, RZ ;  /* 0x0000006d03047224 */ /* 0x010fc800078e02ff */
[----:B------:R-:W-:-:S04]  /*01a0*/  IMAD.MOV R5, RZ, RZ, -R4 ;  /* 0x000000ffff057224 */ /* 0x000fc800078e0a04 */
[----:B------:R-:W-:-:S04]  /*01b0*/  IMAD.HI.U32 R3, R3, R5, R2 ;  /* 0x0000000503037227 */ /* 0x000fc800078e0002 */
[----:B------:R-:W-:Y:S02]  /*01c0*/  HFMA2 R5, -RZ, RZ, 0, 0 ;  /* 0x00000000ff057431 */ /* 0x000fe400000001ff */
[----:B-1----:R-:W-:Y:S01]  /*01d0*/  IMAD.HI.U32 R68, R3, UR6, RZ ;  /* 0x0000000603447c27 */ /* 0x002fe2000f8e00ff */
[----:B------:R-:W-:-:S03]  /*01e0*/  MOV R3, RZ ;  /* 0x000000ff00037202 */ /* 0x000fc60000000f00 */
        /* <DEDUP_REMOVED lines=10> */
[----:B------:R-:W-:-:S04]  /*0290*/  IMAD R66, R109, R66, UR6 ;  /* 0x000000066d427e24 */ /* 0x000fc8000f8e0242 */
[----:B------:R-:W-:-:S05]  /*02a0*/  IMAD R64, R66, 0x20, R65 ;  /* 0x0000002042407824 */ /* 0x000fca00078e0241 */
[----:B------:R-:W-:-:S04]  /*02b0*/  SHF.L.U32 R64, R64, 0x2, RZ ;  /* 0x0000000240407819 */ /* 0x000fc800000006ff */
        /* <DEDUP_REMOVED lines=15> */
.L_x_4149:
        /* <DEDUP_REMOVED lines=12> */
.L_x_4150:
[----:B------:R-:W-:Y:S05]  /*0470*/  BSYNC.RECONVERGENT B1 ;  /* 0x0000000000017941 */ /* 0x000fea0003800200 */
.L_x_4148:
        /* <DEDUP_REMOVED lines=19> */
.L_x_4152:
        /* <DEDUP_REMOVED lines=12> */
.L_x_4153:
[----:B------:R-:W-:Y:S05]  /*0670*/  BSYNC.RECONVERGENT B1 ;  /* 0x0000000000017941 */ /* 0x000fea0003800200 */
.L_x_4151:
        /* <DEDUP_REMOVED lines=19> */
.L_x_4155:
        /* <DEDUP_REMOVED lines=12> */
.L_x_4156:
[----:B------:R-:W-:Y:S05]  /*0870*/  BSYNC.RECONVERGENT B1 ;  /* 0x0000000000017941 */ /* 0x000fea0003800200 */
.L_x_4154:
        /* <DEDUP_REMOVED lines=19> */
.L_x_4158:
        /* <DEDUP_REMOVED lines=12> */
.L_x_4159:
[----:B------:R-:W-:Y:S05]  /*0a70*/  BSYNC.RECONVERGENT B1 ;  /* 0x0000000000017941 */ /* 0x000fea0003800200 */
.L_x_4157:
[----:B0----5:R-:W-:Y:S02]  /*0a80*/  HADD2.F32 R20, -RZ, R2.H0_H0 ;  /* 0x20000002ff147230 */ /* 0x021fe40000004100 */
[----:B------:R-:W-:Y:S02]  /*0a90*/  HADD2.F32 R4, -RZ, R4.H0_H0 ;  /* 0x20000004ff047230 */ /* 0x000fe40000004100 */
[----:B------:R-:W-:Y:S02]  /*0aa0*/  HADD2.F32 R70, -RZ, R15.H0_H0 ;  /* 0x2000000fff467230 */ /* 0x000fe40000004100 */
[----:B------:R-:W-:-:S07]  /*0ab0*/  HADD2.F32 R72, -RZ, R19.H0_H0 ;  /* 0x20000013ff487230 */ /* 0x000fce0000004100 */
.L_x_4147:
[----:B------:R-:W-:Y:S05]  /*0ac0*/  BSYNC.RECONVERGENT B0 ;  /* 0x0000000000007941 */ /* 0x000fea0003800200 */
.L_x_4146:
        /* <DEDUP_REMOVED lines=15> */
[----:B------:R-:W-:Y:S02]  /*0bc0*/  IADD3 R2, PT, PT, R0, 0x1800000, RZ ;  /* 0x0180000000027810 */ /* 0x000fe40007ffe0ff */
[----:B------:R-:W-:Y:S02]  /*0bd0*/  LEA R61, R109, R6, 0x7 ;  /* 0x000000066d3d7211 */ /* 0x000fe400078e38ff */
[----:B------:R-:W-:Y:S02]  /*0be0*/  LOP3.LUT R2, R2, 0x7f800000, RZ, 0xc0, !PT ;  /* 0x7f80000002027812 */ /* 0x000fe400078ec0ff */
[----:B------:R-:W-:-:S02]  /*0bf0*/  IADD3 R21, PT, PT, -R61, UR7, RZ ;  /* 0x000000073d157c10 */ /* 0x000fc4000fffe1ff */
        /* <DEDUP_REMOVED lines=24> */
[----:B------:R-:W-:Y:S05]  /*0d80*/  CALL.REL.NOINC `($__internal_42_$__cuda_sm20_rcp_rn_f32_slowpath) ;  /* 0x0000003000a07944 */ /* 0x000fea0003c00000 */
[----:B------:R-:W-:Y:S05]  /*0d90*/  BRA `(.L_x_4162) ;  /* 0x0000000000107947 */ /* 0x000fea0003800000 */
.L_x_4161:
[----:B------:R-:W0:Y:S02]  /*0da0*/  MUFU.RCP R19, R0 ;  /* 0x0000000000137308 */ /* 0x000e240000001000 */
[----:B0-----:R-:W-:-:S04]  /*0db0*/  FFMA R2, R0, R19, -1 ;  /* 0xbf80000000027423 */ /* 0x001fc80000000013 */
[----:B------:R-:W-:-:S04]  /*0dc0*/  FADD.FTZ R2, -R2, -RZ ;  /* 0x800000ff02027221 */ /* 0x000fc80000010100 */
[----:B------:R-:W-:-:S07]  /*0dd0*/  FFMA R19, R19, R2, R19 ;  /* 0x0000000213137223 */ /* 0x000fce0000000013 */
.L_x_4162:
        /* <DEDUP_REMOVED lines=10> */
.L_x_4210:
        /* <DEDUP_REMOVED lines=34> */
.L_x_4166:
[----:B------:R0:W5:Y:S02]  /*10a0*/  LDG.E.128 R40, desc[UR4][R44.64] ;  /* 0x000000042c287981 */ /* 0x000164000c1e1d00 */
.L_x_4167:
[----:B------:R-:W-:Y:S05]  /*10b0*/  BSYNC.RECONVERGENT B1 ;  /* 0x0000000000017941 */ /* 0x000fea0003800200 */
.L_x_4165:
        /* <DEDUP_REMOVED lines=18> */
.L_x_4169:
[----:B------:R-:W2:Y:S02]  /*11e0*/  LDG.E.64 R44, desc[UR4][R44.64] ;  /* 0x000000042c2c7981 */ /* 0x000ea4000c1e1b00 */
[C-C-:B--2---:R-:W-:Y:S02]  /*11f0*/  SHF.R.U64 R98, R44.reuse, 0x10, R45.reuse ;  /* 0x000000102c627819 */ /* 0x144fe4000000122d */
[----:B------:R-:W-:Y:S02]  /*1200*/  SHF.R.U32.HI R101, RZ, 0x10, R45 ;  /* 0x00000010ff657819 */ /* 0x000fe4000001162d */
[----:B------:R-:W-:Y:S02]  /*1210*/  PRMT R96, R44, 0x7610, R96 ;  /* 0x000076102c607816 */ /* 0x000fe40000000060 */
[----:B------:R-:W-:-:S07]  /*1220*/  PRMT R100, R45, 0x7610, R100 ;  /* 0x000076102d647816 */ /* 0x000fce0000000064 */
.L_x_4170:
[----:B------:R-:W-:Y:S05]  /*1230*/  BSYNC.RECONVERGENT B1 ;  /* 0x0000000000017941 */ /* 0x000fea0003800200 */
.L_x_4168:
[----:B------:R-:W0:Y:S01]  /*1240*/  LDC R45, c[0x0][0x384] ;  /* 0x0000e100ff2d7b82 */ /* 0x000e220000000800 */
[----:B-----5:R-:W-:Y:S02]  /*1250*/  HADD2.F32 R103, -RZ, R96.H0_H0 ;  /* 0x20000060ff677230 */ /* 0x020fe40000004100 */
[-C--:B------:R-:W-:Y:S01]  /*1260*/  FMUL R0, R40, R69.reuse ;  /* 0x0000004528007220 */ /* 0x080fe20000400000 */
        /* <DEDUP_REMOVED lines=8> */
[-C--:B------:R-:W-:Y:S01]  /*12f0*/  FFMA R5, R82, R41.reuse, R5 ;  /* 0x0000002952057223 */ /* 0x080fe20000000005 */
[----:B------:R-:W-:Y:S01]  /*1300*/  FMUL R101, R58, R41 ;  /* 0x000000293a657220 */ /* 0x000fe20000400000 */
[----:B------:R-:W-:Y:S01]  /*1310*/  FMUL R98, R59, R98 ;  /* 0x000000623b627220 */ /* 0x000fe20000400000 */
[----:B------:R-:W-:Y:S01]  /*1320*/  FADD R41, RZ, R103 ;  /* 0x00000067ff297221 */ /* 0x000fe20000000000 */
[----:B------:R-:W-:Y:S01]  /*1330*/  FFMA R40, R0, R103, RZ ;  /* 0x0000006700287223 */ /* 0x000fe200000000ff */
[----:B------:R-:W-:Y:S02]  /*1340*/  FMUL R99, R43, R69 ;  /* 0x000000452b637220 */ /* 0x000fe40000400000 */
[----:B------:R-:W-:Y:S01]  /*1350*/  FADD R42, R41, R98 ;  /* 0x00000062292a7221 */ /* 0x000fe20000000000 */
[----:B------:R-:W-:Y:S01]  /*1360*/  FFMA R43, R81, R98, R40 ;  /* 0x00000062512b7223 */ /* 0x000fe20000000028 */
[-C--:B------:R-:W-:Y:S01]  /*1370*/  FFMA R6, R99, R96.reuse, R6 ;  /* 0x0000006063067223 */ /* 0x080fe20000000006 */
[----:B------:R-:W-:Y:S01]  /*1380*/  FMUL R96, R57, R96 ;  /* 0x0000006039607220 */ /* 0x000fe20000400000 */
[----:B------:R-:W-:-:S02]  /*1390*/  IMAD.MOV.U32 R40, RZ, RZ, R3 ;  /* 0x000000ffff287224 */ /* 0x000fc400078e0003 */
[----:B------:R-:W-:Y:S01]  /*13a0*/  FFMA R44, R82, R101, R43 ;  /* 0x00000065522c7223 */ /* 0x000fe2000000002b */
[----:B0-----:R-:W-:Y:S01]  /*13b0*/  LEA R102, R45, R64, 0x7 ;  /* 0x000000402d667211 */ /* 0x001fe200078e38ff */
[----:B------:R-:W-:Y:S01]  /*13c0*/  FADD R45, R42, R101 ;  /* 0x000000652a2d7221 */ /* 0x000fe20000000000 */
[----:B------:R-:W-:Y:S01]  /*13d0*/  MOV R41, R4 ;  /* 0x0000000400297202 */ /* 0x000fe20000000f00 */
[----:B------:R-:W-:Y:S01]  /*13e0*/  IMAD.MOV.U32 R42, RZ, RZ, R5 ;  /* 0x000000ffff2a7224 */ /* 0x000fe200078e0005 */
[----:B------:R-:W-:Y:S01]  /*13f0*/  ISETP.GE.AND P1, PT, R102, UR7, PT ;  /* 0x0000000766007c0c */ /* 0x000fe2000bf26270 */
[----:B------:R-:W-:Y:S01]  /*1400*/  FADD R100, R45, R96 ;  /* 0x000000602d647221 */ /* 0x000fe20000000000 */
[----:B------:R-:W-:Y:S01]  /*1410*/  MOV R43, R6 ;  /* 0x00000006002b7202 */ /* 0x000fe20000000f00 */
[----:B------:R-:W-:-:S10]  /*1420*/  FFMA R107, R99, R96, R44 ;  /* 0x00000060636b7223 */ /* 0x000fd4000000002c */
        /* <DEDUP_REMOVED lines=10> */
.L_x_4172:
        /* <DEDUP_REMOVED lines=9> */
.L_x_4173:
[----:B------:R-:W-:Y:S05]  /*1560*/  BSYNC.RECONVERGENT B1 ;  /* 0x0000000000017941 */ /* 0x000fea0003800200 */
.L_x_4171:
        /* <DEDUP_REMOVED lines=24> */
.L_x_4175:
[----:B------:R-:W-:Y:S05]  /*16f0*/  BSYNC.RECONVERGENT B1 ;  /* 0x0000000000017941 */ /* 0x000fea0003800200 */
.L_x_4174:
[----:B-----5:R-:W-:Y:S01]  /*1700*/  HADD2.F32 R97, -RZ, R44.H0_H0 ;  /* 0x2000002cff617230 */ /* 0x020fe20000004100 */
[----:B------:R-:W-:Y:S01]  /*1710*/  ISETP.GE.AND P1, PT, R61, UR7, PT ;  /* 0x000000073d007c0c */ /* 0x000fe2000bf26270 */
[----:B------:R-:W-:Y:S02]  /*1720*/  HADD2.F32 R36, -RZ, R36.H0_H0 ;  /* 0x20000024ff247230 */ /* 0x000fe40000004100 */
[----:B------:R-:W-:Y:S02]  /*1730*/  HADD2.F32 R45, -RZ, R45.H0_H0 ;  /* 0x2000002dff2d7230 */ /* 0x000fe40000004100 */
[-C--:B------:R-:W-:Y:S01]  /*1740*/  FFMA R7, R72, R97.reuse, R7 ;  /* 0x0000006148077223 */ /* 0x080fe20000000007 */
[----:B------:R-:W-:Y:S01]  /*1750*/  FMUL R97, R56, R97 ;  /* 0x0000006138617220 */ /* 0x000fe20000400000 */
[----:B------:R-:W-:Y:S02]  /*1760*/  HADD2.F32 R92, -RZ, R37.H0_H0 ;  /* 0x20000025ff5c7230 */ /* 0x000fe40000004100 */
[-C--:B------:R-:W-:Y:S01]  /*1770*/  FFMA R8, R73, R36.reuse, R8 ;  /* 0x0000002449087223 */ /* 0x080fe20000000008 */
[----:B0-----:R-:W-:Y:S01]  /*1780*/  FMUL R94, R55, R36 ;  /* 0x00000024375e7220 */ /* 0x001fe20000400000 */
        /* <DEDUP_REMOVED lines=26> */
.L_x_4177:
        /* <DEDUP_REMOVED lines=9> */
.L_x_4178:
[----:B------:R-:W-:Y:S05]  /*19c0*/  BSYNC.RECONVERGENT B1 ;  /* 0x0000000000017941 */ /* 0x000fea0003800200 */
.L_x_4176:
        /* <DEDUP_REMOVED lines=24> */
.L_x_4180:
[----:B------:R-:W-:Y:S05]  /*1b50*/  BSYNC.RECONVERGENT B1 ;  /* 0x0000000000017941 */ /* 0x000fea0003800200 */
.L_x_4179:
        /* <DEDUP_REMOVED lines=35> */
.L_x_4182:
        /* <DEDUP_REMOVED lines=9> */
.L_x_4183:
[----:B------:R-:W-:Y:S05]  /*1e20*/  BSYNC.RECONVERGENT B1 ;  /* 0x0000000000017941 */ /* 0x000fea0003800200 */
.L_x_4181:
        /* <DEDUP_REMOVED lines=24> */
.L_x_4185:
[----:B------:R-:W-:Y:S05]  /*1fb0*/  BSYNC.RECONVERGENT B1 ;  /* 0x0000000000017941 */ /* 0x000fea0003800200 */
.L_x_4184:
        /* <DEDUP_REMOVED lines=25> */
[----:B------:R-:W-:-:S07]  /*2150*/  FFMA R107, R87, R90, R44 ;  /* 0x0000005a576b7223 */ /* 0x000fce000000002c */
.L_x_4164:
[----:B------:R-:W-:Y:S05]  /*2160*/  BSYNC.RECONVERGENT B0 ;  /* 0x0000000000007941 */ /* 0x000fea0003800200 */
.L_x_4163:
        /* <DEDUP_REMOVED lines=14> */
.L_x_4186:
[----:B------:R-:W3:Y:S01]  /*2250*/  SHFL.DOWN PT, R45, R100, 0x10, 0x1f ;  /* 0x0a001f00642d7f89 */ /* 0x000ee200000e0000 */
[----:B------:R-:W4:Y:S01]  /*2260*/  LDCU UR6, c[0x0][0x380] ;  /* 0x00007000ff0677ac */ /* 0x000f220008000800 */
[----:B------:R-:W-:Y:S01]  /*2270*/  IMAD R106, R68, 0x4, R63 ;  /* 0x00000004446a7824 */ /* 0x000fe200078e023f */
[----:B------:R-:W-:Y:S01]  /*2280*/  ISETP.NE.AND P1, PT, R65, RZ, PT ;  /* 0x000000ff4100720c */ /* 0x000fe20003f25270 */
[----:B------:R-:W0:Y:S01]  /*2290*/  SHFL.DOWN PT, R44, R107, 0x10, 0x1f ;  /* 0x0a001f006b2c7f89 */ /* 0x000e2200000e0000 */
[----:B------:R-:W4:Y:S01]  /*22a0*/  LDCU.64 UR8, c[0x0][0x3b0] ;  /* 0x00007600ff0877ac */ /* 0x000f220008000a00 */
        /* <DEDUP_REMOVED lines=8> */
[----:B------:R-:W1:Y:S01]  /*2330*/  SHFL.DOWN PT, R102, R47, 0x4, 0x1f ;  /* 0x08801f002f667f89 */ /* 0x000e6200000e0000 */
[----:B------:R-:W-:Y:S01]  /*2340*/  IADD3 R111, PT, PT, -R44, RZ, RZ ;  /* 0x000000ff2c6f7210 */ /* 0x000fe20007ffe1ff */
[----:B0-----:R-:W-:Y:S01]  /*2350*/  FADD R105, R46, R105 ;  /* 0x000000692e697221 */ /* 0x001fe20000000000 */
[----:B----4-:R-:W-:Y:S02]  /*2360*/  IMAD R46, R109, UR6, RZ ;  /* 0x000000066d2e7c24 */ /* 0x010fe4000f8e02ff */
[----:B-1----:R-:W-:Y:S02]  /*2370*/  FADD R102, R47, R102 ;  /* 0x000000662f667221 */ /* 0x002fe40000000000 */
[----:B------:R-:W0:Y:S01]  /*2380*/  SHFL.DOWN PT, R100, R105, 0x2, 0x1f ;  /* 0x08401f0069647f89 */ /* 0x000e2200000e0000 */
[----:B------:R-:W-:Y:S02]  /*2390*/  IMAD.SHL.U32 R46, R46, 0x4, RZ ;  /* 0x000000042e2e7824 */ /* 0x000fe400078e00ff */
        /* <DEDUP_REMOVED lines=34> */
.L_x_4189:
[----:B------:R-:W2:Y:S04]  /*25c0*/  LDG.E.STRONG.GPU R105, desc[UR4][R44.64] ;  /* 0x000000042c697981 */ /* 0x000ea8000c1ef900 */
[----:B--2---:R-:W-:Y:S01]  /*25d0*/  CCTL.IVALL ;  /* 0x00000000ff00798f */ /* 0x004fe20002000000 */
[----:B------:R-:W-:Y:S05]  /*25e0*/  YIELD ;  /* 0x0000000000007946 */ /* 0x000fea0003800000 */
[----:B------:R-:W-:-:S13]  /*25f0*/  ISETP.NE.AND P1, PT, R105, R100, PT ;  /* 0x000000646900720c */ /* 0x000fda0003f25270 */
[----:B------:R-:W-:Y:S05]  /*2600*/  @P1 BRA `(.L_x_4189) ;  /* 0xfffffffc00ec1947 */ /* 0x000fea000383ffff */
.L_x_4188:
[----:B------:R-:W-:Y:S01]  /*2610*/  ISETP.GE.AND P1, PT, R65, R109, PT ;  /* 0x0000006d4100720c */ /* 0x000fe20003f26270 */
[----:B------:R-:W-:Y:S05]  /*2620*/  WARPSYNC.ALL ;  /* 0x0000000000007948 */ /* 0x000fea0003800000 */
[----:B------:R-:W-:Y:S01]  /*2630*/  BAR.SYNC.DEFER_BLOCKING 0x0 ;  /* 0x0000000000007b1d */ /* 0x000fe20000010000 */
[----:B------:R-:W-:-:S05]  /*2640*/  HFMA2 R102, -RZ, RZ, 0, 0 ;  /* 0x00000000ff667431 */ /* 0x000fca00000001ff */
[----:B------:R-:W-:Y:S04]  /*2650*/  BSSY.RECONVERGENT B0, `(.L_x_4190) ;  /* 0x000006e000007945 */ /* 0x000fe80003800200 */
[----:B------:R-:W-:Y:S05]  /*2660*/  @P1 BRA `(.L_x_4191) ;  /* 0x0000000400b01947 */ /* 0x000fea0003800000 */
[----:B0-----:R-:W-:Y:S01]  /*2670*/  LOP3.LUT R44, RZ, R65, RZ, 0x33, !PT ;  /* 0x00000041ff2c7212 */ /* 0x001fe200078e33ff */
[----:B------:R-:W-:Y:S01]  /*2680*/  BSSY.RECONVERGENT B1, `(.L_x_4192) ;  /* 0x0000032000017945 */ /* 0x000fe20003800200 */
[----:B------:R-:W-:Y:S01]  /*2690*/  MOV R102, RZ ;  /* 0x000000ff00667202 */ /* 0x000fe20000000f00 */
        /* <DEDUP_REMOVED lines=9> */
[----:B------:R-:W-:-:S04]  /*2730*/  LOP3.LUT R44, R44, 0xffffff0, RZ, 0xc0, !PT ;  /* 0x0ffffff02c2c7812 */ /* 0x000fc800078ec0ff */
[----:B------:R-:W-:-:S07]  /*2740*/  IADD3 R107, PT, PT, -R44, RZ, RZ ;  /* 0x000000ff2c6b7210 */ /* 0x000fce0007ffe1ff */
.L_x_4194:
        /* <DEDUP_REMOVED lines=37> */
.L_x_4193:
[----:B------:R-:W-:Y:S05]  /*29a0*/  BSYNC.RECONVERGENT B1 ;  /* 0x0000000000017941 */ /* 0x000fea0003800200 */
.L_x_4192:
        /* <DEDUP_REMOVED lines=25> */
.L_x_4196:
[----:B------:R-:W-:Y:S05]  /*2b40*/  BSYNC.RECONVERGENT B1 ;  /* 0x0000000000017941 */ /* 0x000fea0003800200 */
.L_x_4195:
        /* <DEDUP_REMOVED lines=17> */
.L_x_4198:
[----:B------:R-:W-:Y:S05]  /*2c60*/  BSYNC.RECONVERGENT B1 ;  /* 0x0000000000017941 */ /* 0x000fea0003800200 */
.L_x_4197:
        /* <DEDUP_REMOVED lines=12> */
.L_x_4191:
[----:B------:R-:W-:Y:S05]  /*2d30*/  BSYNC.RECONVERGENT B0 ;  /* 0x0000000000007941 */ /* 0x000fea0003800200 */
.L_x_4190:
        /* <DEDUP_REMOVED lines=12> */
.L_x_4187:
        /* <DEDUP_REMOVED lines=28> */
.L_x_4202:
        /* <DEDUP_REMOVED lines=9> */
.L_x_4203:
[----:B------:R-:W-:Y:S05]  /*3050*/  BSYNC.RECONVERGENT B1 ;  /* 0x0000000000017941 */ /* 0x000fea0003800200 */
.L_x_4201:
[----:B-1----:R-:W-:-:S04]  /*3060*/  LEA R44, R109, R64, 0x7 ;  /* 0x000000406d2c7211 */ /* 0x002fc800078e38ff */
        /* <DEDUP_REMOVED lines=19> */
.L_x_4205:
        /* <DEDUP_REMOVED lines=15> */
.L_x_4206:
[----:B------:R-:W-:Y:S05]  /*3290*/  BSYNC.RECONVERGENT B1 ;  /* 0x0000000000017941 */ /* 0x000fea0003800200 */
.L_x_4204:
        /* <DEDUP_REMOVED lines=19> */
.L_x_4208:
        /* <DEDUP_REMOVED lines=15> */
.L_x_4209:
[----:B------:R-:W-:Y:S05]  /*34c0*/  BSYNC.RECONVERGENT B1 ;  /* 0x0000000000017941 */ /* 0x000fea0003800200 */
.L_x_4207:
        /* <DEDUP_REMOVED lines=24> */
.L_x_4200:
[----:B------:R-:W-:Y:S05]  /*3650*/  BSYNC.RECONVERGENT B0 ;  /* 0x0000000000007941 */ /* 0x000fea0003800200 */
.L_x_4199:
[----:B0123--:R-:W0:Y:S02]  /*3660*/  LDC R45, c[0x0][0x380] ;  /* 0x0000e000ff2d7b82 */ /* 0x00fe240000000800 */
[----:B0-----:R-:W-:-:S05]  /*3670*/  IMAD R62, R45, 0x4, R62 ;  /* 0x000000042d3e7824 */ /* 0x001fca00078e023e */
[----:B------:R-:W-:-:S13]  /*3680*/  ISETP.GE.AND P0, PT, R62, UR10, PT ;  /* 0x0000000a3e007c0c */ /* 0x000fda000bf06270 */
[----:B------:R-:W-:Y:S05]  /*3690*/  @!P0 BRA `(.L_x_4210) ;  /* 0xffffffd400f88947 */ /* 0x000fea000383ffff */
[----:B------:R-:W-:Y:S01]  /*36a0*/  MOV R0, R4 ;  /* 0x0000000400007202 */ /* 0x000fe20000000f00 */
[----:B------:R-:W-:-:S07]  /*36b0*/  IMAD.MOV.U32 R25, RZ, RZ, R15 ;  /* 0x000000ffff197224 */ /* 0x000fce00078e000f */
.L_x_4160:
        /* <DEDUP_REMOVED lines=14> */
[----:B------:R-:W-:Y:S02]  /*37a0*/  ISETP.NE.AND P0, PT, R63, 0x1, PT ;  /* 0x000000013f00780c */ /* 0x000fe40003f05270 */
[----:B------:R-:W-:-:S11]  /*37b0*/  LEA R64, R109, R64, 0x7 ;  /* 0x000000406d407211 */ /* 0x000fd600078e38ff */
        /* <DEDUP_REMOVED lines=9> */
.L_x_4212:
[----:B------:R-:W-:Y:S05]  /*3850*/  BSYNC.RECONVERGENT B0 ;  /* 0x0000000000007941 */ /* 0x000fea0003800200 */
.L_x_4211:
        /* <DEDUP_REMOVED lines=8> */
[C---:B------:R-:W-:Y:S01]  /*38e0*/  SHF.L.U32 R4, R63.reuse, 0x4, RZ ;  /* 0x000000043f047819 */ /* 0x040fe200000006ff */
[----:B------:R-:W-:Y:S01]  /*38f0*/  IMAD R2, R63, 0x630, R2 ;  /* 0x000006303f027824 */ /* 0x000fe200078e0202 */
[----:B------:R-:W-:Y:S01]  /*3900*/  ISETP.GE.U32.AND P5, PT, R67, 0x20, PT ;  /* 0x000000204300780c */ /* 0x000fe20003fa6070 */
[----:B------:R-:W-:Y:S01]  /*3910*/  BSSY.RECONVERGENT B0, `(.L_x_4213) ;  /* 0x0000029000007945 */ /* 0x000fe20003800200 */
[C---:B------:R-:W-:Y:S02]  /*3920*/  ISETP.EQ.AND P3, PT, R4.reuse, 0x10, PT ;  /* 0x000000100400780c */ /* 0x040fe40003f62270 */
[C---:B------:R-:W-:Y:S02]  /*3930*/  ISETP.EQ.AND P4, PT, R4.reuse, 0x20, PT ;  /* 0x000000200400780c */ /* 0x040fe40003f82270 */
[C---:B------:R-:W-:Y:S02]  /*3940*/  ISETP.EQ.AND P0, PT, R4.reuse, 0x30, PT ;  /* 0x000000300400780c */ /* 0x040fe40003f02270 */
[----:B------:R-:W-:-:S02]  /*3950*/  ISETP.EQ.AND P2, PT, R4, RZ, PT ;  /* 0x000000ff0400720c */ /* 0x000fc40003f42270 */
[----:B------:R-:W-:Y:S02]  /*3960*/  ISETP.NE.AND P1, PT, R63, 0x1, PT ;  /* 0x000000013f00780c */ /* 0x000fe40003f25270 */
[----:B------:R-:W-:-:S03]  /*3970*/  LEA R2, R65, R2, 0x4 ;  /* 0x0000000241027211 */ /* 0x000fc600078e20ff */
[----:B------:R-:W-:Y:S02]  /*3980*/  @P3 IMAD.MOV.U32 R3, RZ, RZ, R7 ;  /* 0x000000ffff033224 */ /* 0x000fe400078e0007 */
[----:B------:R-:W-:Y:S02]  /*3990*/  @P4 MOV R3, R11 ;  /* 0x0000000b00034202 */ /* 0x000fe40000000f00 */
[----:B------:R-:W-:-:S04]  /*39a0*/  @P0 IMAD.MOV.U32 R3, RZ, RZ, R25 ;  /* 0x000000ffff030224 */ /* 0x000fc800078e0019 */
[----:B------:R-:W-:Y:S01]  /*39b0*/  IMAD.MOV.U32 R4, RZ, RZ, R3 ;  /* 0x000000ffff047224 */ /* 0x000fe200078e0003 */
        /* <DEDUP_REMOVED lines=14> */
[----:B0-----:R-:W-:-:S04]  /*3aa0*/  FADD R21, R21, R24 ;  /* 0x0000001815157221 */ /* 0x001fc80000000000 */
        /* <DEDUP_REMOVED lines=15> */
.L_x_4214:
[----:B------:R-:W-:Y:S05]  /*3ba0*/  BSYNC.RECONVERGENT B0 ;  /* 0x0000000000007941 */ /* 0x000fea0003800200 */
.L_x_4213:
[----:B------:R-:W-:Y:S04]  /*3bb0*/  BSSY.RECONVERGENT B0, `(.L_x_4215) ;  /* 0x0000031000007945 */ /* 0x000fe80003800200 */
[----:B------:R-:W-:Y:S04]  /*3bc0*/  BSSY.RELIABLE B1, `(.L_x_4216) ;  /* 0x000002a000017945 */ /* 0x000fe80003800100 */
[----:B------:R-:W-:Y:S05]  /*3bd0*/  @P1 BRA `(.L_x_4217) ;  /* 0x0000000000381947 */ /* 0x000fea0003800000 */
        /* <DEDUP_REMOVED lines=11> */
[----:B------:R-:W-:Y:S01]  /*3c90*/  IMAD.MOV.U32 R5, RZ, RZ, R0 ;  /* 0x000000ffff057224 */ /* 0x000fe200078e0000 */
[----:B------:R-:W-:Y:S01]  /*3ca0*/  MOV R6, R3 ;  /* 0x0000000300067202 */ /* 0x000fe20000000f00 */
[----:B------:R-:W-:Y:S06]  /*3cb0*/  BRA `(.L_x_4218) ;  /* 0x0000000000487947 */ /* 0x000fec0003800000 */
.L_x_4217:
        /* <DEDUP_REMOVED lines=13> */
[----:B0-----:R-:W-:Y:S01]  /*3d90*/  FADD R4, R4, R20 ;  /* 0x0000001404047221 */ /* 0x001fe20000000000 */
[----:B------:R-:W-:Y:S01]  /*3da0*/  FADD R5, R21, R0 ;  /* 0x0000000015057221 */ /* 0x000fe20000000000 */
[----:B------:R-:W-:Y:S01]  /*3db0*/  FADD R6, R22, R3 ;  /* 0x0000000316067221 */ /* 0x000fe20000000000 */
[----:B------:R-:W-:Y:S01]  /*3dc0*/  FADD R7, R23, R24 ;  /* 0x0000001817077221 */ /* 0x000fe20000000000 */
[----:B------:R-:W-:Y:S06]  /*3dd0*/  @!P1 BRA `(.L_x_4219) ;  /* 0x0000000000209947 */ /* 0x000fec0003800000 */
.L_x_4218:
        /* <DEDUP_REMOVED lines=8> */
.L_x_4219:
[----:B------:R-:W-:Y:S05]  /*3e60*/  BSYNC.RELIABLE B1 ;  /* 0x0000000000017941 */ /* 0x000fea0003800100 */
.L_x_4216:
[----:B------:R-:W1:Y:S02]  /*3e70*/  LDS.128 R8, [R2+0x630] ;  /* 0x0006300002087984 */ /* 0x000e640000000c00 */
[----:B-1----:R-:W-:Y:S01]  /*3e80*/  FADD R4, R8, R4 ;  /* 0x0000000408047221 */ /* 0x002fe20000000000 */
[----:B------:R-:W-:Y:S01]  /*3e90*/  FADD R5, R9, R5 ;  /* 0x0000000509057221 */ /* 0x000fe20000000000 */
[----:B------:R-:W-:Y:S01]  /*3ea0*/  FADD R6, R10, R6 ;  /* 0x000000060a067221 */ /* 0x000fe20000000000 */
[----:B------:R-:W-:-:S07]  /*3eb0*/  FADD R7, R11, R7 ;  /* 0x000000070b077221 */ /* 0x000fce0000000000 */
.L_x_4220:
[----:B------:R-:W-:Y:S05]  /*3ec0*/  BSYNC.RECONVERGENT B0 ;  /* 0x0000000000007941 */ /* 0x000fea0003800200 */
.L_x_4215:
        /* <DEDUP_REMOVED lines=18> */
.L_x_4221:
[----:B------:R-:W-:Y:S01]  /*3ff0*/  STG.E.128 desc[UR4][R2.64], R4 ;  /* 0x0000000402007986 */ /* 0x000fe2000c101d04 */
[----:B------:R-:W-:Y:S05]  /*4000*/  EXIT ;  /* 0x000000000000794d */ /* 0x000fea0003800000 */
        .weak           $__internal_42_$__cuda_sm20_rcp_rn_f32_slowpath
        .type           $__internal_42_$__cuda_sm20_rcp_rn_f32_slowpath,@function
        .size           $__internal_42_$__cuda_sm20_rcp_rn_f32_slowpath,(.L_x_5095 - $__internal_42_$__cuda_sm20_rcp_rn_f32_slowpath)
$__internal_42_$__cuda_sm20_rcp_rn_f32_slowpath:
        /* <DEDUP_REMOVED lines=15> */
.L_x_4222:
        /* <DEDUP_REMOVED lines=33> */
.L_x_4224:
[----:B------:R2:W3:Y:S02]  /*4310*/  MUFU.RCP R2, R0 ;  /* 0x0000000000027308 */ /* 0x0004e40000001000 */
.L_x_4223:
[----:B-1-3--:R-:W-:Y:S01]  /*4320*/  IMAD.MOV.U32 R19, RZ, RZ, R2 ;  /* 0x000000ffff137224 */ /* 0x00afe200078e0002 */
[----:B------:R-:W-:Y:S01]  /*4330*/  MOV R2, R8 ;  /* 0x0000000800027202 */ /* 0x000fe20000000f00 */
[----:B------:R-:W-:-:S04]  /*4340*/  IMAD.MOV.U32 R3, RZ, RZ, 0x0 ;  /* 0x00000000ff037424 */ /* 0x000fc800078e00ff */
[----:B0-2---:R-:W-:Y:S05]  /*4350*/  RET.REL.NODEC R2 `(_ZN18transformer_engine13normalization26rmsnorm_bwd_general_kernelINS0_13Kernel_traitsI6__halffS3_fjLj512ELj1ELj4ELj1ELj16ENS0_18Kernel_traits_baseILj512ES3_fS3_fjLj128EEEEELb0EEEvNS0_20BackwardKernelParamsE) ;  /* 0xffffffbc02287950 */ /* 0x005fea0003c3ffff */
.L_x_4225:
        /* <DEDUP_REMOVED lines=10> */
.L_x_5095:


//--------------------- .text._ZN18transformer_engine13normalization26rmsnorm_bwd_general_kernelINS0_13Kernel_traitsI6__halfS3_S3_fjLj512ELj1ELj4ELj1ELj16ENS0_18Kernel_traits_baseILj512ES3_S3_S3_fjLj128EEEEELb0EEEvNS0_20BackwardKernelParamsE --------------------------
	.section	.text._ZN18transformer_engine13normalization26rmsnorm_bwd_general_kernelINS0_13Kernel_traitsI6__halfS3_S3_fjLj512ELj1ELj4ELj1ELj16ENS0_18Kernel_traits_baseILj512ES3_S3_S3_fjLj128EEEEELb0EEEvNS0_20BackwardKernelParamsE,"ax",@progbits
	.align	128
        .global         _ZN18transformer_engine13normalization26rmsnorm_bwd_general_kernelINS0_13Kernel_traitsI6__halfS3_S3_fjLj512ELj1ELj4ELj1ELj16ENS0_18Kernel_traits_baseILj512ES3_S3_S3_fjLj128EEEEELb0EEEvNS0_20BackwardKernelParamsE
        .type           _ZN18transformer_engine13normalization26rmsnorm_bwd_general_kernelINS0_13Kernel_traitsI6__halfS3_S3_fjLj512ELj1ELj4ELj1ELj16ENS0_18Kernel_traits_baseILj512ES3_S3_S3_fjLj128EEEEELb0EEEvNS0_20BackwardKernelParamsE,@function
        .size           _ZN18transformer_engine13normalization26rmsnorm_bwd_general_kernelINS0_13Kernel_traitsI6__halfS3_S3_fjLj512ELj1ELj4ELj1ELj16ENS0_18Kernel_traits_baseILj512ES3_S3_S3_fjLj128EEEEELb0EEEvNS0_20BackwardKernelParamsE,(.L_x_5096 - _ZN18transformer_engine13normalization26rmsnorm_bwd_general_kernelINS0_13Kernel_traitsI6__halfS3_S3_fjLj512ELj1ELj4ELj1ELj16ENS0_18Kernel_traits_baseILj512ES3_S3_S3_fjLj128EEEEELb0EEEvNS0_20BackwardKernelParamsE)
        .other          _ZN18transformer_engine13normalization26rmsnorm_bwd_general_kernelINS0_13Kernel_traitsI6__halfS3_S3_fjLj512ELj1ELj4ELj1ELj16ENS0_18Kernel_traits_baseILj512ES3_S3_S3_fjLj128EEEEELb0EEEvNS0_20BackwardKernelParamsE,@"STO_CUDA_ENTRY STV_DEFAULT"
_ZN18transformer_engine13normalization26rmsnorm_bwd_general_kernelINS0_13Kernel_traitsI6__halfS3_S3_fjLj512ELj1ELj4ELj1ELj16ENS0_18Kernel_traits_baseILj512ES3_S3_S3_fjLj128EEEEELb0EEEvNS0_20BackwardKernelParamsE:
.text._ZN18transformer_engine13normalization26rmsnorm_bwd_general_kernelINS0_13Kernel_traitsI6__halfS3_S3_fjLj512ELj1ELj4ELj1ELj16ENS0_18Kernel_traits_baseILj512ES3_S3_S3_fjLj128EEEEELb0EEEvNS0_20BackwardKernelParamsE:
[----:B------:R-:W0:Y:S01]  /*0000*/  LDC R1, c[0x0][0x37c] ;  /* 0x0000df00ff017b82 */ /* 0x000e220000000800 */
[----:B------:R-:W1:Y:S01]  /*0010*/  LDCU UR4, c[0x0][0x384] ;  /* 0x00007080ff0477ac */ /* 0x000e620008000800 */
[----:B------:R-:W2:Y:S01]  /*0020*/  S2R R65, SR_TID.X ;  /* 0x0000000000417919 */ /* 0x000ea20000002100 */
[----:B0-----:R-:W-:Y:S01]  /*0030*/  IADD3 R1, PT, PT, R1, -0x40, RZ ;  /* 0xffffffc001017810 */ /* 0x001fe20007ffe0ff */
[----:B------:R-:W-:Y:S01]  /*0040*/  BSSY.RECONVERGENT B0, `(.L_x_4226) ;  /* 0x0000082000007945 */ /* 0x000fe20003800200 */
[----:B------:R-:W0:Y:S02]  /*0050*/  LDCU UR6, c[0x0][0x38c] ;  /* 0x00007180ff0677ac */ /* 0x000e240008000800 */
[----:B------:R-:W-:Y:S01]  /*0060*/  MOV R21, R1 ;  /* 0x0000000100157202 */ /* 0x000fe20000000f00 */
        /* <DEDUP_REMOVED lines=27> */
[----:B------:R-:W-:Y:S01]  /*0220*/  IMAD R20, R103, R20, UR4 ;  /* 0x0000000467147e24 */ /* 0x000fe2000f8e0214 */
[----:B------:R-:W1:Y:S04]  /*0230*/  LDCU.64 UR4, c[0x0][0x358] ;  /* 0x00006b00ff0477ac */ /* 0x000e680008000a00 */
[----:B------:R-:W-:-:S05]  /*0240*/  LEA R2, R20, R3, 0x5 ;  /* 0x0000000314027211 */ /* 0x000fca00078e28ff */
        /* <DEDUP_REMOVED lines=12> */
.L_x_4229:
        /* <DEDUP_REMOVED lines=28> */
.L_x_4230:
[----:B------:R-:W-:Y:S05]  /*04d0*/  BSYNC.RECONVERGENT B1 ;  /* 0x0000000000017941 */ /* 0x000fea0003800200 */
.L_x_4228:
        /* <DEDUP_REMOVED lines=19> */
.L_x_4232:
        /* <DEDUP_REMOVED lines=28> */
.L_x_4233:
[----:B------:R-:W-:Y:S05]  /*07d0*/  BSYNC.RECONVERGENT B1 ;  /* 0x0000000000017941 */ /* 0x000fea0003800200 */
.L_x_4231:
        /* <DEDUP_REMOVED lines=8> */
.L_x_4227:
[----:B------:R-:W-:Y:S05]  /*0860*/  BSYNC.RECONVERGENT B0 ;  /* 0x0000000000007941 */ /* 0x000fea0003800200 */
.L_x_4226:
        /* <DEDUP_REMOVED lines=12> */
[----:B0-----:R-:W-:Y:S02]  /*0930*/  I2FP.F32.S32 R4, UR6 ;  /* 0x0000000600047c45 */ /* 0x001fe40008201400 */
[----:B------:R-:W-:Y:S02]  /*0940*/  LEA R63, R103, R2, 0x8 ;  /* 0x00000002673f7211 */ /* 0x000fe400078e40ff */
[----:B------:R-:W-:Y:S01]  /*0950*/  IADD3 R26, PT, PT, -R2, UR6, RZ ;  /* 0x00000006021a7c10 */ /* 0x000fe2000fffe1ff */
        /* <DEDUP_REMOVED lines=24> */
[----:B------:R-:W-:Y:S05]  /*0ae0*/  CALL.REL.NOINC `($__internal_43_$__cuda_sm20_rcp_rn_f32_slowpath) ;  /* 0x0000002c008c7944 */ /* 0x000fea0003c00000 */
[----:B------:R-:W-:Y:S05]  /*0af0*/  BRA `(.L_x_4236) ;  /* 0x0000000000107947 */ /* 0x000fea0003800000 */
.L_x_4235:
[----:B------:R-:W0:Y:S02]  /*0b00*/  MUFU.RCP R5, R4 ;  /* 0x0000000400057308 */ /* 0x000e240000001000 */
[----:B0-----:R-:W-:-:S04]  /*0b10*/  FFMA R6, R4, R5, -1 ;  /* 0xbf80000004067423 */ /* 0x001fc80000000005 */
[----:B------:R-:W-:-:S04]  /*0b20*/  FADD.FTZ R6, -R6, -RZ ;  /* 0x800000ff06067221 */ /* 0x000fc80000010100 */
[----:B------:R-:W-:-:S07]  /*0b30*/  FFMA R24, R5, R6, R5 ;  /* 0x0000000605187223 */ /* 0x000fce0000000005 */
.L_x_4236:
        /* <DEDUP_REMOVED lines=10> */
.L_x_4269:
        /* <DEDUP_REMOVED lines=49> */
.L_x_4240:
[----:B------:R-:W5:Y:S02]  /*0ef0*/  LDG.E.128 R52, desc[UR4][R52.64] ;  /* 0x0000000434347981 */ /* 0x000f64000c1e1d00 */
.L_x_4241:
[----:B------:R-:W-:Y:S05]  /*0f00*/  BSYNC.RECONVERGENT B1 ;  /* 0x0000000000017941 */ /* 0x000fea0003800200 */
.L_x_4239:
        /* <DEDUP_REMOVED lines=34> */
.L_x_4243:
[----:B------:R-:W5:Y:S02]  /*1130*/  LDG.E.128 R48, desc[UR4][R48.64] ;  /* 0x0000000430307981 */ /* 0x000f64000c1e1d00 */
.L_x_4244:
[----:B------:R-:W-:Y:S05]  /*1140*/  BSYNC.RECONVERGENT B1 ;  /* 0x0000000000017941 */ /* 0x000fea0003800200 */
.L_x_4242:
[--C-:B-----5:R-:W-:Y:S01]  /*1150*/  HADD2.F32 R81, -RZ, R53.reuse.H0_H0 ;  /* 0x20000035ff517230 */ /* 0x120fe20000004100 */
[----:B------:R-:W-:Y:S01]  /*1160*/  ISETP.GE.AND P1, PT, R63, UR6, PT ;  /* 0x000000063f007c0c */ /* 0x000fe2000bf26270 */
[----:B------:R-:W-:Y:S02]  /*1170*/  HADD2.F32 R99, -RZ, R53.H1_H1 ;  /* 0x30000035ff637230 */ /* 0x000fe40000004100 */
        /* <DEDUP_REMOVED lines=9> */
[-C--:B------:R-:W-:Y:S01]  /*1210*/  FMUL R23, R23, R66.reuse ;  /* 0x0000004217177220 */ /* 0x080fe20000400000 */
[----:B------:R-:W-:Y:S02]  /*1220*/  HADD2.F32 R93, -RZ, R50.H0_H0 ;  /* 0x20000032ff5d7230 */ /* 0x000fe40000004100 */
[----:B------:R-:W-:Y:S01]  /*1230*/  FMUL R95, R95, R66 ;  /* 0x000000425f5f7220 */ /* 0x000fe20000400000 */
[----:B------:R-:W-:-:S02]  /*1240*/  HADD2.F32 R97, -RZ, R49.H0_H0 ;  /* 0x20000031ff617230 */ /* 0x000fc40000004100 */
[-C--:B------:R-:W-:Y:S01]  /*1250*/  FFMA R17, R101, R48.reuse, R17 ;  /* 0x0000003065117223 */ /* 0x080fe20000000011 */
[----:B------:R-:W-:Y:S02]  /*1260*/  HADD2.F32 R50, -RZ, R50.H1_H1 ;  /* 0x30000032ff327230 */ /* 0x000fe40000004100 */
[----:B------:R-:W-:Y:S01]  /*1270*/  FMUL R98, R61, R48 ;  /* 0x000000303d627220 */ /* 0x000fe20000400000 */
[----:B------:R-:W-:Y:S02]  /*1280*/  HADD2.F32 R94, -RZ, R49.H1_H1 ;  /* 0x30000031ff5e7230 */ /* 0x000fe40000004100 */
[----:B------:R-:W-:Y:S01]  /*1290*/  FADD R49, RZ, R102 ;  /* 0x00000066ff317221 */ /* 0x000fe20000000000 */
[----:B------:R-:W-:Y:S01]  /*12a0*/  FFMA R48, R23, R102, RZ ;  /* 0x0000006617307223 */ /* 0x000fe200000000ff */
[----:B------:R-:W-:Y:S02]  /*12b0*/  HADD2.F32 R83, -RZ, R54.H0_H0 ;  /* 0x20000036ff537230 */ /* 0x000fe40000004100 */
[-C--:B------:R-:W-:Y:S01]  /*12c0*/  FFMA R18, R100, R97.reuse, R18 ;  /* 0x0000006164127223 */ /* 0x080fe20000000012 */
[-C--:B------:R-:W-:Y:S01]  /*12d0*/  FFMA R13, R95, R50.reuse, R13 ;  /* 0x000000325f0d7223 */ /* 0x080fe2000000000d */
[----:B------:R-:W-:Y:S01]  /*12e0*/  FMUL R92, R37, R50 ;  /* 0x00000032255c7220 */ /* 0x000fe20000400000 */
[----:B------:R-:W-:Y:S01]  /*12f0*/  FMUL R97, R60, R97 ;  /* 0x000000613c617220 */ /* 0x000fe20000400000 */
[----:B------:R-:W-:Y:S01]  /*1300*/  FADD R50, R49, R98 ;  /* 0x0000006231327221 */ /* 0x000fe20000000000 */
[----:B------:R-:W-:Y:S01]  /*1310*/  FFMA R49, R101, R98, R48 ;  /* 0x0000006265317223 */ /* 0x000fe20000000030 */
[----:B------:R-:W-:-:S02]  /*1320*/  HADD2.F32 R89, -RZ, R55.H0_H0 ;  /* 0x20000037ff597230 */ /* 0x000fc40000004100 */
[----:B------:R-:W-:Y:S01]  /*1330*/  FMUL R96, R83, R66 ;  /* 0x0000004253607220 */ /* 0x000fe20000400000 */
[----:B------:R-:W-:Y:S02]  /*1340*/  HADD2.F32 R91, -RZ, R55.H1_H1 ;  /* 0x30000037ff5b7230 */ /* 0x000fe40000004100 */
[-C--:B------:R-:W-:Y:S01]  /*1350*/  FFMA R19, R99, R94.reuse, R19 ;  /* 0x0000005e63137223 */ /* 0x080fe20000000013 */
[--C-:B------:R-:W-:Y:S02]  /*1360*/  HADD2.F32 R55, -RZ, R51.reuse.H0_H0 ;  /* 0x20000033ff377230 */ /* 0x100fe40000004100 */
[----:B------:R-:W-:Y:S01]  /*1370*/  FMUL R94, R39, R94 ;  /* 0x0000005e275e7220 */ /* 0x000fe20000400000 */
[----:B------:R-:W-:Y:S02]  /*1380*/  HADD2.F32 R88, -RZ, R51.H1_H1 ;  /* 0x30000033ff587230 */ /* 0x000fe40000004100 */
[----:B------:R-:W-:Y:S01]  /*1390*/  FADD R51, R50, R97 ;  /* 0x0000006132337221 */ /* 0x000fe20000000000 */
[----:B------:R-:W-:Y:S01]  /*13a0*/  FFMA R48, R100, R97, R49 ;  /* 0x0000006164307223 */ /* 0x000fe20000000031 */
[-C--:B------:R-:W-:Y:S01]  /*13b0*/  FFMA R12, R96, R93.reuse, R12 ;  /* 0x0000005d600c7223 */ /* 0x080fe2000000000c */
[----:B------:R-:W-:Y:S01]  /*13c0*/  FMUL R93, R38, R93 ;  /* 0x0000005d265d7220 */ /* 0x000fe20000400000 */
[----:B------:R-:W-:Y:S01]  /*13d0*/  FADD R50, R51, R94 ;  /* 0x0000005e33327221 */ /* 0x000fe20000000000 */
[----:B------:R-:W-:Y:S01]  /*13e0*/  FFMA R49, R99, R94, R48 ;  /* 0x0000005e63317223 */ /* 0x000fe20000000030 */
[-C--:B------:R-:W-:Y:S01]  /*13f0*/  FMUL R90, R89, R66.reuse ;  /* 0x00000042595a7220 */ /* 0x080fe20000400000 */
        /* <DEDUP_REMOVED lines=31> */
.L_x_4246:
        /* <DEDUP_REMOVED lines=28> */
.L_x_4247:
[----:B------:R-:W-:Y:S05]  /*17b0*/  BSYNC.RECONVERGENT B1 ;  /* 0x0000000000017941 */ /* 0x000fea0003800200 */
.L_x_4245:
[----:B------:R-:W-:Y:S01]  /*17c0*/  IMAD.WIDE R44, R69, 0x2, R56 ;  /* 0x00000002452c7825 */ /* 0x000fe200078e0238 */
[----:B------:R-:W-:Y:S02]  /*17d0*/  BSSY.RECONVERGENT B1, `(.L_x_4248) ;  /* 0x0000022000017945 */ /* 0x000fe40003800200 */
[----:B------:R-:W-:-:S04]  /*17e0*/  LOP3.LUT P1, RZ, R44, 0xf, RZ, 0xc0, !PT ;  /* 0x0000000f2cff7812 */ /* 0x000fc8000782c0ff */
[----:B------:R-:W-:-:S13]  /*17f0*/  ISETP.LT.U32.OR P1, PT, R25, 0x8, P1 ;  /* 0x000000081900780c */ /* 0x000fda0000f21470 */
[----:B------:R-:W-:Y:S05]  /*1800*/  @P1 BRA `(.L_x_4249) ;  /* 0x0000000000081947 */ /* 0x000fea0003800000 */
[----:B------:R-:W5:Y:S01]  /*1810*/  LDG.E.128 R44, desc[UR4][R44.64] ;  /* 0x000000042c2c7981 */ /* 0x000f62000c1e1d00 */
[----:B------:R-:W-:Y:S05]  /*1820*/  BRA `(.L_x_4250) ;  /* 0x0000000000707947 */ /* 0x000fea0003800000 */
.L_x_4249:
        /* <DEDUP_REMOVED lines=28> */
.L_x_4250:
[----:B------:R-:W-:Y:S05]  /*19f0*/  BSYNC.RECONVERGENT B1 ;  /* 0x0000000000017941 */ /* 0x000fea0003800200 */
.L_x_4248:
[--C-:B-----5:R-:W-:Y:S02]  /*1a00*/  HADD2.F32 R85, -RZ, R41.reuse.H0_H0 ;  /* 0x20000029ff557230 */ /* 0x120fe40000004100 */
[----:B------:R-:W-:Y:S02]  /*1a10*/  HADD2.F32 R57, -RZ, R41.H1_H1 ;  /* 0x30000029ff397230 */ /* 0x000fe40000004100 */
[----:B------:R-:W-:Y:S02]  /*1a20*/  HADD2.F32 R41, -RZ, R44.H0_H0 ;  /* 0x2000002cff297230 */ /* 0x000fe40000004100 */
[-C--:B------:R-:W-:Y:S01]  /*1a30*/  FMUL R85, R85, R66.reuse ;  /* 0x0000004255557220 */ /* 0x080fe20000400000 */
[----:B------:R-:W-:Y:S02]  /*1a40*/  HADD2.F32 R69, -RZ, R40.H0_H0 ;  /* 0x20000028ff457230 */ /* 0x000fe40000004100 */
[----:B------:R-:W-:Y:S01]  /*1a50*/  FMUL R78, R57, R66 ;  /* 0x00000042394e7220 */ /* 0x000fe20000400000 */
[----:B------:R-:W-:-:S02]  /*1a60*/  HADD2.F32 R44, -RZ, R44.H1_H1 ;  /* 0x3000002cff2c7230 */ /* 0x000fc40000004100 */
[----:B------:R-:W-:Y:S01]  /*1a70*/  FMUL R86, R34, R41 ;  /* 0x0000002922567220 */ /* 0x000fe20000400000 */
[----:B------:R-:W-:Y:S02]  /*1a80*/  HADD2.F32 R87, -RZ, R40.H1_H1 ;  /* 0x30000028ff577230 */ /* 0x000fe40000004100 */
[----:B------:R-:W-:Y:S01]  /*1a90*/  FMUL R69, R69, R66 ;  /* 0x0000004245457220 */ /* 0x000fe20000400000 */
[--C-:B------:R-:W-:Y:S02]  /*1aa0*/  HADD2.F32 R73, -RZ, R43.reuse.H0_H0 ;  /* 0x2000002bff497230 */ /* 0x100fe40000004100 */
[----:B------:R-:W-:Y:S01]  /*1ab0*/  FMUL R84, R33, R44 ;  /* 0x0000002c21547220 */ /* 0x000fe20000400000 */
[----:B------:R-:W-:Y:S02]  /*1ac0*/  HADD2.F32 R71, -RZ, R43.H1_H1 ;  /* 0x3000002bff477230 */ /* 0x000fe40000004100 */
[----:B------:R-:W-:Y:S01]  /*1ad0*/  FADD R81, R81, R86 ;  /* 0x0000005651517221 */ /* 0x000fe20000000000 */
[----:B------:R-:W-:-:S02]  /*1ae0*/  HADD2.F32 R43, -RZ, R45.H0_H0 ;  /* 0x2000002dff2b7230 */ /* 0x000fc40000004100 */
[----:B------:R-:W-:Y:S01]  /*1af0*/  FMUL R87, R87, R66 ;  /* 0x0000004257577220 */ /* 0x000fe20000400000 */
[----:B------:R-:W-:Y:S01]  /*1b00*/  FFMA R80, R69, R86, R80 ;  /* 0x0000005645507223 */ /* 0x000fe20000000050 */
[----:B------:R-:W-:Y:S02]  /*1b10*/  HADD2.F32 R40, -RZ, R45.H1_H1 ;  /* 0x3000002dff287230 */ /* 0x000fe40000004100 */
[----:B------:R-:W-:Y:S01]  /*1b20*/  FADD R81, R81, R84 ;  /* 0x0000005451517221 */ /* 0x000fe20000000000 */
[----:B------:R-:W-:Y:S01]  /*1b30*/  FMUL R76, R32, R43 ;  /* 0x0000002b204c7220 */ /* 0x000fe20000400000 */
[----:B------:R-:W-:Y:S01]  /*1b40*/  FFMA R80, R87, R84, R80 ;  /* 0x0000005457507223 */ /* 0x000fe20000000050 */
[----:B------:R-:W-:Y:S02]  /*1b50*/  HADD2.F32 R79, -RZ, R42.H0_H0 ;  /* 0x2000002aff4f7230 */ /* 0x000fe40000004100 */
[-C--:B------:R-:W-:Y:S01]  /*1b60*/  FFMA R11, R78, R40.reuse, R11 ;  /* 0x000000284e0b7223 */ /* 0x080fe2000000000b */
[----:B------:R-:W-:Y:S01]  /*1b70*/  FMUL R75, R31, R40 ;  /* 0x000000281f4b7220 */ /* 0x000fe20000400000 */
[----:B------:R-:W-:-:S02]  /*1b80*/  HADD2.F32 R45, -RZ, R46.H0_H0 ;  /* 0x2000002eff2d7230 */ /* 0x000fc40000004100 */
[----:B------:R-:W-:Y:S01]  /*1b90*/  FFMA R8, R69, R41, R8 ;  /* 0x0000002945087223 */ /* 0x000fe20000000008 */
[----:B------:R-:W-:Y:S01]  /*1ba0*/  FADD R40, R81, R76 ;  /* 0x0000004c51287221 */ /* 0x000fe20000000000 */
[C---:B------:R-:W-:Y:S01]  /*1bb0*/  FFMA R41, R85.reuse, R76, R80 ;  /* 0x0000004c55297223 */ /* 0x040fe20000000050 */
        /* <DEDUP_REMOVED lines=8> */
[----:B------:R-:W-:Y:S01]  /*1c40*/  FMUL R77, R77, R66 ;  /* 0x000000424d4d7220 */ /* 0x000fe20000400000 */
[----:B------:R-:W-:Y:S01]  /*1c50*/  FMUL R72, R29, R46 ;  /* 0x0000002e1d487220 */ /* 0x000fe20000400000 */
[----:B------:R-:W-:Y:S01]  /*1c60*/  FADD R43, R43, R74 ;  /* 0x0000004a2b2b7221 */ /* 0x000fe20000000000 */
[----:B------:R-:W-:Y:S01]  /*1c70*/  FFMA R40, R79, R74, R40 ;  /* 0x0000004a4f287223 */ /* 0x000fe20000000028 */
[----:B------:R-:W-:Y:S02]  /*1c80*/  HADD2.F32 R68, -RZ, R47.H1_H1 ;  /* 0x3000002fff447230 */ /* 0x000fe40000004100 */
[-C--:B------:R-:W-:Y:S01]  /*1c90*/  FMUL R73, R73, R66.reuse ;  /* 0x0000004249497220 */ /* 0x080fe20000400000 */
        /* <DEDUP_REMOVED lines=21> */
[----:B------:R-:W-:-:S07]  /*1df0*/  FFMA R80, R71, R68, R80 ;  /* 0x0000004447507223 */ /* 0x000fce0000000050 */
.L_x_4238:
[----:B------:R-:W-:Y:S05]  /*1e00*/  BSYNC.RECONVERGENT B0 ;  /* 0x0000000000007941 */ /* 0x000fea0003800200 */
.L_x_4237:
        /* <DEDUP_REMOVED lines=14> */
.L_x_4251:
        /* <DEDUP_REMOVED lines=11> */
[----:B------:R-:W-:Y:S01]  /*1fa0*/  LOP3.LUT R56, R22, 0x1, RZ, 0xc0, !PT ;  /* 0x0000000116387812 */ /* 0x000fe200078ec0ff */
[----:B--2---:R-:W-:-:S03]  /*1fb0*/  FADD R58, R57, R58 ;  /* 0x0000003a393a7221 */ /* 0x004fc60000000000 */
[----:B------:R-:W0:Y:S01]  /*1fc0*/  SHFL.DOWN PT, R82, R59, 0x4, 0x1f ;  /* 0x08801f003b527f89 */ /* 0x000e2200000e0000 */
[----:B-1----:R-:W-:Y:S02]  /*1fd0*/  IMAD R57, R103, UR7, RZ ;  /* 0x0000000767397c24 */ /* 0x002fe4000f8e02ff */
[----:B------:R-:W-:Y:S01]  /*1fe0*/  IMAD.MOV R104, RZ, RZ, -R56 ;  /* 0x000000ffff687224 */ /* 0x000fe200078e0a38 */
[----:B------:R-:W1:Y:S02]  /*1ff0*/  SHFL.DOWN PT, R83, R58, 0x4, 0x1f ;  /* 0x08801f003a537f89 */ /* 0x000e6400000e0000 */
[----:B------:R-:W-:-:S04]  /*2000*/  SHF.L.U32 R57, R57, 0x2, RZ ;  /* 0x0000000239397819 */ /* 0x000fc800000006ff */
[----:B------:R-:W-:Y:S01]  /*2010*/  LOP3.LUT R57, R104, R57, RZ, 0xc0, !PT ;  /* 0x0000003968397212 */ /* 0x000fe200078ec0ff */
[----:B0-----:R-:W-:Y:S01]  /*2020*/  FADD R82, R59, R82 ;  /* 0x000000523b527221 */ /* 0x001fe20000000000 */
[----:B-1----:R-:W-:-:S04]  /*2030*/  FADD R83, R58, R83 ;  /* 0x000000533a537221 */ /* 0x002fc80000000000 */
[----:B------:R-:W0:Y:S04]  /*2040*/  SHFL.DOWN PT, R81, R82, 0x2, 0x1f ;  /* 0x08401f0052517f89 */ /* 0x000e2800000e0000 */
[----:B------:R-:W1:Y:S01]  /*2050*/  SHFL.DOWN PT, R80, R83, 0x2, 0x1f ;  /* 0x08401f0053507f89 */ /* 0x000e6200000e0000 */
[----:B0-----:R-:W-:Y:S01]  /*2060*/  FADD R81, R82, R81 ;  /* 0x0000005152517221 */ /* 0x001fe20000000000 */
[----:B------:R-:W-:Y:S01]  /*2070*/  LEA R82, R64, R105, 0x2 ;  /* 0x0000006940527211 */ /* 0x000fe200078e10ff */
[----:B-1----:R-:W-:-:S03]  /*2080*/  FADD R80, R83, R80 ;  /* 0x0000005053507221 */ /* 0x002fc60000000000 */
[----:B------:R-:W0:Y:S01]  /*2090*/  SHFL.DOWN PT, R58, R81, 0x1, 0x1f ;  /* 0x08201f00513a7f89 */ /* 0x000e2200000e0000 */
[----:B------:R-:W-:-:S03]  /*20a0*/  IMAD R82, R82, R103, RZ ;  /* 0x0000006752527224 */ /* 0x000fc600078e02ff */
[----:B------:R-:W1:Y:S02]  /*20b0*/  SHFL.DOWN PT, R59, R80, 0x1, 0x1f ;  /* 0x08201f00503b7f89 */ /* 0x000e6400000e0000 */
[----:B------:R-:W-:-:S05]  /*20c0*/  IADD3 R57, P2, PT, R82, R57, RZ ;  /* 0x0000003952397210 */ /* 0x000fca0007f5e0ff */
[----:B------:R-:W-:Y:S01]  /*20d0*/  IMAD.X R82, RZ, RZ, RZ, P2 ;  /* 0x000000ffff527224 */ /* 0x000fe200010e06ff */
        /* <DEDUP_REMOVED lines=25> */
.L_x_4254:
[----:B------:R-:W2:Y:S04]  /*2270*/  LDG.E.STRONG.GPU R81, desc[UR4][R58.64] ;  /* 0x000000043a517981 */ /* 0x000ea8000c1ef900 */
[----:B--2---:R-:W-:Y:S01]  /*2280*/  CCTL.IVALL ;  /* 0x00000000ff00798f */ /* 0x004fe20002000000 */
[----:B------:R-:W-:Y:S05]  /*2290*/  YIELD ;  /* 0x0000000000007946 */ /* 0x000fea0003800000 */
[----:B------:R-:W-:-:S13]  /*22a0*/  ISETP.NE.AND P1, PT, R81, R80, PT ;  /* 0x000000505100720c */ /* 0x000fda0003f25270 */
[----:B------:R-:W-:Y:S05]  /*22b0*/  @P1 BRA `(.L_x_4254) ;  /* 0xfffffffc00ec1947 */ /* 0x000fea000383ffff */
.L_x_4253:
[----:B------:R-:W-:Y:S01]  /*22c0*/  ISETP.GE.AND P1, PT, R3, R103, PT ;  /* 0x000000670300720c */ /* 0x000fe20003f26270 */
[----:B------:R-:W-:Y:S05]  /*22d0*/  WARPSYNC.ALL ;  /* 0x0000000000007948 */ /* 0x000fea0003800000 */
[----:B------:R-:W-:Y:S01]  /*22e0*/  BAR.SYNC.DEFER_BLOCKING 0x0 ;  /* 0x0000000000007b1d */ /* 0x000fe20000010000 */
[----:B------:R-:W-:-:S05]  /*22f0*/  IMAD.MOV.U32 R82, RZ, RZ, RZ ;  /* 0x000000ffff527224 */ /* 0x000fca00078e00ff */
[----:B------:R-:W-:Y:S04]  /*2300*/  BSSY.RECONVERGENT B0, `(.L_x_4255) ;  /* 0x000006e000007945 */ /* 0x000fe80003800200 */
[----:B------:R-:W-:Y:S05]  /*2310*/  @P1 BRA `(.L_x_4256) ;  /* 0x0000000400b01947 */ /* 0x000fea0003800000 */
[-C--:B0-----:R-:W-:Y:S01]  /*2320*/  LOP3.LUT R58, RZ, R3.reuse, RZ, 0x33, !PT ;  /* 0x00000003ff3a7212 */ /* 0x081fe200078e33ff */
[----:B------:R-:W-:Y:S01]  /*2330*/  BSSY.RECONVERGENT B1, `(.L_x_4257) ;  /* 0x0000032000017945 */ /* 0x000fe20003800200 */
[----:B------:R-:W-:Y:S01]  /*2340*/  IMAD.MOV.U32 R82, RZ, RZ, RZ ;  /* 0x000000ffff527224 */ /* 0x000fe200078e00ff */
[----:B------:R-:W-:Y:S02]  /*2350*/  MOV R81, R3 ;  /* 0x0000000300517202 */ /* 0x000fe40000000f00 */
[----:B------:R-:W-:-:S04]  /*2360*/  IADD3 R58, PT, PT, R58, R103, RZ ;  /* 0x000000673a3a7210 */ /* 0x000fc80007ffe0ff */
        /* <DEDUP_REMOVED lines=9> */
.L_x_4259:
        /* <DEDUP_REMOVED lines=37> */
.L_x_4258:
[----:B------:R-:W-:Y:S05]  /*2650*/  BSYNC.RECONVERGENT B1 ;  /* 0x0000000000017941 */ /* 0x000fea0003800200 */
.L_x_4257:
        /* <DEDUP_REMOVED lines=25> */
.L_x_4261:
[----:B------:R-:W-:Y:S05]  /*27f0*/  BSYNC.RECONVERGENT B1 ;  /* 0x0000000000017941 */ /* 0x000fea0003800200 */
.L_x_4260:
        /* <DEDUP_REMOVED lines=17> */
.L_x_4263:
[----:B------:R-:W-:Y:S05]  /*2910*/  BSYNC.RECONVERGENT B1 ;  /* 0x0000000000017941 */ /* 0x000fea0003800200 */
.L_x_4262:
        /* <DEDUP_REMOVED lines=12> */
.L_x_4256:
[----:B------:R-:W-:Y:S05]  /*29e0*/  BSYNC.RECONVERGENT B0 ;  /* 0x0000000000007941 */ /* 0x000fea0003800200 */
.L_x_4255:
[----:B------:R-:W1:Y:S01]  /*29f0*/  SHFL.BFLY PT, R57, R82, 0x1, 0x1f ;  /* 0x0c201f0052397f89 */ /* 0x000e6200000e0000 */
[----:B------:R-:W-:-:S04]  /*2a00*/  IADD3 R22, PT, PT, R22, 0x1, RZ ;  /* 0x0000000116167810 */ /* 0x000fc80007ffe0ff */
        /* <DEDUP_REMOVED lines=10> */
.L_x_4252:
        /* <DEDUP_REMOVED lines=15> */
[----:B------:R-:W-:Y:S01]  /*2ba0*/  F2FP.F16.F32.PACK_AB R108, RZ, R83 ;  /* 0x00000053ff6c723e */ /* 0x000fe200000000ff */
[----:B------:R-:W-:Y:S01]  /*2bb0*/  IMAD R83, R67, UR6, R2 ;  /* 0x0000000643537c24 */ /* 0x000fe2000f8e0202 */
[----:B------:R-:W-:Y:S01]  /*2bc0*/  F2FP.F16.F32.PACK_AB R106, RZ, R59 ;  /* 0x0000003bff6a723e */ /* 0x000fe200000000ff */
[-C--:B------:R-:W-:Y:S01]  /*2bd0*/  FFMA R59, R96, -R104.reuse, R93 ;  /* 0x80000068603b7223 */ /* 0x080fe2000000005d */
[----:B------:R-:W-:Y:S01]  /*2be0*/  F2FP.F16.F32.PACK_AB R56, RZ, R57 ;  /* 0x00000039ff38723e */ /* 0x000fe200000000ff */
[----:B------:R-:W-:Y:S01]  /*2bf0*/  FFMA R57, R99, -R104, R94 ;  /* 0x8000006863397223 */ /* 0x000fe2000000005e */
[-C--:B------:R-:W-:Y:S01]  /*2c00*/  FMUL R105, R105, R66.reuse ;  /* 0x0000004269697220 */ /* 0x080fe20000400000 */
[-C--:B------:R-:W-:Y:S01]  /*2c10*/  FMUL R59, R59, R66.reuse ;  /* 0x000000423b3b7220 */ /* 0x080fe20000400000 */
[-C--:B------:R-:W-:Y:S01]  /*2c20*/  FMUL R107, R107, R66.reuse ;  /* 0x000000426b6b7220 */ /* 0x080fe20000400000 */
[----:B------:R-:W-:Y:S01]  /*2c30*/  FMUL R57, R57, R66 ;  /* 0x0000004239397220 */ /* 0x000fe20000400000 */
[----:B0-----:R-:W-:-:S04]  /*2c40*/  IMAD.WIDE R82, R83, 0x2, R80 ;  /* 0x0000000253527825 */ /* 0x001fc800078e0250 */
[----:B------:R-:W-:Y:S01]  /*2c50*/  FMUL R109, R109, R66 ;  /* 0x000000426d6d7220 */ /* 0x000fe20000400000 */
[----:B------:R-:W-:Y:S02]  /*2c60*/  F2FP.F16.F32.PACK_AB R58, RZ, R59 ;  /* 0x0000003bff3a723e */ /* 0x000fe400000000ff */
[----:B------:R-:W-:Y:S02]  /*2c70*/  F2FP.F16.F32.PACK_AB R57, RZ, R57 ;  /* 0x00000039ff39723e */ /* 0x000fe400000000ff */
        /* <DEDUP_REMOVED lines=23> */
.L_x_4267:
[----:B------:R-:W-:Y:S02]  /*2df0*/  PRMT R59, R59, 0x5410, R109 ;  /* 0x000054103b3b7816 */ /* 0x000fe4000000006d */
[----:B------:R-:W-:Y:S02]  /*2e00*/  PRMT R58, R58, 0x5410, R105 ;  /* 0x000054103a3a7816 */ /* 0x000fe40000000069 */
[----:B------:R-:W-:Y:S02]  /*2e10*/  PRMT R57, R108, 0x5410, R57 ;  /* 0x000054106c397816 */ /* 0x000fe40000000039 */
[----:B------:R-:W-:-:S05]  /*2e20*/  PRMT R56, R56, 0x5410, R106 ;  /* 0x0000541038387816 */ /* 0x000fca000000006a */
[----:B------:R0:W-:Y:S02]  /*2e30*/  STG.E.128 desc[UR4][R82.64], R56 ;  /* 0x0000003852007986 */ /* 0x0001e4000c101d04 */
.L_x_4268:
[----:B------:R-:W-:Y:S05]  /*2e40*/  BSYNC.RECONVERGENT B1 ;  /* 0x0000000000017941 */ /* 0x000fea0003800200 */
.L_x_4266:
        /* <DEDUP_REMOVED lines=52> */
.L_x_4265:
[----:B------:R-:W-:Y:S05]  /*3190*/  BSYNC.RECONVERGENT B0 ;  /* 0x0000000000007941 */ /* 0x000fea0003800200 */
.L_x_4264:
[----:B0-23--:R-:W0:Y:S02]  /*31a0*/  LDC R57, c[0x0][0x380] ;  /* 0x0000e000ff397b82 */ /* 0x00de240000000800 */
[----:B0-----:R-:W-:-:S05]  /*31b0*/  IMAD R0, R57, 0x4, R0 ;  /* 0x0000000439007824 */ /* 0x001fca00078e0200 */
[----:B------:R-:W-:-:S13]  /*31c0*/  ISETP.GE.AND P0, PT, R0, UR10, PT ;  /* 0x0000000a00007c0c */ /* 0x000fda000bf06270 */
[----:B------:R-:W-:Y:S05]  /*31d0*/  @!P0 BRA `(.L_x_4269) ;  /* 0xffffffd800808947 */ /* 0x000fea000383ffff */
[----:B------:R2:W-:Y:S04]  /*31e0*/  STL.128 [R1], R16 ;  /* 0x0000001001007387 */ /* 0x0005e80000100c00 */
[----:B------:R2:W-:Y:S04]  /*31f0*/  STL.128 [R1+0x10], R12 ;  /* 0x0000100c01007387 */ /* 0x0005e80000100c00 */
[----:B------:R2:W-:Y:S04]  /*3200*/  STL.128 [R1+0x20], R8 ;  /* 0x0000200801007387 */ /* 0x0005e80000100c00 */
[----:B------:R2:W-:Y:S02]  /*3210*/  STL.128 [R1+0x30], R4 ;  /* 0x0000300401007387 */ /* 0x0005e40000100c00 */
.L_x_4234:
        /* <DEDUP_REMOVED lines=15> */
[----:B------:R-:W-:Y:S02]  /*3310*/  LEA R2, R103, R2, 0x8 ;  /* 0x0000000267027211 */ /* 0x000fe400078e40ff */
        /* <DEDUP_REMOVED lines=8> */
.L_x_4271:
[----:B------:R-:W-:Y:S05]  /*33a0*/  BSYNC.RECONVERGENT B0 ;  /* 0x0000000000007941 */ /* 0x000fea0003800200 */
.L_x_4270:
[----:B------:R-:W-:Y:S06]  /*33b0*/  BAR.SYNC.DEFER_BLOCKING 0x0 ;  /* 0x0000000000007b1d */ /* 0x000fec0000010000 */
[----:B------:R-:W-:Y:S05]  /*33c0*/  @P1 EXIT ;  /* 0x000000000000194d */ /* 0x000fea0003800000 */
[----:B------:R-:W-:Y:S02]  /*33d0*/  ISETP.GE.U32.AND P1, PT, R65, 0x20, PT ;  /* 0x000000204100780c */ /* 0x000fe40003f26070 */
[----:B------:R-:W-:-:S05]  /*33e0*/  LEA R4, R23, R21, 0x5 ;  /* 0x0000001517047211 */ /* 0x000fca00078e28ff */
[----:B------:R-:W2:Y:S06]  /*33f0*/  LDL.64 R6, [R4] ;  /* 0x0000000004067983 */ /* 0x000eac0000100a00 */
        /* <DEDUP_REMOVED lines=79> */
.L_x_4272:
[----:B------:R-:W-:Y:S04]  /*38f0*/  STG.E.128 desc[UR4][R2.64], R12 ;  /* 0x0000000c02007986 */ /* 0x000fe8000c101d04 */
[----:B------:R-:W-:Y:S01]  /*3900*/  STG.E.128 desc[UR4][R2.64+0x10], R40 ;  /* 0x0000102802007986 */ /* 0x000fe2000c101d04 */
[----:B------:R-:W-:Y:S05]  /*3910*/  EXIT ;  /* 0x000000000000794d */ /* 0x000fea0003800000 */
        .weak           $__internal_43_$__cuda_sm20_rcp_rn_f32_slowpath
        .type           $__internal_43_$__cuda_sm20_rcp_rn_f32_slowpath,@function
        .size           $__internal_43_$__cuda_sm20_rcp_rn_f32_slowpath,(.L_x_5096 - $__internal_43_$__cuda_sm20_rcp_rn_f32_slowpath)
$__internal_43_$__cuda_sm20_rcp_rn_f32_slowpath:
        /* <DEDUP_REMOVED lines=15> */
.L_x_4273:
        /* <DEDUP_REMOVED lines=33> */
.L_x_4275:
[----:B------:R2:W3:Y:S02]  /*3c20*/  MUFU.RCP R5, R4 ;  /* 0x0000000400057308 */ /* 0x0004e40000001000 */
.L_x_4274:
[----:B-1-3--:R-:W-:Y:S02]  /*3c30*/  IMAD.MOV.U32 R24, RZ, RZ, R5 ;  /* 0x000000ffff187224 */ /* 0x00afe400078e0005 */
[----:B------:R-:W-:Y:S01]  /*3c40*/  HFMA2 R5, -RZ, RZ, 0, 0 ;  /* 0x00000000ff057431 */ /* 0x000fe200000001ff */
[----:B0-2---:R-:W-:-:S04]  /*3c50*/  MOV R4, R11 ;  /* 0x0000000b00047202 */ /* 0x005fc80000000f00 */
[----:B------:R-:W-:Y:S05]  /*3c60*/  RET.REL.NODEC R4 `(_ZN18transformer_engine13normalization26rmsnorm_bwd_general_kernelINS0_13Kernel_traitsI6__halfS3_S3_fjLj512ELj1ELj4ELj1ELj16ENS0_18Kernel_traits_baseILj512ES3_S3_S3_fjLj128EEEEELb0EEEvNS0_20BackwardKernelParamsE) ;  /* 0xffffffc004e47950 */ /* 0x000fea0003c3ffff */
.L_x_4276:
        /* <DEDUP_REMOVED lines=9> */
.L_x_5096:


//--------------------- .text._ZN18transformer_engine13normalization26rmsnorm_bwd_general_kernelINS0_13Kernel_traitsIffffjLj512ELj1ELj4ELj1ELj16ENS0_18Kernel_traits_baseILj512EffffjLj128EEEEELb0EEEvNS0_20BackwardKernelParamsE --------------------------
	.section	.text._ZN18transformer_engine13normalization26rmsnorm_bwd_general_kernelINS0_13Kernel_traitsIffffjLj512ELj1ELj4ELj1ELj16ENS0_18Kernel_traits_baseILj512EffffjLj128EEEEELb0EEEvNS0_20BackwardKernelParamsE,"ax",@progbits
	.align	128
        .global         _ZN18transformer_engine13normalization26rmsnorm_bwd_general_kernelINS0_13Kernel_traitsIffffjLj512ELj1ELj4ELj1ELj16ENS0_18Kernel_traits_baseILj512EffffjLj128EEEEELb0EEEvNS0_20BackwardKernelParamsE
        .type           _ZN18transformer_engine13normalization26rmsnorm_bwd_general_kernelINS0_13Kernel_traitsIffffjLj512ELj1ELj4ELj1ELj16ENS0_18Kernel_traits_baseILj512EffffjLj128EEEEELb0EEEvNS0_20BackwardKernelParamsE,@function
        .size           _ZN18transformer_engine13normalization26rmsnorm_bwd_general_kernelINS0_13Kernel_traitsIffffjLj512ELj1ELj4ELj1ELj16ENS0_18Kernel_traits_baseILj512EffffjLj128EEEEELb0EEEvNS0_20BackwardKernelParamsE,(.L_x_5097 - _ZN18transformer_engine13normalization26rmsnorm_bwd_general_kernelINS0_13Kernel_traitsIffffjLj512ELj1ELj4ELj1ELj16ENS0_18Kernel_traits_baseILj512EffffjLj128EEEEELb0EEEvNS0_20BackwardKernelParamsE)
        .other          _ZN18transformer_engine13normalization26rmsnorm_bwd_general_kernelINS0_13Kernel_traitsIffffjLj512ELj1ELj4ELj1ELj16ENS0_18Kernel_traits_baseILj512EffffjLj128EEEEELb0EEEvNS0_20BackwardKernelParamsE,@"STO_CUDA_ENTRY STV_DEFAULT"
_ZN18transformer_engine13normalization26rmsnorm_bwd_general_kernelINS0_13Kernel_traitsIffffjLj512ELj1ELj4ELj1ELj16ENS0_18Kernel_traits_baseILj512EffffjLj128EEEEELb0EEEvNS0_20BackwardKernelParamsE:
.text._ZN18transformer_engine13normalization26rmsnorm_bwd_general_kernelINS0_13Kernel_traitsIffffjLj512ELj1ELj4ELj1ELj16ENS0_18Kernel_traits_baseILj512EffffjLj128EEEEELb0EEEvNS0_20BackwardKernelParamsE:
        /* <DEDUP_REMOVED lines=14> */
[----:B0-----:R-:W-:Y:S01]  /*00e0*/  MOV R107, UR4 ;  /* 0x00000004006b7c02 */ /* 0x001fe20008000f00 */
[----:B------:R-:W0:Y:S03]  /*00f0*/  LDCU.64 UR4, c[0x0][0x358] ;  /* 0x00006b00ff0477ac */ /* 0x000e260008000a00 */
[----:B------:R-:W4:Y:S01]  /*0100*/  I2F.U32.RP R0, R107 ;  /* 0x0000006b00007306 */ /* 0x000f220000209000 */
[----:B------:R-:W-:Y:S02]  /*0110*/  ISETP.NE.U32.AND P2, PT, R107, RZ, PT ;  /* 0x000000ff6b00720c */ /* 0x000fe40003f45070 */
[----:B--2---:R-:W-:Y:S02]  /*0120*/  LOP3.LUT R65, R67, 0x1f, RZ, 0xc0, !PT ;  /* 0x0000001f43417812 */ /* 0x004fe400078ec0ff */
[----:B------:R-:W-:-:S03]  /*0130*/  SHF.R.U32.HI R63, RZ, 0x5, R67 ;  /* 0x00000005ff3f7819 */ /* 0x000fc60000011643 */
[----:B----4-:R-:W2:Y:S02]  /*0140*/  MUFU.RCP R0, R0 ;  /* 0x0000000000007308 */ /* 0x010ea40000001000 */
[----:B--2---:R-:W-:-:S06]  /*0150*/  VIADD R2, R0, 0xffffffe ;  /* 0x0ffffffe00027836 */ /* 0x004fcc0000000000 */
[----:B------:R2:W4:Y:S02]  /*0160*/  F2I.FTZ.U32.TRUNC.NTZ R3, R2 ;  /* 0x0000000200037305 */ /* 0x000524000021f000 */
[----:B--2---:R-:W-:Y:S02]  /*0170*/  IMAD.MOV.U32 R2, RZ, RZ, RZ ;  /* 0x000000ffff027224 */ /* 0x004fe400078e00ff */
[----:B----4-:R-:W-:-:S05]  /*0180*/  IMAD R4, R3, R107, RZ ;  /* 0x0000006b03047224 */ /* 0x010fca00078e02ff */
[----:B------:R-:W-:-:S05]  /*0190*/  IADD3 R5, PT, PT, -R4, RZ, RZ ;  /* 0x000000ff04057210 */ /* 0x000fca0007ffe1ff */
[----:B------:R-:W-:-:S06]  /*01a0*/  IMAD.HI.U32 R3, R3, R5, R2 ;  /* 0x0000000503037227 */ /* 0x000fcc00078e0002 */
[----:B-1----:R-:W-:-:S05]  /*01b0*/  IMAD.HI.U32 R68, R3, UR6, RZ ;  /* 0x0000000603447c27 */ /* 0x002fca000f8e00ff */
[----:B------:R-:W-:-:S05]  /*01c0*/  IADD3 R4, PT, PT, -R68, RZ, RZ ;  /* 0x000000ff44047210 */ /* 0x000fca0007ffe1ff */
[----:B------:R-:W-:-:S05]  /*01d0*/  IMAD R4, R107, R4, UR6 ;  /* 0x000000066b047e24 */ /* 0x000fca000f8e0204 */
[----:B------:R-:W-:-:S13]  /*01e0*/  ISETP.GE.U32.AND P0, PT, R4, R107, PT ;  /* 0x0000006b0400720c */ /* 0x000fda0003f06070 */
[----:B------:R-:W-:Y:S01]  /*01f0*/  @P0 IMAD.IADD R4, R4, 0x1, -R107 ;  /* 0x0000000104040824 */ /* 0x000fe200078e0a6b */
[----:B------:R-:W-:-:S04]  /*0200*/  @P0 IADD3 R68, PT, PT, R68, 0x1, RZ ;  /* 0x0000000144440810 */ /* 0x000fc80007ffe0ff */
[----:B------:R-:W-:-:S13]  /*0210*/  ISETP.GE.U32.AND P1, PT, R4, R107, PT ;  /* 0x0000006b0400720c */ /* 0x000fda0003f26070 */
[----:B------:R-:W-:Y:S01]  /*0220*/  @P1 VIADD R68, R68, 0x1 ;  /* 0x0000000144441836 */ /* 0x000fe20000000000 */
[----:B------:R-:W-:-:S04]  /*0230*/  @!P2 LOP3.LUT R68, RZ, R107, RZ, 0x33, !PT ;  /* 0x0000006bff44a212 */ /* 0x000fc800078e33ff */
[C---:B------:R-:W-:Y:S01]  /*0240*/  IADD3 R66, PT, PT, -R68.reuse, RZ, RZ ;  /* 0x000000ff44427210 */ /* 0x040fe20007ffe1ff */
[----:B------:R-:W-:-:S04]  /*0250*/  IMAD.SHL.U32 R62, R68, 0x4, RZ ;  /* 0x00000004443e7824 */ /* 0x000fc800078e00ff */
        /* <DEDUP_REMOVED lines=14> */
.L_x_4280:
        /* <DEDUP_REMOVED lines=10> */
.L_x_4281:
[----:B------:R-:W-:Y:S05]  /*03e0*/  BSYNC.RECONVERGENT B1 ;  /* 0x0000000000017941 */ /* 0x000fea0003800200 */
.L_x_4279:
        /* <DEDUP_REMOVED lines=11> */
.L_x_4283:
        /* <DEDUP_REMOVED lines=10> */
.L_x_4284:
[----:B------:R-:W-:Y:S05]  /*0540*/  BSYNC.RECONVERGENT B1 ;  /* 0x0000000000017941 */ /* 0x000fea0003800200 */
.L_x_4282:
        /* <DEDUP_REMOVED lines=11> */
.L_x_4286:
        /* <DEDUP_REMOVED lines=10> */
.L_x_4287:
[----:B------:R-:W-:Y:S05]  /*06a0*/  BSYNC.RECONVERGENT B1 ;  /* 0x0000000000017941 */ /* 0x000fea0003800200 */
.L_x_4285:
        /* <DEDUP_REMOVED lines=10> */
.L_x_4288:
        /* <DEDUP_REMOVED lines=10> */
.L_x_4278:
[----:B------:R-:W-:Y:S05]  /*07f0*/  BSYNC.RECONVERGENT B0 ;  /* 0x0000000000007941 */ /* 0x000fea0003800200 */
.L_x_4277:
        /* <DEDUP_REMOVED lines=13> */
[C---:B------:R-:W-:Y:S02]  /*08d0*/  LEA R22, R107.reuse, R64, 0x7 ;  /* 0x000000406b167211 */ /* 0x040fe400078e38ff */
[----:B------:R-:W-:Y:S01]  /*08e0*/  IADD3 R23, PT, PT, -R64, UR7, RZ ;  /* 0x0000000740177c10 */ /* 0x000fe2000fffe1ff */
[----:B0123--:R-:W-:Y:S02]  /*08f0*/  VIADD R2, R0, 0x1800000 ;  /* 0x0180000000027836 */ /* 0x00ffe40000000000 */
[----:B------:R-:W-:Y:S01]  /*0900*/  IMAD R49, R107, 0x80, R22 ;  /* 0x000000806b317824 */ /* 0x000fe200078e0216 */
[----:B------:R-:W-:Y:S02]  /*0910*/  IADD3 R22, PT, PT, -R22, UR7, RZ ;  /* 0x0000000716167c10 */ /* 0x000fe4000fffe1ff */
[----:B------:R-:W-:-:S02]  /*0920*/  LOP3.LUT R2, R2, 0x7f800000, RZ, 0xc0, !PT ;  /* 0x7f80000002027812 */ /* 0x000fc400078ec0ff */
[----:B------:R-:W-:Y:S02]  /*0930*/  LEA R24, R107, R49, 0x7 ;  /* 0x000000316b187211 */ /* 0x000fe400078e38ff */
[----:B------:R-:W-:Y:S02]  /*0940*/  IADD3 R21, PT, PT, -R49, UR7, RZ ;  /* 0x0000000731157c10 */ /* 0x000fe4000fffe1ff */
[----:B------:R-:W-:Y:S02]  /*0950*/  IADD3 R20, PT, PT, -R24, UR7, RZ ;  /* 0x0000000718147c10 */ /* 0x000fe4000fffe1ff */
[----:B----4-:R-:W-:-:S04]  /*0960*/  ISETP.NE.AND P0, PT, RZ, UR6, PT ;  /* 0x00000006ff007c0c */ /* 0x010fc8000bf05270 */
        /* <DEDUP_REMOVED lines=20> */
[----:B------:R-:W-:Y:S05]  /*0ab0*/  CALL.REL.NOINC `($__internal_44_$__cuda_sm20_rcp_rn_f32_slowpath) ;  /* 0x00000030004c7944 */ /* 0x000fea0003c00000 */
[----:B------:R-:W-:Y:S05]  /*0ac0*/  BRA `(.L_x_4291) ;  /* 0x0000000000107947 */ /* 0x000fea0003800000 */
.L_x_4290:
[----:B------:R-:W0:Y:S02]  /*0ad0*/  MUFU.RCP R19, R0 ;  /* 0x0000000000137308 */ /* 0x000e240000001000 */
[----:B0-----:R-:W-:-:S04]  /*0ae0*/  FFMA R2, R0, R19, -1 ;  /* 0xbf80000000027423 */ /* 0x001fc80000000013 */
[----:B------:R-:W-:-:S04]  /*0af0*/  FADD.FTZ R2, -R2, -RZ ;  /* 0x800000ff02027221 */ /* 0x000fc80000010100 */
[----:B------:R-:W-:-:S07]  /*0b00*/  FFMA R19, R19, R2, R19 ;  /* 0x0000000213137223 */ /* 0x000fce0000000013 */
.L_x_4291:
        /* <DEDUP_REMOVED lines=8> */
[----:B------:R-:W-:Y:S01]  /*0b90*/  CS2R R4, SRZ ;  /* 0x0000000000047805 */ /* 0x000fe2000001ff00 */
[----:B------:R-:W-:Y:S01]  /*0ba0*/  IMAD.MOV.U32 R0, RZ, RZ, RZ ;  /* 0x000000ffff007224 */ /* 0x000fe200078e00ff */
[----:B------:R-:W-:-:S07]  /*0bb0*/  MOV R39, RZ ;  /* 0x000000ff00277202 */ /* 0x000fce0000000f00 */
.L_x_4342:
        /* <DEDUP_REMOVED lines=32> */
.L_x_4295:
[----:B------:R0:W5:Y:S02]  /*0dc0*/  LDG.E.128 R40, desc[UR4][R44.64] ;  /* 0x000000042c287981 */ /* 0x000164000c1e1d00 */
.L_x_4296:
[----:B------:R-:W-:Y:S05]  /*0dd0*/  BSYNC.RECONVERGENT B1 ;  /* 0x0000000000017941 */ /* 0x000fea0003800200 */
.L_x_4294:
        /* <DEDUP_REMOVED lines=18> */
.L_x_4298:
[----:B01----:R1:W5:Y:S02]  /*0f00*/  LDG.E.128 R44, desc[UR4][R84.64] ;  /* 0x00000004542c7981 */ /* 0x003364000c1e1d00 */
.L_x_4299:
[----:B------:R-:W-:Y:S05]  /*0f10*/  BSYNC.RECONVERGENT B1 ;  /* 0x0000000000017941 */ /* 0x000fea0003800200 */
.L_x_4297:
[----:B------:R-:W2:Y:S01]  /*0f20*/  LDC R105, c[0x0][0x384] ;  /* 0x0000e100ff697b82 */ /* 0x000ea20000000800 */
[-C--:B-----5:R-:W-:Y:S01]  /*0f30*/  FMUL R82, R42, R69.reuse ;  /* 0x000000452a527220 */ /* 0x0a0fe20000400000 */
[----:B------:R-:W-:Y:S01]  /*0f40*/  FMUL R101, R59, R46 ;  /* 0x0000002e3b657220 */ /* 0x000fe20000400000 */
[-C--:B------:R-:W-:Y:S01]  /*0f50*/  FMUL R3, R40, R69.reuse ;  /* 0x0000004528037220 */ /* 0x080fe20000400000 */
[----:B01----:R-:W-:Y:S01]  /*0f60*/  FMUL R84, R61, R44 ;  /* 0x0000002c3d547220 */ /* 0x003fe20000400000 */
[----:B------:R-:W-:Y:S01]  /*0f70*/  FFMA R5, R82, R46, R5 ;  /* 0x0000002e52057223 */ /* 0x000fe20000000005 */
[----:B------:R-:W-:Y:S01]  /*0f80*/  FMUL R71, R41, R69 ;  /* 0x0000004529477220 */ /* 0x000fe20000400000 */
[----:B------:R-:W-:Y:S01]  /*0f90*/  FMUL R92, R60, R45 ;  /* 0x0000002d3c5c7220 */ /* 0x000fe20000400000 */
[----:B------:R-:W-:Y:S01]  /*0fa0*/  FADD R41, RZ, R84 ;  /* 0x00000054ff297221 */ /* 0x000fe20000000000 */
[----:B------:R-:W-:Y:S01]  /*0fb0*/  FFMA R40, R3, R84, RZ ;  /* 0x0000005403287223 */ /* 0x000fe200000000ff */
[----:B------:R-:W-:Y:S01]  /*0fc0*/  FMUL R85, R43, R69 ;  /* 0x000000452b557220 */ /* 0x000fe20000400000 */
[----:B------:R-:W-:Y:S01]  /*0fd0*/  FFMA R2, R3, R44, R2 ;  /* 0x0000002c03027223 */ /* 0x000fe20000000002 */
[----:B------:R-:W-:Y:S01]  /*0fe0*/  FADD R42, R41, R92 ;  /* 0x0000005c292a7221 */ /* 0x000fe20000000000 */
[C---:B------:R-:W-:Y:S01]  /*0ff0*/  FFMA R43, R71.reuse, R92, R40 ;  /* 0x0000005c472b7223 */ /* 0x040fe20000000028 */
        /* <DEDUP_REMOVED lines=10> */
[----:B--2---:R-:W-:Y:S02]  /*10a0*/  IMAD R46, R105, 0x80, R64 ;  /* 0x00000080692e7824 */ /* 0x004fe400078e0240 */
        /* <DEDUP_REMOVED lines=12> */
.L_x_4301:
        /* <DEDUP_REMOVED lines=9> */
.L_x_4302:
[----:B------:R-:W-:Y:S05]  /*1200*/  BSYNC.RECONVERGENT B1 ;  /* 0x0000000000017941 */ /* 0x000fea0003800200 */
.L_x_4300:
[----:B------:R-:W-:Y:S01]  /*1210*/  IMAD.WIDE R98, R99, 0x4, R102 ;  /* 0x0000000463627825 */ /* 0x000fe200078e0266 */
[----:B------:R-:W-:Y:S02]  /*1220*/  BSSY.RECONVERGENT B1, `(.L_x_4303) ;  /* 0x000000f000017945 */ /* 0x000fe40003800200 */
[----:B------:R-:W-:-:S04]  /*1230*/  LOP3.LUT P1, RZ, R98, 0xf, RZ, 0xc0, !PT ;  /* 0x0000000f62ff7812 */ /* 0x000fc8000782c0ff */
[----:B------:R-:W-:-:S13]  /*1240*/  ISETP.LT.U32.OR P1, PT, R22, 0x4, P1 ;  /* 0x000000041600780c */ /* 0x000fda0000f21470 */
[----:B------:R-:W-:Y:S05]  /*1250*/  @P1 BRA `(.L_x_4304) ;  /* 0x0000000000081947 */ /* 0x000fea0003800000 */
[----:B01----:R0:W5:Y:S01]  /*1260*/  LDG.E.128 R44, desc[UR4][R98.64] ;  /* 0x00000004622c7981 */ /* 0x003162000c1e1d00 */
[----:B------:R-:W-:Y:S05]  /*1270*/  BRA `(.L_x_4305) ;  /* 0x0000000000247947 */ /* 0x000fea0003800000 */
.L_x_4304:
        /* <DEDUP_REMOVED lines=9> */
.L_x_4305:
[----:B------:R-:W-:Y:S05]  /*1310*/  BSYNC.RECONVERGENT B1 ;  /* 0x0000000000017941 */ /* 0x000fea0003800200 */
.L_x_4303:
[-C--:B-----5:R-:W-:Y:S01]  /*1320*/  FMUL R70, R28, R69.reuse ;  /* 0x000000451c467220 */ /* 0x0a0fe20000400000 */
[----:B------:R-:W-:Y:S01]  /*1330*/  FMUL R93, R57, R44 ;  /* 0x0000002c395d7220 */ /* 0x000fe20000400000 */
[----:B------:R-:W-:Y:S01]  /*1340*/  ISETP.GE.AND P1, PT, R49, UR7, PT ;  /* 0x0000000731007c0c */ /* 0x000fe2000bf26270 */
[----:B------:R-:W-:Y:S01]  /*1350*/  FMUL R73, R29, R69 ;  /* 0x000000451d497220 */ /* 0x000fe20000400000 */
[----:B------:R-:W-:Y:S01]  /*1360*/  FMUL R90, R56, R45 ;  /* 0x0000002d385a7220 */ /* 0x000fe20000400000 */
[----:B------:R-:W-:Y:S01]  /*1370*/  FADD R29, R104, R93 ;  /* 0x0000005d681d7221 */ /* 0x000fe20000000000 */
[----:B------:R-:W-:Y:S01]  /*1380*/  FFMA R28, R70, R93, R105 ;  /* 0x0000005d461c7223 */ /* 0x000fe20000000069 */
[-C--:B------:R-:W-:Y:S01]  /*1390*/  FMUL R80, R30, R69.reuse ;  /* 0x000000451e507220 */ /* 0x080fe20000400000 */
[----:B------:R-:W-:Y:S01]  /*13a0*/  FMUL R83, R31, R69 ;  /* 0x000000451f537220 */ /* 0x000fe20000400000 */
[----:B01----:R-:W-:Y:S01]  /*13b0*/  FMUL R99, R55, R46 ;  /* 0x0000002e37637220 */ /* 0x003fe20000400000 */
[----:B------:R-:W-:Y:S01]  /*13c0*/  FADD R30, R29, R90 ;  /* 0x0000005a1d1e7221 */ /* 0x000fe20000000000 */
[C---:B------:R-:W-:Y:S01]  /*13d0*/  FFMA R31, R73.reuse, R90, R28 ;  /* 0x0000005a491f7223 */ /* 0x040fe2000000001c */
[----:B------:R-:W-:Y:S01]  /*13e0*/  FFMA R7, R70, R44, R7 ;  /* 0x0000002c46077223 */ /* 0x000fe20000000007 */
        /* <DEDUP_REMOVED lines=22> */
.L_x_4307:
        /* <DEDUP_REMOVED lines=9> */
.L_x_4308:
[----:B------:R-:W-:Y:S05]  /*15e0*/  BSYNC.RECONVERGENT B1 ;  /* 0x0000000000017941 */ /* 0x000fea0003800200 */
.L_x_4306:
[----:B------:R-:W-:Y:S01]  /*15f0*/  IMAD.WIDE R96, R97, 0x4, R102 ;  /* 0x0000000461607825 */ /* 0x000fe200078e0266 */
[----:B------:R-:W-:Y:S02]  /*1600*/  BSSY.RECONVERGENT B1, `(.L_x_4309) ;  /* 0x000000f000017945 */ /* 0x000fe40003800200 */
[----:B------:R-:W-:-:S04]  /*1610*/  LOP3.LUT P1, RZ, R96, 0xf, RZ, 0xc0, !PT ;  /* 0x0000000f60ff7812 */ /* 0x000fc8000782c0ff */
[----:B------:R-:W-:-:S13]  /*1620*/  ISETP.LT.U32.OR P1, PT, R21, 0x4, P1 ;  /* 0x000000041500780c */ /* 0x000fda0000f21470 */
[----:B------:R-:W-:Y:S05]  /*1630*/  @P1 BRA `(.L_x_4310) ;  /* 0x0000000000081947 */ /* 0x000fea0003800000 */
[----:B01----:R1:W5:Y:S01]  /*1640*/  LDG.E.128 R44, desc[UR4][R96.64] ;  /* 0x00000004602c7981 */ /* 0x003362000c1e1d00 */
[----:B------:R-:W-:Y:S05]  /*1650*/  BRA `(.L_x_4311) ;  /* 0x0000000000247947 */ /* 0x000fea0003800000 */
.L_x_4310:
        /* <DEDUP_REMOVED lines=9> */
.L_x_4311:
[----:B------:R-:W-:Y:S05]  /*16f0*/  BSYNC.RECONVERGENT B1 ;  /* 0x0000000000017941 */ /* 0x000fea0003800200 */
.L_x_4309:
        /* <DEDUP_REMOVED lines=35> */
.L_x_4313:
        /* <DEDUP_REMOVED lines=9> */
.L_x_4314:
[----:B------:R-:W-:Y:S05]  /*19c0*/  BSYNC.RECONVERGENT B1 ;  /* 0x0000000000017941 */ /* 0x000fea0003800200 */
.L_x_4312:
[----:B------:R-:W-:Y:S01]  /*19d0*/  IMAD.WIDE R102, R45, 0x4, R102 ;  /* 0x000000042d667825 */ /* 0x000fe200078e0266 */
[----:B------:R-:W-:Y:S02]  /*19e0*/  BSSY.RECONVERGENT B1, `(.L_x_4315) ;  /* 0x000000f000017945 */ /* 0x000fe40003800200 */
[----:B------:R-:W-:-:S04]  /*19f0*/  LOP3.LUT P1, RZ, R102, 0xf, RZ, 0xc0, !PT ;  /* 0x0000000f66ff7812 */ /* 0x000fc8000782c0ff */
[----:B------:R-:W-:-:S13]  /*1a00*/  ISETP.LT.U32.OR P1, PT, R20, 0x4, P1 ;  /* 0x000000041400780c */ /* 0x000fda0000f21470 */
[----:B------:R-:W-:Y:S05]  /*1a10*/  @P1 BRA `(.L_x_4316) ;  /* 0x0000000000081947 */ /* 0x000fea0003800000 */
[----:B------:R2:W5:Y:S01]  /*1a20*/  LDG.E.128 R44, desc[UR4][R102.64] ;  /* 0x00000004662c7981 */ /* 0x000562000c1e1d00 */
[----:B------:R-:W-:Y:S05]  /*1a30*/  BRA `(.L_x_4317) ;  /* 0x0000000000247947 */ /* 0x000fea0003800000 */
.L_x_4316:
        /* <DEDUP_REMOVED lines=9> */
.L_x_4317:
[----:B------:R-:W-:Y:S05]  /*1ad0*/  BSYNC.RECONVERGENT B1 ;  /* 0x0000000000017941 */ /* 0x000fea0003800200 */
.L_x_4315:
[-C--:B-----5:R-:W-:Y:S01]  /*1ae0*/  FMUL R74, R36, R69.reuse ;  /* 0x00000045244a7220 */ /* 0x0a0fe20000400000 */
[----:B------:R-:W-:Y:S01]  /*1af0*/  FMUL R89, R27, R44 ;  /* 0x0000002c1b597220 */ /* 0x000fe20000400000 */
[----:B------:R-:W-:Y:S01]  /*1b00*/  FMUL R77, R37, R69 ;  /* 0x00000045254d7220 */ /* 0x000fe20000400000 */
[----:B------:R-:W-:Y:S01]  /*1b10*/  FMUL R86, R48, R45 ;  /* 0x0000002d30567220 */ /* 0x000fe20000400000 */
[----:B------:R-:W-:Y:S01]  /*1b20*/  FMUL R76, R38, R69 ;  /* 0x00000045264c7220 */ /* 0x000fe20000400000 */
[----:B------:R-:W-:Y:S01]  /*1b30*/  FADD R37, R104, R89 ;  /* 0x0000005968257221 */ /* 0x000fe20000000000 */
[C---:B------:R-:W-:Y:S01]  /*1b40*/  FFMA R36, R74.reuse, R89, R105 ;  /* 0x000000594a247223 */ /* 0x040fe20000000069 */
[----:B------:R-:W-:Y:S01]  /*1b50*/  FMUL R79, R39, R69 ;  /* 0x00000045274f7220 */ /* 0x000fe20000400000 */
[----:B------:R-:W-:Y:S01]  /*1b60*/  FMUL R95, R25, R46 ;  /* 0x0000002e195f7220 */ /* 0x000fe20000400000 */
        /* <DEDUP_REMOVED lines=14> */
[----:B------:R-:W-:-:S07]  /*1c50*/  FFMA R105, R79, R94, R44 ;  /* 0x0000005e4f697223 */ /* 0x000fce000000002c */
.L_x_4293:
[----:B------:R-:W-:Y:S05]  /*1c60*/  BSYNC.RECONVERGENT B0 ;  /* 0x0000000000007941 */ /* 0x000fea0003800200 */
.L_x_4292:
[----:B01----:R-:W0:Y:S02]  /*1c70*/  LDC R107, c[0x0][0x384] ;  /* 0x0000e100ff6b7b82 */ /* 0x003e240000000800 */
        /* <DEDUP_REMOVED lines=10> */
[----:B--23--:R-:W0:Y:S02]  /*1d20*/  SHFL.BFLY PT, R102, R47, 0x10, 0x1f ;  /* 0x0e001f002f667f89 */ /* 0x00ce2400000e0000 */
[----:B0-----:R-:W-:Y:S01]  /*1d30*/  FADD R106, R47, R102 ;  /* 0x000000662f6a7221 */ /* 0x001fe20000000000 */
[----:B------:R-:W-:Y:S06]  /*1d40*/  BRA `(.L_x_4319) ;  /* 0x0000000800ec7947 */ /* 0x000fec0003800000 */
.L_x_4318:
[----:B------:R-:W0:Y:S01]  /*1d50*/  SHFL.DOWN PT, R45, R104, 0x10, 0x1f ;  /* 0x0a001f00682d7f89 */ /* 0x000e2200000e0000 */
[----:B------:R-:W1:Y:S01]  /*1d60*/  LDCU UR6, c[0x0][0x380] ;  /* 0x00007000ff0677ac */ /* 0x000e620008000800 */
[----:B------:R-:W-:Y:S02]  /*1d70*/  LEA R108, R68, R63, 0x2 ;  /* 0x0000003f446c7211 */ /* 0x000fe400078e10ff */
[----:B------:R-:W4:Y:S01]  /*1d80*/  SHFL.DOWN PT, R44, R105, 0x10, 0x1f ;  /* 0x0a001f00692c7f89 */ /* 0x000f2200000e0000 */
[----:B------:R-:W1:Y:S01]  /*1d90*/  LDCU.64 UR8, c[0x0][0x3b0] ;  /* 0x00007600ff0877ac */ /* 0x000e620008000a00 */
[----:B------:R-:W-:Y:S01]  /*1da0*/  ISETP.NE.AND P1, PT, R65, RZ, PT ;  /* 0x000000ff4100720c */ /* 0x000fe20003f25270 */
[----:B0-----:R-:W-:Y:S01]  /*1db0*/  FADD R45, R45, R104 ;  /* 0x000000682d2d7221 */ /* 0x001fe20000000000 */
[----:B----4-:R-:W-:-:S04]  /*1dc0*/  FADD R44, R44, R105 ;  /* 0x000000692c2c7221 */ /* 0x010fc80000000000 */
[----:B------:R-:W0:Y:S04]  /*1dd0*/  SHFL.DOWN PT, R46, R45, 0x8, 0x1f ;  /* 0x09001f002d2e7f89 */ /* 0x000e2800000e0000 */
[----:B------:R-:W4:Y:S01]  /*1de0*/  SHFL.DOWN PT, R47, R44, 0x8, 0x1f ;  /* 0x09001f002c2f7f89 */ /* 0x000f2200000e0000 */
[----:B0-----:R-:W-:Y:S01]  /*1df0*/  FADD R46, R45, R46 ;  /* 0x0000002e2d2e7221 */ /* 0x001fe20000000000 */
[----:B----4-:R-:W-:-:S04]  /*1e00*/  FADD R47, R44, R47 ;  /* 0x0000002f2c2f7221 */ /* 0x010fc80000000000 */
[----:B--23--:R-:W0:Y:S01]  /*1e10*/  SHFL.DOWN PT, R103, R46, 0x4, 0x1f ;  /* 0x08801f002e677f89 */ /* 0x00ce2200000e0000 */
[----:B------:R-:W-:-:S03]  /*1e20*/  LOP3.LUT R44, R0, 0x1, RZ, 0xc0, !PT ;  /* 0x00000001002c7812 */ /* 0x000fc600078ec0ff */
[----:B------:R-:W2:Y:S02]  /*1e30*/  SHFL.DOWN PT, R102, R47, 0x4, 0x1f ;  /* 0x08801f002f667f89 */ /* 0x000ea400000e0000 */
[----:B------:R-:W-:Y:S02]  /*1e40*/  IMAD.MOV R109, RZ, RZ, -R44 ;  /* 0x000000ffff6d7224 */ /* 0x000fe400078e0a2c */
[----:B0-----:R-:W-:Y:S01]  /*1e50*/  FADD R103, R46, R103 ;  /* 0x000000672e677221 */ /* 0x001fe20000000000 */
[----:B-1----:R-:W-:Y:S02]  /*1e60*/  IMAD R46, R107, UR6, RZ ;  /* 0x000000066b2e7c24 */ /* 0x002fe4000f8e02ff */
[----:B--2---:R-:W-:Y:S02]  /*1e70*/  FADD R102, R47, R102 ;  /* 0x000000662f667221 */ /* 0x004fe40000000000 */
[----:B------:R-:W0:Y:S01]  /*1e80*/  SHFL.DOWN PT, R104, R103, 0x2, 0x1f ;  /* 0x08401f0067687f89 */ /* 0x000e2200000e0000 */
[----:B------:R-:W-:Y:S01]  /*1e90*/  SHF.L.U32 R46, R46, 0x2, RZ ;  /* 0x000000022e2e7819 */ /* 0x000fe200000006ff */
[----:B------:R-:W-:-:S02]  /*1ea0*/  IMAD R47, R108, R107, RZ ;  /* 0x0000006b6c2f7224 */ /* 0x000fc400078e02ff */
[----:B------:R-:W1:Y:S01]  /*1eb0*/  SHFL.DOWN PT, R105, R102, 0x2, 0x1f ;  /* 0x08401f0066697f89 */ /* 0x000e6200000e0000 */
[----:B------:R-:W-:-:S04]  /*1ec0*/  LOP3.LUT R46, R109, R46, RZ, 0xc0, !PT ;  /* 0x0000002e6d2e7212 */ /* 0x000fc800078ec0ff */
[----:B------:R-:W-:-:S05]  /*1ed0*/  IADD3 R44, P2, PT, R47, R46, RZ ;  /* 0x0000002e2f2c7210 */ /* 0x000fca0007f5e0ff */
[----:B------:R-:W-:Y:S01]  /*1ee0*/  IMAD.X R47, RZ, RZ, RZ, P2 ;  /* 0x000000ffff2f7224 */ /* 0x000fe200010e06ff */
[----:B------:R-:W-:-:S04]  /*1ef0*/  LEA R46, P2, R44, UR8, 0x3 ;  /* 0x000000082c2e7c11 */ /* 0x000fc8000f8418ff */
[----:B------:R-:W-:Y:S02]  /*1f00*/  LEA.HI.X R47, R44, UR9, R47, 0x3, P2 ;  /* 0x000000092c2f7c11 */ /* 0x000fe400090f1c2f */
[----:B------:R-:W-:Y:S01]  /*1f10*/  ISETP.NE.AND P2, PT, R67, RZ, PT ;  /* 0x000000ff4300720c */ /* 0x000fe20003f45270 */
[----:B0-----:R-:W-:Y:S01]  /*1f20*/  FADD R104, R103, R104 ;  /* 0x0000006867687221 */ /* 0x001fe20000000000 */
[----:B-1----:R-:W-:-:S04]  /*1f30*/  FADD R105, R102, R105 ;  /* 0x0000006966697221 */ /* 0x002fc80000000000 */
[----:B------:R-:W0:Y:S01]  /*1f40*/  SHFL.DOWN PT, R45, R104, 0x1, 0x1f ;  /* 0x08201f00682d7f89 */ /* 0x000e2200000e0000 */
[----:B------:R-:W-:-:S03]  /*1f50*/  @!P1 IMAD.WIDE.U32 R102, R66, 0x8, R46 ;  /* 0x0000000842669825 */ /* 0x000fc600078e002e */
[----:B------:R-:W1:Y:S01]  /*1f60*/  SHFL.DOWN PT, R106, R105, 0x1, 0x1f ;  /* 0x08201f00696a7f89 */ /* 0x000e6200000e0000 */
[----:B0-----:R-:W-:Y:S01]  /*1f70*/  FADD R44, R104, R45 ;  /* 0x0000002d682c7221 */ /* 0x001fe20000000000 */
[----:B-1----:R-:W-:-:S05]  /*1f80*/  FADD R45, R105, R106 ;  /* 0x0000006a692d7221 */ /* 0x002fca0000000000 */
        /* <DEDUP_REMOVED lines=19> */
.L_x_4321:
[----:B------:R-:W2:Y:S04]  /*20c0*/  LDG.E.STRONG.GPU R103, desc[UR4][R44.64] ;  /* 0x000000042c677981 */ /* 0x000ea8000c1ef900 */
[----:B--2---:R-:W-:Y:S01]  /*20d0*/  CCTL.IVALL ;  /* 0x00000000ff00798f */ /* 0x004fe20002000000 */
[----:B------:R-:W-:Y:S05]  /*20e0*/  YIELD ;  /* 0x0000000000007946 */ /* 0x000fea0003800000 */
[----:B------:R-:W-:-:S13]  /*20f0*/  ISETP.NE.AND P1, PT, R103, R102, PT ;  /* 0x000000666700720c */ /* 0x000fda0003f25270 */
[----:B------:R-:W-:Y:S05]  /*2100*/  @P1 BRA `(.L_x_4321) ;  /* 0xfffffffc00ec1947 */ /* 0x000fea000383ffff */
.L_x_4320:
[----:B------:R-:W-:Y:S01]  /*2110*/  ISETP.GE.AND P1, PT, R65, R107, PT ;  /* 0x0000006b4100720c */ /* 0x000fe20003f26270 */
[----:B------:R-:W-:Y:S05]  /*2120*/  WARPSYNC.ALL ;  /* 0x0000000000007948 */ /* 0x000fea0003800000 */
[----:B------:R-:W-:Y:S01]  /*2130*/  BAR.SYNC.DEFER_BLOCKING 0x0 ;  /* 0x0000000000007b1d */ /* 0x000fe20000010000 */
[----:B0-----:R-:W-:-:S05]  /*2140*/  IMAD.MOV.U32 R103, RZ, RZ, RZ ;  /* 0x000000ffff677224 */ /* 0x001fca00078e00ff */
[----:B------:R-:W-:Y:S04]  /*2150*/  BSSY.RECONVERGENT B0, `(.L_x_4322) ;  /* 0x000006e000007945 */ /* 0x000fe80003800200 */
[----:B------:R-:W-:Y:S05]  /*2160*/  @P1 BRA `(.L_x_4323) ;  /* 0x0000000400b01947 */ /* 0x000fea0003800000 */
[-C--:B------:R-:W-:Y:S01]  /*2170*/  LOP3.LUT R44, RZ, R65.reuse, RZ, 0x33, !PT ;  /* 0x00000041ff2c7212 */ /* 0x080fe200078e33ff */
        /* <DEDUP_REMOVED lines=13> */
.L_x_4326:
        /* <DEDUP_REMOVED lines=37> */
.L_x_4325:
[----:B------:R-:W-:Y:S05]  /*24a0*/  BSYNC.RECONVERGENT B1 ;  /* 0x0000000000017941 */ /* 0x000fea0003800200 */
.L_x_4324:
        /* <DEDUP_REMOVED lines=25> */
.L_x_4328:
[----:B------:R-:W-:Y:S05]  /*2640*/  BSYNC.RECONVERGENT B1 ;  /* 0x0000000000017941 */ /* 0x000fea0003800200 */
.L_x_4327:
        /* <DEDUP_REMOVED lines=17> */
.L_x_4330:
[----:B------:R-:W-:Y:S05]  /*2760*/  BSYNC.RECONVERGENT B1 ;  /* 0x0000000000017941 */ /* 0x000fea0003800200 */
.L_x_4329:
        /* <DEDUP_REMOVED lines=12> */
.L_x_4323:
[----:B------:R-:W-:Y:S05]  /*2830*/  BSYNC.RECONVERGENT B0 ;  /* 0x0000000000007941 */ /* 0x000fea0003800200 */
.L_x_4322:
        /* <DEDUP_REMOVED lines=12> */
.L_x_4319:
        /* <DEDUP_REMOVED lines=28> */
.L_x_4334:
        /* <DEDUP_REMOVED lines=9> */
.L_x_4335:
[----:B------:R-:W-:Y:S05]  /*2b50*/  BSYNC.RECONVERGENT B1 ;  /* 0x0000000000017941 */ /* 0x000fea0003800200 */
.L_x_4333:
[----:B0-----:R-:W-:-:S05]  /*2b60*/  IMAD R44, R107, 0x80, R64 ;  /* 0x000000806b2c7824 */ /* 0x001fca00078e0240 */
[----:B------:R-:W-:-:S13]  /*2b70*/  ISETP.GE.AND P0, PT, R44, UR7, PT ;  /* 0x000000072c007c0c */ /* 0x000fda000bf06270 */
[----:B------:R-:W-:Y:S05]  /*2b80*/  @P0 BRA `(.L_x_4332) ;  /* 0x0000000400700947 */ /* 0x000fea0003800000 */
[----:B-1----:R-:W-:Y:S01]  /*2b90*/  IMAD R105, R87, UR7, R44 ;  /* 0x0000000757697c24 */ /* 0x002fe2000f8e022c */
        /* <DEDUP_REMOVED lines=16> */
.L_x_4337:
        /* <DEDUP_REMOVED lines=15> */
.L_x_4338:
[----:B------:R-:W-:Y:S05]  /*2d90*/  BSYNC.RECONVERGENT B1 ;  /* 0x0000000000017941 */ /* 0x000fea0003800200 */
.L_x_4336:
        /* <DEDUP_REMOVED lines=19> */
.L_x_4340:
        /* <DEDUP_REMOVED lines=15> */
.L_x_4341:
[----:B------:R-:W-:Y:S05]  /*2fc0*/  BSYNC.RECONVERGENT B1 ;  /* 0x0000000000017941 */ /* 0x000fea0003800200 */
.L_x_4339:
[----:B------:R-:W-:-:S13]  /*2fd0*/  ISETP.GE.AND P0, PT, R24, UR7, PT ;  /* 0x0000000718007c0c */ /* 0x000fda000bf06270 */
[----:B------:R-:W-:Y:S05]  /*2fe0*/  @P0 BRA `(.L_x_4332) ;  /* 0x0000000000580947 */ /* 0x000fea0003800000 */
[----:B------:R-:W-:Y:S02]  /*2ff0*/  IMAD R87, R87, UR7, R24 ;  /* 0x0000000757577c24 */ /* 0x000fe4000f8e0218 */
[-C--:B-1----:R-:W-:Y:S01]  /*3000*/  FFMA R44, R74, -R106.reuse, R89 ;  /* 0x8000006a4a2c7223 */ /* 0x082fe20000000059 */
[-C--:B------:R-:W-:Y:S01]  /*3010*/  FFMA R46, R77, -R106.reuse, R86 ;  /* 0x8000006a4d2e7223 */ /* 0x080fe20000000056 */
[----:B0-----:R-:W-:Y:S01]  /*3020*/  FFMA R104, R76, -R106, R95 ;  /* 0x8000006a4c687223 */ /* 0x001fe2000000005f */
[----:B------:R-:W-:-:S04]  /*3030*/  IMAD.WIDE R102, R87, 0x4, R102 ;  /* 0x0000000457667825 */ /* 0x000fc800078e0266 */
[----:B------:R-:W-:Y:S01]  /*3040*/  FFMA R106, R79, -R106, R94 ;  /* 0x8000006a4f6a7223 */ /* 0x000fe2000000005e */
[-C--:B------:R-:W-:Y:S01]  /*3050*/  FMUL R45, R46, R69.reuse ;  /* 0x000000452e2d7220 */ /* 0x080fe20000400000 */
        /* <DEDUP_REMOVED lines=15> */
.L_x_4332:
[----:B------:R-:W-:Y:S05]  /*3150*/  BSYNC.RECONVERGENT B0 ;  /* 0x0000000000007941 */ /* 0x000fea0003800200 */
.L_x_4331:
[----:B0123--:R-:W0:Y:S02]  /*3160*/  LDC R45, c[0x0][0x380] ;  /* 0x0000e000ff2d7b82 */ /* 0x00fe240000000800 */
[----:B0-----:R-:W-:-:S04]  /*3170*/  LEA R62, R45, R62, 0x2 ;  /* 0x0000003e2d3e7211 */ /* 0x001fc800078e10ff */
[----:B------:R-:W-:-:S13]  /*3180*/  ISETP.GE.AND P0, PT, R62, UR10, PT ;  /* 0x0000000a3e007c0c */ /* 0x000fda000bf06270 */
[----:B------:R-:W-:Y:S05]  /*3190*/  @!P0 BRA `(.L_x_4342) ;  /* 0xffffffd800888947 */ /* 0x000fea000383ffff */
[----:B------:R-:W-:Y:S01]  /*31a0*/  IMAD.MOV.U32 R20, RZ, RZ, R2 ;  /* 0x000000ffff147224 */ /* 0x000fe200078e0002 */
[----:B------:R-:W-:Y:S01]  /*31b0*/  MOV R21, R4 ;  /* 0x0000000400157202 */ /* 0x000fe20000000f00 */
        /* <DEDUP_REMOVED lines=13> */
[----:B------:R-:W-:-:S07]  /*3290*/  MOV R51, R18 ;  /* 0x0000001200337202 */ /* 0x000fce0000000f00 */
.L_x_4289:
[----:B0123--:R-:W0:Y:S01]  /*32a0*/  S2R R3, SR_CgaCtaId ;  /* 0x0000000000037919 */ /* 0x00fe220000008800 */
        /* <DEDUP_REMOVED lines=24> */
.L_x_4344:
[----:B------:R-:W-:Y:S05]  /*3430*/  BSYNC.RECONVERGENT B0 ;  /* 0x0000000000007941 */ /* 0x000fea0003800200 */
.L_x_4343:
[----:B012---:R-:W-:Y:S01]  /*3440*/  LOP3.LUT R2, R67, 0x3e0, RZ, 0xc0, !PT ;  /* 0x000003e043027812 */ /* 0x007fe200078ec0ff */
[----:B------:R-:W-:Y:S01]  /*3450*/  IMAD R66, R66, 0x20, R65 ;  /* 0x0000002042427824 */ /* 0x000fe200078e0241 */
[----:B------:R-:W-:Y:S03]  /*3460*/  BAR.SYNC.DEFER_BLOCKING 0x0 ;  /* 0x0000000000007b1d */ /* 0x000fe60000010000 */
[----:B------:R-:W-:-:S05]  /*3470*/  IMAD R2, R2, R107, R66 ;  /* 0x0000006b02027224 */ /* 0x000fca00078e0242 */
[----:B-----5:R-:W-:-:S04]  /*3480*/  SHF.L.U32 R9, R2, 0x2, RZ ;  /* 0x0000000202097819 */ /* 0x020fc800000006ff */
        /* <DEDUP_REMOVED lines=8> */
[C---:B------:R-:W-:Y:S02]  /*3510*/  ISETP.EQ.AND P2, PT, R2.reuse, RZ, PT ;  /* 0x000000ff0200720c */ /* 0x040fe40003f42270 */
[C---:B------:R-:W-:Y:S02]  /*3520*/  ISETP.EQ.AND P3, PT, R2.reuse, 0x10, PT ;  /* 0x000000100200780c */ /* 0x040fe40003f62270 */
[----:B------:R-:W-:-:S02]  /*3530*/  ISETP.EQ.AND P4, PT, R2, 0x20, PT ;  /* 0x000000200200780c */ /* 0x000fc40003f82270 */
[----:B------:R-:W-:Y:S02]  /*3540*/  ISETP.EQ.AND P0, PT, R2, 0x30, PT ;  /* 0x000000300200780c */ /* 0x000fe40003f02270 */
[----:B------:R-:W-:-:S05]  /*3550*/  LEA R0, R65, R0, 0x4 ;  /* 0x0000000041007211 */ /* 0x000fca00078e20ff */
[----:B------:R-:W-:Y:S02]  /*3560*/  @P2 MOV R4, R20 ;  /* 0x0000001400042202 */ /* 0x000fe40000000f00 */
[----:B------:R-:W-:Y:S02]  /*3570*/  @P3 IMAD.MOV.U32 R4, RZ, RZ, R24 ;  /* 0x000000ffff043224 */ /* 0x000fe400078e0018 */
[----:B------:R-:W-:Y:S02]  /*3580*/  @P4 MOV R4, R44 ;  /* 0x0000002c00044202 */ /* 0x000fe40000000f00 */
[----:B------:R-:W-:Y:S01]  /*3590*/  @P0 IMAD.MOV.U32 R4, RZ, RZ, R48 ;  /* 0x000000ffff040224 */ /* 0x000fe200078e0030 */
[----:B------:R-:W-:Y:S06]  /*35a0*/  @!P5 BRA `(.L_x_4346) ;  /* 0x000000000074d947 */ /* 0x000fec0003800000 */
[----:B------:R-:W0:Y:S01]  /*35b0*/  LDS.128 R12, [R0] ;  /* 0x00000000000c7984 */ /* 0x000e220000000c00 */
        /* <DEDUP_REMOVED lines=28> */
.L_x_4346:
[----:B------:R-:W-:Y:S05]  /*3780*/  BSYNC.RECONVERGENT B0 ;  /* 0x0000000000007941 */ /* 0x000fea0003800200 */
.L_x_4345:
        /* <DEDUP_REMOVED lines=12> */
[----:B------:R-:W-:Y:S02]  /*3850*/  @P4 MOV R7, R47 ;  /* 0x0000002f00074202 */ /* 0x000fe40000000f00 */
[----:B------:R-:W-:-:S02]  /*3860*/  @P0 MOV R6, R50 ;  /* 0x0000003200060202 */ /* 0x000fc40000000f00 */
[----:B------:R-:W-:Y:S01]  /*3870*/  @P0 MOV R7, R51 ;  /* 0x0000003300070202 */ /* 0x000fe20000000f00 */
[----:B------:R-:W-:Y:S06]  /*3880*/  BRA `(.L_x_4350) ;  /* 0x00000000004c7947 */ /* 0x000fec0003800000 */
.L_x_4349:
[----:B------:R-:W0:Y:S01]  /*3890*/  LDS.128 R12, [R0+0x210] ;  /* 0x00021000000c7984 */ /* 0x000e220000000c00 */
        /* <DEDUP_REMOVED lines=10> */
[----:B------:R-:W-:Y:S02]  /*3940*/  @P4 MOV R8, R47 ;  /* 0x0000002f00084202 */ /* 0x000fe40000000f00 */
[----:B------:R-:W-:Y:S02]  /*3950*/  @P0 MOV R3, R50 ;  /* 0x0000003200030202 */ /* 0x000fe40000000f00 */
[----:B------:R-:W-:Y:S01]  /*3960*/  @P0 MOV R8, R51 ;  /* 0x0000003300080202 */ /* 0x000fe20000000f00 */
[----:B0-----:R-:W-:Y:S01]  /*3970*/  FADD R4, R4, R12 ;  /* 0x0000000c04047221 */ /* 0x001fe20000000000 */
[----:B------:R-:W-:Y:S01]  /*3980*/  FADD R5, R13, R2 ;  /* 0x000000020d057221 */ /* 0x000fe20000000000 */
[----:B------:R-:W-:Y:S02]  /*3990*/  FADD R6, R14, R3 ;  /* 0x000000030e067221 */ /* 0x000fe40000000000 */
[----:B------:R-:W-:Y:S01]  /*39a0*/  FADD R7, R15, R8 ;  /* 0x000000080f077221 */ /* 0x000fe20000000000 */
[----:B------:R-:W-:Y:S06]  /*39b0*/  @!P1 BRA `(.L_x_4351) ;  /* 0x0000000000209947 */ /* 0x000fec0003800000 */
.L_x_4350:
[----:B------:R-:W0:Y:S01]  /*39c0*/  LDS.128 R12, [R0+0x420] ;  /* 0x00042000000c7984 */ /* 0x000e220000000c00 */
[----:B------:R-:W-:-:S13]  /*39d0*/  ISETP.NE.AND P0, PT, R63, 0x3, PT ;  /* 0x000000033f00780c */ /* 0x000fda0003f05270 */
[----:B------:R-:W-:Y:S05]  /*39e0*/  @!P0 BREAK.RELIABLE B1 ;  /* 0x0000000000018942 */ /* 0x000fea0003800100 */
[----:B0-----:R-:W-:Y:S01]  /*39f0*/  FADD R4, R12, R4 ;  /* 0x000000040c047221 */ /* 0x001fe20000000000 */
[----:B------:R-:W-:Y:S01]  /*3a00*/  FADD R5, R13, R5 ;  /* 0x000000050d057221 */ /* 0x000fe20000000000 */
[----:B------:R-:W-:Y:S01]  /*3a10*/  FADD R6, R14, R6 ;  /* 0x000000060e067221 */ /* 0x000fe20000000000 */
[----:B------:R-:W-:Y:S01]  /*3a20*/  FADD R7, R15, R7 ;  /* 0x000000070f077221 */ /* 0x000fe20000000000 */
[----:B------:R-:W-:Y:S06]  /*3a30*/  @!P0 BRA `(.L_x_4352) ;  /* 0x0000000000188947 */ /* 0x000fec0003800000 */
.L_x_4351:
[----:B------:R-:W-:Y:S05]  /*3a40*/  BSYNC.RELIABLE B1 ;  /* 0x0000000000017941 */ /* 0x000fea0003800100 */
.L_x_4348:
[----:B------:R-:W0:Y:S02]  /*3a50*/  LDS.128 R12, [R0+0x630] ;  /* 0x00063000000c7984 */ /* 0x000e240000000c00 */
[----:B0-----:R-:W-:Y:S01]  /*3a60*/  FADD R4, R12, R4 ;  /* 0x000000040c047221 */ /* 0x001fe20000000000 */
[----:B------:R-:W-:Y:S01]  /*3a70*/  FADD R5, R13, R5 ;  /* 0x000000050d057221 */ /* 0x000fe20000000000 */
[----:B------:R-:W-:Y:S01]  /*3a80*/  FADD R6, R14, R6 ;  /* 0x000000060e067221 */ /* 0x000fe20000000000 */
[----:B------:R-:W-:-:S07]  /*3a90*/  FADD R7, R15, R7 ;  /* 0x000000070f077221 */ /* 0x000fce0000000000 */
.L_x_4352:
[----:B------:R-:W-:Y:S05]  /*3aa0*/  BSYNC.RECONVERGENT B0 ;  /* 0x0000000000007941 */ /* 0x000fea0003800200 */
.L_x_4347:
        /* <DEDUP_REMOVED lines=18> */
.L_x_4353:
[----:B------:R-:W-:Y:S01]  /*3bd0*/  STG.E.128 desc[UR4][R2.64], R4 ;  /* 0x0000000402007986 */ /* 0x000fe2000c101d04 */
[----:B------:R-:W-:Y:S05]  /*3be0*/  EXIT ;  /* 0x000000000000794d */ /* 0x000fea0003800000 */
        .weak           $__internal_44_$__cuda_sm20_rcp_rn_f32_slowpath
        .type           $__internal_44_$__cuda_sm20_rcp_rn_f32_slowpath,@function
        .size           $__internal_44_$__cuda_sm20_rcp_rn_f32_slowpath,(.L_x_5097 - $__internal_44_$__cuda_sm20_rcp_rn_f32_slowpath)
$__internal_44_$__cuda_sm20_rcp_rn_f32_slowpath:
        /* <DEDUP_REMOVED lines=15> */
.L_x_4354:
        /* <DEDUP_REMOVED lines=29> */
[----:B------:R-:W-:-:S04]  /*3eb0*/  @!P0 IADD3 R3, PT, PT, R3, 0x1, RZ ;  /* 0x0000000103038810 */ /* 0x000fc80007ffe0ff */
[----:B------:R-:W-:-:S04]  /*3ec0*/  @!P1 SHF.L.U32 R3, R3, 0x1, RZ ;  /* 0x0000000103039819 */ /* 0x000fc800000006ff */
[----:B------:R-:W-:Y:S01]  /*3ed0*/  LOP3.LUT R2, R3, 0x80000000, R0, 0xf8, !PT ;  /* 0x8000000003027812 */ /* 0x000fe200078ef800 */
[----:B------:R-:W-:Y:S06]  /*3ee0*/  BRA `(.L_x_4355) ;  /* 0x0000000000047947 */ /* 0x000fec0003800000 */
.L_x_4356:
[----:B------:R0:W1:Y:S02]  /*3ef0*/  MUFU.RCP R2, R0 ;  /* 0x0000000000027308 */ /* 0x0000640000001000 */
.L_x_4355:
[----:B------:R-:W-:Y:S02]  /*3f00*/  HFMA2 R3, -RZ, RZ, 0, 0 ;  /* 0x00000000ff037431 */ /* 0x000fe400000001ff */
[----:B-1-3--:R-:W-:Y:S01]  /*3f10*/  IMAD.MOV.U32 R19, RZ, RZ, R2 ;  /* 0x000000ffff137224 */ /* 0x00afe200078e0002 */
[----:B------:R-:W-:-:S04]  /*3f20*/  MOV R2, R8 ;  /* 0x0000000800027202 */ /* 0x000fc80000000f00 */
[----:B0-2---:R-:W-:Y:S05]  /*3f30*/  RET.REL.NODEC R2 `(_ZN18transformer_engine13normalization26rmsnorm_bwd_general_kernelINS0_13Kernel_traitsIffffjLj512ELj1ELj4ELj1ELj16ENS0_18Kernel_traits_baseILj512EffffjLj128EEEEELb0EEEvNS0_20BackwardKernelParamsE) ;  /* 0xffffffc002307950 */ /* 0x005fea0003c3ffff */
.L_x_4357:
        /* <DEDUP_REMOVED lines=12> */
.L_x_5097:


//--------------------- .text._ZN18transformer_engine13normalization26rmsnorm_bwd_general_kernelINS0_13Kernel_traitsI13__nv_bfloat16fS3_fjLj128ELj1ELj4ELj1ELj8ENS0_18Kernel_traits_baseILj128ES3_fS3_fjLj128EEEEELb0EEEvNS0_20BackwardKernelParamsE --------------------------
	.section	.text._ZN18transformer_engine13normalization26rmsnorm_bwd_general_kernelINS0_13Kernel_traitsI13__nv_bfloat16fS3_fjLj128ELj1ELj4ELj1ELj8ENS0_18Kernel_traits_baseILj128ES3_fS3_fjLj128EEEEELb0EEEvNS0_20BackwardKernelParamsE,"ax",@progbits
	.align	128
        .global         _ZN18transformer_engine13normalization26rmsnorm_bwd_general_kernelINS0_13Kernel_traitsI13__nv_bfloat16fS3_fjLj128ELj1ELj4ELj1ELj8ENS0_18Kernel_traits_baseILj128ES3_fS3_fjLj128EEEEELb0EEEvNS0_20BackwardKernelParamsE
        .type           _ZN18transformer_engine13normalization26rmsnorm_bwd_general_kernelINS0_13Kernel_traitsI13__nv_bfloat16fS3_fjLj128ELj1ELj4ELj1ELj8ENS0_18Kernel_traits_baseILj128ES3_fS3_fjLj128EEEEELb0EEEvNS0_20BackwardKernelParamsE,@function
        .size           _ZN18transformer_engine13normalization26rmsnorm_bwd_general_kernelINS0_13Kernel_traitsI13__nv_bfloat16fS3_fjLj128ELj1ELj4ELj1ELj8ENS0_18Kernel_traits_baseILj128ES3_fS3_fjLj128EEEEELb0EEEvNS0_20BackwardKernelParamsE,(.L_x_5098 - _ZN18transformer_engine13normalization26rmsnorm_bwd_general_kernelINS0_13Kernel_traitsI13__nv_bfloat16fS3_fjLj128ELj1ELj4ELj1ELj8ENS0_18Kernel_traits_baseILj128ES3_fS3_fjLj128EEEEELb0EEEvNS0_20BackwardKernelParamsE)
        .other          _ZN18transformer_engine13normalization26rmsnorm_bwd_general_kernelINS0_13Kernel_traitsI13__nv_bfloat16fS3_fjLj128ELj1ELj4ELj1ELj8ENS0_18Kernel_traits_baseILj128ES3_fS3_fjLj128EEEEELb0EEEvNS0_20BackwardKernelParamsE,@"STO_CUDA_ENTRY STV_DEFAULT"
_ZN18transformer_engine13normalization26rmsnorm_bwd_general_kernelINS0_13Kernel_traitsI13__nv_bfloat16fS3_fjLj128ELj1ELj4ELj1ELj8ENS0_18Kernel_traits_baseILj128ES3_fS3_fjLj128EEEEELb0EEEvNS0_20BackwardKernelParamsE:
.text._ZN18transformer_engine13normalization26rmsnorm_bwd_general_kernelINS0_13Kernel_traitsI13__nv_bfloat16fS3_fjLj128ELj1ELj4ELj1ELj8ENS0_18Kernel_traits_baseILj128ES3_fS3_fjLj128EEEEELb0EEEvNS0_20BackwardKernelParamsE:
        /* <DEDUP_REMOVED lines=49> */
.L_x_4361:
[C---:B------:R-:W-:Y:S02]  /*0310*/  ISETP.GT.U32.AND P1, PT, R0.reuse, 0x1, PT ;  /* 0x000000010000780c */ /* 0x040fe40003f24070 */
[----:B------:R-:W-:-:S11]  /*0320*/  ISETP.NE.AND P0, PT, R0, RZ, PT ;  /* 0x000000ff0000720c */ /* 0x000fd60003f05270 */
[----:B------:R-:W-:Y:S02]  /*0330*/  @!P1 PRMT R12, RZ, 0x7610, R12 ;  /* 0x00007610ff0c9816 */ /* 0x000fe4000000000c */
[----:B------:R0:W5:Y:S04]  /*0340*/  @P0 LDG.E.U16 R0, desc[UR16][R8.64] ;  /* 0x0000001008000981 */ /* 0x000168000c1e1500 */
[----:B------:R0:W5:Y:S02]  /*0350*/  @P1 LDG.E.U16 R12, desc[UR16][R8.64+0x2] ;  /* 0x00000210080c1981 */ /* 0x000164000c1e1500 */
[----:B0-----:R-:W-:-:S07]  /*0360*/  @!P0 PRMT R0, RZ, 0x7610, R0 ;  /* 0x00007610ff008816 */ /* 0x001fce0000000000 */
.L_x_4362:
[----:B------:R-:W-:Y:S05]  /*0370*/  BSYNC.RECONVERGENT B1 ;  /* 0x0000000000017941 */ /* 0x000fea0003800200 */
.L_x_4360:
[----:B------:R-:W-:Y:S02]  /*0380*/  IMAD.U32 R8, RZ, RZ, UR15 ;  /* 0x0000000fff087e24 */ /* 0x000fe4000f8e00ff */
[----:B-----5:R-:W-:Y:S02]  /*0390*/  IMAD.U32 R19, R0, 0x10000, RZ ;  /* 0x0001000000137824 */ /* 0x020fe400078e00ff */
[----:B------:R-:W-:Y:S01]  /*03a0*/  IMAD.U32 R15, R12, 0x10000, RZ ;  /* 0x000100000c0f7824 */ /* 0x000fe200078e00ff */
        /* <DEDUP_REMOVED lines=13> */
.L_x_4364:
[C---:B------:R-:W-:Y:S02]  /*0480*/  ISETP.NE.AND P0, PT, R13.reuse, RZ, PT ;  /* 0x000000ff0d00720c */ /* 0x040fe40003f05270 */
[----:B------:R-:W-:-:S11]  /*0490*/  ISETP.GT.U32.AND P1, PT, R13, 0x1, PT ;  /* 0x000000010d00780c */ /* 0x000fd60003f24070 */
[----:B------:R-:W-:Y:S02]  /*04a0*/  @!P0 PRMT R0, RZ, 0x7610, R0 ;  /* 0x00007610ff008816 */ /* 0x000fe40000000000 */
[----:B------:R-:W-:-:S04]  /*04b0*/  @!P1 PRMT R10, RZ, 0x7610, R10 ;  /* 0x00007610ff0a9816 */ /* 0x000fc8000000000a */
[----:B------:R0:W5:Y:S04]  /*04c0*/  @P0 LDG.E.U16 R0, desc[UR16][R8.64] ;  /* 0x0000001008000981 */ /* 0x000168000c1e1500 */
[----:B------:R0:W5:Y:S02]  /*04d0*/  @P1 LDG.E.U16 R10, desc[UR16][R8.64+0x2] ;  /* 0x00000210080a1981 */ /* 0x000164000c1e1500 */
.L_x_4365:
[----:B------:R-:W-:Y:S05]  /*04e0*/  BSYNC.RECONVERGENT B1 ;  /* 0x0000000000017941 */ /* 0x000fea0003800200 */
.L_x_4363:
[----:B-----5:R-:W-:Y:S01]  /*04f0*/  SHF.L.U32 R17, R0, 0x10, RZ ;  /* 0x0000001000117819 */ /* 0x020fe200000006ff */
[----:B------:R-:W-:-:S07]  /*0500*/  IMAD.U32 R13, R10, 0x10000, RZ ;  /* 0x000100000a0d7824 */ /* 0x000fce00078e00ff */
.L_x_4359:
[----:B------:R-:W-:Y:S05]  /*0510*/  BSYNC.RECONVERGENT B0 ;  /* 0x0000000000007941 */ /* 0x000fea0003800200 */
.L_x_4358:
        /* <DEDUP_REMOVED lines=31> */
[----:B------:R-:W-:Y:S01]  /*0710*/  IADD3 R9, PT, PT, -R9, RZ, RZ ;  /* 0x000000ff09097210 */ /* 0x000fe20007ffe1ff */
[----:B------:R-:W-:Y:S06]  /*0720*/  @P0 BRA `(.L_x_4367) ;  /* 0x0000000000100947 */ /* 0x000fec0003800000 */
[----:B------:R-:W-:-:S07]  /*0730*/  MOV R4, 0x750 ;  /* 0x0000075000047802 */ /* 0x000fce0000000f00 */
[----:B------:R-:W-:Y:S05]  /*0740*/  CALL.REL.NOINC `($__internal_45_$__cuda_sm20_rcp_rn_f32_slowpath) ;  /* 0x0000001c00107944 */ /* 0x000fea0003c00000 */
[----:B------:R-:W-:Y:S01]  /*0750*/  MOV R8, R3 ;  /* 0x0000000300087202 */ /* 0x000fe20000000f00 */
[----:B------:R-:W-:Y:S06]  /*0760*/  BRA `(.L_x_4368) ;  /* 0x0000000000107947 */ /* 0x000fec0003800000 */
.L_x_4367:
[----:B------:R-:W0:Y:S02]  /*0770*/  MUFU.RCP R3, R0 ;  /* 0x0000000000037308 */ /* 0x000e240000001000 */
[----:B0-----:R-:W-:-:S04]  /*0780*/  FFMA R4, R0, R3, -1 ;  /* 0xbf80000000047423 */ /* 0x001fc80000000003 */
[----:B------:R-:W-:-:S04]  /*0790*/  FADD.FTZ R4, -R4, -RZ ;  /* 0x800000ff04047221 */ /* 0x000fc80000010100 */
[----:B------:R-:W-:-:S07]  /*07a0*/  FFMA R8, R3, R4, R3 ;  /* 0x0000000403087223 */ /* 0x000fce0000000003 */
.L_x_4368:
        /* <DEDUP_REMOVED lines=9> */
.L_x_4403:
[----:B--23--:R-:W0:Y:S01]  /*0840*/  S2R R20, SR_TID.X ;  /* 0x0000000000147919 */ /* 0x00ce220000002100 */
[----:B-1----:R-:W1:Y:S01]  /*0850*/  LDCU UR8, c[0x0][0x388] ;  /* 0x00007100ff0877ac */ /* 0x002e620008000800 */
[----:B-----5:R-:W-:Y:S01]  /*0860*/  HFMA2 R29, -RZ, RZ, 0, 0 ;  /* 0x00000000ff1d7431 */ /* 0x020fe200000001ff */
[----:B------:R-:W2:Y:S01]  /*0870*/  LDCU UR18, c[0x0][0x38c] ;  /* 0x00007180ff1277ac */ /* 0x000ea20008000800 */
[----:B0-----:R-:W-:-:S05]  /*0880*/  SHF.R.U32.HI R20, RZ, 0x5, R20 ;  /* 0x00000005ff147819 */ /* 0x001fca0000011614 */
[----:B------:R-:W-:-:S05]  /*0890*/  VIADD R30, R20, UR14 ;  /* 0x0000000e141e7c36 */ /* 0x000fca0008000000 */
[----:B-1----:R-:W-:-:S13]  /*08a0*/  ISETP.GE.AND P0, PT, R30, UR8, PT ;  /* 0x000000081e007c0c */ /* 0x002fda000bf06270 */
[----:B------:R-:W0:Y:S01]  /*08b0*/  @!P0 LDC.64 R20, c[0x0][0x3a0] ;  /* 0x0000e800ff148b82 */ /* 0x000e220000000a00 */
[----:B------:R-:W-:-:S04]  /*08c0*/  IMAD.U32 R22, RZ, RZ, UR6 ;  /* 0x00000006ff167e24 */ /* 0x000fc8000f8e00ff */
[----:B------:R-:W-:-:S05]  /*08d0*/  IMAD R22, R22, 0x20, R27 ;  /* 0x0000002016167824 */ /* 0x000fca00078e021b */
[----:B------:R-:W-:Y:S01]  /*08e0*/  SHF.L.U32 R23, R22, 0x1, RZ ;  /* 0x0000000116177819 */ /* 0x000fe200000006ff */
[----:B0-----:R-:W-:-:S05]  /*08f0*/  @!P0 IMAD.WIDE R20, R30, 0x4, R20 ;  /* 0x000000041e148825 */ /* 0x001fca00078e0214 */
[----:B------:R0:W5:Y:S01]  /*0900*/  @!P0 LDG.E R29, desc[UR16][R20.64] ;  /* 0x00000010141d8981 */ /* 0x000162000c1e1900 */
[----:B--2---:R-:W-:Y:S01]  /*0910*/  ISETP.GE.AND P0, PT, R23, UR18, PT ;  /* 0x0000001217007c0c */ /* 0x004fe2000bf06270 */
        /* <DEDUP_REMOVED lines=15> */
[----:B------:R-:W-:Y:S02]  /*0a10*/  ISETP.GE.U32.AND P4, PT, R14, 0x2, PT ;  /* 0x000000020e00780c */ /* 0x000fe40003f86070 */
[----:B------:R-:W-:-:S09]  /*0a20*/  MOV R22, RZ ;  /* 0x000000ff00167202 */ /* 0x000fd20000000f00 */
[----:B------:R-:W-:Y:S05]  /*0a30*/  @!P5 BRA `(.L_x_4374) ;  /* 0x000000000004d947 */ /* 0x000fea0003800000 */
[----:B------:R0:W5:Y:S02]  /*0a40*/  LDG.E R22, desc[UR16][R20.64] ;  /* 0x0000001014167981 */ /* 0x000164000c1e1900 */
.L_x_4374:
[----:B------:R-:W-:Y:S05]  /*0a50*/  BSYNC.RECONVERGENT B2 ;  /* 0x0000000000027941 */ /* 0x000fea0003800200 */
.L_x_4373:
[----:B------:R-:W-:Y:S01]  /*0a60*/  IMAD.MOV.U32 R23, RZ, RZ, RZ ;  /* 0x000000ffff177224 */ /* 0x000fe200078e00ff */
[----:B------:R-:W-:Y:S06]  /*0a70*/  @!P4 BRA `(.L_x_4375) ;  /* 0x00000000000cc947 */ /* 0x000fec0003800000 */
[----:B------:R1:W5:Y:S01]  /*0a80*/  LDG.E R23, desc[UR16][R20.64+0x4] ;  /* 0x0000041014177981 */ /* 0x000362000c1e1900 */
[----:B------:R-:W-:Y:S05]  /*0a90*/  BRA `(.L_x_4375) ;  /* 0x0000000000047947 */ /* 0x000fea0003800000 */
.L_x_4372:
[----:B------:R0:W5:Y:S02]  /*0aa0*/  LDG.E.64 R22, desc[UR16][R20.64] ;  /* 0x0000001014167981 */ /* 0x000164000c1e1b00 */
.L_x_4375:
[----:B------:R-:W-:Y:S05]  /*0ab0*/  BSYNC.RECONVERGENT B1 ;  /* 0x0000000000017941 */ /* 0x000fea0003800200 */
.L_x_4371:
        /* <DEDUP_REMOVED lines=12> */
.L_x_4377:
[----:B------:R-:W2:Y:S02]  /*0b80*/  LDG.E R31, desc[UR16][R38.64] ;  /* 0x00000010261f7981 */ /* 0x000ea4000c1e1900 */
[C---:B--2---:R-:W-:Y:S02]  /*0b90*/  PRMT R0, R31.reuse, 0x7610, R0 ;  /* 0x000076101f007816 */ /* 0x044fe40000000000 */
[----:B------:R-:W-:-:S07]  /*0ba0*/  PRMT R31, R31, 0x7632, R31 ;  /* 0x000076321f1f7816 */ /* 0x000fce000000001f */
.L_x_4378:
[----:B------:R-:W-:Y:S05]  /*0bb0*/  BSYNC.RECONVERGENT B1 ;  /* 0x0000000000017941 */ /* 0x000fea0003800200 */
.L_x_4376:
[----:B------:R-:W-:Y:S01]  /*0bc0*/  ISETP.GE.AND P1, PT, R15, UR18, PT ;  /* 0x000000120f007c0c */ /* 0x000fe2000bf26270 */
[----:B-----5:R-:W-:Y:S01]  /*0bd0*/  IMAD.U32 R39, R0, 0x10000, RZ ;  /* 0x0001000000277824 */ /* 0x020fe200078e00ff */
[----:B------:R-:W-:Y:S01]  /*0be0*/  SHF.L.U32 R41, R31, 0x10, RZ ;  /* 0x000000101f297819 */ /* 0x000fe200000006ff */
[-C--:B------:R-:W-:Y:S01]  /*0bf0*/  FMUL R0, R22, R29.reuse ;  /* 0x0000001d16007220 */ /* 0x080fe20000400000 */
[----:B------:R-:W-:Y:S01]  /*0c00*/  FMUL R32, R23, R29 ;  /* 0x0000001d17207220 */ /* 0x000fe20000400000 */
[----:B------:R-:W-:Y:S02]  /*0c10*/  FMUL R31, R19, R39 ;  /* 0x00000027131f7220 */ /* 0x000fe40000400000 */
[----:B------:R-:W-:Y:S01]  /*0c20*/  FMUL R35, R18, R41 ;  /* 0x0000002912237220 */ /* 0x000fe20000400000 */
[C---:B------:R-:W-:Y:S01]  /*0c30*/  FFMA R4, R0.reuse, R39, R4 ;  /* 0x0000002700047223 */ /* 0x040fe20000000004 */
[----:B------:R-:W-:Y:S01]  /*0c40*/  FADD R22, RZ, R31 ;  /* 0x0000001fff167221 */ /* 0x000fe20000000000 */
[----:B------:R-:W-:Y:S01]  /*0c50*/  FFMA R36, R0, R31, RZ ;  /* 0x0000001f00247223 */ /* 0x000fe200000000ff */
        /* <DEDUP_REMOVED lines=13> */
.L_x_4380:
[----:B------:R-:W-:Y:S02]  /*0d30*/  ISETP.NE.AND P1, PT, R13, RZ, PT ;  /* 0x000000ff0d00720c */ /* 0x000fe40003f25270 */
[----:B------:R-:W-:-:S06]  /*0d40*/  CS2R R22, SRZ ;  /* 0x0000000000167805 */ /* 0x000fcc000001ff00 */
[----:B------:R1:W5:Y:S05]  /*0d50*/  @P4 LDG.E R23, desc[UR16][R24.64+0x4] ;  /* 0x0000041018174981 */ /* 0x00036a000c1e1900 */
[----:B------:R1:W5:Y:S02]  /*0d60*/  @P1 LDG.E R22, desc[UR16][R24.64] ;  /* 0x0000001018161981 */ /* 0x000364000c1e1900 */
.L_x_4381:
[----:B------:R-:W-:Y:S05]  /*0d70*/  BSYNC.RECONVERGENT B1 ;  /* 0x0000000000017941 */ /* 0x000fea0003800200 */
.L_x_4379:
        /* <DEDUP_REMOVED lines=9> */
.L_x_4383:
[C---:B------:R-:W-:Y:S02]  /*0e10*/  ISETP.NE.AND P1, PT, R13.reuse, RZ, PT ;  /* 0x000000ff0d00720c */ /* 0x040fe40003f25270 */
[----:B------:R-:W-:-:S11]  /*0e20*/  ISETP.GT.U32.AND P4, PT, R13, 0x1, PT ;  /* 0x000000010d00780c */ /* 0x000fd60003f84070 */
[----:B------:R-:W-:Y:S02]  /*0e30*/  @!P1 PRMT R2, RZ, 0x7610, R2 ;  /* 0x00007610ff029816 */ /* 0x000fe40000000002 */
[----:B01----:R-:W-:-:S04]  /*0e40*/  @!P4 PRMT R24, RZ, 0x7610, R24 ;  /* 0x00007610ff18c816 */ /* 0x003fc80000000018 */
[----:B------:R0:W5:Y:S04]  /*0e50*/  @P1 LDG.E.U16 R2, desc[UR16][R20.64] ;  /* 0x0000001014021981 */ /* 0x000168000c1e1500 */
[----:B------:R0:W5:Y:S02]  /*0e60*/  @P4 LDG.E.U16 R24, desc[UR16][R20.64+0x2] ;  /* 0x0000021014184981 */ /* 0x000164000c1e1500 */
.L_x_4384:
[----:B------:R-:W-:Y:S05]  /*0e70*/  BSYNC.RECONVERGENT B1 ;  /* 0x0000000000017941 */ /* 0x000fea0003800200 */
.L_x_4382:
[----:B0----5:R-:W-:Y:S02]  /*0e80*/  IMAD.U32 R21, R2, 0x10000, RZ ;  /* 0x0001000002157824 */ /* 0x021fe400078e00ff */
[-C--:B------:R-:W-:Y:S01]  /*0e90*/  FMUL R33, R22, R29.reuse ;  /* 0x0000001d16217220 */ /* 0x080fe20000400000 */
[----:B------:R-:W-:Y:S02]  /*0ea0*/  IMAD.U32 R25, R24, 0x10000, RZ ;  /* 0x0001000018197824 */ /* 0x000fe400078e00ff */
        /* <DEDUP_REMOVED lines=9> */
.L_x_4370:
[----:B------:R-:W-:Y:S05]  /*0f40*/  BSYNC.RECONVERGENT B0 ;  /* 0x0000000000007941 */ /* 0x000fea0003800200 */
.L_x_4369:
        /* <DEDUP_REMOVED lines=14> */
.L_x_4385:
        /* <DEDUP_REMOVED lines=30> */
[----:B------:R-:W-:-:S04]  /*1210*/  @!P1 IMAD.WIDE.U32 R24, R25, 0x8, R22 ;  /* 0x0000000819189825 */ /* 0x000fc800078e0016 */
[----:B0-----:R-:W-:Y:S01]  /*1220*/  FADD R20, R39, R20 ;  /* 0x0000001427147221 */ /* 0x001fe20000000000 */
        /* <DEDUP_REMOVED lines=25> */
.L_x_4388:
[----:B------:R-:W2:Y:S04]  /*13c0*/  LDG.E.STRONG.GPU R24, desc[UR16][R20.64] ;  /* 0x0000001014187981 */ /* 0x000ea8000c1ef900 */
[----:B--2---:R-:W-:Y:S01]  /*13d0*/  CCTL.IVALL ;  /* 0x00000000ff00798f */ /* 0x004fe20002000000 */
[----:B------:R-:W-:Y:S05]  /*13e0*/  YIELD ;  /* 0x0000000000007946 */ /* 0x000fea0003800000 */
[----:B------:R-:W-:-:S13]  /*13f0*/  ISETP.NE.AND P1, PT, R24, R25, PT ;  /* 0x000000191800720c */ /* 0x000fda0003f25270 */
[----:B------:R-:W-:Y:S05]  /*1400*/  @P1 BRA `(.L_x_4388) ;  /* 0xfffffffc00ec1947 */ /* 0x000fea000383ffff */
.L_x_4387:
        /* <DEDUP_REMOVED lines=10> */
[----:B0-----:R-:W-:-:S09]  /*14b0*/  IMAD.MOV.U32 R25, RZ, RZ, R27 ;  /* 0x000000ffff197224 */ /* 0x001fd200078e001b */
[----:B------:R-:W-:Y:S05]  /*14c0*/  @!P1 BRA `(.L_x_4392) ;  /* 0x0000000000a09947 */ /* 0x000fea0003800000 */
[----:B------:R-:W-:Y:S01]  /*14d0*/  IMAD.MOV.U32 R36, RZ, RZ, RZ ;  /* 0x000000ffff247224 */ /* 0x000fe200078e00ff */
[----:B------:R-:W-:Y:S01]  /*14e0*/  MOV R24, R9 ;  /* 0x0000000900187202 */ /* 0x000fe20000000f00 */
[----:B------:R-:W-:-:S07]  /*14f0*/  IMAD.MOV.U32 R25, RZ, RZ, R27 ;  /* 0x000000ffff197224 */ /* 0x000fce00078e001b */
.L_x_4393:
        /* <DEDUP_REMOVED lines=8> */
[----:B---3--:R-:W-:-:S04]  /*1580*/  FADD R40, R41, R40 ;  /* 0x0000002829287221 */ /* 0x008fc80000000000 */
[----:B----4-:R-:W-:Y:S02]  /*1590*/  FADD R42, R40, R43 ;  /* 0x0000002b282a7221 */ /* 0x010fe40000000000 */
[----:B------:R-:W3:Y:S02]  /*15a0*/  LDG.E R40, desc[UR16][R20.64+0x604] ;  /* 0x0006041014287981 */ /* 0x000ee4000c1e1900 */
[----:B------:R-:W-:Y:S02]  /*15b0*/  FADD R41, R42, R39 ;  /* 0x000000272a297221 */ /* 0x000fe40000000000 */
[----:B------:R-:W4:Y:S02]  /*15c0*/  LDG.E R39, desc[UR16][R20.64+0x704] ;  /* 0x0007041014277981 */ /* 0x000f24000c1e1900 */
[----:B------:R-:W-:Y:S02]  /*15d0*/  FADD R43, R41, R38 ;  /* 0x00000026292b7221 */ /* 0x000fe40000000000 */
        /* <DEDUP_REMOVED lines=12> */
[----:B------:R-:W4:Y:S01]  /*16a0*/  LDG.E R41, desc[UR16][R20.64+0xe04] ;  /* 0x000e041014297981 */ /* 0x000f22000c1e1900 */
[----:B------:R-:W-:-:S05]  /*16b0*/  VIADD R24, R24, 0x10 ;  /* 0x0000001018187836 */ /* 0x000fca0000000000 */
[----:B------:R-:W-:Y:S02]  /*16c0*/  ISETP.NE.AND P1, PT, R24, RZ, PT ;  /* 0x000000ff1800720c */ /* 0x000fe40003f25270 */
[----:B------:R-:W-:Y:S01]  /*16d0*/  IADD3 R25, PT, PT, R25, 0x200, RZ ;  /* 0x0000020019197810 */ /* 0x000fe20007ffe0ff */
[----:B--2---:R-:W-:-:S04]  /*16e0*/  FADD R36, R43, R36 ;  /* 0x000000242b247221 */ /* 0x004fc80000000000 */
[----:B---3--:R-:W-:-:S04]  /*16f0*/  FADD R39, R36, R39 ;  /* 0x0000002724277221 */ /* 0x008fc80000000000 */
[----:B----4-:R-:W-:-:S04]  /*1700*/  FADD R39, R39, R40 ;  /* 0x0000002827277221 */ /* 0x010fc80000000000 */
[----:B------:R-:W-:-:S04]  /*1710*/  FADD R38, R39, R38 ;  /* 0x0000002627267221 */ /* 0x000fc80000000000 */
[----:B------:R-:W-:-:S04]  /*1720*/  FADD R41, R38, R41 ;  /* 0x0000002926297221 */ /* 0x000fc80000000000 */
[----:B------:R-:W-:Y:S01]  /*1730*/  FADD R36, R41, R42 ;  /* 0x0000002a29247221 */ /* 0x000fe20000000000 */
[----:B------:R-:W-:Y:S06]  /*1740*/  @P1 BRA `(.L_x_4393) ;  /* 0xfffffffc006c1947 */ /* 0x000fec000383ffff */
.L_x_4392:
[----:B------:R-:W-:Y:S05]  /*1750*/  BSYNC.RECONVERGENT B1 ;  /* 0x0000000000017941 */ /* 0x000fea0003800200 */
.L_x_4391:
        /* <DEDUP_REMOVED lines=19> */
[----:B------:R-:W-:-:S03]  /*1890*/  VIADD R25, R25, 0x100 ;  /* 0x0000010019197836 */ /* 0x000fc60000000000 */
[----:B--2---:R-:W-:-:S04]  /*18a0*/  FADD R36, R39, R36 ;  /* 0x0000002427247221 */ /* 0x004fc80000000000 */
[----:B------:R-:W-:-:S07]  /*18b0*/  FADD R36, R36, R41 ;  /* 0x0000002924247221 */ /* 0x000fce0000000000 */
.L_x_4395:
[----:B------:R-:W-:Y:S05]  /*18c0*/  BSYNC.RECONVERGENT B1 ;  /* 0x0000000000017941 */ /* 0x000fea0003800200 */
.L_x_4394:
        /* <DEDUP_REMOVED lines=14> */
.L_x_4397:
[----:B------:R-:W-:Y:S05]  /*19b0*/  BSYNC.RECONVERGENT B1 ;  /* 0x0000000000017941 */ /* 0x000fea0003800200 */
.L_x_4396:
        /* <DEDUP_REMOVED lines=11> */
.L_x_4390:
[----:B------:R-:W-:Y:S05]  /*1a70*/  BSYNC.RECONVERGENT B0 ;  /* 0x0000000000007941 */ /* 0x000fea0003800200 */
.L_x_4389:
        /* <DEDUP_REMOVED lines=12> */
.L_x_4386:
[----:B------:R-:W-:Y:S04]  /*1b40*/  BSSY.RECONVERGENT B0, `(.L_x_4398) ;  /* 0x0000029000007945 */ /* 0x000fe80003800200 */
[----:B------:R-:W-:Y:S05]  /*1b50*/  @!P0 BRA `(.L_x_4399) ;  /* 0x00000000009c8947 */ /* 0x000fea0003800000 */
[----:B------:R-:W0:Y:S01]  /*1b60*/  LDC.64 R20, c[0x0][0x3e8] ;  /* 0x0000fa00ff147b82 */ /* 0x000e220000000a00 */
[----:B------:R-:W-:Y:S01]  /*1b70*/  MOV R22, UR6 ;  /* 0x0000000600167c02 */ /* 0x000fe20008000f00 */
[----:B------:R-:W-:Y:S01]  /*1b80*/  FMUL R38, R25, R8 ;  /* 0x0000000819267220 */ /* 0x000fe20000400000 */
[----:B------:R-:W-:Y:S01]  /*1b90*/  ISETP.GT.U32.AND P1, PT, R14, 0x1, PT ;  /* 0x000000010e00780c */ /* 0x000fe20003f24070 */
[----:B------:R-:W-:Y:S02]  /*1ba0*/  BSSY.RECONVERGENT B1, `(.L_x_4400) ;  /* 0x0000012000017945 */ /* 0x000fe40003800200 */
[----:B------:R-:W-:Y:S02]  /*1bb0*/  IMAD R22, R22, 0x20, R27 ;  /* 0x0000002016167824 */ /* 0x000fe400078e021b */
[-C--:B------:R-:W-:Y:S01]  /*1bc0*/  FFMA R24, R0, -R38.reuse, R31 ;  /* 0x8000002600187223 */ /* 0x080fe2000000001f */
[----:B------:R-:W-:Y:S01]  /*1bd0*/  FFMA R36, R32, -R38, R35 ;  /* 0x8000002620247223 */ /* 0x000fe20000000023 */
[----:B------:R-:W-:-:S02]  /*1be0*/  IMAD.SHL.U32 R23, R22, 0x2, RZ ;  /* 0x0000000216177824 */ /* 0x000fc400078e00ff */
[-C--:B-----5:R-:W-:Y:S01]  /*1bf0*/  FMUL R24, R24, R29.reuse ;  /* 0x0000001d18187220 */ /* 0x0a0fe20000400000 */
[----:B------:R-:W-:Y:S01]  /*1c00*/  FMUL R25, R36, R29 ;  /* 0x0000001d24197220 */ /* 0x000fe20000400000 */
[----:B------:R-:W-:-:S04]  /*1c10*/  IMAD R23, R30, UR18, R23 ;  /* 0x000000121e177c24 */ /* 0x000fc8000f8e0217 */
[----:B0-----:R-:W-:-:S03]  /*1c20*/  IMAD.WIDE R22, R23, 0x4, R20 ;  /* 0x0000000417167825 */ /* 0x001fc600078e0214 */
[----:B------:R-:W-:-:S13]  /*1c30*/  LOP3.LUT P0, RZ, R22, 0x7, RZ, 0xc0, !PT ;  /* 0x0000000716ff7812 */ /* 0x000fda000780c0ff */
[----:B------:R-:W-:Y:S05]  /*1c40*/  @!P0 BRA P1, `(.L_x_4401) ;  /* 0x0000000000188947 */ /* 0x000fea0000800000 */
[----:B------:R-:W-:-:S13]  /*1c50*/  ISETP.NE.AND P0, PT, R14, RZ, PT ;  /* 0x000000ff0e00720c */ /* 0x000fda0003f05270 */
[----:B------:R1:W-:Y:S01]  /*1c60*/  @P0 STG.E desc[UR16][R22.64], R24 ;  /* 0x0000001816000986 */ /* 0x0003e2000c101910 */
[----:B------:R-:W-:-:S13]  /*1c70*/  ISETP.GE.U32.AND P0, PT, R14, 0x2, PT ;  /* 0x000000020e00780c */ /* 0x000fda0003f06070 */
[----:B-1----:R-:W-:Y:S05]  /*1c80*/  @!P0 BRA `(.L_x_4402) ;  /* 0x00000000000c8947 */ /* 0x002fea0003800000 */
[----:B------:R1:W-:Y:S01]  /*1c90*/  STG.E desc[UR16][R22.64+0x4], R25 ;  /* 0x0000041916007986 */ /* 0x0003e2000c101910 */
[----:B------:R-:W-:Y:S05]  /*1ca0*/  BRA `(.L_x_4402) ;  /* 0x0000000000047947 */ /* 0x000fea0003800000 */
.L_x_4401:
[----:B------:R0:W-:Y:S02]  /*1cb0*/  STG.E.64 desc[UR16][R22.64], R24 ;  /* 0x0000001816007986 */ /* 0x0001e4000c101b10 */
.L_x_4402:
[----:B------:R-:W-:Y:S05]  /*1cc0*/  BSYNC.RECONVERGENT B1 ;  /* 0x0000000000017941 */ /* 0x000fea0003800200 */
.L_x_4400:
[----:B------:R-:W-:-:S13]  /*1cd0*/  ISETP.GE.AND P0, PT, R15, UR18, PT ;  /* 0x000000120f007c0c */ /* 0x000fda000bf06270 */
[----:B------:R-:W-:Y:S05]  /*1ce0*/  @P0 BRA `(.L_x_4399) ;  /* 0x0000000000380947 */ /* 0x000fea0003800000 */
[----:B01----:R-:W-:Y:S02]  /*1cf0*/  IMAD R23, R30, UR18, R15 ;  /* 0x000000121e177c24 */ /* 0x003fe4000f8e020f */
[----:B------:R-:W-:Y:S02]  /*1d00*/  FFMA R24, R34, -R38, R37 ;  /* 0x8000002622187223 */ /* 0x000fe40000000025 */
[----:B------:R-:W-:-:S04]  /*1d10*/  IMAD.WIDE R22, R23, 0x4, R20 ;  /* 0x0000000417167825 */ /* 0x000fc800078e0214 */
[----:B------:R-:W-:Y:S01]  /*1d20*/  FFMA R20, R33, -R38, R2 ;  /* 0x8000002621147223 */ /* 0x000fe20000000002 */
[-C--:B------:R-:W-:Y:S01]  /*1d30*/  FMUL R21, R24, R29.reuse ;  /* 0x0000001d18157220 */ /* 0x080fe20000400000 */
[----:B------:R-:W-:Y:S02]  /*1d40*/  LOP3.LUT P0, RZ, R22, 0x7, RZ, 0xc0, !PT ;  /* 0x0000000716ff7812 */ /* 0x000fe4000780c0ff */
[----:B------:R-:W-:Y:S02]  /*1d50*/  FMUL R20, R20, R29 ;  /* 0x0000001d14147220 */ /* 0x000fe40000400000 */
[----:B------:R-:W-:-:S13]  /*1d60*/  ISETP.LT.U32.OR P0, PT, R13, 0x2, P0 ;  /* 0x000000020d00780c */ /* 0x000fda0000701470 */
[----:B------:R2:W-:Y:S01]  /*1d70*/  @!P0 STG.E.64 desc[UR16][R22.64], R20 ;  /* 0x0000001416008986 */ /* 0x0005e2000c101b10 */
[----:B------:R-:W-:Y:S05]  /*1d80*/  @!P0 BRA `(.L_x_4399) ;  /* 0x0000000000108947 */ /* 0x000fea0003800000 */
[C---:B------:R-:W-:Y:S02]  /*1d90*/  ISETP.NE.AND P1, PT, R13.reuse, RZ, PT ;  /* 0x000000ff0d00720c */ /* 0x040fe40003f25270 */
[----:B------:R-:W-:-:S11]  /*1da0*/  ISETP.GE.U32.AND P0, PT, R13, 0x2, PT ;  /* 0x000000020d00780c */ /* 0x000fd60003f06070 */
[----:B------:R3:W-:Y:S04]  /*1db0*/  @P1 STG.E desc[UR16][R22.64], R20 ;  /* 0x0000001416001986 */ /* 0x0007e8000c101910 */
[----:B------:R3:W-:Y:S02]  /*1dc0*/  @P0 STG.E desc[UR16][R22.64+0x4], R21 ;  /* 0x0000041516000986 */ /* 0x0007e4000c101910 */
.L_x_4399:
[----:B------:R-:W-:Y:S05]  /*1dd0*/  BSYNC.RECONVERGENT B0 ;  /* 0x0000000000007941 */ /* 0x000fea0003800200 */
.L_x_4398:
        /* <DEDUP_REMOVED lines=10> */
.L_x_4366:
        /* <DEDUP_REMOVED lines=8> */
[----:B------:R-:W-:-:S02]  /*1f00*/  IMAD R0, R0, UR15, R13 ;  /* 0x0000000f00007c24 */ /* 0x000fc4000f8e020d */
        /* <DEDUP_REMOVED lines=9> */
[----:B------:R-:W-:Y:S02]  /*1fa0*/  MOV R12, UR15 ;  /* 0x0000000f000c7c02 */ /* 0x000fe40008000f00 */
[----:B------:R-:W-:Y:S02]  /*1fb0*/  ISETP.NE.AND P0, PT, R15, 0x1, PT ;  /* 0x000000010f00780c */ /* 0x000fe40003f05270 */
[----:B------:R-:W-:Y:S01]  /*1fc0*/  ISETP.GE.U32.AND P2, PT, R28, 0x20, PT ;  /* 0x000000201c00780c */ /* 0x000fe20003f46070 */
[----:B------:R-:W-:-:S05]  /*1fd0*/  IMAD R3, R12, 0x40, R13 ;  /* 0x000000400c037824 */ /* 0x000fca00078e020d */
[----:B------:R-:W-:Y:S02]  /*1fe0*/  ISETP.GE.OR P0, PT, R3, UR18, !P0 ;  /* 0x0000001203007c0c */ /* 0x000fe4000c706670 */
[----:B------:R-:W-:-:S05]  /*1ff0*/  LEA R3, R27, R2, 0x3 ;  /* 0x000000021b037211 */ /* 0x000fca00078e18ff */
[----:B------:R0:W-:Y:S06]  /*2000*/  @P2 STS.64 [R3], R8 ;  /* 0x0000000803002388 */ /* 0x0001ec0000000a00 */
[----:B------:R0:W-:Y:S02]  /*2010*/  @!P0 STS.64 [R3+0x420], R10 ;  /* 0x0004200a03008388 */ /* 0x0001e40000000a00 */
.L_x_4405:
[----:B------:R-:W-:Y:S05]  /*2020*/  BSYNC.RECONVERGENT B0 ;  /* 0x0000000000007941 */ /* 0x000fea0003800200 */
.L_x_4404:
        /* <DEDUP_REMOVED lines=17> */
[----:B------:R-:W-:Y:S02]  /*2140*/  @P4 MOV R8, R7 ;  /* 0x0000000700084202 */ /* 0x000fe40000000f00 */
[----:B------:R-:W-:Y:S01]  /*2150*/  @P2 IMAD.MOV.U32 R15, RZ, RZ, R4 ;  /* 0x000000ffff0f2224 */ /* 0x000fe200078e0004 */
[----:B------:R-:W-:Y:S02]  /*2160*/  ISETP.EQ.AND P2, PT, R14, 0x8, P1 ;  /* 0x000000080e00780c */ /* 0x000fe40000f42270 */
[----:B0-----:R-:W-:Y:S02]  /*2170*/  @P0 FADD R17, R17, R8 ;  /* 0x0000000811110221 */ /* 0x001fe40000000000 */
[----:B------:R-:W0:Y:S02]  /*2180*/  LDS.64 R8, [R27+0x318] ;  /* 0x000318001b087984 */ /* 0x000e240000000a00 */
[----:B------:R-:W-:Y:S01]  /*2190*/  @P3 IMAD.MOV.U32 R5, RZ, RZ, R17 ;  /* 0x000000ffff053224 */ /* 0x000fe200078e0011 */
[----:B------:R-:W-:-:S02]  /*21a0*/  @P4 MOV R7, R17 ;  /* 0x0000001100074202 */ /* 0x000fc40000000f00 */
[C---:B------:R-:W-:Y:S01]  /*21b0*/  ISETP.EQ.AND P4, PT, R14.reuse, 0x8, PT ;  /* 0x000000080e00780c */ /* 0x040fe20003f82270 */
[----:B------:R-:W-:Y:S01]  /*21c0*/  @P5 IMAD.MOV.U32 R4, RZ, RZ, R5 ;  /* 0x000000ffff045224 */ /* 0x000fe200078e0005 */
[----:B------:R-:W-:Y:S01]  /*21d0*/  MOV R17, UR18 ;  /* 0x0000001200117c02 */ /* 0x000fe20008000f00 */
[----:B------:R-:W-:Y:S01]  /*21e0*/  @P6 IMAD.MOV.U32 R5, RZ, RZ, R7 ;  /* 0x000000ffff056224 */ /* 0x000fe200078e0007 */
[----:B------:R-:W-:Y:S02]  /*21f0*/  @P2 MOV R4, R7 ;  /* 0x0000000700042202 */ /* 0x000fe40000000f00 */
[----:B------:R-:W-:Y:S01]  /*2200*/  ISETP.EQ.AND P3, PT, R14, RZ, !P1 ;  /* 0x000000ff0e00720c */ /* 0x000fe20004f62270 */
[----:B------:R-:W-:Y:S01]  /*2210*/  IMAD R7, R17, UR5, R0 ;  /* 0x0000000511077c24 */ /* 0x000fe2000f8e0200 */
[----:B------:R-:W-:Y:S02]  /*2220*/  @P1 MOV R14, R4 ;  /* 0x00000004000e1202 */ /* 0x000fe40000000f00 */
[----:B------:R-:W-:-:S03]  /*2230*/  IADD3 R0, PT, PT, -R0, UR18, RZ ;  /* 0x0000001200007c10 */ /* 0x000fc6000fffe1ff */
        /* <DEDUP_REMOVED lines=19> */
.L_x_4406:
[----:B------:R-:W-:Y:S01]  /*2370*/  STG.E.64 desc[UR16][R4.64], R8 ;  /* 0x0000000804007986 */ /* 0x000fe2000c101b10 */
[----:B------:R-:W-:Y:S05]  /*2380*/  EXIT ;  /* 0x000000000000794d */ /* 0x000fea0003800000 */
        .weak           $__internal_45_$__cuda_sm20_rcp_rn_f32_slowpath
        .type           $__internal_45_$__cuda_sm20_rcp_rn_f32_slowpath,@function
        .size           $__internal_45_$__cuda_sm20_rcp_rn_f32_slowpath,(.L_x_5098 - $__internal_45_$__cuda_sm20_rcp_rn_f32_slowpath)
$__internal_45_$__cuda_sm20_rcp_rn_f32_slowpath:
        /* <DEDUP_REMOVED lines=15> */
.L_x_4407:
        /* <DEDUP_REMOVED lines=33> */
.L_x_4409:
[----:B------:R0:W1:Y:S02]  /*2690*/  MUFU.RCP R3, R0 ;  /* 0x0000000000037308 */ /* 0x0000640000001000 */
.L_x_4408:
[----:B------:R-:W-:-:S04]  /*26a0*/  MOV R5, 0x0 ;  /* 0x0000000000057802 */ /* 0x000fc80000000f00 */
[----:B0123--:R-:W-:Y:S05]  /*26b0*/  RET.REL.NODEC R4 `(_ZN18transformer_engine13normalization26rmsnorm_bwd_general_kernelINS0_13Kernel_traitsI13__nv_bfloat16fS3_fjLj128ELj1ELj4ELj1ELj8ENS0_18Kernel_traits_baseILj128ES3_fS3_fjLj128EEEEELb0EEEvNS0_20BackwardKernelParamsE) ;  /* 0xffffffd804507950 */ /* 0x00ffea0003c3ffff */
.L_x_4410:
        /* <DEDUP_REMOVED lines=12> */
.L_x_5098:


//--------------------- .text._ZN18transformer_engine13normalization35rmsnorm_bwd_finalize_general_kernelI13__nv_bfloat16fLj4ELj1ELj4ELj32EEEvNS0_20BackwardKernelParamsE --------------------------
	.section	.text._ZN18transformer_engine13normalization35rmsnorm_bwd_finalize_general_kernelI13__nv_bfloat16fLj4ELj1ELj4ELj32EEEvNS0_20BackwardKernelParamsE,"ax",@progbits
	.align	128
        .global         _ZN18transformer_engine13normalization35rmsnorm_bwd_finalize_general_kernelI13__nv_bfloat16fLj4ELj1ELj4ELj32EEEvNS0_20BackwardKernelParamsE
        .type           _ZN18transformer_engine13normalization35rmsnorm_bwd_finalize_general_kernelI13__nv_bfloat16fLj4ELj1ELj4ELj32EEEvNS0_20BackwardKernelParamsE,@function
        .size           _ZN18transformer_engine13normalization35rmsnorm_bwd_finalize_general_kernelI13__nv_bfloat16fLj4ELj1ELj4ELj32EEEvNS0_20BackwardKernelParamsE,(.L_x_5167 - _ZN18transformer_engine13normalization35rmsnorm_bwd_finalize_general_kernelI13__nv_bfloat16fLj4ELj1ELj4ELj32EEEvNS0_20BackwardKernelParamsE)
        .other          _ZN18transformer_engine13normalization35rmsnorm_bwd_finalize_general_kernelI13__nv_bfloat16fLj4ELj1ELj4ELj32EEEvNS0_20BackwardKernelParamsE,@"STO_CUDA_ENTRY STV_DEFAULT"
_ZN18transformer_engine13normalization35rmsnorm_bwd_finalize_general_kernelI13__nv_bfloat16fLj4ELj1ELj4ELj32EEEvNS0_20BackwardKernelParamsE:
.text._ZN18transformer_engine13normalization35rmsnorm_bwd_finalize_general_kernelI13__nv_bfloat16fLj4ELj1ELj4ELj32EEEvNS0_20BackwardKernelParamsE:
[----:B------:R-:W-:Y:S01]  /*0000*/  LDC R1, c[0x0][0x37c] ;  /* 0x0000df00ff017b82 */ /* 0x000fe20000000800 */
[----:B------:R-:W0:Y:S07]  /*0010*/  S2R R2, SR_TID.Y ;  /* 0x0000000000027919 */ /* 0x000e2e0000002200 */
[----:B------:R-:W1:Y:S01]  /*0020*/  S2UR UR4, SR_CTAID.X ;  /* 0x00000000000479c3 */ /* 0x000e620000002500 */
[----:B------:R-:W1:Y:S01]  /*0030*/  LDCU UR5, c[0x0][0x360] ;  /* 0x00006c00ff0577ac */ /* 0x000e620008000800 */
[----:B------:R-:W-:Y:S01]  /*0040*/  BSSY.RECONVERGENT B0, `(.L_x_4411) ;  /* 0x0000041000007945 */ /* 0x000fe20003800200 */
[----:B------:R-:W2:Y:S01]  /*0050*/  S2R R3, SR_TID.X ;  /* 0x0000000000037919 */ /* 0x000ea20000002100 */
[----:B------:R-:W-:Y:S01]  /*0060*/  IMAD.MOV.U32 R4, RZ, RZ, RZ ;  /* 0x000000ffff047224 */ /* 0x000fe200078e00ff */
[----:B------:R-:W3:Y:S03]  /*0070*/  LDCU.64 UR6, c[0x0][0x358] ;  /* 0x00006b00ff0677ac */ /* 0x000ee60008000a00 */
[----:B------:R-:W0:Y:S08]  /*0080*/  LDC R9, c[0x0][0x380] ;  /* 0x0000e000ff097b82 */ /* 0x000e300000000800 */
[----:B------:R-:W4:Y:S01]  /*0090*/  LDC R5, c[0x0][0x38c] ;  /* 0x0000e300ff057b82 */ /* 0x000f220000000800 */
[----:B-1----:R-:W-:Y:S01]  /*00a0*/  UIMAD UR4, UR4, UR5, URZ ;  /* 0x00000005040472a4 */ /* 0x002fe2000f8e02ff */
[----:B0-----:R-:W-:-:S05]  /*00b0*/  ISETP.GE.AND P0, PT, R2, R9, PT ;  /* 0x000000090200720c */ /* 0x001fca0003f06270 */
[----:B--2---:R-:W-:-:S04]  /*00c0*/  IADD3 R0, PT, PT, R3, UR4, RZ ;  /* 0x0000000403007c10 */ /* 0x004fc8000fffe0ff */
[----:B----4-:R-:W-:-:S13]  /*00d0*/  ISETP.GE.OR P0, PT, R0, R5, P0 ;  /* 0x000000050000720c */ /* 0x010fda0000706670 */
[----:B---3--:R-:W-:Y:S05]  /*00e0*/  @P0 BRA `(.L_x_4412) ;  /* 0x0000000000d80947 */ /* 0x008fea0003800000 */
[C---:B------:R-:W-:Y:S01]  /*00f0*/  IADD3 R4, PT, PT, -R2.reuse, R9, RZ ;  /* 0x0000000902047210 */ /* 0x040fe20007ffe1ff */
[----:B------:R-:W-:Y:S01]  /*0100*/  IMAD R6, R2, R5, R3 ;  /* 0x0000000502067224 */ /* 0x000fe200078e0203 */
[----:B------:R-:W-:Y:S01]  /*0110*/  BSSY.RECONVERGENT B1, `(.L_x_4413) ;  /* 0x000001d000017945 */ /* 0x000fe20003800200 */
[----:B------:R-:W-:Y:S02]  /*0120*/  PLOP3.LUT P0, PT, PT, PT, PT, 0x80, 0x8 ;  /* 0x000000000008781c */ /* 0x000fe40003f0f070 */
[----:B------:R-:W-:Y:S01]  /*0130*/  ISETP.GT.AND P1, PT, R4, 0xc, PT ;  /* 0x0000000c0400780c */ /* 0x000fe20003f24270 */
[----:B------:R-:W-:Y:S01]  /*0140*/  IMAD.MOV.U32 R4, RZ, RZ, RZ ;  /* 0x000000ffff047224 */ /* 0x000fe200078e00ff */
[----:B------:R-:W-:Y:S01]  /*0150*/  MOV R8, R2 ;  /* 0x0000000200087202 */ /* 0x000fe20000000f00 */
[----:B------:R-:W-:-:S10]  /*0160*/  VIADD R17, R6, UR4 ;  /* 0x0000000406117c36 */ /* 0x000fd40008000000 */
[----:B------:R-:W-:Y:S05]  /*0170*/  @!P1 BRA `(.L_x_4414) ;  /* 0x0000000000589947 */ /* 0x000fea0003800000 */
[----:B------:R-:W0:Y:S01]  /*0180*/  LDC.64 R6, c[0x0][0x3e0] ;  /* 0x0000f800ff067b82 */ /* 0x000e220000000a00 */
[----:B------:R-:W-:Y:S02]  /*0190*/  PLOP3.LUT P0, PT, PT, PT, PT, 0x8, 0x80 ;  /* 0x000000000080781c */ /* 0x000fe40003f0e170 */
[----:B------:R-:W-:-:S11]  /*01a0*/  IADD3 R19, PT, PT, R9, -0xc, RZ ;  /* 0xfffffff409137810 */ /* 0x000fd60007ffe0ff */
.L_x_4415:
[----:B------:R-:W-:Y:S02]  /*01b0*/  IMAD R10, R5, 0x4, R17 ;  /* 0x00000004050a7824 */ /* 0x000fe400078e0211 */
[----:B0-----:R-:W-:-:S03]  /*01c0*/  IMAD.WIDE R16, R17, 0x4, R6 ;  /* 0x0000000411107825 */ /* 0x001fc600078e0206 */
[C---:B------:R-:W-:Y:S01]  /*01d0*/  LEA R12, R5.reuse, R10, 0x2 ;  /* 0x0000000a050c7211 */ /* 0x040fe200078e10ff */
[----:B------:R-:W-:Y:S02]  /*01e0*/  IMAD.WIDE R10, R10, 0x4, R6 ;  /* 0x000000040a0a7825 */ /* 0x000fe400078e0206 */
[----:B------:R-:W2:Y:S02]  /*01f0*/  LDG.E R17, desc[UR6][R16.64] ;  /* 0x0000000610117981 */ /* 0x000ea4000c1e1900 */
[----:B------:R-:W-:Y:S02]  /*0200*/  IMAD R18, R5, 0x4, R12 ;  /* 0x0000000405127824 */ /* 0x000fe400078e020c */
[--C-:B------:R-:W-:Y:S01]  /*0210*/  IMAD.WIDE R12, R12, 0x4, R6.reuse ;  /* 0x000000040c0c7825 */ /* 0x100fe200078e0206 */
[----:B------:R-:W3:Y:S03]  /*0220*/  LDG.E R11, desc[UR6][R10.64] ;  /* 0x000000060a0b7981 */ /* 0x000ee6000c1e1900 */
[----:B------:R-:W-:-:S02]  /*0230*/  IMAD.WIDE R14, R18, 0x4, R6 ;  /* 0x00000004120e7825 */ /* 0x000fc400078e0206 */
[----:B------:R-:W4:Y:S04]  /*0240*/  LDG.E R13, desc[UR6][R12.64] ;  /* 0x000000060c0d7981 */ /* 0x000f28000c1e1900 */
[----:B------:R-:W5:Y:S01]  /*0250*/  LDG.E R15, desc[UR6][R14.64] ;  /* 0x000000060e0f7981 */ /* 0x000f62000c1e1900 */
[----:B------:R-:W-:-:S04]  /*0260*/  IADD3 R8, PT, PT, R8, 0x10, RZ ;  /* 0x0000001008087810 */ /* 0x000fc80007ffe0ff */
[----:B------:R-:W-:Y:S01]  /*0270*/  ISETP.GE.AND P1, PT, R8, R19, PT ;  /* 0x000000130800720c */ /* 0x000fe20003f26270 */
[----:B--2---:R-:W-:Y:S01]  /*0280*/  FADD R4, R17, R4 ;  /* 0x0000000411047221 */ /* 0x004fe20000000000 */
[----:B------:R-:W-:-:S03]  /*0290*/  IMAD R17, R5, 0x4, R18 ;  /* 0x0000000405117824 */ /* 0x000fc600078e0212 */
[----:B---3--:R-:W-:-:S04]  /*02a0*/  FADD R4, R4, R11 ;  /* 0x0000000b04047221 */ /* 0x008fc80000000000 */
[----:B----4-:R-:W-:-:S04]  /*02b0*/  FADD R4, R4, R13 ;  /* 0x0000000d04047221 */ /* 0x010fc80000000000 */
[----:B-----5:R-:W-:Y:S01]  /*02c0*/  FADD R4, R4, R15 ;  /* 0x0000000f04047221 */ /* 0x020fe20000000000 */
[----:B------:R-:W-:Y:S06]  /*02d0*/  @!P1 BRA `(.L_x_4415) ;  /* 0xfffffffc00b49947 */ /* 0x000fec000383ffff */
.L_x_4414:
[----:B------:R-:W-:Y:S05]  /*02e0*/  BSYNC.RECONVERGENT B1 ;  /* 0x0000000000017941 */ /* 0x000fea0003800200 */
.L_x_4413:
[----:B------:R-:W-:Y:S01]  /*02f0*/  IADD3 R6, PT, PT, -R8, R9, RZ ;  /* 0x0000000908067210 */ /* 0x000fe20007ffe1ff */
[----:B------:R-:W-:Y:S03]  /*0300*/  BSSY.RECONVERGENT B1, `(.L_x_4416) ;  /* 0x000000e000017945 */ /* 0x000fe60003800200 */
[----:B------:R-:W-:-:S13]  /*0310*/  ISETP.GT.AND P1, PT, R6, 0x4, PT ;  /* 0x000000040600780c */ /* 0x000fda0003f24270 */
[----:B------:R-:W-:Y:S05]  /*0320*/  @!P1 BRA `(.L_x_4417) ;  /* 0x00000000002c9947 */ /* 0x000fea0003800000 */
[----:B------:R-:W0:Y:S01]  /*0330*/  LDC.64 R10, c[0x0][0x3e0] ;  /* 0x0000f800ff0a7b82 */ /* 0x000e220000000a00 */
[----:B------:R-:W-:Y:S02]  /*0340*/  IMAD R12, R5, 0x4, R17 ;  /* 0x00000004050c7824 */ /* 0x000fe400078e0211 */
[----:B0-----:R-:W-:-:S04]  /*0350*/  IMAD.WIDE R6, R17, 0x4, R10 ;  /* 0x0000000411067825 */ /* 0x001fc800078e020a */
[----:B------:R-:W-:Y:S02]  /*0360*/  IMAD.WIDE R10, R12, 0x4, R10 ;  /* 0x000000040c0a7825 */ /* 0x000fe400078e020a */
[----:B------:R-:W2:Y:S04]  /*0370*/  LDG.E R7, desc[UR6][R6.64] ;  /* 0x0000000606077981 */ /* 0x000ea8000c1e1900 */
[----:B------:R-:W3:Y:S01]  /*0380*/  LDG.E R11, desc[UR6][R10.64] ;  /* 0x000000060a0b7981 */ /* 0x000ee2000c1e1900 */
[----:B------:R-:W-:Y:S01]  /*0390*/  PLOP3.LUT P0, PT, PT, PT, PT, 0x8, 0x80 ;  /* 0x000000000080781c */ /* 0x000fe20003f0e170 */
[----:B------:R-:W-:Y:S01]  /*03a0*/  IMAD R17, R5, 0x4, R12 ;  /* 0x0000000405117824 */ /* 0x000fe200078e020c */
[----:B------:R-:W-:Y:S01]  /*03b0*/  IADD3 R8, PT, PT, R8, 0x8, RZ ;  /* 0x0000000808087810 */ /* 0x000fe20007ffe0ff */
[----:B--2---:R-:W-:-:S04]  /*03c0*/  FADD R4, R4, R7 ;  /* 0x0000000704047221 */ /* 0x004fc80000000000 */
[----:B---3--:R-:W-:-:S07]  /*03d0*/  FADD R4, R4, R11 ;  /* 0x0000000b04047221 */ /* 0x008fce0000000000 */
.L_x_4417:
[----:B------:R-:W-:Y:S05]  /*03e0*/  BSYNC.RECONVERGENT B1 ;  /* 0x0000000000017941 */ /* 0x000fea0003800200 */
.L_x_4416:
[----:B------:R-:W-:-:S13]  /*03f0*/  ISETP.LT.OR P0, PT, R8, R9, P0 ;  /* 0x000000090800720c */ /* 0x000fda0000701670 */
[----:B------:R-:W-:Y:S05]  /*0400*/  @!P0 BRA `(.L_x_4412) ;  /* 0x0000000000108947 */ /* 0x000fea0003800000 */
[----:B------:R-:W0:Y:S02]  /*0410*/  LDC.64 R6, c[0x0][0x3e0] ;  /* 0x0000f800ff067b82 */ /* 0x000e240000000a00 */
[----:B0-----:R-:W-:-:S06]  /*0420*/  IMAD.WIDE R6, R17, 0x4, R6 ;  /* 0x0000000411067825 */ /* 0x001fcc00078e0206 */
[----:B------:R-:W2:Y:S02]  /*0430*/  LDG.E R7, desc[UR6][R6.64] ;  /* 0x0000000606077981 */ /* 0x000ea4000c1e1900 */
[----:B--2---:R-:W-:-:S07]  /*0440*/  FADD R4, R4, R7 ;  /* 0x0000000704047221 */ /* 0x004fce0000000000 */
.L_x_4412:
[----:B------:R-:W-:Y:S05]  /*0450*/  BSYNC.RECONVERGENT B0 ;  /* 0x0000000000007941 */ /* 0x000fea0003800200 */
.L_x_4411:
[----:B------:R-:W0:Y:S01]  /*0460*/  S2R R8, SR_CgaCtaId ;  /* 0x0000000000087919 */ /* 0x000e220000008800 */
[----:B------:R-:W-:Y:S02]  /*0470*/  MOV R7, 0x400 ;  /* 0x0000040000077802 */ /* 0x000fe40000000f00 */
[----:B------:R-:W-:Y:S02]  /*0480*/  SHF.R.U32.HI R6, RZ, 0x5, R3 ;  /* 0x00000005ff067819 */ /* 0x000fe40000011603 */
[----:B------:R-:W-:Y:S02]  /*0490*/  SHF.L.U32 R3, R3, 0x2, RZ ;  /* 0x0000000203037819 */ /* 0x000fe400000006ff */
[C---:B------:R-:W-:Y:S02]  /*04a0*/  ISETP.GT.U32.AND P0, PT, R2.reuse, 0x1, PT ;  /* 0x000000010200780c */ /* 0x040fe40003f04070 */
[----:B------:R-:W-:Y:S02]  /*04b0*/  LOP3.LUT R3, R3, 0x7c, RZ, 0xc0, !PT ;  /* 0x0000007c03037812 */ /* 0x000fe400078ec0ff */
[----:B------:R-:W-:-:S02]  /*04c0*/  ISETP.NE.AND P1, PT, R2, RZ, PT ;  /* 0x000000ff0200720c */ /* 0x000fc40003f25270 */
[----:B0-----:R-:W-:-:S05]  /*04d0*/  LEA R7, R8, R7, 0x18 ;  /* 0x0000000708077211 */ /* 0x001fca00078ec0ff */
[----:B------:R-:W-:-:S05]  /*04e0*/  IMAD R6, R6, 0x84, R7 ;  /* 0x0000008406067824 */ /* 0x000fca00078e0207 */
[----:B------:R-:W-:-:S05]  /*04f0*/  IADD3 R7, PT, PT, R3, R6, RZ ;  /* 0x0000000603077210 */ /* 0x000fca0007ffe0ff */
[----:B------:R-:W-:-:S05]  /*0500*/  IMAD R3, R2, 0x84, R7 ;  /* 0x0000008402037824 */ /* 0x000fca00078e0207 */
[----:B------:R-:W-:Y:S01]  /*0510*/  STS [R3], R4 ;  /* 0x0000000403007388 */ /* 0x000fe20000000800 */
[----:B------:R-:W-:Y:S06]  /*0520*/  BAR.SYNC.DEFER_BLOCKING 0x0 ;  /* 0x0000000000007b1d */ /* 0x000fec0000010000 */
[----:B------:R-:W-:Y:S04]  /*0530*/  @!P0 LDS R6, [R3+0x108] ;  /* 0x0001080003068984 */ /* 0x000fe80000000800 */
[----:B------:R-:W0:Y:S02]  /*0540*/  @!P0 LDS R9, [R3] ;  /* 0x0000000003098984 */ /* 0x000e240000000800 */
[----:B0-----:R-:W-:-:S05]  /*0550*/  @!P0 FADD R6, R6, R9 ;  /* 0x0000000906068221 */ /* 0x001fca0000000000 */
[----:B------:R-:W-:Y:S01]  /*0560*/  @!P0 STS [R3], R6 ;  /* 0x0000000603008388 */ /* 0x000fe20000000800 */
[----:B------:R-:W-:Y:S01]  /*0570*/  BAR.SYNC.DEFER_BLOCKING 0x0 ;  /* 0x0000000000007b1d */ /* 0x000fe20000010000 */
[----:B------:R-:W-:-:S04]  /*0580*/  ISETP.GE.AND P0, PT, R0, R5, PT ;  /* 0x000000050000720c */ /* 0x000fc80003f06270 */
[----:B------:R-:W-:Y:S01]  /*0590*/  ISETP.NE.OR P0, PT, R2, RZ, P0 ;  /* 0x000000ff0200720c */ /* 0x000fe20000705670 */
[----:B------:R-:W-:Y:S04]  /*05a0*/  @!P1 LDS R8, [R7+0x84] ;  /* 0x0000840007089984 */ /* 0x000fe80000000800 */
[----:B------:R-:W0:Y:S02]  /*05b0*/  @!P1 LDS R9, [R3] ;  /* 0x0000000003099984 */ /* 0x000e240000000800 */
[----:B0-----:R-:W-:-:S05]  /*05c0*/  @!P1 FADD R8, R8, R9 ;  /* 0x0000000908089221 */ /* 0x001fca0000000000 */
[----:B------:R0:W-:Y:S01]  /*05d0*/  @!P1 STS [R3], R8 ;  /* 0x0000000803009388 */ /* 0x0001e20000000800 */
[----:B------:R-:W-:Y:S05]  /*05e0*/  @P0 EXIT ;  /* 0x000000000000094d */ /* 0x000fea0003800000 */
[----:B------:R-:W1:Y:S01]  /*05f0*/  LDS R7, [R7] ;  /* 0x0000000007077984 */ /* 0x000e620000000800 */
[----:B0-----:R-:W0:Y:S02]  /*0600*/  LDC.64 R2, c[0x0][0x3f8] ;  /* 0x0000fe00ff027b82 */ /* 0x001e240000000a00 */
[----:B0-----:R-:W-:Y:S01]  /*0610*/  IMAD.WIDE R2, R0, 0x2, R2 ;  /* 0x0000000200027825 */ /* 0x001fe200078e0202 */
[----:B-1----:R-:W-:-:S05]  /*0620*/  F2FP.BF16.F32.PACK_AB R4, RZ, R7 ;  /* 0x00000007ff04723e */ /* 0x002fca00000010ff */
[----:B------:R-:W-:Y:S01]  /*0630*/  STG.E.U16 desc[UR6][R2.64], R4 ;  /* 0x0000000402007986 */ /* 0x000fe2000c101506 */
[----:B------:R-:W-:Y:S05]  /*0640*/  EXIT ;  /* 0x000000000000794d */ /* 0x000fea0003800000 */
.L_x_4418:
        /* <DEDUP_REMOVED lines=11> */
.L_x_5167:


//--------------------- .text._ZN18transformer_engine13normalization26rmsnorm_bwd_general_kernelINS0_13Kernel_traitsI13__nv_bfloat16S3_S3_fjLj128ELj1ELj4ELj1ELj8ENS0_18Kernel_traits_baseILj128ES3_S3_S3_fjLj128EEEEELb0EEEvNS0_20BackwardKernelParamsE --------------------------
	.section	.text._ZN18transformer_engine13normalization26rmsnorm_bwd_general_kernelINS0_13Kernel_traitsI13__nv_bfloat16S3_S3_fjLj128ELj1ELj4ELj1ELj8ENS0_18Kernel_traits_baseILj128ES3_S3_S3_fjLj128EEEEELb0EEEvNS0_20BackwardKernelParamsE,"ax",@progbits
	.align	128
        .global         _ZN18transformer_engine13normalization26rmsnorm_bwd_general_kernelINS0_13Kernel_traitsI13__nv_bfloat16S3_S3_fjLj128ELj1ELj4ELj1ELj8ENS0_18Kernel_traits_baseILj128ES3_S3_S3_fjLj128EEEEELb0EEEvNS0_20BackwardKernelParamsE
        .type           _ZN18transformer_engine13normalization26rmsnorm_bwd_general_kernelINS0_13Kernel_traitsI13__nv_bfloat16S3_S3_fjLj128ELj1ELj4ELj1ELj8ENS0_18Kernel_traits_baseILj128ES3_S3_S3_fjLj128EEEEELb0EEEvNS0_20BackwardKernelParamsE,@function
        .size           _ZN18transformer_engine13normalization26rmsnorm_bwd_general_kernelINS0_13Kernel_traitsI13__nv_bfloat16S3_S3_fjLj128ELj1ELj4ELj1ELj8ENS0_18Kernel_traits_baseILj128ES3_S3_S3_fjLj128EEEEELb0EEEvNS0_20BackwardKernelParamsE,(.L_x_5099 - _ZN18transformer_engine13normalization26rmsnorm_bwd_general_kernelINS0_13Kernel_traitsI13__nv_bfloat16S3_S3_fjLj128ELj1ELj4ELj1ELj8ENS0_18Kernel_traits_baseILj128ES3_S3_S3_fjLj128EEEEELb0EEEvNS0_20BackwardKernelParamsE)
        .other          _ZN18transformer_engine13normalization26rmsnorm_bwd_general_kernelINS0_13Kernel_traitsI13__nv_bfloat16S3_S3_fjLj128ELj1ELj4ELj1ELj8ENS0_18Kernel_traits_baseILj128ES3_S3_S3_fjLj128EEEEELb0EEEvNS0_20BackwardKernelParamsE,@"STO_CUDA_ENTRY STV_DEFAULT"
_ZN18transformer_engine13normalization26rmsnorm_bwd_general_kernelINS0_13Kernel_traitsI13__nv_bfloat16S3_S3_fjLj128ELj1ELj4ELj1ELj8ENS0_18Kernel_traits_baseILj128ES3_S3_S3_fjLj128EEEEELb0EEEvNS0_20BackwardKernelParamsE:
.text._ZN18transformer_engine13normalization26rmsnorm_bwd_general_kernelINS0_13Kernel_traitsI13__nv_bfloat16S3_S3_fjLj128ELj1ELj4ELj1ELj8ENS0_18Kernel_traits_baseILj128ES3_S3_S3_fjLj128EEEEELb0EEEvNS0_20BackwardKernelParamsE:
[----:B------:R-:W-:Y:S01]  /*0000*/  LDC R1, c[0x0][0x37c] ;  /* 0x0000df00ff017b82 */ /* 0x000fe20000000800 */
[----:B------:R-:W0:Y:S07]  /*0010*/  LDCU UR15, c[0x0][0x384] ;  /* 0x00007080ff0f77ac */ /* 0x000e2e0008000800 */
[----:B------:R-:W1:Y:S01]  /*0020*/  S2UR UR6, SR_CTAID.X ;  /* 0x00000000000679c3 */ /* 0x000e620000002500 */
[----:B------:R-:W-:Y:S01]  /*0030*/  BSSY.RECONVERGENT B0, `(.L_x_4419) ;  /* 0x000003f000007945 */ /* 0x000fe20003800200 */
[----:B------:R-:W2:Y:S01]  /*0040*/  LDCU UR18, c[0x0][0x38c] ;  /* 0x00007180ff1277ac */ /* 0x000ea20008000800 */
[----:B------:R-:W3:Y:S01]  /*0050*/  LDCU.64 UR16, c[0x0][0x358] ;  /* 0x00006b00ff1077ac */ /* 0x000ee20008000a00 */
[----:B0-----:R-:W0:Y:S01]  /*0060*/  I2F.U32.RP R0, UR15 ;  /* 0x0000000f00007d06 */ /* 0x001e220008209000 */
[----:B------:R-:W-:-:S07]  /*0070*/  UISETP.NE.U32.AND UP2, UPT, UR15, URZ, UPT ;  /* 0x000000ff0f00728c */ /* 0x000fce000bf45070 */
[----:B0-----:R-:W0:Y:S02]  /*0080*/  MUFU.RCP R0, R0 ;  /* 0x0000000000007308 */ /* 0x001e240000001000 */
[----:B0-----:R-:W-:Y:S02]  /*0090*/  VIADD R2, R0, 0xffffffe ;  /* 0x0ffffffe00027836 */ /* 0x001fe40000000000 */
[----:B------:R-:W0:Y:S04]  /*00a0*/  S2R R0, SR_TID.X ;  /* 0x0000000000007919 */ /* 0x000e280000002100 */
[----:B------:R-:W4:Y:S02]  /*00b0*/  F2I.FTZ.U32.TRUNC.NTZ R2, R2 ;  /* 0x0000000200027305 */ /* 0x000f24000021f000 */
[----:B----4-:R-:W-:-:S13]  /*00c0*/  R2UR UR5, R2 ;  /* 0x00000000020572ca */ /* 0x010fda00000e0000 */
[----:B------:R-:W-:Y:S01]  /*00d0*/  UIMAD UR4, UR5, UR15, URZ ;  /* 0x0000000f050472a4 */ /* 0x000fe2000f8e02ff */
[----:B0-----:R-:W-:Y:S02]  /*00e0*/  LOP3.LUT R2, R0, 0x1f, RZ, 0xc0, !PT ;  /* 0x0000001f00027812 */ /* 0x001fe400078ec0ff */
[----:B------:R-:W-:Y:S01]  /*00f0*/  SHF.R.U32.HI R18, RZ, 0x5, R0 ;  /* 0x00000005ff127819 */ /* 0x000fe20000011600 */
        /* <DEDUP_REMOVED lines=18> */
[----:B--2---:R-:W-:-:S13]  /*0220*/  ISETP.GE.AND P0, PT, R15, UR18, PT ;  /* 0x000000120f007c0c */ /* 0x004fda000bf06270 */
[----:B---3--:R-:W-:Y:S05]  /*0230*/  @P0 BRA `(.L_x_4420) ;  /* 0x0000000000780947 */ /* 0x008fea0003800000 */
[----:B------:R-:W0:Y:S01]  /*0240*/  LDC.64 R4, c[0x0][0x3a8] ;  /* 0x0000ea00ff047b82 */ /* 0x000e220000000a00 */
[----:B------:R-:W-:Y:S01]  /*0250*/  IADD3 R3, PT, PT, -R15, UR18, RZ ;  /* 0x000000120f037c10 */ /* 0x000fe2000fffe1ff */
        /* <DEDUP_REMOVED lines=18> */
.L_x_4422:
[----:B------:R-:W2:Y:S02]  /*0380*/  LDG.E.64 R4, desc[UR16][R4.64] ;  /* 0x0000001004047981 */ /* 0x000ea4000c1e1b00 */
[C-C-:B--2---:R-:W-:Y:S02]  /*0390*/  SHF.R.U64 R6, R4.reuse, 0x10, R5.reuse ;  /* 0x0000001004067819 */ /* 0x144fe40000001205 */
[----:B------:R-:W-:Y:S02]  /*03a0*/  SHF.R.U32.HI R8, RZ, 0x10, R5 ;  /* 0x00000010ff087819 */ /* 0x000fe40000011605 */
[----:B------:R-:W-:Y:S02]  /*03b0*/  PRMT R3, R4, 0x7610, R3 ;  /* 0x0000761004037816 */ /* 0x000fe40000000003 */
[----:B------:R-:W-:-:S07]  /*03c0*/  PRMT R7, R5, 0x7610, R7 ;  /* 0x0000761005077816 */ /* 0x000fce0000000007 */
.L_x_4423:
[----:B------:R-:W-:Y:S05]  /*03d0*/  BSYNC.RECONVERGENT B1 ;  /* 0x0000000000017941 */ /* 0x000fea0003800200 */
.L_x_4421:
[----:B-----5:R-:W-:Y:S01]  /*03e0*/  IMAD.U32 R13, R3, 0x10000, RZ ;  /* 0x00010000030d7824 */ /* 0x020fe200078e00ff */
[----:B------:R-:W-:Y:S01]  /*03f0*/  SHF.L.U32 R17, R6, 0x10, RZ ;  /* 0x0000001006117819 */ /* 0x000fe200000006ff */
[----:B------:R-:W-:Y:S02]  /*0400*/  IMAD.U32 R7, R7, 0x10000, RZ ;  /* 0x0001000007077824 */ /* 0x000fe400078e00ff */
[----:B------:R-:W-:-:S07]  /*0410*/  IMAD.U32 R19, R8, 0x10000, RZ ;  /* 0x0001000008137824 */ /* 0x000fce00078e00ff */
.L_x_4420:
[----:B------:R-:W-:Y:S05]  /*0420*/  BSYNC.RECONVERGENT B0 ;  /* 0x0000000000007941 */ /* 0x000fea0003800200 */
.L_x_4419:
        /* <DEDUP_REMOVED lines=14> */
[----:B------:R-:W-:Y:S02]  /*0510*/  LOP3.LUT R14, R16, 0x7, RZ, 0xc0, !PT ;  /* 0x00000007100e7812 */ /* 0x000fe400078ec0ff */
[----:B0-----:R-:W-:Y:S02]  /*0520*/  ISETP.NE.AND P0, PT, RZ, UR4, PT ;  /* 0x00000004ff007c0c */ /* 0x001fe4000bf05270 */
[----:B------:R-:W-:Y:S01]  /*0530*/  IADD3 R24, PT, PT, R14, -0x1, RZ ;  /* 0xffffffff0e187810 */ /* 0x000fe20007ffe0ff */
[----:B-1----:R-:W-:Y:S01]  /*0540*/  USHF.L.U32 UR7, UR7, 0x2, URZ ;  /* 0x0000000207077899 */ /* 0x002fe200080006ff */
[----:B------:R-:W-:Y:S02]  /*0550*/  FSEL R12, RZ, 1, !P0 ;  /* 0x3f800000ff0c7808 */ /* 0x000fe40004000000 */
[----:B------:R-:W-:-:S03]  /*0560*/  ISETP.GT.U32.AND P0, PT, R11, 0x1ffffff, PT ;  /* 0x01ffffff0b00780c */ /* 0x000fc60003f04070 */
[----:B------:R-:W-:Y:S01]  /*0570*/  FADD R5, R12, R13 ;  /* 0x0000000d0c057221 */ /* 0x000fe20000000000 */
[----:B------:R-:W-:Y:S01]  /*0580*/  LOP3.LUT R13, R16, 0xf, RZ, 0xc0, !PT ;  /* 0x0000000f100d7812 */ /* 0x000fe200078ec0ff */
[C---:B------:R-:W-:Y:S01]  /*0590*/  FADD R6, R12.reuse, R17 ;  /* 0x000000110c067221 */ /* 0x040fe20000000000 */
[C---:B------:R-:W-:Y:S01]  /*05a0*/  FADD R7, R12.reuse, R7 ;  /* 0x000000070c077221 */ /* 0x040fe20000000000 */
[----:B------:R-:W-:Y:S01]  /*05b0*/  FADD R12, R12, R19 ;  /* 0x000000130c0c7221 */ /* 0x000fe20000000000 */
[----:B------:R-:W-:Y:S01]  /*05c0*/  LOP3.LUT R16, R16, 0x3, RZ, 0xc0, !PT ;  /* 0x0000000310107812 */ /* 0x000fe200078ec0ff */
[----:B------:R-:W-:-:S04]  /*05d0*/  VIADD R23, R13, 0xffffffff ;  /* 0xffffffff0d177836 */ /* 0x000fc80000000000 */
[----:B------:R-:W-:Y:S05]  /*05e0*/  @P0 BRA `(.L_x_4425) ;  /* 0x0000000000100947 */ /* 0x000fea0003800000 */
[----:B------:R-:W-:-:S07]  /*05f0*/  MOV R20, 0x610 ;  /* 0x0000061000147802 */ /* 0x000fce0000000f00 */
[----:B------:R-:W-:Y:S05]  /*0600*/  CALL.REL.NOINC `($__internal_46_$__cuda_sm20_rcp_rn_f32_slowpath) ;  /* 0x00000018006c7944 */ /* 0x000fea0003c00000 */
[----:B------:R-:W-:Y:S01]  /*0610*/  IMAD.MOV.U32 R17, RZ, RZ, R11 ;  /* 0x000000ffff117224 */ /* 0x000fe200078e000b */
[----:B------:R-:W-:Y:S06]  /*0620*/  BRA `(.L_x_4426) ;  /* 0x0000000000107947 */ /* 0x000fec0003800000 */
.L_x_4425:
[----:B------:R-:W0:Y:S02]  /*0630*/  MUFU.RCP R20, R3 ;  /* 0x0000000300147308 */ /* 0x000e240000001000 */
[----:B0-----:R-:W-:-:S04]  /*0640*/  FFMA R11, R3, R20, -1 ;  /* 0xbf800000030b7423 */ /* 0x001fc80000000014 */
[----:B------:R-:W-:-:S04]  /*0650*/  FADD.FTZ R11, -R11, -RZ ;  /* 0x800000ff0b0b7221 */ /* 0x000fc80000010100 */
[----:B------:R-:W-:-:S07]  /*0660*/  FFMA R17, R20, R11, R20 ;  /* 0x0000000b14117223 */ /* 0x000fce0000000014 */
.L_x_4426:
[----:B------:R-:W0:Y:S01]  /*0670*/  LDCU UR4, c[0x0][0x384] ;  /* 0x00007080ff0477ac */ /* 0x000e220008000800 */
[----:B------:R-:W-:Y:S01]  /*0680*/  IADD3 R18, PT, PT, R18, UR14, RZ ;  /* 0x0000000e12127c10 */ /* 0x000fe2000fffe0ff */
[----:B------:R-:W-:Y:S01]  /*0690*/  IMAD.MOV.U32 R11, RZ, RZ, RZ ;  /* 0x000000ffff0b7224 */ /* 0x000fe200078e00ff */
[----:B------:R-:W-:Y:S02]  /*06a0*/  ISETP.GE.U32.AND P1, PT, R23, 0x7, PT ;  /* 0x000000071700780c */ /* 0x000fe40003f26070 */
[----:B------:R-:W-:Y:S01]  /*06b0*/  ISETP.GE.U32.AND P2, PT, R24, 0x3, PT ;  /* 0x000000031800780c */ /* 0x000fe20003f46070 */
[----:B0-----:R-:W-:Y:S02]  /*06c0*/  UIMAD UR7, UR7, UR4, URZ ;  /* 0x00000004070772a4 */ /* 0x001fe4000f8e02ff */
[----:B------:R-:W-:Y:S01]  /*06d0*/  IMAD R24, R18, UR4, RZ ;  /* 0x0000000412187c24 */ /* 0x000fe2000f8e02ff */
[----:B------:R-:W-:-:S09]  /*06e0*/  UMOV UR4, URZ ;  /* 0x000000ff00047c82 */ /* 0x000fd20008000000 */
.L_x_4451:
[----:B------:R-:W0:Y:S01]  /*06f0*/  LDCU UR8, c[0x0][0x388] ;  /* 0x00007100ff0877ac */ /* 0x000e220008000800 */
[----:B--2---:R-:W-:Y:S01]  /*0700*/  SHF.R.U32.HI R21, RZ, 0x5, R0 ;  /* 0x00000005ff157819 */ /* 0x004fe20000011600 */
[----:B-1--45:R-:W-:Y:S01]  /*0710*/  IMAD.MOV.U32 R25, RZ, RZ, RZ ;  /* 0x000000ffff197224 */ /* 0x032fe200078e00ff */
[----:B------:R-:W1:Y:S02]  /*0720*/  LDCU UR18, c[0x0][0x38c] ;  /* 0x00007180ff1277ac */ /* 0x000e640008000800 */
[----:B------:R-:W-:-:S04]  /*0730*/  IADD3 R21, PT, PT, R21, UR14, RZ ;  /* 0x0000000e15157c10 */ /* 0x000fc8000fffe0ff */
[----:B0-----:R-:W-:-:S13]  /*0740*/  ISETP.GE.AND P0, PT, R21, UR8, PT ;  /* 0x0000000815007c0c */ /* 0x001fda000bf06270 */
[----:B------:R-:W0:Y:S01]  /*0750*/  @!P0 LDC.64 R18, c[0x0][0x3a0] ;  /* 0x0000e800ff128b82 */ /* 0x000e220000000a00 */
[----:B------:R-:W-:-:S05]  /*0760*/  MOV R23, UR6 ;  /* 0x0000000600177c02 */ /* 0x000fca0008000f00 */
[----:B------:R-:W-:-:S05]  /*0770*/  IMAD R20, R23, 0x20, R2 ;  /* 0x0000002017147824 */ /* 0x000fca00078e0202 */
[----:B------:R-:W-:Y:S01]  /*0780*/  SHF.L.U32 R34, R20, 0x2, RZ ;  /* 0x0000000214227819 */ /* 0x000fe200000006ff */
[----:B0-----:R-:W-:-:S05]  /*0790*/  @!P0 IMAD.WIDE R18, R21, 0x4, R18 ;  /* 0x0000000415128825 */ /* 0x001fca00078e0212 */
[----:B------:R0:W5:Y:S01]  /*07a0*/  @!P0 LDG.E R25, desc[UR16][R18.64] ;  /* 0x0000001012198981 */ /* 0x000162000c1e1900 */
[----:B-1----:R-:W-:Y:S01]  /*07b0*/  ISETP.GE.AND P0, PT, R34, UR18, PT ;  /* 0x0000001222007c0c */ /* 0x002fe2000bf06270 */
[----:B------:R-:W-:Y:S01]  /*07c0*/  BSSY.RECONVERGENT B0, `(.L_x_4427) ;  /* 0x0000053000007945 */ /* 0x000fe20003800200 */
        /* <DEDUP_REMOVED lines=24> */
.L_x_4430:
[----:B------:R-:W2:Y:S02]  /*0950*/  LDG.E.64 R18, desc[UR16][R18.64] ;  /* 0x0000001012127981 */ /* 0x000ea4000c1e1b00 */
[C-C-:B--2---:R-:W-:Y:S02]  /*0960*/  SHF.R.U64 R22, R18.reuse, 0x10, R19.reuse ;  /* 0x0000001012167819 */ /* 0x144fe40000001213 */
[----:B------:R-:W-:Y:S02]  /*0970*/  SHF.R.U32.HI R20, RZ, 0x10, R19 ;  /* 0x00000010ff147819 */ /* 0x000fe40000011613 */
[----:B------:R-:W-:Y:S02]  /*0980*/  PRMT R23, R18, 0x7610, R23 ;  /* 0x0000761012177816 */ /* 0x000fe40000000017 */
[----:B------:R-:W-:-:S07]  /*0990*/  PRMT R3, R19, 0x7610, R3 ;  /* 0x0000761013037816 */ /* 0x000fce0000000003 */
.L_x_4431:
[----:B------:R-:W-:Y:S05]  /*09a0*/  BSYNC.RECONVERGENT B1 ;  /* 0x0000000000017941 */ /* 0x000fea0003800200 */
.L_x_4429:
        /* <DEDUP_REMOVED lines=18> */
.L_x_4433:
[----:B------:R-:W2:Y:S02]  /*0ad0*/  LDG.E.64 R18, desc[UR16][R18.64] ;  /* 0x0000001012127981 */ /* 0x000ea4000c1e1b00 */
[C-C-:B--2---:R-:W-:Y:S02]  /*0ae0*/  SHF.R.U64 R27, R18.reuse, 0x10, R19.reuse ;  /* 0x00000010121b7819 */ /* 0x144fe40000001213 */
[----:B------:R-:W-:Y:S02]  /*0af0*/  SHF.R.U32.HI R21, RZ, 0x10, R19 ;  /* 0x00000010ff157819 */ /* 0x000fe40000011613 */
[----:B------:R-:W-:Y:S02]  /*0b00*/  PRMT R26, R18, 0x7610, R26 ;  /* 0x00007610121a7816 */ /* 0x000fe4000000001a */
[----:B------:R-:W-:-:S07]  /*0b10*/  PRMT R28, R19, 0x7610, R28 ;  /* 0x00007610131c7816 */ /* 0x000fce000000001c */
.L_x_4434:
[----:B------:R-:W-:Y:S05]  /*0b20*/  BSYNC.RECONVERGENT B1 ;  /* 0x0000000000017941 */ /* 0x000fea0003800200 */
.L_x_4432:
[----:B-----5:R-:W-:Y:S01]  /*0b30*/  SHF.L.U32 R30, R26, 0x10, RZ ;  /* 0x000000101a1e7819 */ /* 0x020fe200000006ff */
[----:B------:R-:W-:Y:S01]  /*0b40*/  IMAD.U32 R22, R22, 0x10000, RZ ;  /* 0x0001000016167824 */ /* 0x000fe200078e00ff */
[----:B------:R-:W-:Y:S01]  /*0b50*/  SHF.L.U32 R27, R27, 0x10, RZ ;  /* 0x000000101b1b7819 */ /* 0x000fe200000006ff */
[----:B------:R-:W-:Y:S01]  /*0b60*/  IMAD.U32 R18, R23, 0x10000, RZ ;  /* 0x0001000017127824 */ /* 0x000fe200078e00ff */
[----:B------:R-:W-:Y:S01]  /*0b70*/  SHF.L.U32 R19, R28, 0x10, RZ ;  /* 0x000000101c137819 */ /* 0x000fe200000006ff */
[-C--:B------:R-:W-:Y:S01]  /*0b80*/  FMUL R26, R22, R25.reuse ;  /* 0x00000019161a7220 */ /* 0x080fe20000400000 */
[----:B------:R-:W-:Y:S02]  /*0b90*/  IMAD.U32 R32, R3, 0x10000, RZ ;  /* 0x0001000003207824 */ /* 0x000fe400078e00ff */
[----:B------:R-:W-:Y:S01]  /*0ba0*/  FMUL R28, R5, R30 ;  /* 0x0000001e051c7220 */ /* 0x000fe20000400000 */
[----:B------:R-:W-:Y:S01]  /*0bb0*/  FMUL R3, R18, R25 ;  /* 0x0000001912037220 */ /* 0x000fe20000400000 */
[-C--:B------:R-:W-:Y:S01]  /*0bc0*/  FFMA R9, R26, R27.reuse, R9 ;  /* 0x0000001b1a097223 */ /* 0x080fe20000000009 */
[----:B------:R-:W-:Y:S01]  /*0bd0*/  SHF.L.U32 R33, R21, 0x10, RZ ;  /* 0x0000001015217819 */ /* 0x000fe200000006ff */
[----:B------:R-:W-:Y:S01]  /*0be0*/  FMUL R27, R6, R27 ;  /* 0x0000001b061b7220 */ /* 0x000fe20000400000 */
[----:B------:R-:W-:Y:S01]  /*0bf0*/  FADD R18, RZ, R28 ;  /* 0x0000001cff127221 */ /* 0x000fe20000000000 */
[----:B------:R-:W-:Y:S01]  /*0c00*/  FFMA R21, R3, R28, RZ ;  /* 0x0000001c03157223 */ /* 0x000fe200000000ff */
[----:B------:R-:W-:-:S02]  /*0c10*/  IMAD.U32 R20, R20, 0x10000, RZ ;  /* 0x0001000014147824 */ /* 0x000fc400078e00ff */
[----:B------:R-:W-:Y:S01]  /*0c20*/  FFMA R8, R3, R30, R8 ;  /* 0x0000001e03087223 */ /* 0x000fe20000000008 */
[----:B------:R-:W-:Y:S01]  /*0c30*/  FADD R23, R18, R27 ;  /* 0x0000001b12177221 */ /* 0x000fe20000000000 */
[----:B------:R-:W-:Y:S01]  /*0c40*/  FMUL R29, R32, R25 ;  /* 0x00000019201d7220 */ /* 0x000fe20000400000 */
[----:B------:R-:W-:Y:S01]  /*0c50*/  FMUL R30, R7, R19 ;  /* 0x00000013071e7220 */ /* 0x000fe20000400000 */
        /* <DEDUP_REMOVED lines=8> */
[----:B------:R-:W-:-:S07]  /*0ce0*/  FFMA R22, R32, R31, R18 ;  /* 0x0000001f20167223 */ /* 0x000fce0000000012 */
.L_x_4428:
[----:B------:R-:W-:Y:S05]  /*0cf0*/  BSYNC.RECONVERGENT B0 ;  /* 0x0000000000007941 */ /* 0x000fea0003800200 */
.L_x_4427:
        /* <DEDUP_REMOVED lines=14> */
.L_x_4435:
        /* <DEDUP_REMOVED lines=18> */
[----:B------:R-:W-:Y:S02]  /*0f00*/  IMAD.X R34, RZ, RZ, RZ, P4 ;  /* 0x000000ffff227224 */ /* 0x000fe400020e06ff */
[----:B--2---:R-:W-:Y:S02]  /*0f10*/  FADD R23, R18, R23 ;  /* 0x0000001712177221 */ /* 0x004fe40000000000 */
[----:B------:R-:W0:Y:S01]  /*0f20*/  SHFL.DOWN PT, R22, R33, 0x2, 0x1f ;  /* 0x08401f0021167f89 */ /* 0x000e2200000e0000 */
[----:B-1----:R-:W-:-:S03]  /*0f30*/  LEA R18, P4, R19, UR10, 0x3 ;  /* 0x0000000a13127c11 */ /* 0x002fc6000f8818ff */
[----:B------:R-:W1:Y:S01]  /*0f40*/  SHFL.DOWN PT, R20, R23, 0x2, 0x1f ;  /* 0x08401f0017147f89 */ /* 0x000e6200000e0000 */
[----:B------:R-:W-:Y:S02]  /*0f50*/  LEA.HI.X R19, R19, UR11, R34, 0x3, P4 ;  /* 0x0000000b13137c11 */ /* 0x000fe4000a0f1c22 */
[----:B------:R-:W-:Y:S01]  /*0f60*/  ISETP.NE.AND P4, PT, R0, RZ, PT ;  /* 0x000000ff0000720c */ /* 0x000fe20003f85270 */
[----:B0-----:R-:W-:Y:S01]  /*0f70*/  FADD R22, R33, R22 ;  /* 0x0000001621167221 */ /* 0x001fe20000000000 */
[----:B-1----:R-:W-:-:S04]  /*0f80*/  FADD R35, R23, R20 ;  /* 0x0000001417237221 */ /* 0x002fc80000000000 */
[----:B------:R-:W0:Y:S01]  /*0f90*/  SHFL.DOWN PT, R21, R22, 0x1, 0x1f ;  /* 0x08201f0016157f89 */ /* 0x000e2200000e0000 */
[----:B------:R-:W-:-:S03]  /*0fa0*/  MOV R23, UR6 ;  /* 0x0000000600177c02 */ /* 0x000fc60008000f00 */
        /* <DEDUP_REMOVED lines=28> */
.L_x_4438:
[----:B------:R-:W2:Y:S04]  /*1170*/  LDG.E.STRONG.GPU R22, desc[UR16][R20.64] ;  /* 0x0000001014167981 */ /* 0x000ea8000c1ef900 */
[----:B--2---:R-:W-:Y:S01]  /*1180*/  CCTL.IVALL ;  /* 0x00000000ff00798f */ /* 0x004fe20002000000 */
[----:B------:R-:W-:Y:S05]  /*1190*/  YIELD ;  /* 0x0000000000007946 */ /* 0x000fea0003800000 */
[----:B------:R-:W-:-:S13]  /*11a0*/  ISETP.NE.AND P3, PT, R22, R23, PT ;  /* 0x000000171600720c */ /* 0x000fda0003f65270 */
[----:B------:R-:W-:Y:S05]  /*11b0*/  @P3 BRA `(.L_x_4438) ;  /* 0xfffffffc00ec3947 */ /* 0x000fea000383ffff */
.L_x_4437:
        /* <DEDUP_REMOVED lines=12> */
[----:B------:R-:W-:Y:S01]  /*1280*/  LEA.HI R20, R4, 0x1, RZ, 0x1b ;  /* 0x0000000104147811 */ /* 0x000fe200078fd8ff */
[----:B------:R-:W-:Y:S01]  /*1290*/  IMAD.MOV.U32 R22, RZ, RZ, RZ ;  /* 0x000000ffff167224 */ /* 0x000fe200078e00ff */
[----:B------:R-:W-:Y:S02]  /*12a0*/  MOV R23, R2 ;  /* 0x0000000200177202 */ /* 0x000fe40000000f00 */
[----:B------:R-:W-:-:S05]  /*12b0*/  LOP3.LUT R20, R20, 0xffffff0, RZ, 0xc0, !PT ;  /* 0x0ffffff014147812 */ /* 0x000fca00078ec0ff */
[----:B------:R-:W-:-:S07]  /*12c0*/  IMAD.MOV R33, RZ, RZ, -R20 ;  /* 0x000000ffff217224 */ /* 0x000fce00078e0a14 */
.L_x_4443:
        /* <DEDUP_REMOVED lines=37> */
.L_x_4442:
[----:B------:R-:W-:Y:S05]  /*1520*/  BSYNC.RECONVERGENT B1 ;  /* 0x0000000000017941 */ /* 0x000fea0003800200 */
.L_x_4441:
        /* <DEDUP_REMOVED lines=18> */
[----:B------:R-:W-:Y:S01]  /*1650*/  IADD3 R23, PT, PT, R23, 0x100, RZ ;  /* 0x0000010017177810 */ /* 0x000fe20007ffe0ff */
[----:B--2---:R-:W-:-:S04]  /*1660*/  FADD R22, R22, R33 ;  /* 0x0000002116167221 */ /* 0x004fc80000000000 */
[----:B---3--:R-:W-:-:S04]  /*1670*/  FADD R22, R22, R35 ;  /* 0x0000002316167221 */ /* 0x008fc80000000000 */
[----:B----4-:R-:W-:-:S07]  /*1680*/  FADD R22, R22, R37 ;  /* 0x0000002516167221 */ /* 0x010fce0000000000 */
.L_x_4445:
[----:B------:R-:W-:Y:S05]  /*1690*/  BSYNC.RECONVERGENT B1 ;  /* 0x0000000000017941 */ /* 0x000fea0003800200 */
.L_x_4444:
        /* <DEDUP_REMOVED lines=10> */
[----:B------:R-:W-:Y:S02]  /*1740*/  VIADD R23, R23, 0x80 ;  /* 0x0000008017177836 */ /* 0x000fe40000000000 */
[----:B--2---:R-:W-:-:S04]  /*1750*/  FADD R22, R33, R22 ;  /* 0x0000001621167221 */ /* 0x004fc80000000000 */
[----:B---3--:R-:W-:-:S04]  /*1760*/  FADD R22, R22, R35 ;  /* 0x0000002316167221 */ /* 0x008fc80000000000 */
[----:B----4-:R-:W-:-:S07]  /*1770*/  FADD R22, R22, R37 ;  /* 0x0000002516167221 */ /* 0x010fce0000000000 */
.L_x_4447:
[----:B------:R-:W-:Y:S05]  /*1780*/  BSYNC.RECONVERGENT B1 ;  /* 0x0000000000017941 */ /* 0x000fea0003800200 */
.L_x_4446:
        /* <DEDUP_REMOVED lines=11> */
.L_x_4440:
[----:B------:R-:W-:Y:S05]  /*1840*/  BSYNC.RECONVERGENT B0 ;  /* 0x0000000000007941 */ /* 0x000fea0003800200 */
.L_x_4439:
        /* <DEDUP_REMOVED lines=12> */
.L_x_4436:
[----:B------:R-:W-:Y:S04]  /*1910*/  BSSY.RECONVERGENT B0, `(.L_x_4448) ;  /* 0x0000029000007945 */ /* 0x000fe80003800200 */
[----:B------:R-:W-:Y:S05]  /*1920*/  @!P0 BRA `(.L_x_4449) ;  /* 0x00000000009c8947 */ /* 0x000fea0003800000 */
[----:B------:R-:W-:Y:S01]  /*1930*/  FMUL R20, R34, R17 ;  /* 0x0000001122147220 */ /* 0x000fe20000400000 */
[----:B------:R-:W-:Y:S02]  /*1940*/  MOV R33, UR6 ;  /* 0x0000000600217c02 */ /* 0x000fe40008000f00 */
[----:B------:R-:W-:Y:S01]  /*1950*/  SHF.R.U32.HI R21, RZ, 0x5, R0 ;  /* 0x00000005ff157819 */ /* 0x000fe20000011600 */
[-C--:B------:R-:W-:Y:S01]  /*1960*/  FFMA R18, R3, -R20.reuse, R28 ;  /* 0x8000001403127223 */ /* 0x080fe2000000001c */
[----:B------:R-:W-:Y:S01]  /*1970*/  FFMA R22, R26, -R20, R27 ;  /* 0x800000141a167223 */ /* 0x000fe2000000001b */
[----:B------:R-:W-:Y:S01]  /*1980*/  IMAD R33, R33, 0x20, R2 ;  /* 0x0000002021217824 */ /* 0x000fe200078e0202 */
[----:B------:R-:W-:Y:S01]  /*1990*/  IADD3 R35, PT, PT, R21, UR14, RZ ;  /* 0x0000000e15237c10 */ /* 0x000fe2000fffe0ff */
[-C--:B-----5:R-:W-:Y:S01]  /*19a0*/  FMUL R23, R18, R25.reuse ;  /* 0x0000001912177220 */ /* 0x0a0fe20000400000 */
[----:B------:R-:W-:Y:S01]  /*19b0*/  FMUL R21, R22, R25 ;  /* 0x0000001916157220 */ /* 0x000fe20000400000 */
[----:B------:R-:W0:Y:S01]  /*19c0*/  LDC.64 R18, c[0x0][0x3e8] ;  /* 0x0000fa00ff127b82 */ /* 0x000e220000000a00 */
[----:B------:R-:W-:-:S02]  /*19d0*/  IMAD.SHL.U32 R34, R33, 0x4, RZ ;  /* 0x0000000421227824 */ /* 0x000fc400078e00ff */
[-C--:B------:R-:W-:Y:S01]  /*19e0*/  FFMA R22, R29, -R20.reuse, R30 ;  /* 0x800000141d167223 */ /* 0x080fe2000000001e */
[----:B------:R-:W-:Y:S01]  /*19f0*/  FFMA R20, R32, -R20, R31 ;  /* 0x8000001420147223 */ /* 0x000fe2000000001f */
[----:B------:R-:W-:Y:S01]  /*1a00*/  ISETP.GT.U32.AND P3, PT, R15, 0x3, PT ;  /* 0x000000030f00780c */ /* 0x000fe20003f64070 */
[----:B------:R-:W-:Y:S02]  /*1a10*/  IMAD R35, R35, UR18, R34 ;  /* 0x0000001223237c24 */ /* 0x000fe4000f8e0222 */
[-C--:B------:R-:W-:Y:S01]  /*1a20*/  FMUL R22, R22, R25.reuse ;  /* 0x0000001916167220 */ /* 0x080fe20000400000 */
[----:B------:R-:W-:Y:S01]  /*1a30*/  FMUL R20, R20, R25 ;  /* 0x0000001914147220 */ /* 0x000fe20000400000 */
[----:B------:R-:W1:Y:S08]  /*1a40*/  F2F.BF16.F32 R23, R23 ;  /* 0x0000001700177304 */ /* 0x000e700000202000 */
[----:B------:R-:W2:Y:S01]  /*1a50*/  F2F.BF16.F32 R21, R21 ;  /* 0x0000001500157304 */ /* 0x000ea20000202000 */
[----:B0-----:R-:W-:-:S07]  /*1a60*/  IMAD.WIDE R18, R35, 0x2, R18 ;  /* 0x0000000223127825 */ /* 0x001fce00078e0212 */
[----:B------:R0:W3:Y:S01]  /*1a70*/  F2F.BF16.F32 R33, R22 ;  /* 0x0000001600217304 */ /* 0x0000e20000202000 */
[----:B------:R-:W-:-:S07]  /*1a80*/  LOP3.LUT P0, RZ, R18, 0x7, RZ, 0xc0, !PT ;  /* 0x0000000712ff7812 */ /* 0x000fce000780c0ff */
[----:B------:R0:W4:Y:S06]  /*1a90*/  F2F.BF16.F32 R25, R20 ;  /* 0x0000001400197304 */ /* 0x00012c0000202000 */
[----:B-12---:R-:W-:Y:S05]  /*1aa0*/  @!P0 BRA P3, `(.L_x_4450) ;  /* 0x0000000000288947 */ /* 0x006fea0001800000 */
[C---:B------:R-:W-:Y:S02]  /*1ab0*/  ISETP.NE.AND P4, PT, R15.reuse, RZ, PT ;  /* 0x000000ff0f00720c */ /* 0x040fe40003f85270 */
[C---:B------:R-:W-:Y:S02]  /*1ac0*/  ISETP.GE.U32.AND P3, PT, R15.reuse, 0x3, PT ;  /* 0x000000030f00780c */ /* 0x040fe40003f66070 */
[----:B------:R-:W-:-:S09]  /*1ad0*/  ISETP.GE.U32.AND P0, PT, R15, 0x2, PT ;  /* 0x000000020f00780c */ /* 0x000fd20003f06070 */
[----:B------:R1:W-:Y:S04]  /*1ae0*/  @P4 STG.E.U16 desc[UR16][R18.64], R23 ;  /* 0x0000001712004986 */ /* 0x0003e8000c101510 */
[----:B---3--:R1:W-:Y:S04]  /*1af0*/  @P3 STG.E.U16 desc[UR16][R18.64+0x4], R33 ;  /* 0x0000042112003986 */ /* 0x0083e8000c101510 */
[----:B------:R1:W-:Y:S01]  /*1b00*/  @P0 STG.E.U16 desc[UR16][R18.64+0x2], R21 ;  /* 0x0000021512000986 */ /* 0x0003e2000c101510 */
[----:B------:R-:W-:-:S13]  /*1b10*/  ISETP.GE.U32.AND P0, PT, R15, 0x4, PT ;  /* 0x000000040f00780c */ /* 0x000fda0003f06070 */
[----:B-1----:R-:W-:Y:S05]  /*1b20*/  @!P0 BRA `(.L_x_4449) ;  /* 0x00000000001c8947 */ /* 0x002fea0003800000 */
[----:B----4-:R1:W-:Y:S01]  /*1b30*/  STG.E.U16 desc[UR16][R18.64+0x6], R25 ;  /* 0x0000061912007986 */ /* 0x0103e2000c101510 */
[----:B------:R-:W-:Y:S05]  /*1b40*/  BRA `(.L_x_4449) ;  /* 0x0000000000147947 */ /* 0x000fea0003800000 */
.L_x_4450:
[----:B0-----:R-:W-:Y:S01]  /*1b50*/  IMAD.WIDE.U32 R20, R21, 0x10000, RZ ;  /* 0x0001000015147825 */ /* 0x001fe200078e00ff */
[----:B----4-:R-:W-:-:S04]  /*1b60*/  SHF.L.U32 R22, R25, 0x10, RZ ;  /* 0x0000001019167819 */ /* 0x010fc800000006ff */
[----:B---3--:R-:W-:Y:S02]  /*1b70*/  LOP3.LUT R21, R21, R22, R33, 0xfe, !PT ;  /* 0x0000001615157212 */ /* 0x008fe400078efe21 */
[----:B------:R-:W-:-:S05]  /*1b80*/  LOP3.LUT R20, R20, R23, RZ, 0xfc, !PT ;  /* 0x0000001714147212 */ /* 0x000fca00078efcff */
[----:B------:R2:W-:Y:S02]  /*1b90*/  STG.E.64 desc[UR16][R18.64], R20 ;  /* 0x0000001412007986 */ /* 0x0005e4000c101b10 */
.L_x_4449:
[----:B------:R-:W-:Y:S05]  /*1ba0*/  BSYNC.RECONVERGENT B0 ;  /* 0x0000000000007941 */ /* 0x000fea0003800200 */
.L_x_4448:
[----:B------:R-:W3:Y:S01]  /*1bb0*/  LDCU UR8, c[0x0][0x380] ;  /* 0x00007000ff0877ac */ /* 0x000ee20008000800 */
[----:B------:R-:W0:Y:S01]  /*1bc0*/  LDCU UR9, c[0x0][0x388] ;  /* 0x00007100ff0977ac */ /* 0x000e220008000800 */
[----:B---3--:R-:W-:-:S04]  /*1bd0*/  USHF.L.U32 UR8, UR8, 0x2, URZ ;  /* 0x0000000208087899 */ /* 0x008fc800080006ff */
[----:B------:R-:W-:-:S04]  /*1be0*/  UIADD3 UR14, UPT, UPT, UR14, UR8, URZ ;  /* 0x000000080e0e7290 */ /* 0x000fc8000fffe0ff */
[----:B0-----:R-:W-:-:S09]  /*1bf0*/  UISETP.GE.AND UP0, UPT, UR14, UR9, UPT ;  /* 0x000000090e00728c */ /* 0x001fd2000bf06270 */
[----:B------:R-:W-:Y:S05]  /*1c00*/  BRA.U !UP0, `(.L_x_4451) ;  /* 0xffffffe908b87547 */ /* 0x000fea000b83ffff */
.L_x_4424:
[----:B------:R-:W-:Y:S01]  /*1c10*/  IMAD.U32 R5, RZ, RZ, UR6 ;  /* 0x00000006ff057e24 */ /* 0x000fe2000f8e00ff */
[----:B------:R-:W-:Y:S01]  /*1c20*/  BAR.SYNC.DEFER_BLOCKING 0x0 ;  /* 0x0000000000007b1d */ /* 0x000fe20000010000 */
[C---:B------:R-:W-:Y:S02]  /*1c30*/  ISETP.GE.U32.AND P0, PT, R0.reuse, 0x20, PT ;  /* 0x000000200000780c */ /* 0x040fe40003f06070 */
[----:B------:R-:W-:Y:S02]  /*1c40*/  SHF.R.U32.HI R12, RZ, 0x5, R0 ;  /* 0x00000005ff0c7819 */ /* 0x000fe40000011600 */
[----:B------:R-:W-:Y:S02]  /*1c50*/  LEA R5, R5, R2, 0x5 ;  /* 0x0000000205057211 */ /* 0x000fe400078e28ff */
[----:B------:R-:W-:-:S03]  /*1c60*/  LOP3.LUT R4, R0, 0x3e0, RZ, 0xc0, !PT ;  /* 0x000003e000047812 */ /* 0x000fc600078ec0ff */
[----:B------:R-:W-:Y:S02]  /*1c70*/  IMAD.SHL.U32 R3, R5, 0x4, RZ ;  /* 0x0000000405037824 */ /* 0x000fe400078e00ff */
[----:B------:R-:W-:-:S03]  /*1c80*/  IMAD R4, R4, UR15, R5 ;  /* 0x0000000f04047c24 */ /* 0x000fc6000f8e0205 */
[----:B------:R-:W-:Y:S02]  /*1c90*/  ISETP.GE.OR P0, PT, R3, UR18, !P0 ;  /* 0x0000001203007c0c */ /* 0x000fe4000c706670 */
[----:B--2---:R-:W-:-:S04]  /*1ca0*/  SHF.L.U32 R20, R4, 0x2, RZ ;  /* 0x0000000204147819 */ /* 0x004fc800000006ff */
        /* <DEDUP_REMOVED lines=14> */
[----:B------:R-:W-:-:S04]  /*1d90*/  IADD3 R20, PT, PT, -R20, UR18, RZ ;  /* 0x0000001214147c10 */ /* 0x000fc8000fffe1ff */
[----:B------:R-:W-:Y:S01]  /*1da0*/  ISETP.GT.U32.AND P1, PT, R20, 0x3, PT ;  /* 0x000000031400780c */ /* 0x000fe20003f24070 */
[----:B--2---:R-:W-:-:S06]  /*1db0*/  ULEA UR4, UR6, UR4, 0x18 ;  /* 0x0000000406047291 */ /* 0x004fcc000f8ec0ff */
[----:B------:R-:W-:Y:S02]  /*1dc0*/  LEA R0, R2, UR4, 0x4 ;  /* 0x0000000402007c11 */ /* 0x000fe4000f8e20ff */
[----:B0-----:R-:W0:Y:S03]  /*1dd0*/  LDC.64 R2, c[0x0][0x3e0] ;  /* 0x0000f800ff027b82 */ /* 0x001e260000000a00 */
[----:B------:R-:W2:Y:S04]  /*1de0*/  LDS.128 R12, [R0+0x210] ;  /* 0x00021000000c7984 */ /* 0x000ea80000000c00 */
[----:B------:R-:W3:Y:S04]  /*1df0*/  LDS.128 R4, [R0+0x420] ;  /* 0x0004200000047984 */ /* 0x000ee80000000c00 */
[----:B-1----:R-:W1:Y:S01]  /*1e00*/  LDS.128 R16, [R0+0x630] ;  /* 0x0006300000107984 */ /* 0x002e620000000c00 */
[----:B0-----:R-:W-:-:S03]  /*1e10*/  IMAD.WIDE.U32 R2, R23, 0x4, R2 ;  /* 0x0000000417027825 */ /* 0x001fc600078e0002 */
[----:B------:R-:W-:Y:S01]  /*1e20*/  LOP3.LUT P0, RZ, R2, 0xf, RZ, 0xc0, !PT ;  /* 0x0000000f02ff7812 */ /* 0x000fe2000780c0ff */
[----:B--2---:R-:W-:Y:S01]  /*1e30*/  FADD R21, R12, R8 ;  /* 0x000000080c157221 */ /* 0x004fe20000000000 */
[----:B------:R-:W-:Y:S01]  /*1e40*/  FADD R8, R13, R9 ;  /* 0x000000090d087221 */ /* 0x000fe20000000000 */
        /* <DEDUP_REMOVED lines=21> */
.L_x_4452:
[----:B------:R-:W-:Y:S01]  /*1fa0*/  STG.E.128 desc[UR16][R2.64], R16 ;  /* 0x0000001002007986 */ /* 0x000fe2000c101d10 */
[----:B------:R-:W-:Y:S05]  /*1fb0*/  EXIT ;  /* 0x000000000000794d */ /* 0x000fea0003800000 */
        .weak           $__internal_46_$__cuda_sm20_rcp_rn_f32_slowpath
        .type           $__internal_46_$__cuda_sm20_rcp_rn_f32_slowpath,@function
        .size           $__internal_46_$__cuda_sm20_rcp_rn_f32_slowpath,(.L_x_5099 - $__internal_46_$__cuda_sm20_rcp_rn_f32_slowpath)
$__internal_46_$__cuda_sm20_rcp_rn_f32_slowpath:
        /* <DEDUP_REMOVED lines=15> */
.L_x_4453:
        /* <DEDUP_REMOVED lines=33> */
.L_x_4455:
[----:B------:R0:W1:Y:S02]  /*22c0*/  MUFU.RCP R11, R3 ;  /* 0x00000003000b7308 */ /* 0x0000640000001000 */
.L_x_4454:
[----:B------:R-:W-:-:S04]  /*22d0*/  MOV R21, 0x0 ;  /* 0x0000000000157802 */ /* 0x000fc80000000f00 */
[----:B0123--:R-:W-:Y:S05]  /*22e0*/  RET.REL.NODEC R20 `(_ZN18transformer_engine13normalization26rmsnorm_bwd_general_kernelINS0_13Kernel_traitsI13__nv_bfloat16S3_S3_fjLj128ELj1ELj4ELj1ELj8ENS0_18Kernel_traits_baseILj128ES3_S3_S3_fjLj128EEEEELb0EEEvNS0_20BackwardKernelParamsE) ;  /* 0xffffffdc14447950 */ /* 0x00ffea0003c3ffff */
.L_x_4456:
        /* <DEDUP_REMOVED lines=9> */
.L_x_5099:


//--------------------- .text._ZN18transformer_engine13normalization26rmsnorm_bwd_general_kernelINS0_13Kernel_traitsI6__halffS3_fjLj128ELj1ELj4ELj1ELj8ENS0_18Kernel_traits_baseILj128ES3_fS3_fjLj128EEEEELb0EEEvNS0_20BackwardKernelParamsE --------------------------
	.section	.text._ZN18transformer_engine13normalization26rmsnorm_bwd_general_kernelINS0_13Kernel_traitsI6__halffS3_fjLj128ELj1ELj4ELj1ELj8ENS0_18Kernel_traits_baseILj128ES3_fS3_fjLj128EEEEELb0EEEvNS0_20BackwardKernelParamsE,"ax",@progbits
	.align	128
        .global         _ZN18transformer_engine13normalization26rmsnorm_bwd_general_kernelINS0_13Kernel_traitsI6__halffS3_fjLj128ELj1ELj4ELj1ELj8ENS0_18Kernel_traits_baseILj128ES3_fS3_fjLj128EEEEELb0EEEvNS0_20BackwardKernelParamsE
        .type           _ZN18transformer_engine13normalization26rmsnorm_bwd_general_kernelINS0_13Kernel_traitsI6__halffS3_fjLj128ELj1ELj4ELj1ELj8ENS0_18Kernel_traits_baseILj128ES3_fS3_fjLj128EEEEELb0EEEvNS0_20BackwardKernelParamsE,@function
        .size           _ZN18transformer_engine13normalization26rmsnorm_bwd_general_kernelINS0_13Kernel_traitsI6__halffS3_fjLj128ELj1ELj4ELj1ELj8ENS0_18Kernel_traits_baseILj128ES3_fS3_fjLj128EEEEELb0EEEvNS0_20BackwardKernelParamsE,(.L_x_5100 - _ZN18transformer_engine13normalization26rmsnorm_bwd_general_kernelINS0_13Kernel_traitsI6__halffS3_fjLj128ELj1ELj4ELj1ELj8ENS0_18Kernel_traits_baseILj128ES3_fS3_fjLj128EEEEELb0EEEvNS0_20BackwardKernelParamsE)
        .other          _ZN18transformer_engine13normalization26rmsnorm_bwd_general_kernelINS0_13Kernel_traitsI6__halffS3_fjLj128ELj1ELj4ELj1ELj8ENS0_18Kernel_traits_baseILj128ES3_fS3_fjLj128EEEEELb0EEEvNS0_20BackwardKernelParamsE,@"STO_CUDA_ENTRY STV_DEFAULT"
_ZN18transformer_engine13normalization26rmsnorm_bwd_general_kernelINS0_13Kernel_traitsI6__halffS3_fjLj128ELj1ELj4ELj1ELj8ENS0_18Kernel_traits_baseILj128ES3_fS3_fjLj128EEEEELb0EEEvNS0_20BackwardKernelParamsE:
.text._ZN18transformer_engine13normalization26rmsnorm_bwd_general_kernelINS0_13Kernel_traitsI6__halffS3_fjLj128ELj1ELj4ELj1ELj8ENS0_18Kernel_traits_baseILj128ES3_fS3_fjLj128EEEEELb0EEEvNS0_20BackwardKernelParamsE:
        /* <DEDUP_REMOVED lines=49> */
.L_x_4460:
[C---:B------:R-:W-:Y:S02]  /*0310*/  ISETP.GT.U32.AND P1, PT, R0.reuse, 0x1, PT ;  /* 0x000000010000780c */ /* 0x040fe40003f24070 */
[----:B------:R-:W-:-:S11]  /*0320*/  ISETP.NE.AND P0, PT, R0, RZ, PT ;  /* 0x000000ff0000720c */ /* 0x000fd60003f05270 */
[----:B------:R-:W-:Y:S02]  /*0330*/  @!P1 PRMT R12, RZ, 0x7610, R12 ;  /* 0x00007610ff0c9816 */ /* 0x000fe4000000000c */
[----:B------:R0:W5:Y:S04]  /*0340*/  @P0 LDG.E.U16 R0, desc[UR16][R8.64] ;  /* 0x0000001008000981 */ /* 0x000168000c1e1500 */
[----:B------:R0:W5:Y:S02]  /*0350*/  @P1 LDG.E.U16 R12, desc[UR16][R8.64+0x2] ;  /* 0x00000210080c1981 */ /* 0x000164000c1e1500 */
[----:B0-----:R-:W-:-:S07]  /*0360*/  @!P0 PRMT R0, RZ, 0x7610, R0 ;  /* 0x00007610ff008816 */ /* 0x001fce0000000000 */
.L_x_4461:
[----:B------:R-:W-:Y:S05]  /*0370*/  BSYNC.RECONVERGENT B1 ;  /* 0x0000000000017941 */ /* 0x000fea0003800200 */
.L_x_4459:
        /* <DEDUP_REMOVED lines=16> */
.L_x_4463:
[C---:B------:R-:W-:Y:S02]  /*0480*/  ISETP.NE.AND P0, PT, R13.reuse, RZ, PT ;  /* 0x000000ff0d00720c */ /* 0x040fe40003f05270 */
[----:B------:R-:W-:-:S11]  /*0490*/  ISETP.GT.U32.AND P1, PT, R13, 0x1, PT ;  /* 0x000000010d00780c */ /* 0x000fd60003f24070 */
[----:B------:R-:W-:Y:S02]  /*04a0*/  @!P0 PRMT R0, RZ, 0x7610, R0 ;  /* 0x00007610ff008816 */ /* 0x000fe40000000000 */
[----:B------:R-:W-:-:S04]  /*04b0*/  @!P1 PRMT R10, RZ, 0x7610, R10 ;  /* 0x00007610ff0a9816 */ /* 0x000fc8000000000a */
[----:B------:R0:W5:Y:S04]  /*04c0*/  @P0 LDG.E.U16 R0, desc[UR16][R8.64] ;  /* 0x0000001008000981 */ /* 0x000168000c1e1500 */
[----:B------:R0:W5:Y:S02]  /*04d0*/  @P1 LDG.E.U16 R10, desc[UR16][R8.64+0x2] ;  /* 0x00000210080a1981 */ /* 0x000164000c1e1500 */
.L_x_4464:
[----:B------:R-:W-:Y:S05]  /*04e0*/  BSYNC.RECONVERGENT B1 ;  /* 0x0000000000017941 */ /* 0x000fea0003800200 */
.L_x_4462:
[----:B-----5:R-:W-:Y:S02]  /*04f0*/  HADD2.F32 R17, -RZ, R0.H0_H0 ;  /* 0x20000000ff117230 */ /* 0x020fe40000004100 */
[----:B------:R-:W-:-:S07]  /*0500*/  HADD2.F32 R13, -RZ, R10.H0_H0 ;  /* 0x2000000aff0d7230 */ /* 0x000fce0000004100 */
.L_x_4458:
[----:B------:R-:W-:Y:S05]  /*0510*/  BSYNC.RECONVERGENT B0 ;  /* 0x0000000000007941 */ /* 0x000fea0003800200 */
.L_x_4457:
        /* <DEDUP_REMOVED lines=34> */
[----:B------:R-:W-:Y:S05]  /*0740*/  CALL.REL.NOINC `($__internal_47_$__cuda_sm20_rcp_rn_f32_slowpath) ;  /* 0x0000001c00107944 */ /* 0x000fea0003c00000 */
[----:B------:R-:W-:Y:S01]  /*0750*/  IMAD.MOV.U32 R8, RZ, RZ, R3 ;  /* 0x000000ffff087224 */ /* 0x000fe200078e0003 */
[----:B------:R-:W-:Y:S06]  /*0760*/  BRA `(.L_x_4467) ;  /* 0x0000000000107947 */ /* 0x000fec0003800000 */
.L_x_4466:
[----:B------:R-:W0:Y:S02]  /*0770*/  MUFU.RCP R3, R0 ;  /* 0x0000000000037308 */ /* 0x000e240000001000 */
[----:B0-----:R-:W-:-:S04]  /*0780*/  FFMA R4, R0, R3, -1 ;  /* 0xbf80000000047423 */ /* 0x001fc80000000003 */
[----:B------:R-:W-:-:S04]  /*0790*/  FADD.FTZ R4, -R4, -RZ ;  /* 0x800000ff04047221 */ /* 0x000fc80000010100 */
[----:B------:R-:W-:-:S07]  /*07a0*/  FFMA R8, R3, R4, R3 ;  /* 0x0000000403087223 */ /* 0x000fce0000000003 */
.L_x_4467:
        /* <DEDUP_REMOVED lines=9> */
.L_x_4502:
        /* <DEDUP_REMOVED lines=33> */
.L_x_4473:
[----:B------:R-:W-:Y:S05]  /*0a50*/  BSYNC.RECONVERGENT B2 ;  /* 0x0000000000027941 */ /* 0x000fea0003800200 */
.L_x_4472:
[----:B------:R-:W-:Y:S01]  /*0a60*/  MOV R23, RZ ;  /* 0x000000ff00177202 */ /* 0x000fe20000000f00 */
[----:B------:R-:W-:Y:S06]  /*0a70*/  @!P4 BRA `(.L_x_4474) ;  /* 0x00000000000cc947 */ /* 0x000fec0003800000 */
[----:B------:R1:W5:Y:S01]  /*0a80*/  LDG.E R23, desc[UR16][R20.64+0x4] ;  /* 0x0000041014177981 */ /* 0x000362000c1e1900 */
[----:B------:R-:W-:Y:S05]  /*0a90*/  BRA `(.L_x_4474) ;  /* 0x0000000000047947 */ /* 0x000fea0003800000 */
.L_x_4471:
[----:B------:R0:W5:Y:S02]  /*0aa0*/  LDG.E.64 R22, desc[UR16][R20.64] ;  /* 0x0000001014167981 */ /* 0x000164000c1e1b00 */
.L_x_4474:
[----:B------:R-:W-:Y:S05]  /*0ab0*/  BSYNC.RECONVERGENT B1 ;  /* 0x0000000000017941 */ /* 0x000fea0003800200 */
.L_x_4470:
        /* <DEDUP_REMOVED lines=12> */
.L_x_4476:
[----:B------:R-:W2:Y:S02]  /*0b80*/  LDG.E R31, desc[UR16][R38.64] ;  /* 0x00000010261f7981 */ /* 0x000ea4000c1e1900 */
[C---:B--2---:R-:W-:Y:S02]  /*0b90*/  PRMT R0, R31.reuse, 0x7610, R0 ;  /* 0x000076101f007816 */ /* 0x044fe40000000000 */
[----:B------:R-:W-:-:S07]  /*0ba0*/  PRMT R31, R31, 0x7632, R31 ;  /* 0x000076321f1f7816 */ /* 0x000fce000000001f */
.L_x_4477:
[----:B------:R-:W-:Y:S05]  /*0bb0*/  BSYNC.RECONVERGENT B1 ;  /* 0x0000000000017941 */ /* 0x000fea0003800200 */
.L_x_4475:
        /* <DEDUP_REMOVED lines=23> */
.L_x_4479:
[----:B------:R-:W-:Y:S02]  /*0d30*/  ISETP.NE.AND P1, PT, R13, RZ, PT ;  /* 0x000000ff0d00720c */ /* 0x000fe40003f25270 */
[----:B------:R-:W-:-:S06]  /*0d40*/  CS2R R22, SRZ ;  /* 0x0000000000167805 */ /* 0x000fcc000001ff00 */
[----:B------:R1:W5:Y:S05]  /*0d50*/  @P4 LDG.E R23, desc[UR16][R24.64+0x4] ;  /* 0x0000041018174981 */ /* 0x00036a000c1e1900 */
[----:B------:R1:W5:Y:S02]  /*0d60*/  @P1 LDG.E R22, desc[UR16][R24.64] ;  /* 0x0000001018161981 */ /* 0x000364000c1e1900 */
.L_x_4480:
[----:B------:R-:W-:Y:S05]  /*0d70*/  BSYNC.RECONVERGENT B1 ;  /* 0x0000000000017941 */ /* 0x000fea0003800200 */
.L_x_4478:
        /* <DEDUP_REMOVED lines=9> */
.L_x_4482:
[C---:B------:R-:W-:Y:S02]  /*0e10*/  ISETP.NE.AND P1, PT, R13.reuse, RZ, PT ;  /* 0x000000ff0d00720c */ /* 0x040fe40003f25270 */
[----:B------:R-:W-:-:S11]  /*0e20*/  ISETP.GT.U32.AND P4, PT, R13, 0x1, PT ;  /* 0x000000010d00780c */ /* 0x000fd60003f84070 */
[----:B------:R-:W-:Y:S02]  /*0e30*/  @!P1 PRMT R2, RZ, 0x7610, R2 ;  /* 0x00007610ff029816 */ /* 0x000fe40000000002 */
[----:B01----:R-:W-:-:S04]  /*0e40*/  @!P4 PRMT R24, RZ, 0x7610, R24 ;  /* 0x00007610ff18c816 */ /* 0x003fc80000000018 */
[----:B------:R0:W5:Y:S04]  /*0e50*/  @P1 LDG.E.U16 R2, desc[UR16][R20.64] ;  /* 0x0000001014021981 */ /* 0x000168000c1e1500 */
[----:B------:R0:W5:Y:S02]  /*0e60*/  @P4 LDG.E.U16 R24, desc[UR16][R20.64+0x2] ;  /* 0x0000021014184981 */ /* 0x000164000c1e1500 */
.L_x_4483:
[----:B------:R-:W-:Y:S05]  /*0e70*/  BSYNC.RECONVERGENT B1 ;  /* 0x0000000000017941 */ /* 0x000fea0003800200 */
.L_x_4481:
        /* <DEDUP_REMOVED lines=12> */
.L_x_4469:
[----:B------:R-:W-:Y:S05]  /*0f40*/  BSYNC.RECONVERGENT B0 ;  /* 0x0000000000007941 */ /* 0x000fea0003800200 */
.L_x_4468:
        /* <DEDUP_REMOVED lines=14> */
.L_x_4484:
        /* <DEDUP_REMOVED lines=29> */
[----:B------:R-:W1:Y:S02]  /*1200*/  SHFL.DOWN PT, R21, R36, 0x1, 0x1f ;  /* 0x08201f0024157f89 */ /* 0x000e6400000e0000 */
        /* <DEDUP_REMOVED lines=27> */
.L_x_4487:
[----:B------:R-:W2:Y:S04]  /*13c0*/  LDG.E.STRONG.GPU R24, desc[UR16][R20.64] ;  /* 0x0000001014187981 */ /* 0x000ea8000c1ef900 */
[----:B--2---:R-:W-:Y:S01]  /*13d0*/  CCTL.IVALL ;  /* 0x00000000ff00798f */ /* 0x004fe20002000000 */
[----:B------:R-:W-:Y:S05]  /*13e0*/  YIELD ;  /* 0x0000000000007946 */ /* 0x000fea0003800000 */
[----:B------:R-:W-:-:S13]  /*13f0*/  ISETP.NE.AND P1, PT, R24, R25, PT ;  /* 0x000000191800720c */ /* 0x000fda0003f25270 */
[----:B------:R-:W-:Y:S05]  /*1400*/  @P1 BRA `(.L_x_4487) ;  /* 0xfffffffc00ec1947 */ /* 0x000fea000383ffff */
.L_x_4486:
        /* <DEDUP_REMOVED lines=12> */
[----:B------:R-:W-:Y:S01]  /*14d0*/  MOV R36, RZ ;  /* 0x000000ff00247202 */ /* 0x000fe20000000f00 */
[----:B------:R-:W-:Y:S01]  /*14e0*/  IMAD.MOV.U32 R24, RZ, RZ, R9 ;  /* 0x000000ffff187224 */ /* 0x000fe200078e0009 */
[----:B------:R-:W-:-:S07]  /*14f0*/  MOV R25, R27 ;  /* 0x0000001b00197202 */ /* 0x000fce0000000f00 */
.L_x_4492:
        /* <DEDUP_REMOVED lines=37> */
.L_x_4491:
[----:B------:R-:W-:Y:S05]  /*1750*/  BSYNC.RECONVERGENT B1 ;  /* 0x0000000000017941 */ /* 0x000fea0003800200 */
.L_x_4490:
        /* <DEDUP_REMOVED lines=22> */
.L_x_4494:
[----:B------:R-:W-:Y:S05]  /*18c0*/  BSYNC.RECONVERGENT B1 ;  /* 0x0000000000017941 */ /* 0x000fea0003800200 */
.L_x_4493:
        /* <DEDUP_REMOVED lines=14> */
.L_x_4496:
[----:B------:R-:W-:Y:S05]  /*19b0*/  BSYNC.RECONVERGENT B1 ;  /* 0x0000000000017941 */ /* 0x000fea0003800200 */
.L_x_4495:
        /* <DEDUP_REMOVED lines=11> */
.L_x_4489:
[----:B------:R-:W-:Y:S05]  /*1a70*/  BSYNC.RECONVERGENT B0 ;  /* 0x0000000000007941 */ /* 0x000fea0003800200 */
.L_x_4488:
        /* <DEDUP_REMOVED lines=12> */
.L_x_4485:
[----:B------:R-:W-:Y:S04]  /*1b40*/  BSSY.RECONVERGENT B0, `(.L_x_4497) ;  /* 0x0000029000007945 */ /* 0x000fe80003800200 */
[----:B------:R-:W-:Y:S05]  /*1b50*/  @!P0 BRA `(.L_x_4498) ;  /* 0x00000000009c8947 */ /* 0x000fea0003800000 */
[----:B------:R-:W0:Y:S01]  /*1b60*/  LDC.64 R20, c[0x0][0x3e8] ;  /* 0x0000fa00ff147b82 */ /* 0x000e220000000a00 */
[----:B------:R-:W-:Y:S01]  /*1b70*/  IMAD.U32 R22, RZ, RZ, UR6 ;  /* 0x00000006ff167e24 */ /* 0x000fe2000f8e00ff */
[----:B------:R-:W-:Y:S01]  /*1b80*/  ISETP.GT.U32.AND P1, PT, R14, 0x1, PT ;  /* 0x000000010e00780c */ /* 0x000fe20003f24070 */
[----:B------:R-:W-:Y:S01]  /*1b90*/  FMUL R38, R25, R8 ;  /* 0x0000000819267220 */ /* 0x000fe20000400000 */
[----:B------:R-:W-:Y:S02]  /*1ba0*/  BSSY.RECONVERGENT B1, `(.L_x_4499) ;  /* 0x0000012000017945 */ /* 0x000fe40003800200 */
[----:B------:R-:W-:Y:S01]  /*1bb0*/  LEA R22, R22, R27, 0x5 ;  /* 0x0000001b16167211 */ /* 0x000fe200078e28ff */
[-C--:B------:R-:W-:Y:S01]  /*1bc0*/  FFMA R24, R0, -R38.reuse, R31 ;  /* 0x8000002600187223 */ /* 0x080fe2000000001f */
[----:B------:R-:W-:-:S03]  /*1bd0*/  FFMA R36, R32, -R38, R35 ;  /* 0x8000002620247223 */ /* 0x000fc60000000023 */
[----:B------:R-:W-:Y:S02]  /*1be0*/  IMAD.SHL.U32 R23, R22, 0x2, RZ ;  /* 0x0000000216177824 */ /* 0x000fe400078e00ff */
        /* <DEDUP_REMOVED lines=12> */
.L_x_4500:
[----:B------:R0:W-:Y:S02]  /*1cb0*/  STG.E.64 desc[UR16][R22.64], R24 ;  /* 0x0000001816007986 */ /* 0x0001e4000c101b10 */
.L_x_4501:
[----:B------:R-:W-:Y:S05]  /*1cc0*/  BSYNC.RECONVERGENT B1 ;  /* 0x0000000000017941 */ /* 0x000fea0003800200 */
.L_x_4499:
        /* <DEDUP_REMOVED lines=16> */
.L_x_4498:
[----:B------:R-:W-:Y:S05]  /*1dd0*/  BSYNC.RECONVERGENT B0 ;  /* 0x0000000000007941 */ /* 0x000fea0003800200 */
.L_x_4497:
        /* <DEDUP_REMOVED lines=10> */
.L_x_4465:
        /* <DEDUP_REMOVED lines=26> */
.L_x_4504:
[----:B------:R-:W-:Y:S05]  /*2020*/  BSYNC.RECONVERGENT B0 ;  /* 0x0000000000007941 */ /* 0x000fea0003800200 */
.L_x_4503:
        /* <DEDUP_REMOVED lines=52> */
.L_x_4505:
[----:B------:R-:W-:Y:S01]  /*2370*/  STG.E.64 desc[UR16][R4.64], R8 ;  /* 0x0000000804007986 */ /* 0x000fe2000c101b10 */
[----:B------:R-:W-:Y:S05]  /*2380*/  EXIT ;  /* 0x000000000000794d */ /* 0x000fea0003800000 */
        .weak           $__internal_47_$__cuda_sm20_rcp_rn_f32_slowpath
        .type           $__internal_47_$__cuda_sm20_rcp_rn_f32_slowpath,@function
        .size           $__internal_47_$__cuda_sm20_rcp_rn_f32_slowpath,(.L_x_5100 - $__internal_47_$__cuda_sm20_rcp_rn_f32_slowpath)
$__internal_47_$__cuda_sm20_rcp_rn_f32_slowpath:
        /* <DEDUP_REMOVED lines=15> */
.L_x_4506:
        /* <DEDUP_REMOVED lines=33> */
.L_x_4508:
[----:B------:R0:W1:Y:S02]  /*2690*/  MUFU.RCP R3, R0 ;  /* 0x0000000000037308 */ /* 0x0000640000001000 */
.L_x_4507:
[----:B------:R-:W-:-:S04]  /*26a0*/  MOV R5, 0x0 ;  /* 0x0000000000057802 */ /* 0x000fc80000000f00 */
[----:B0123--:R-:W-:Y:S05]  /*26b0*/  RET.REL.NODEC R4 `(_ZN18transformer_engine13normalization26rmsnorm_bwd_general_kernelINS0_13Kernel_traitsI6__halffS3_fjLj128ELj1ELj4ELj1ELj8ENS0_18Kernel_traits_baseILj128ES3_fS3_fjLj128EEEEELb0EEEvNS0_20BackwardKernelParamsE) ;  /* 0xffffffd804507950 */ /* 0x00ffea0003c3ffff */
.L_x_4509:
        /* <DEDUP_REMOVED lines=12> */
.L_x_5100:


//--------------------- .text._ZN18transformer_engine13normalization35rmsnorm_bwd_finalize_general_kernelI6__halffLj4ELj1ELj4ELj32EEEvNS0_20BackwardKernelParamsE --------------------------
	.section	.text._ZN18transformer_engine13normalization35rmsnorm_bwd_finalize_general_kernelI6__halffLj4ELj1ELj4ELj32EEEvNS0_20BackwardKernelParamsE,"ax",@progbits
	.align	128
        .global         _ZN18transformer_engine13normalization35rmsnorm_bwd_finalize_general_kernelI6__halffLj4ELj1ELj4ELj32EEEvNS0_20BackwardKernelParamsE
        .type           _ZN18transformer_engine13normalization35rmsnorm_bwd_finalize_general_kernelI6__halffLj4ELj1ELj4ELj32EEEvNS0_20BackwardKernelParamsE,@function
        .size           _ZN18transformer_engine13normalization35rmsnorm_bwd_finalize_general_kernelI6__halffLj4ELj1ELj4ELj32EEEvNS0_20BackwardKernelParamsE,(.L_x_5170 - _ZN18transformer_engine13normalization35rmsnorm_bwd_finalize_general_kernelI6__halffLj4ELj1ELj4ELj32EEEvNS0_20BackwardKernelParamsE)
        .other          _ZN18transformer_engine13normalization35rmsnorm_bwd_finalize_general_kernelI6__halffLj4ELj1ELj4ELj32EEEvNS0_20BackwardKernelParamsE,@"STO_CUDA_ENTRY STV_DEFAULT"
_ZN18transformer_engine13normalization35rmsnorm_bwd_finalize_general_kernelI6__halffLj4ELj1ELj4ELj32EEEvNS0_20BackwardKernelParamsE:
.text._ZN18transformer_engine13normalization35rmsnorm_bwd_finalize_general_kernelI6__halffLj4ELj1ELj4ELj32EEEvNS0_20BackwardKernelParamsE:
        /* <DEDUP_REMOVED lines=27> */
.L_x_4514:
        /* <DEDUP_REMOVED lines=19> */
.L_x_4513:
[----:B------:R-:W-:Y:S05]  /*02e0*/  BSYNC.RECONVERGENT B1 ;  /* 0x0000000000017941 */ /* 0x000fea0003800200 */
.L_x_4512:
        /* <DEDUP_REMOVED lines=15> */
.L_x_4516:
[----:B------:R-:W-:Y:S05]  /*03e0*/  BSYNC.RECONVERGENT B1 ;  /* 0x0000000000017941 */ /* 0x000fea0003800200 */
.L_x_4515:
[----:B------:R-:W-:-:S13]  /*03f0*/  ISETP.LT.OR P0, PT, R8, R9, P0 ;  /* 0x000000090800720c */ /* 0x000fda0000701670 */
[----:B------:R-:W-:Y:S05]  /*0400*/  @!P0 BRA `(.L_x_4511) ;  /* 0x0000000000108947 */ /* 0x000fea0003800000 */
[----:B------:R-:W0:Y:S02]  /*0410*/  LDC.64 R6, c[0x0][0x3e0] ;  /* 0x0000f800ff067b82 */ /* 0x000e240000000a00 */
[----:B0-----:R-:W-:-:S06]  /*0420*/  IMAD.WIDE R6, R17, 0x4, R6 ;  /* 0x0000000411067825 */ /* 0x001fcc00078e0206 */
[----:B------:R-:W2:Y:S02]  /*0430*/  LDG.E R7, desc[UR6][R6.64] ;  /* 0x0000000606077981 */ /* 0x000ea4000c1e1900 */
[----:B--2---:R-:W-:-:S07]  /*0440*/  FADD R4, R4, R7 ;  /* 0x0000000704047221 */ /* 0x004fce0000000000 */
.L_x_4511:
[----:B------:R-:W-:Y:S05]  /*0450*/  BSYNC.RECONVERGENT B0 ;  /* 0x0000000000007941 */ /* 0x000fea0003800200 */
.L_x_4510:
        /* <DEDUP_REMOVED lines=28> */
[----:B-1----:R-:W-:-:S05]  /*0620*/  F2FP.F16.F32.PACK_AB R4, RZ, R7 ;  /* 0x00000007ff04723e */ /* 0x002fca00000000ff */
[----:B------:R-:W-:Y:S01]  /*0630*/  STG.E.U16 desc[UR6][R2.64], R4 ;  /* 0x0000000402007986 */ /* 0x000fe2000c101506 */
[----:B------:R-:W-:Y:S05]  /*0640*/  EXIT ;  /* 0x000000000000794d */ /* 0x000fea0003800000 */
.L_x_4517:
        /* <DEDUP_REMOVED lines=11> */
.L_x_5170:


//--------------------- .text._ZN18transformer_engine13normalization26rmsnorm_bwd_general_kernelINS0_13Kernel_traitsI6__halfS3_S3_fjLj128ELj1ELj4ELj1ELj8ENS0_18Kernel_traits_baseILj128ES3_S3_S3_fjLj128EEEEELb0EEEvNS0_20BackwardKernelParamsE --------------------------
	.section	.text._ZN18transformer_engine13normalization26rmsnorm_bwd_general_kernelINS0_13Kernel_traitsI6__halfS3_S3_fjLj128ELj1ELj4ELj1ELj8ENS0_18Kernel_traits_baseILj128ES3_S3_S3_fjLj128EEEEELb0EEEvNS0_20BackwardKernelParamsE,"ax",@progbits
	.align	128
        .global         _ZN18transformer_engine13normalization26rmsnorm_bwd_general_kernelINS0_13Kernel_traitsI6__halfS3_S3_fjLj128ELj1ELj4ELj1ELj8ENS0_18Kernel_traits_baseILj128ES3_S3_S3_fjLj128EEEEELb0EEEvNS0_20BackwardKernelParamsE
        .type           _ZN18transformer_engine13normalization26rmsnorm_bwd_general_kernelINS0_13Kernel_traitsI6__halfS3_S3_fjLj128ELj1ELj4ELj1ELj8ENS0_18Kernel_traits_baseILj128ES3_S3_S3_fjLj128EEEEELb0EEEvNS0_20BackwardKernelParamsE,@function
        .size           _ZN18transformer_engine13normalization26rmsnorm_bwd_general_kernelINS0_13Kernel_traitsI6__halfS3_S3_fjLj128ELj1ELj4ELj1ELj8ENS0_18Kernel_traits_baseILj128ES3_S3_S3_fjLj128EEEEELb0EEEvNS0_20BackwardKernelParamsE,(.L_x_5101 - _ZN18transformer_engine13normalization26rmsnorm_bwd_general_kernelINS0_13Kernel_traitsI6__halfS3_S3_fjLj128ELj1ELj4ELj1ELj8ENS0_18Kernel_traits_baseILj128ES3_S3_S3_fjLj128EEEEELb0EEEvNS0_20BackwardKernelParamsE)
        .other          _ZN18transformer_engine13normalization26rmsnorm_bwd_general_kernelINS0_13Kernel_traitsI6__halfS3_S3_fjLj128ELj1ELj4ELj1ELj8ENS0_18Kernel_traits_baseILj128ES3_S3_S3_fjLj128EEEEELb0EEEvNS0_20BackwardKernelParamsE,@"STO_CUDA_ENTRY STV_DEFAULT"
_ZN18transformer_engine13normalization26rmsnorm_bwd_general_kernelINS0_13Kernel_traitsI6__halfS3_S3_fjLj128ELj1ELj4ELj1ELj8ENS0_18Kernel_traits_baseILj128ES3_S3_S3_fjLj128EEEEELb0EEEvNS0_20BackwardKernelParamsE:
.text._ZN18transformer_engine13normalization26rmsnorm_bwd_general_kernelINS0_13Kernel_traitsI6__halfS3_S3_fjLj128ELj1ELj4ELj1ELj8ENS0_18Kernel_traits_baseILj128ES3_S3_S3_fjLj128EEEEELb0EEEvNS0_20BackwardKernelParamsE:
        /* <DEDUP_REMOVED lines=9> */
[----:B0-----:R-:W-:Y:S02]  /*0090*/  IADD3 R2, PT, PT, R0, 0xffffffe, RZ ;  /* 0x0ffffffe00027810 */ /* 0x001fe40007ffe0ff */
        /* <DEDUP_REMOVED lines=46> */
.L_x_4521:
[----:B------:R-:W2:Y:S02]  /*0380*/  LDG.E.64 R4, desc[UR16][R4.64] ;  /* 0x0000001004047981 */ /* 0x000ea4000c1e1b00 */
[C-C-:B--2---:R-:W-:Y:S02]  /*0390*/  SHF.R.U64 R6, R4.reuse, 0x10, R5.reuse ;  /* 0x0000001004067819 */ /* 0x144fe40000001205 */
[----:B------:R-:W-:Y:S02]  /*03a0*/  SHF.R.U32.HI R8, RZ, 0x10, R5 ;  /* 0x00000010ff087819 */ /* 0x000fe40000011605 */
[----:B------:R-:W-:Y:S02]  /*03b0*/  PRMT R3, R4, 0x7610, R3 ;  /* 0x0000761004037816 */ /* 0x000fe40000000003 */
[----:B------:R-:W-:-:S07]  /*03c0*/  PRMT R7, R5, 0x7610, R7 ;  /* 0x0000761005077816 */ /* 0x000fce0000000007 */
.L_x_4522:
[----:B------:R-:W-:Y:S05]  /*03d0*/  BSYNC.RECONVERGENT B1 ;  /* 0x0000000000017941 */ /* 0x000fea0003800200 */
.L_x_4520:
[----:B-----5:R-:W-:Y:S02]  /*03e0*/  HADD2.F32 R13, -RZ, R3.H0_H0 ;  /* 0x20000003ff0d7230 */ /* 0x020fe40000004100 */
[----:B------:R-:W-:Y:S02]  /*03f0*/  HADD2.F32 R17, -RZ, R6.H0_H0 ;  /* 0x20000006ff117230 */ /* 0x000fe40000004100 */
[----:B------:R-:W-:Y:S02]  /*0400*/  HADD2.F32 R7, -RZ, R7.H0_H0 ;  /* 0x20000007ff077230 */ /* 0x000fe40000004100 */
[----:B------:R-:W-:-:S07]  /*0410*/  HADD2.F32 R19, -RZ, R8.H0_H0 ;  /* 0x20000008ff137230 */ /* 0x000fce0000004100 */
.L_x_4519:
[----:B------:R-:W-:Y:S05]  /*0420*/  BSYNC.RECONVERGENT B0 ;  /* 0x0000000000007941 */ /* 0x000fea0003800200 */
.L_x_4518:
        /* <DEDUP_REMOVED lines=15> */
[----:B0-----:R-:W-:Y:S01]  /*0520*/  ISETP.NE.AND P0, PT, RZ, UR4, PT ;  /* 0x00000004ff007c0c */ /* 0x001fe2000bf05270 */
[----:B-1----:R-:W-:-:S03]  /*0530*/  USHF.L.U32 UR7, UR7, 0x2, URZ ;  /* 0x0000000207077899 */ /* 0x002fc600080006ff */
[----:B------:R-:W-:Y:S01]  /*0540*/  FSEL R12, RZ, 1, !P0 ;  /* 0x3f800000ff0c7808 */ /* 0x000fe20004000000 */
[----:B------:R-:W-:Y:S01]  /*0550*/  VIADD R24, R14, 0xffffffff ;  /* 0xffffffff0e187836 */ /* 0x000fe20000000000 */
[----:B------:R-:W-:-:S03]  /*0560*/  ISETP.GT.U32.AND P0, PT, R11, 0x1ffffff, PT ;  /* 0x01ffffff0b00780c */ /* 0x000fc60003f04070 */
[----:B------:R-:W-:Y:S01]  /*0570*/  FADD R5, R12, R13 ;  /* 0x0000000d0c057221 */ /* 0x000fe20000000000 */
[----:B------:R-:W-:Y:S01]  /*0580*/  LOP3.LUT R13, R16, 0xf, RZ, 0xc0, !PT ;  /* 0x0000000f100d7812 */ /* 0x000fe200078ec0ff */
[C---:B------:R-:W-:Y:S01]  /*0590*/  FADD R6, R12.reuse, R17 ;  /* 0x000000110c067221 */ /* 0x040fe20000000000 */
[C---:B------:R-:W-:Y:S01]  /*05a0*/  FADD R7, R12.reuse, R7 ;  /* 0x000000070c077221 */ /* 0x040fe20000000000 */
[----:B------:R-:W-:Y:S01]  /*05b0*/  FADD R12, R12, R19 ;  /* 0x000000130c0c7221 */ /* 0x000fe20000000000 */
[----:B------:R-:W-:Y:S02]  /*05c0*/  LOP3.LUT R16, R16, 0x3, RZ, 0xc0, !PT ;  /* 0x0000000310107812 */ /* 0x000fe400078ec0ff */
[----:B------:R-:W-:-:S03]  /*05d0*/  IADD3 R23, PT, PT, R13, -0x1, RZ ;  /* 0xffffffff0d177810 */ /* 0x000fc60007ffe0ff */
[----:B------:R-:W-:Y:S05]  /*05e0*/  @P0 BRA `(.L_x_4524) ;  /* 0x0000000000100947 */ /* 0x000fea0003800000 */
[----:B------:R-:W-:-:S07]  /*05f0*/  MOV R20, 0x610 ;  /* 0x0000061000147802 */ /* 0x000fce0000000f00 */
[----:B------:R-:W-:Y:S05]  /*0600*/  CALL.REL.NOINC `($__internal_48_$__cuda_sm20_rcp_rn_f32_slowpath) ;  /* 0x00000018006c7944 */ /* 0x000fea0003c00000 */
[----:B------:R-:W-:Y:S01]  /*0610*/  MOV R17, R11 ;  /* 0x0000000b00117202 */ /* 0x000fe20000000f00 */
[----:B------:R-:W-:Y:S06]  /*0620*/  BRA `(.L_x_4525) ;  /* 0x0000000000107947 */ /* 0x000fec0003800000 */
.L_x_4524:
[----:B------:R-:W0:Y:S02]  /*0630*/  MUFU.RCP R20, R3 ;  /* 0x0000000300147308 */ /* 0x000e240000001000 */
[----:B0-----:R-:W-:-:S04]  /*0640*/  FFMA R11, R3, R20, -1 ;  /* 0xbf800000030b7423 */ /* 0x001fc80000000014 */
[----:B------:R-:W-:-:S04]  /*0650*/  FADD.FTZ R11, -R11, -RZ ;  /* 0x800000ff0b0b7221 */ /* 0x000fc80000010100 */
[----:B------:R-:W-:-:S07]  /*0660*/  FFMA R17, R20, R11, R20 ;  /* 0x0000000b14117223 */ /* 0x000fce0000000014 */
.L_x_4525:
        /* <DEDUP_REMOVED lines=8> */
.L_x_4550:
[----:B0-----:R-:W0:Y:S01]  /*06f0*/  LDCU UR8, c[0x0][0x388] ;  /* 0x00007100ff0877ac */ /* 0x001e220008000800 */
[----:B--2---:R-:W-:Y:S02]  /*0700*/  SHF.R.U32.HI R21, RZ, 0x5, R0 ;  /* 0x00000005ff157819 */ /* 0x004fe40000011600 */
[----:B-1---5:R-:W-:Y:S01]  /*0710*/  MOV R25, RZ ;  /* 0x000000ff00197202 */ /* 0x022fe20000000f00 */
        /* <DEDUP_REMOVED lines=35> */
.L_x_4529:
[----:B------:R-:W2:Y:S02]  /*0950*/  LDG.E.64 R18, desc[UR16][R18.64] ;  /* 0x0000001012127981 */ /* 0x000ea4000c1e1b00 */
[C-C-:B--2---:R-:W-:Y:S02]  /*0960*/  SHF.R.U64 R22, R18.reuse, 0x10, R19.reuse ;  /* 0x0000001012167819 */ /* 0x144fe40000001213 */
[----:B------:R-:W-:Y:S02]  /*0970*/  SHF.R.U32.HI R20, RZ, 0x10, R19 ;  /* 0x00000010ff147819 */ /* 0x000fe40000011613 */
[----:B------:R-:W-:Y:S02]  /*0980*/  PRMT R23, R18, 0x7610, R23 ;  /* 0x0000761012177816 */ /* 0x000fe40000000017 */
[----:B------:R-:W-:-:S07]  /*0990*/  PRMT R3, R19, 0x7610, R3 ;  /* 0x0000761013037816 */ /* 0x000fce0000000003 */
.L_x_4530:
[----:B------:R-:W-:Y:S05]  /*09a0*/  BSYNC.RECONVERGENT B1 ;  /* 0x0000000000017941 */ /* 0x000fea0003800200 */
.L_x_4528:
        /* <DEDUP_REMOVED lines=18> */
.L_x_4532:
[----:B------:R-:W2:Y:S02]  /*0ad0*/  LDG.E.64 R18, desc[UR16][R18.64] ;  /* 0x0000001012127981 */ /* 0x000ea4000c1e1b00 */
[C-C-:B--2---:R-:W-:Y:S02]  /*0ae0*/  SHF.R.U64 R27, R18.reuse, 0x10, R19.reuse ;  /* 0x00000010121b7819 */ /* 0x144fe40000001213 */
[----:B------:R-:W-:Y:S02]  /*0af0*/  SHF.R.U32.HI R21, RZ, 0x10, R19 ;  /* 0x00000010ff157819 */ /* 0x000fe40000011613 */
[----:B------:R-:W-:Y:S02]  /*0b00*/  PRMT R26, R18, 0x7610, R26 ;  /* 0x00007610121a7816 */ /* 0x000fe4000000001a */
[----:B------:R-:W-:-:S07]  /*0b10*/  PRMT R28, R19, 0x7610, R28 ;  /* 0x00007610131c7816 */ /* 0x000fce000000001c */
.L_x_4533:
[----:B------:R-:W-:Y:S05]  /*0b20*/  BSYNC.RECONVERGENT B1 ;  /* 0x0000000000017941 */ /* 0x000fea0003800200 */
.L_x_4531:
[----:B-----5:R-:W-:Y:S02]  /*0b30*/  HADD2.F32 R22, -RZ, R22.H0_H0 ;  /* 0x20000016ff167230 */ /* 0x020fe40000004100 */
[----:B------:R-:W-:Y:S02]  /*0b40*/  HADD2.F32 R30, -RZ, R26.H0_H0 ;  /* 0x2000001aff1e7230 */ /* 0x000fe40000004100 */
[----:B------:R-:W-:Y:S02]  /*0b50*/  HADD2.F32 R18, -RZ, R23.H0_H0 ;  /* 0x20000017ff127230 */ /* 0x000fe40000004100 */
[----:B------:R-:W-:Y:S01]  /*0b60*/  FMUL R26, R22, R25 ;  /* 0x00000019161a7220 */ /* 0x000fe20000400000 */
[----:B------:R-:W-:Y:S02]  /*0b70*/  HADD2.F32 R27, -RZ, R27.H0_H0 ;  /* 0x2000001bff1b7230 */ /* 0x000fe40000004100 */
[----:B------:R-:W-:Y:S02]  /*0b80*/  HADD2.F32 R19, -RZ, R28.H0_H0 ;  /* 0x2000001cff137230 */ /* 0x000fe40000004100 */
[----:B------:R-:W-:Y:S01]  /*0b90*/  FMUL R28, R5, R30 ;  /* 0x0000001e051c7220 */ /* 0x000fe20000400000 */
[----:B------:R-:W-:-:S02]  /*0ba0*/  HADD2.F32 R32, -RZ, R3.H0_H0 ;  /* 0x20000003ff207230 */ /* 0x000fc40000004100 */
[----:B------:R-:W-:Y:S01]  /*0bb0*/  FMUL R3, R18, R25 ;  /* 0x0000001912037220 */ /* 0x000fe20000400000 */
[-C--:B------:R-:W-:Y:S01]  /*0bc0*/  FFMA R9, R26, R27.reuse, R9 ;  /* 0x0000001b1a097223 */ /* 0x080fe20000000009 */
[----:B------:R-:W-:Y:S02]  /*0bd0*/  HADD2.F32 R33, -RZ, R21.H0_H0 ;  /* 0x20000015ff217230 */ /* 0x000fe40000004100 */
[----:B------:R-:W-:Y:S01]  /*0be0*/  FMUL R27, R6, R27 ;  /* 0x0000001b061b7220 */ /* 0x000fe20000400000 */
[----:B------:R-:W-:Y:S01]  /*0bf0*/  FADD R18, RZ, R28 ;  /* 0x0000001cff127221 */ /* 0x000fe20000000000 */
[C---:B------:R-:W-:Y:S01]  /*0c00*/  FFMA R21, R3.reuse, R28, RZ ;  /* 0x0000001c03157223 */ /* 0x040fe200000000ff */
[----:B------:R-:W-:Y:S02]  /*0c10*/  HADD2.F32 R20, -RZ, R20.H0_H0 ;  /* 0x20000014ff147230 */ /* 0x000fe40000004100 */
        /* <DEDUP_REMOVED lines=13> */
.L_x_4527:
[----:B------:R-:W-:Y:S05]  /*0cf0*/  BSYNC.RECONVERGENT B0 ;  /* 0x0000000000007941 */ /* 0x000fea0003800200 */
.L_x_4526:
        /* <DEDUP_REMOVED lines=14> */
.L_x_4534:
        /* <DEDUP_REMOVED lines=18> */
[----:B------:R-:W-:Y:S01]  /*0f00*/  IADD3.X R34, PT, PT, RZ, RZ, RZ, P4, !PT ;  /* 0x000000ffff227210 */ /* 0x000fe200027fe4ff */
[----:B--2---:R-:W-:-:S03]  /*0f10*/  FADD R23, R18, R23 ;  /* 0x0000001712177221 */ /* 0x004fc60000000000 */
        /* <DEDUP_REMOVED lines=8> */
[----:B------:R-:W-:-:S03]  /*0fa0*/  IMAD.U32 R23, RZ, RZ, UR6 ;  /* 0x00000006ff177e24 */ /* 0x000fc6000f8e00ff */
        /* <DEDUP_REMOVED lines=28> */
.L_x_4537:
[----:B------:R-:W2:Y:S04]  /*1170*/  LDG.E.STRONG.GPU R22, desc[UR16][R20.64] ;  /* 0x0000001014167981 */ /* 0x000ea8000c1ef900 */
[----:B--2---:R-:W-:Y:S01]  /*1180*/  CCTL.IVALL ;  /* 0x00000000ff00798f */ /* 0x004fe20002000000 */
[----:B------:R-:W-:Y:S05]  /*1190*/  YIELD ;  /* 0x0000000000007946 */ /* 0x000fea0003800000 */
[----:B------:R-:W-:-:S13]  /*11a0*/  ISETP.NE.AND P3, PT, R22, R23, PT ;  /* 0x000000171600720c */ /* 0x000fda0003f65270 */
[----:B------:R-:W-:Y:S05]  /*11b0*/  @P3 BRA `(.L_x_4537) ;  /* 0xfffffffc00ec3947 */ /* 0x000fea000383ffff */
.L_x_4536:
        /* <DEDUP_REMOVED lines=17> */
.L_x_4542:
        /* <DEDUP_REMOVED lines=37> */
.L_x_4541:
[----:B------:R-:W-:Y:S05]  /*1520*/  BSYNC.RECONVERGENT B1 ;  /* 0x0000000000017941 */ /* 0x000fea0003800200 */
.L_x_4540:
        /* <DEDUP_REMOVED lines=22> */
.L_x_4544:
[----:B------:R-:W-:Y:S05]  /*1690*/  BSYNC.RECONVERGENT B1 ;  /* 0x0000000000017941 */ /* 0x000fea0003800200 */
.L_x_4543:
        /* <DEDUP_REMOVED lines=14> */
.L_x_4546:
[----:B------:R-:W-:Y:S05]  /*1780*/  BSYNC.RECONVERGENT B1 ;  /* 0x0000000000017941 */ /* 0x000fea0003800200 */
.L_x_4545:
        /* <DEDUP_REMOVED lines=11> */
.L_x_4539:
[----:B------:R-:W-:Y:S05]  /*1840*/  BSYNC.RECONVERGENT B0 ;  /* 0x0000000000007941 */ /* 0x000fea0003800200 */
.L_x_4538:
        /* <DEDUP_REMOVED lines=12> */
.L_x_4535:
[----:B------:R-:W-:Y:S04]  /*1910*/  BSSY.RECONVERGENT B0, `(.L_x_4547) ;  /* 0x0000029000007945 */ /* 0x000fe80003800200 */
[----:B------:R-:W-:Y:S05]  /*1920*/  @!P0 BRA `(.L_x_4548) ;  /* 0x00000000009c8947 */ /* 0x000fea0003800000 */
[----:B------:R-:W-:Y:S01]  /*1930*/  FMUL R20, R34, R17 ;  /* 0x0000001122147220 */ /* 0x000fe20000400000 */
[----:B------:R-:W-:Y:S01]  /*1940*/  IMAD.U32 R33, RZ, RZ, UR6 ;  /* 0x00000006ff217e24 */ /* 0x000fe2000f8e00ff */
[----:B------:R-:W-:Y:S02]  /*1950*/  SHF.R.U32.HI R21, RZ, 0x5, R0 ;  /* 0x00000005ff157819 */ /* 0x000fe40000011600 */
[-C--:B------:R-:W-:Y:S01]  /*1960*/  FFMA R18, R3, -R20.reuse, R28 ;  /* 0x8000001403127223 */ /* 0x080fe2000000001c */
[----:B------:R-:W-:Y:S01]  /*1970*/  FFMA R22, R26, -R20, R27 ;  /* 0x800000141a167223 */ /* 0x000fe2000000001b */
[----:B------:R-:W-:Y:S01]  /*1980*/  LEA R33, R33, R2, 0x5 ;  /* 0x0000000221217211 */ /* 0x000fe200078e28ff */
[----:B------:R-:W-:Y:S02]  /*1990*/  VIADD R35, R21, UR14 ;  /* 0x0000000e15237c36 */ /* 0x000fe40008000000 */
[-C--:B-----5:R-:W-:Y:S01]  /*19a0*/  FMUL R23, R18, R25.reuse ;  /* 0x0000001912177220 */ /* 0x0a0fe20000400000 */
[----:B------:R-:W-:Y:S01]  /*19b0*/  FMUL R21, R22, R25 ;  /* 0x0000001916157220 */ /* 0x000fe20000400000 */
[----:B------:R-:W0:Y:S01]  /*19c0*/  LDC.64 R18, c[0x0][0x3e8] ;  /* 0x0000fa00ff127b82 */ /* 0x000e220000000a00 */
[----:B------:R-:W-:Y:S01]  /*19d0*/  SHF.L.U32 R34, R33, 0x2, RZ ;  /* 0x0000000221227819 */ /* 0x000fe200000006ff */
[-C--:B------:R-:W-:Y:S01]  /*19e0*/  FFMA R22, R29, -R20.reuse, R30 ;  /* 0x800000141d167223 */ /* 0x080fe2000000001e */
[----:B------:R-:W-:Y:S01]  /*19f0*/  FFMA R20, R32, -R20, R31 ;  /* 0x8000001420147223 */ /* 0x000fe2000000001f */
[----:B------:R-:W-:Y:S01]  /*1a00*/  ISETP.GT.U32.AND P3, PT, R15, 0x3, PT ;  /* 0x000000030f00780c */ /* 0x000fe20003f64070 */
[----:B------:R-:W1:Y:S01]  /*1a10*/  F2F.F16.F32 R23, R23 ;  /* 0x0000001700177304 */ /* 0x000e620000200800 */
[----:B------:R-:W-:-:S02]  /*1a20*/  IMAD R35, R35, UR18, R34 ;  /* 0x0000001223237c24 */ /* 0x000fc4000f8e0222 */
[-C--:B------:R-:W-:Y:S01]  /*1a30*/  FMUL R22, R22, R25.reuse ;  /* 0x0000001916167220 */ /* 0x080fe20000400000 */
[----:B------:R-:W-:-:S04]  /*1a40*/  FMUL R20, R20, R25 ;  /* 0x0000001914147220 */ /* 0x000fc80000400000 */
[----:B------:R-:W2:Y:S08]  /*1a50*/  F2F.F16.F32 R21, R21 ;  /* 0x0000001500157304 */ /* 0x000eb00000200800 */
[----:B------:R3:W4:Y:S01]  /*1a60*/  F2F.F16.F32 R33, R22 ;  /* 0x0000001600217304 */ /* 0x0007220000200800 */
[----:B0-----:R-:W-:-:S03]  /*1a70*/  IMAD.WIDE R18, R35, 0x2, R18 ;  /* 0x0000000223127825 */ /* 0x001fc600078e0212 */
[----:B------:R-:W-:-:S04]  /*1a80*/  LOP3.LUT P0, RZ, R18, 0x7, RZ, 0xc0, !PT ;  /* 0x0000000712ff7812 */ /* 0x000fc8000780c0ff */
[----:B------:R3:W0:Y:S09]  /*1a90*/  F2F.F16.F32 R25, R20 ;  /* 0x0000001400197304 */ /* 0x0006320000200800 */
        /* <DEDUP_REMOVED lines=11> */
.L_x_4549:
[----:B------:R-:W-:-:S04]  /*1b50*/  IMAD.WIDE.U32 R20, R21, 0x10000, RZ ;  /* 0x0001000015147825 */ /* 0x000fc800078e00ff */
[----:B0-----:R-:W-:Y:S01]  /*1b60*/  IMAD.U32 R22, R25, 0x10000, RZ ;  /* 0x0001000019167824 */ /* 0x001fe200078e00ff */
[----:B------:R-:W-:-:S04]  /*1b70*/  LOP3.LUT R20, R20, R23, RZ, 0xfc, !PT ;  /* 0x0000001714147212 */ /* 0x000fc800078efcff */
[----:B------:R-:W-:-:S05]  /*1b80*/  LOP3.LUT R21, R21, R22, R33, 0xfe, !PT ;  /* 0x0000001615157212 */ /* 0x000fca00078efe21 */
[----:B------:R2:W-:Y:S02]  /*1b90*/  STG.E.64 desc[UR16][R18.64], R20 ;  /* 0x0000001412007986 */ /* 0x0005e4000c101b10 */
.L_x_4548:
[----:B------:R-:W-:Y:S05]  /*1ba0*/  BSYNC.RECONVERGENT B0 ;  /* 0x0000000000007941 */ /* 0x000fea0003800200 */
.L_x_4547:
[----:B------:R-:W3:Y:S01]  /*1bb0*/  LDCU UR8, c[0x0][0x380] ;  /* 0x00007000ff0877ac */ /* 0x000ee20008000800 */
[----:B------:R-:W4:Y:S01]  /*1bc0*/  LDCU UR9, c[0x0][0x388] ;  /* 0x00007100ff0977ac */ /* 0x000f220008000800 */
[----:B---3--:R-:W-:-:S04]  /*1bd0*/  USHF.L.U32 UR8, UR8, 0x2, URZ ;  /* 0x0000000208087899 */ /* 0x008fc800080006ff */
[----:B------:R-:W-:-:S04]  /*1be0*/  UIADD3 UR14, UPT, UPT, UR14, UR8, URZ ;  /* 0x000000080e0e7290 */ /* 0x000fc8000fffe0ff */
[----:B----4-:R-:W-:-:S09]  /*1bf0*/  UISETP.GE.AND UP0, UPT, UR14, UR9, UPT ;  /* 0x000000090e00728c */ /* 0x010fd2000bf06270 */
[----:B------:R-:W-:Y:S05]  /*1c00*/  BRA.U !UP0, `(.L_x_4550) ;  /* 0xffffffe908b87547 */ /* 0x000fea000b83ffff */
.L_x_4523:
[----:B------:R-:W-:Y:S01]  /*1c10*/  MOV R5, UR6 ;  /* 0x0000000600057c02 */ /* 0x000fe20008000f00 */
[----:B------:R-:W-:Y:S01]  /*1c20*/  BAR.SYNC.DEFER_BLOCKING 0x0 ;  /* 0x0000000000007b1d */ /* 0x000fe20000010000 */
[C---:B------:R-:W-:Y:S02]  /*1c30*/  ISETP.GE.U32.AND P0, PT, R0.reuse, 0x20, PT ;  /* 0x000000200000780c */ /* 0x040fe40003f06070 */
[----:B------:R-:W-:Y:S01]  /*1c40*/  SHF.R.U32.HI R12, RZ, 0x5, R0 ;  /* 0x00000005ff0c7819 */ /* 0x000fe20000011600 */
[----:B------:R-:W-:Y:S01]  /*1c50*/  IMAD R5, R5, 0x20, R2 ;  /* 0x0000002005057824 */ /* 0x000fe200078e0202 */
[----:B------:R-:W-:-:S04]  /*1c60*/  LOP3.LUT R4, R0, 0x3e0, RZ, 0xc0, !PT ;  /* 0x000003e000047812 */ /* 0x000fc800078ec0ff */
[----:B------:R-:W-:Y:S01]  /*1c70*/  SHF.L.U32 R3, R5, 0x2, RZ ;  /* 0x0000000205037819 */ /* 0x000fe200000006ff */
[----:B------:R-:W-:-:S03]  /*1c80*/  IMAD R4, R4, UR15, R5 ;  /* 0x0000000f04047c24 */ /* 0x000fc6000f8e0205 */
[----:B------:R-:W-:Y:S02]  /*1c90*/  ISETP.GE.OR P0, PT, R3, UR18, !P0 ;  /* 0x0000001203007c0c */ /* 0x000fe4000c706670 */
[----:B--2---:R-:W-:-:S04]  /*1ca0*/  SHF.L.U32 R20, R4, 0x2, RZ ;  /* 0x0000000204147819 */ /* 0x004fc800000006ff */
        /* <DEDUP_REMOVED lines=14> */
[----:B------:R-:W-:-:S04]  /*1d90*/  IADD3 R20, PT, PT, -R20, UR18, RZ ;  /* 0x0000001214147c10 */ /* 0x000fc8000fffe1ff */
[----:B------:R-:W-:Y:S01]  /*1da0*/  ISETP.GT.U32.AND P1, PT, R20, 0x3, PT ;  /* 0x000000031400780c */ /* 0x000fe20003f24070 */
[----:B---3--:R-:W-:-:S06]  /*1db0*/  ULEA UR4, UR6, UR4, 0x18 ;  /* 0x0000000406047291 */ /* 0x008fcc000f8ec0ff */
[----:B------:R-:W-:Y:S02]  /*1dc0*/  LEA R0, R2, UR4, 0x4 ;  /* 0x0000000402007c11 */ /* 0x000fe4000f8e20ff */
[----:B--2---:R-:W2:Y:S03]  /*1dd0*/  LDC.64 R2, c[0x0][0x3e0] ;  /* 0x0000f800ff027b82 */ /* 0x004ea60000000a00 */
[----:B------:R-:W3:Y:S04]  /*1de0*/  LDS.128 R12, [R0+0x210] ;  /* 0x00021000000c7984 */ /* 0x000ee80000000c00 */
[----:B------:R-:W4:Y:S04]  /*1df0*/  LDS.128 R4, [R0+0x420] ;  /* 0x0004200000047984 */ /* 0x000f280000000c00 */
[----:B-1----:R-:W1:Y:S01]  /*1e00*/  LDS.128 R16, [R0+0x630] ;  /* 0x0006300000107984 */ /* 0x002e620000000c00 */
[----:B--2---:R-:W-:-:S03]  /*1e10*/  IMAD.WIDE.U32 R2, R23, 0x4, R2 ;  /* 0x0000000417027825 */ /* 0x004fc600078e0002 */
[----:B------:R-:W-:Y:S01]  /*1e20*/  LOP3.LUT P0, RZ, R2, 0xf, RZ, 0xc0, !PT ;  /* 0x0000000f02ff7812 */ /* 0x000fe2000780c0ff */
[----:B---3--:R-:W-:Y:S01]  /*1e30*/  FADD R21, R12, R8 ;  /* 0x000000080c157221 */ /* 0x008fe20000000000 */
[----:B------:R-:W-:Y:S01]  /*1e40*/  FADD R8, R13, R9 ;  /* 0x000000090d087221 */ /* 0x000fe20000000000 */
[----:B------:R-:W-:Y:S01]  /*1e50*/  FADD R9, R14, R10 ;  /* 0x0000000a0e097221 */ /* 0x000fe20000000000 */
[----:B------:R-:W-:Y:S01]  /*1e60*/  FADD R10, R15, R11 ;  /* 0x0000000b0f0a7221 */ /* 0x000fe20000000000 */
[----:B----4-:R-:W-:Y:S01]  /*1e70*/  FADD R21, R21, R4 ;  /* 0x0000000415157221 */ /* 0x010fe20000000000 */
        /* <DEDUP_REMOVED lines=18> */
.L_x_4551:
[----:B------:R-:W-:Y:S01]  /*1fa0*/  STG.E.128 desc[UR16][R2.64], R16 ;  /* 0x0000001002007986 */ /* 0x000fe2000c101d10 */
[----:B------:R-:W-:Y:S05]  /*1fb0*/  EXIT ;  /* 0x000000000000794d */ /* 0x000fea0003800000 */
        .weak           $__internal_48_$__cuda_sm20_rcp_rn_f32_slowpath
        .type           $__internal_48_$__cuda_sm20_rcp_rn_f32_slowpath,@function
        .size           $__internal_48_$__cuda_sm20_rcp_rn_f32_slowpath,(.L_x_5101 - $__internal_48_$__cuda_sm20_rcp_rn_f32_slowpath)
$__internal_48_$__cuda_sm20_rcp_rn_f32_slowpath:
        /* <DEDUP_REMOVED lines=15> */
.L_x_4552:
[----:B------:R-:W-:-:S04]  /*20b0*/  IADD3 R17, PT, PT, R11, -0xfd, RZ ;  /* 0xffffff030b117810 */ /* 0x000fc80007ffe0ff */
[----:B------:R-:W-:-:S13]  /*20c0*/  ISETP.GT.U32.AND P0, PT, R17, 0x1, PT ;  /* 0x000000011100780c */ /* 0x000fda0003f04070 */
[----:B------:R-:W-:Y:S05]  /*20d0*/  @P0 BRA `(.L_x_4554) ;  /* 0x0000000000780947 */ /* 0x000fea0003800000 */
[----:B------:R-:W-:Y:S02]  /*20e0*/  LOP3.LUT R19, R3, 0x7fffff, RZ, 0xc0, !PT ;  /* 0x007fffff03137812 */ /* 0x000fe400078ec0ff */
[----:B------:R-:W-:Y:S02]  /*20f0*/  MOV R26, 0x3 ;  /* 0x00000003001a7802 */ /* 0x000fe40000000f00 */
[----:B------:R-:W-:Y:S02]  /*2100*/  LOP3.LUT R19, R19, 0x3f800000, RZ, 0xfc, !PT ;  /* 0x3f80000013137812 */ /* 0x000fe400078efcff */
[----:B------:R-:W-:Y:S02]  /*2110*/  SHF.L.U32 R27, R26, R17, RZ ;  /* 0x000000111a1b7219 */ /* 0x000fe400000006ff */
[----:B------:R-:W0:Y:S01]  /*2120*/  MUFU.RCP R22, R19 ;  /* 0x0000001300167308 */ /* 0x000e220000001000 */
[----:B------:R-:W-:Y:S01]  /*2130*/  IADD3 R11, PT, PT, R11, -0xfc, RZ ;  /* 0xffffff040b0b7810 */ /* 0x000fe20007ffe0ff */
        /* <DEDUP_REMOVED lines=20> */
[----:B------:R-:W-:-:S05]  /*2280*/  @!P0 VIADD R22, R22, 0x1 ;  /* 0x0000000116168836 */ /* 0x000fca0000000000 */
[----:B------:R-:W-:-:S04]  /*2290*/  @!P1 SHF.L.U32 R22, R22, 0x1, RZ ;  /* 0x0000000116169819 */ /* 0x000fc800000006ff */
[----:B------:R-:W-:Y:S01]  /*22a0*/  LOP3.LUT R11, R22, 0x80000000, R3, 0xf8, !PT ;  /* 0x80000000160b7812 */ /* 0x000fe200078ef803 */
[----:B------:R-:W-:Y:S06]  /*22b0*/  BRA `(.L_x_4553) ;  /* 0x0000000000047947 */ /* 0x000fec0003800000 */
.L_x_4554:
[----:B------:R0:W1:Y:S02]  /*22c0*/  MUFU.RCP R11, R3 ;  /* 0x00000003000b7308 */ /* 0x0000640000001000 */
.L_x_4553:
[----:B------:R-:W-:-:S04]  /*22d0*/  HFMA2 R21, -RZ, RZ, 0, 0 ;  /* 0x00000000ff157431 */ /* 0x000fc800000001ff */
[----:B0123--:R-:W-:Y:S05]  /*22e0*/  RET.REL.NODEC R20 `(_ZN18transformer_engine13normalization26rmsnorm_bwd_general_kernelINS0_13Kernel_traitsI6__halfS3_S3_fjLj128ELj1ELj4ELj1ELj8ENS0_18Kernel_traits_baseILj128ES3_S3_S3_fjLj128EEEEELb0EEEvNS0_20BackwardKernelParamsE) ;  /* 0xffffffdc14447950 */ /* 0x00ffea0003c3ffff */
.L_x_4555:
        /* <DEDUP_REMOVED lines=9> */
.L_x_5101:


//--------------------- .text._ZN18transformer_engine13normalization35rmsnorm_bwd_finalize_general_kernelIffLj4ELj1ELj4ELj32EEEvNS0_20BackwardKernelParamsE --------------------------
	.section	.text._ZN18transformer_engine13normalization35rmsnorm_bwd_finalize_general_kernelIffLj4ELj1ELj4ELj32EEEvNS0_20BackwardKernelParamsE,"ax",@progbits
	.align	128
        .global         _ZN18transformer_engine13normalization35rmsnorm_bwd_finalize_general_kernelIffLj4ELj1ELj4ELj32EEEvNS0_20BackwardKernelParamsE
        .type           _ZN18transformer_engine13normalization35rmsnorm_bwd_finalize_general_kernelIffLj4ELj1ELj4ELj32EEEvNS0_20BackwardKernelParamsE,@function
        .size           _ZN18transformer_engine13normalization35rmsnorm_bwd_finalize_general_kernelIffLj4ELj1ELj4ELj32EEEvNS0_20BackwardKernelParamsE,(.L_x_5172 - _ZN18transformer_engine13normalization35rmsnorm_bwd_finalize_general_kernelIffLj4ELj1ELj4ELj32EEEvNS0_20BackwardKernelParamsE)
        .other          _ZN18transformer_engine13normalization35rmsnorm_bwd_finalize_general_kernelIffLj4ELj1ELj4ELj32EEEvNS0_20BackwardKernelParamsE,@"STO_CUDA_ENTRY STV_DEFAULT"
_ZN18transformer_engine13normalization35rmsnorm_bwd_finalize_general_kernelIffLj4ELj1ELj4ELj32EEEvNS0_20BackwardKernelParamsE:
.text._ZN18transformer_engine13normalization35rmsnorm_bwd_finalize_general_kernelIffLj4ELj1ELj4ELj32EEEvNS0_20BackwardKernelParamsE:
        /* <DEDUP_REMOVED lines=27> */
.L_x_4560:
        /* <DEDUP_REMOVED lines=14> */
[----:B------:R-:W-:-:S03]  /*0290*/  LEA R17, R5, R18, 0x2 ;  /* 0x0000001205117211 */ /* 0x000fc600078e10ff */
[----:B---3--:R-:W-:-:S04]  /*02a0*/  FADD R4, R4, R11 ;  /* 0x0000000b04047221 */ /* 0x008fc80000000000 */
[----:B----4-:R-:W-:-:S04]  /*02b0*/  FADD R4, R4, R13 ;  /* 0x0000000d04047221 */ /* 0x010fc80000000000 */
[----:B-----5:R-:W-:Y:S01]  /*02c0*/  FADD R4, R4, R15 ;  /* 0x0000000f04047221 */ /* 0x020fe20000000000 */
[----:B------:R-:W-:Y:S06]  /*02d0*/  @!P1 BRA `(.L_x_4560) ;  /* 0xfffffffc00b49947 */ /* 0x000fec000383ffff */
.L_x_4559:
[----:B------:R-:W-:Y:S05]  /*02e0*/  BSYNC.RECONVERGENT B1 ;  /* 0x0000000000017941 */ /* 0x000fea0003800200 */
.L_x_4558:
[----:B------:R-:W-:Y:S01]  /*02f0*/  IMAD.IADD R6, R9, 0x1, -R8 ;  /* 0x0000000109067824 */ /* 0x000fe200078e0a08 */
[----:B------:R-:W-:Y:S04]  /*0300*/  BSSY.RECONVERGENT B1, `(.L_x_4561) ;  /* 0x000000e000017945 */ /* 0x000fe80003800200 */
[----:B------:R-:W-:-:S13]  /*0310*/  ISETP.GT.AND P1, PT, R6, 0x4, PT ;  /* 0x000000040600780c */ /* 0x000fda0003f24270 */
[----:B------:R-:W-:Y:S05]  /*0320*/  @!P1 BRA `(.L_x_4562) ;  /* 0x00000000002c9947 */ /* 0x000fea0003800000 */
[----:B------:R-:W0:Y:S01]  /*0330*/  LDC.64 R10, c[0x0][0x3e0] ;  /* 0x0000f800ff0a7b82 */ /* 0x000e220000000a00 */
[----:B------:R-:W-:Y:S01]  /*0340*/  LEA R12, R5, R17, 0x2 ;  /* 0x00000011050c7211 */ /* 0x000fe200078e10ff */
        /* <DEDUP_REMOVED lines=9> */
.L_x_4562:
[----:B------:R-:W-:Y:S05]  /*03e0*/  BSYNC.RECONVERGENT B1 ;  /* 0x0000000000017941 */ /* 0x000fea0003800200 */
.L_x_4561:
[----:B------:R-:W-:-:S13]  /*03f0*/  ISETP.LT.OR P0, PT, R8, R9, P0 ;  /* 0x000000090800720c */ /* 0x000fda0000701670 */
[----:B------:R-:W-:Y:S05]  /*0400*/  @!P0 BRA `(.L_x_4557) ;  /* 0x0000000000108947 */ /* 0x000fea0003800000 */
[----:B------:R-:W0:Y:S02]  /*0410*/  LDC.64 R6, c[0x0][0x3e0] ;  /* 0x0000f800ff067b82 */ /* 0x000e240000000a00 */
[----:B0-----:R-:W-:-:S06]  /*0420*/  IMAD.WIDE R6, R17, 0x4, R6 ;  /* 0x0000000411067825 */ /* 0x001fcc00078e0206 */
[----:B------:R-:W2:Y:S02]  /*0430*/  LDG.E R7, desc[UR6][R6.64] ;  /* 0x0000000606077981 */ /* 0x000ea4000c1e1900 */
[----:B--2---:R-:W-:-:S07]  /*0440*/  FADD R4, R4, R7 ;  /* 0x0000000704047221 */ /* 0x004fce0000000000 */
.L_x_4557:
[----:B------:R-:W-:Y:S05]  /*0450*/  BSYNC.RECONVERGENT B0 ;  /* 0x0000000000007941 */ /* 0x000fea0003800200 */
.L_x_4556:
        /* <DEDUP_REMOVED lines=27> */
[----:B0-----:R-:W-:-:S05]  /*0610*/  IMAD.WIDE R2, R0, 0x4, R2 ;  /* 0x0000000400027825 */ /* 0x001fca00078e0202 */
[----:B-1----:R-:W-:Y:S01]  /*0620*/  STG.E desc[UR6][R2.64], R7 ;  /* 0x0000000702007986 */ /* 0x002fe2000c101906 */
[----:B------:R-:W-:Y:S05]  /*0630*/  EXIT ;  /* 0x000000000000794d */ /* 0x000fea0003800000 */
.L_x_4563:
        /* <DEDUP_REMOVED lines=12> */
.L_x_5172:


//--------------------- .text._ZN18transformer_engine13normalization26rmsnorm_bwd_general_kernelINS0_13Kernel_traitsIffffjLj128ELj1ELj4ELj1ELj16ENS0_18Kernel_traits_baseILj128EffffjLj128EEEEELb0EEEvNS0_20BackwardKernelParamsE --------------------------
	.section	.text._ZN18transformer_engine13normalization26rmsnorm_bwd_general_kernelINS0_13Kernel_traitsIffffjLj128ELj1ELj4ELj1ELj16ENS0_18Kernel_traits_baseILj128EffffjLj128EEEEELb0EEEvNS0_20BackwardKernelParamsE,"ax",@progbits
	.align	128
        .global         _ZN18transformer_engine13normalization26rmsnorm_bwd_general_kernelINS0_13Kernel_traitsIffffjLj128ELj1ELj4ELj1ELj16ENS0_18Kernel_traits_baseILj128EffffjLj128EEEEELb0EEEvNS0_20BackwardKernelParamsE
        .type           _ZN18transformer_engine13normalization26rmsnorm_bwd_general_kernelINS0_13Kernel_traitsIffffjLj128ELj1ELj4ELj1ELj16ENS0_18Kernel_traits_baseILj128EffffjLj128EEEEELb0EEEvNS0_20BackwardKernelParamsE,@function
        .size           _ZN18transformer_engine13normalization26rmsnorm_bwd_general_kernelINS0_13Kernel_traitsIffffjLj128ELj1ELj4ELj1ELj16ENS0_18Kernel_traits_baseILj128EffffjLj128EEEEELb0EEEvNS0_20BackwardKernelParamsE,(.L_x_5102 - _ZN18transformer_engine13normalization26rmsnorm_bwd_general_kernelINS0_13Kernel_traitsIffffjLj128ELj1ELj4ELj1ELj16ENS0_18Kernel_traits_baseILj128EffffjLj128EEEEELb0EEEvNS0_20BackwardKernelParamsE)
        .other          _ZN18transformer_engine13normalization26rmsnorm_bwd_general_kernelINS0_13Kernel_traitsIffffjLj128ELj1ELj4ELj1ELj16ENS0_18Kernel_traits_baseILj128EffffjLj128EEEEELb0EEEvNS0_20BackwardKernelParamsE,@"STO_CUDA_ENTRY STV_DEFAULT"
_ZN18transformer_engine13normalization26rmsnorm_bwd_general_kernelINS0_13Kernel_traitsIffffjLj128ELj1ELj4ELj1ELj16ENS0_18Kernel_traits_baseILj128EffffjLj128EEEEELb0EEEvNS0_20BackwardKernelParamsE:
.text._ZN18transformer_engine13normalization26rmsnorm_bwd_general_kernelINS0_13Kernel_traitsIffffjLj128ELj1ELj4ELj1ELj16ENS0_18Kernel_traits_baseILj128EffffjLj128EEEEELb0EEEvNS0_20BackwardKernelParamsE:
        /* <DEDUP_REMOVED lines=44> */
.L_x_4566:
        /* <DEDUP_REMOVED lines=10> */
.L_x_4565:
[----:B------:R-:W-:Y:S05]  /*0360*/  BSYNC.RECONVERGENT B0 ;  /* 0x0000000000007941 */ /* 0x000fea0003800200 */
.L_x_4564:
[----:B------:R-:W2:Y:S01]  /*0370*/  LDCU UR4, c[0x0][0x388] ;  /* 0x00007100ff0477ac */ /* 0x000ea20008000800 */
[----:B------:R-:W-:Y:S02]  /*0380*/  CS2R R10, SRZ ;  /* 0x00000000000a7805 */ /* 0x000fe4000001ff00 */
[----:B01----:R-:W-:Y:S01]  /*0390*/  CS2R R8, SRZ ;  /* 0x0000000000087805 */ /* 0x003fe2000001ff00 */
        /* <DEDUP_REMOVED lines=26> */
[----:B------:R-:W-:Y:S05]  /*0540*/  CALL.REL.NOINC `($__internal_49_$__cuda_sm20_rcp_rn_f32_slowpath) ;  /* 0x0000001800087944 */ /* 0x000fea0003c00000 */
[----:B------:R-:W-:Y:S01]  /*0550*/  MOV R2, R11 ;  /* 0x0000000b00027202 */ /* 0x000fe20000000f00 */
[----:B------:R-:W-:Y:S06]  /*0560*/  BRA `(.L_x_4569) ;  /* 0x0000000000107947 */ /* 0x000fec0003800000 */
.L_x_4568:
[----:B------:R-:W0:Y:S02]  /*0570*/  MUFU.RCP R11, R12 ;  /* 0x0000000c000b7308 */ /* 0x000e240000001000 */
[----:B0-----:R-:W-:-:S04]  /*0580*/  FFMA R0, R12, R11, -1 ;  /* 0xbf8000000c007423 */ /* 0x001fc8000000000b */
[----:B------:R-:W-:-:S04]  /*0590*/  FADD.FTZ R0, -R0, -RZ ;  /* 0x800000ff00007221 */ /* 0x000fc80000010100 */
[----:B------:R-:W-:-:S07]  /*05a0*/  FFMA R2, R11, R0, R11 ;  /* 0x000000000b027223 */ /* 0x000fce000000000b */
.L_x_4569:
        /* <DEDUP_REMOVED lines=8> */
.L_x_4594:
        /* <DEDUP_REMOVED lines=37> */
.L_x_4573:
[----:B------:R0:W5:Y:S02]  /*0880*/  LDG.E.128 R12, desc[UR16][R16.64] ;  /* 0x00000010100c7981 */ /* 0x000164000c1e1d00 */
.L_x_4574:
[----:B------:R-:W-:Y:S05]  /*0890*/  BSYNC.RECONVERGENT B1 ;  /* 0x0000000000017941 */ /* 0x000fea0003800200 */
.L_x_4572:
        /* <DEDUP_REMOVED lines=18> */
.L_x_4576:
[----:B01----:R1:W5:Y:S02]  /*09c0*/  LDG.E.128 R16, desc[UR16][R28.64] ;  /* 0x000000101c107981 */ /* 0x003364000c1e1d00 */
.L_x_4577:
[----:B------:R-:W-:Y:S05]  /*09d0*/  BSYNC.RECONVERGENT B1 ;  /* 0x0000000000017941 */ /* 0x000fea0003800200 */
.L_x_4575:
[----:B01---5:R-:W-:Y:S01]  /*09e0*/  FMUL R28, R23, R16 ;  /* 0x00000010171c7220 */ /* 0x023fe20000400000 */
[-C--:B------:R-:W-:Y:S01]  /*09f0*/  FMUL R3, R12, R27.reuse ;  /* 0x0000001b0c037220 */ /* 0x080fe20000400000 */
[----:B------:R-:W-:Y:S01]  /*0a00*/  FMUL R30, R13, R27 ;  /* 0x0000001b0d1e7220 */ /* 0x000fe20000400000 */
[----:B------:R-:W-:Y:S01]  /*0a10*/  FMUL R31, R22, R17 ;  /* 0x00000011161f7220 */ /* 0x000fe20000400000 */
[----:B------:R-:W-:Y:S01]  /*0a20*/  FADD R12, RZ, R28 ;  /* 0x0000001cff0c7221 */ /* 0x000fe20000000000 */
[----:B------:R-:W-:Y:S01]  /*0a30*/  FFMA R13, R3, R28, RZ ;  /* 0x0000001c030d7223 */ /* 0x000fe200000000ff */
[-C--:B------:R-:W-:Y:S01]  /*0a40*/  FMUL R32, R15, R27.reuse ;  /* 0x0000001b0f207220 */ /* 0x080fe20000400000 */
[----:B------:R-:W-:Y:S01]  /*0a50*/  FMUL R29, R14, R27 ;  /* 0x0000001b0e1d7220 */ /* 0x000fe20000400000 */
[----:B------:R-:W-:Y:S01]  /*0a60*/  FADD R15, R12, R31 ;  /* 0x0000001f0c0f7221 */ /* 0x000fe20000000000 */
[----:B------:R-:W-:Y:S01]  /*0a70*/  FMUL R34, R21, R18 ;  /* 0x0000001215227220 */ /* 0x000fe20000400000 */
        /* <DEDUP_REMOVED lines=9> */
[----:B------:R-:W-:-:S07]  /*0b10*/  FFMA R16, R32, R33, R12 ;  /* 0x0000002120107223 */ /* 0x000fce000000000c */
.L_x_4571:
[----:B------:R-:W-:Y:S05]  /*0b20*/  BSYNC.RECONVERGENT B0 ;  /* 0x0000000000007941 */ /* 0x000fea0003800200 */
.L_x_4570:
        /* <DEDUP_REMOVED lines=14> */
.L_x_4578:
        /* <DEDUP_REMOVED lines=57> */
.L_x_4581:
[----:B------:R-:W2:Y:S04]  /*0fa0*/  LDG.E.STRONG.GPU R16, desc[UR16][R12.64] ;  /* 0x000000100c107981 */ /* 0x000ea8000c1ef900 */
[----:B--2---:R-:W-:Y:S01]  /*0fb0*/  CCTL.IVALL ;  /* 0x00000000ff00798f */ /* 0x004fe20002000000 */
[----:B------:R-:W-:Y:S05]  /*0fc0*/  YIELD ;  /* 0x0000000000007946 */ /* 0x000fea0003800000 */
[----:B------:R-:W-:-:S13]  /*0fd0*/  ISETP.NE.AND P3, PT, R16, R17, PT ;  /* 0x000000111000720c */ /* 0x000fda0003f65270 */
[----:B------:R-:W-:Y:S05]  /*0fe0*/  @P3 BRA `(.L_x_4581) ;  /* 0xfffffffc00ec3947 */ /* 0x000fea000383ffff */
.L_x_4580:
        /* <DEDUP_REMOVED lines=9> */
[----:B------:R-:W-:Y:S01]  /*1080*/  IMAD.MOV.U32 R17, RZ, RZ, R25 ;  /* 0x000000ffff117224 */ /* 0x000fe200078e0019 */
[----:B------:R-:W-:-:S09]  /*1090*/  MOV R16, RZ ;  /* 0x000000ff00107202 */ /* 0x000fd20000000f00 */
[----:B------:R-:W-:Y:S05]  /*10a0*/  @!P3 BRA `(.L_x_4585) ;  /* 0x0000000000a8b947 */ /* 0x000fea0003800000 */
[----:B------:R-:W-:Y:S02]  /*10b0*/  LEA.HI R12, R24, 0x1, RZ, 0x1b ;  /* 0x00000001180c7811 */ /* 0x000fe400078fd8ff */
[----:B------:R-:W-:Y:S02]  /*10c0*/  MOV R16, RZ ;  /* 0x000000ff00107202 */ /* 0x000fe40000000f00 */
[----:B------:R-:W-:Y:S02]  /*10d0*/  LOP3.LUT R12, R12, 0xffffff0, RZ, 0xc0, !PT ;  /* 0x0ffffff00c0c7812 */ /* 0x000fe400078ec0ff */
[----:B------:R-:W-:-:S03]  /*10e0*/  MOV R17, R25 ;  /* 0x0000001900117202 */ /* 0x000fc60000000f00 */
[----:B------:R-:W-:-:S07]  /*10f0*/  IMAD.MOV R18, RZ, RZ, -R12 ;  /* 0x000000ffff127224 */ /* 0x000fce00078e0a0c */
.L_x_4586:
[----:B------:R-:W-:-:S05]  /*1100*/  IMAD.WIDE.U32 R12, R17, 0x8, R14 ;  /* 0x00000008110c7825 */ /* 0x000fca00078e000e */
[----:B------:R-:W2:Y:S04]  /*1110*/  LDG.E R19, desc[UR16][R12.64+0x4] ;  /* 0x000004100c137981 */ /* 0x000ea8000c1e1900 */
[----:B------:R-:W3:Y:S04]  /*1120*/  LDG.E R36, desc[UR16][R12.64+0x104] ;  /* 0x000104100c247981 */ /* 0x000ee8000c1e1900 */
        /* <DEDUP_REMOVED lines=9> */
[----:B------:R-:W4:Y:S01]  /*11c0*/  LDG.E R35, desc[UR16][R12.64+0x704] ;  /* 0x000704100c237981 */ /* 0x000f22000c1e1900 */
[----:B---3--:R-:W-:-:S04]  /*11d0*/  FADD R19, R36, R19 ;  /* 0x0000001324137221 */ /* 0x008fc80000000000 */
[----:B--2---:R-:W-:Y:S02]  /*11e0*/  FADD R36, R19, R16 ;  /* 0x0000001013247221 */ /* 0x004fe40000000000 */
[----:B------:R-:W2:Y:S04]  /*11f0*/  LDG.E R19, desc[UR16][R12.64+0x804] ;  /* 0x000804100c137981 */ /* 0x000ea8000c1e1900 */
[----:B------:R-:W3:Y:S01]  /*1200*/  LDG.E R16, desc[UR16][R12.64+0x904] ;  /* 0x000904100c107981 */ /* 0x000ee2000c1e1900 */
[----:B----4-:R-:W-:-:S03]  /*1210*/  FADD R36, R36, R37 ;  /* 0x0000002524247221 */ /* 0x010fc60000000000 */
[----:B------:R-:W4:Y:S01]  /*1220*/  LDG.E R37, desc[UR16][R12.64+0xa04] ;  /* 0x000a04100c257981 */ /* 0x000f22000c1e1900 */
[----:B------:R-:W-:-:S03]  /*1230*/  FADD R36, R36, R35 ;  /* 0x0000002324247221 */ /* 0x000fc60000000000 */
[----:B------:R-:W4:Y:S01]  /*1240*/  LDG.E R35, desc[UR16][R12.64+0xb04] ;  /* 0x000b04100c237981 */ /* 0x000f22000c1e1900 */
[----:B--2---:R-:W-:-:S04]  /*1250*/  FADD R19, R36, R19 ;  /* 0x0000001324137221 */ /* 0x004fc80000000000 */
[----:B---3--:R-:W-:Y:S02]  /*1260*/  FADD R36, R19, R16 ;  /* 0x0000001013247221 */ /* 0x008fe40000000000 */
[----:B------:R-:W2:Y:S04]  /*1270*/  LDG.E R19, desc[UR16][R12.64+0xc04] ;  /* 0x000c04100c137981 */ /* 0x000ea8000c1e1900 */
[----:B------:R-:W3:Y:S01]  /*1280*/  LDG.E R16, desc[UR16][R12.64+0xd04] ;  /* 0x000d04100c107981 */ /* 0x000ee2000c1e1900 */
[----:B----4-:R-:W-:-:S04]  /*1290*/  FADD R36, R36, R37 ;  /* 0x0000002524247221 */ /* 0x010fc80000000000 */
[----:B------:R-:W-:Y:S02]  /*12a0*/  FADD R36, R36, R35 ;  /* 0x0000002324247221 */ /* 0x000fe40000000000 */
[----:B------:R-:W4:Y:S02]  /*12b0*/  LDG.E R35, desc[UR16][R12.64+0xf04] ;  /* 0x000f04100c237981 */ /* 0x000f24000c1e1900 */
[----:B--2---:R-:W-:-:S04]  /*12c0*/  FADD R19, R36, R19 ;  /* 0x0000001324137221 */ /* 0x004fc80000000000 */
[----:B---3--:R-:W-:Y:S02]  /*12d0*/  FADD R16, R19, R16 ;  /* 0x0000001013107221 */ /* 0x008fe40000000000 */
[----:B------:R-:W2:Y:S01]  /*12e0*/  LDG.E R19, desc[UR16][R12.64+0xe04] ;  /* 0x000e04100c137981 */ /* 0x000ea2000c1e1900 */
[----:B------:R-:W-:-:S04]  /*12f0*/  IADD3 R18, PT, PT, R18, 0x10, RZ ;  /* 0x0000001012127810 */ /* 0x000fc80007ffe0ff */
[----:B------:R-:W-:Y:S02]  /*1300*/  ISETP.NE.AND P3, PT, R18, RZ, PT ;  /* 0x000000ff1200720c */ /* 0x000fe40003f65270 */
[----:B------:R-:W-:Y:S01]  /*1310*/  IADD3 R17, PT, PT, R17, 0x200, RZ ;  /* 0x0000020011117810 */ /* 0x000fe20007ffe0ff */
[----:B--2---:R-:W-:-:S04]  /*1320*/  FADD R16, R16, R19 ;  /* 0x0000001310107221 */ /* 0x004fc80000000000 */
[----:B----4-:R-:W-:-:S06]  /*1330*/  FADD R16, R16, R35 ;  /* 0x0000002310107221 */ /* 0x010fcc0000000000 */
[----:B------:R-:W-:Y:S05]  /*1340*/  @P3 BRA `(.L_x_4586) ;  /* 0xfffffffc006c3947 */ /* 0x000fea000383ffff */
.L_x_4585:
[----:B------:R-:W-:Y:S05]  /*1350*/  BSYNC.RECONVERGENT B1 ;  /* 0x0000000000017941 */ /* 0x000fea0003800200 */
.L_x_4584:
        /* <DEDUP_REMOVED lines=15> */
[----:B------:R-:W-:-:S04]  /*1450*/  FADD R19, R19, R18 ;  /* 0x0000001213137221 */ /* 0x000fc80000000000 */
[----:B--2---:R-:W-:Y:S02]  /*1460*/  FADD R16, R19, R16 ;  /* 0x0000001013107221 */ /* 0x004fe40000000000 */
[----:B------:R-:W2:Y:S01]  /*1470*/  LDG.E R19, desc[UR16][R12.64+0x504] ;  /* 0x000504100c137981 */ /* 0x000ea2000c1e1900 */
[----:B------:R-:W-:Y:S02]  /*1480*/  VIADD R17, R17, 0x100 ;  /* 0x0000010011117836 */ /* 0x000fe40000000000 */
[----:B--2---:R-:W-:-:S04]  /*1490*/  FADD R16, R16, R19 ;  /* 0x0000001310107221 */ /* 0x004fc80000000000 */
[----:B---3--:R-:W-:-:S04]  /*14a0*/  FADD R16, R16, R35 ;  /* 0x0000002310107221 */ /* 0x008fc80000000000 */
[----:B------:R-:W-:-:S07]  /*14b0*/  FADD R16, R16, R37 ;  /* 0x0000002510107221 */ /* 0x000fce0000000000 */
.L_x_4588:
[----:B------:R-:W-:Y:S05]  /*14c0*/  BSYNC.RECONVERGENT B1 ;  /* 0x0000000000017941 */ /* 0x000fea0003800200 */
.L_x_4587:
        /* <DEDUP_REMOVED lines=14> */
.L_x_4590:
[----:B------:R-:W-:Y:S05]  /*15b0*/  BSYNC.RECONVERGENT B1 ;  /* 0x0000000000017941 */ /* 0x000fea0003800200 */
.L_x_4589:
        /* <DEDUP_REMOVED lines=11> */
.L_x_4583:
[----:B------:R-:W-:Y:S05]  /*1670*/  BSYNC.RECONVERGENT B0 ;  /* 0x0000000000007941 */ /* 0x000fea0003800200 */
.L_x_4582:
        /* <DEDUP_REMOVED lines=12> */
.L_x_4579:
[----:B------:R-:W-:Y:S04]  /*1740*/  BSSY.RECONVERGENT B0, `(.L_x_4591) ;  /* 0x0000021000007945 */ /* 0x000fe80003800200 */
[----:B------:R-:W-:Y:S05]  /*1750*/  @!P0 BRA `(.L_x_4592) ;  /* 0x00000000007c8947 */ /* 0x000fea0003800000 */
[----:B------:R-:W0:Y:S01]  /*1760*/  LDC.64 R16, c[0x0][0x3e8] ;  /* 0x0000fa00ff107b82 */ /* 0x000e220000000a00 */
[----:B------:R-:W-:Y:S01]  /*1770*/  MOV R12, UR6 ;  /* 0x00000006000c7c02 */ /* 0x000fe20008000f00 */
[----:B------:R-:W-:Y:S01]  /*1780*/  FMUL R19, R19, R2 ;  /* 0x0000000213137220 */ /* 0x000fe20000400000 */
[----:B------:R-:W-:Y:S02]  /*1790*/  SHF.R.U32.HI R13, RZ, 0x5, R26 ;  /* 0x00000005ff0d7819 */ /* 0x000fe4000001161a */
[----:B------:R-:W-:Y:S01]  /*17a0*/  ISETP.GT.U32.AND P3, PT, R5, 0x3, PT ;  /* 0x000000030500780c */ /* 0x000fe20003f64070 */
[----:B------:R-:W-:Y:S01]  /*17b0*/  IMAD R12, R12, 0x20, R25 ;  /* 0x000000200c0c7824 */ /* 0x000fe200078e0219 */
[----:B------:R-:W-:Y:S01]  /*17c0*/  IADD3 R13, PT, PT, R13, UR14, RZ ;  /* 0x0000000e0d0d7c10 */ /* 0x000fe2000fffe0ff */
[-C--:B------:R-:W-:Y:S01]  /*17d0*/  FFMA R14, R30, -R19.reuse, R31 ;  /* 0x800000131e0e7223 */ /* 0x080fe2000000001f */
[-C--:B------:R-:W-:Y:S01]  /*17e0*/  FFMA R18, R29, -R19.reuse, R34 ;  /* 0x800000131d127223 */ /* 0x080fe20000000022 */
[----:B------:R-:W-:Y:S01]  /*17f0*/  FFMA R36, R32, -R19, R33 ;  /* 0x8000001320247223 */ /* 0x000fe20000000021 */
[----:B------:R-:W-:-:S03]  /*1800*/  SHF.L.U32 R12, R12, 0x2, RZ ;  /* 0x000000020c0c7819 */ /* 0x000fc600000006ff */
[----:B-----5:R-:W-:Y:S02]  /*1810*/  FMUL R15, R36, R27 ;  /* 0x0000001b240f7220 */ /* 0x020fe40000400000 */
[----:B------:R-:W-:Y:S02]  /*1820*/  IMAD R13, R13, UR18, R12 ;  /* 0x000000120d0d7c24 */ /* 0x000fe4000f8e020c */
[----:B------:R-:W-:-:S04]  /*1830*/  FFMA R12, R3, -R19, R28 ;  /* 0x80000013030c7223 */ /* 0x000fc8000000001c */
[----:B------:R-:W-:Y:S01]  /*1840*/  FMUL R12, R12, R27 ;  /* 0x0000001b0c0c7220 */ /* 0x000fe20000400000 */
[----:B0-----:R-:W-:-:S04]  /*1850*/  IMAD.WIDE R16, R13, 0x4, R16 ;  /* 0x000000040d107825 */ /* 0x001fc800078e0210 */
[-C--:B------:R-:W-:Y:S01]  /*1860*/  FMUL R13, R14, R27.reuse ;  /* 0x0000001b0e0d7220 */ /* 0x080fe20000400000 */
[----:B------:R-:W-:Y:S01]  /*1870*/  FMUL R14, R18, R27 ;  /* 0x0000001b120e7220 */ /* 0x000fe20000400000 */
        /* <DEDUP_REMOVED lines=12> */
.L_x_4593:
[----:B------:R1:W-:Y:S02]  /*1940*/  STG.E.128 desc[UR16][R16.64], R12 ;  /* 0x0000000c10007986 */ /* 0x0003e4000c101d10 */
.L_x_4592:
[----:B------:R-:W-:Y:S05]  /*1950*/  BSYNC.RECONVERGENT B0 ;  /* 0x0000000000007941 */ /* 0x000fea0003800200 */
.L_x_4591:
[----:B------:R-:W2:Y:S01]  /*1960*/  LDCU UR8, c[0x0][0x380] ;  /* 0x00007000ff0877ac */ /* 0x000ea20008000800 */
[----:B------:R-:W3:Y:S01]  /*1970*/  LDCU UR9, c[0x0][0x388] ;  /* 0x00007100ff0977ac */ /* 0x000ee20008000800 */
[----:B--2---:R-:W-:-:S04]  /*1980*/  USHF.L.U32 UR8, UR8, 0x2, URZ ;  /* 0x0000000208087899 */ /* 0x004fc800080006ff */
[----:B------:R-:W-:-:S04]  /*1990*/  UIADD3 UR14, UPT, UPT, UR14, UR8, URZ ;  /* 0x000000080e0e7290 */ /* 0x000fc8000fffe0ff */
[----:B---3--:R-:W-:-:S09]  /*19a0*/  UISETP.GE.AND UP0, UPT, UR14, UR9, UPT ;  /* 0x000000090e00728c */ /* 0x008fd2000bf06270 */
[----:B------:R-:W-:Y:S05]  /*19b0*/  BRA.U !UP0, `(.L_x_4594) ;  /* 0xffffffed081c7547 */ /* 0x000fea000b83ffff */
.L_x_4567:
[----:B------:R-:W-:Y:S01]  /*19c0*/  IMAD.U32 R0, RZ, RZ, UR6 ;  /* 0x00000006ff007e24 */ /* 0x000fe2000f8e00ff */
[----:B------:R-:W-:Y:S01]  /*19d0*/  BAR.SYNC.DEFER_BLOCKING 0x0 ;  /* 0x0000000000007b1d */ /* 0x000fe20000010000 */
[C---:B------:R-:W-:Y:S02]  /*19e0*/  ISETP.GE.U32.AND P0, PT, R26.reuse, 0x20, PT ;  /* 0x000000201a00780c */ /* 0x040fe40003f06070 */
[----:B------:R-:W-:Y:S02]  /*19f0*/  LOP3.LUT R2, R26, 0x3e0, RZ, 0xc0, !PT ;  /* 0x000003e01a027812 */ /* 0x000fe400078ec0ff */
[----:B-----5:R-:W-:-:S04]  /*1a00*/  LEA R5, R0, R25, 0x5 ;  /* 0x0000001900057211 */ /* 0x020fc800078e28ff */
[----:B------:R-:W-:Y:S01]  /*1a10*/  SHF.L.U32 R0, R5, 0x2, RZ ;  /* 0x0000000205007819 */ /* 0x000fe200000006ff */
[----:B------:R-:W-:Y:S01]  /*1a20*/  IMAD R2, R2, UR15, R5 ;  /* 0x0000000f02027c24 */ /* 0x000fe2000f8e0205 */
[----:B------:R-:W-:Y:S02]  /*1a30*/  SHF.R.U32.HI R5, RZ, 0x5, R26 ;  /* 0x00000005ff057819 */ /* 0x000fe4000001161a */
[----:B------:R-:W-:Y:S01]  /*1a40*/  ISETP.GE.OR P0, PT, R0, UR18, !P0 ;  /* 0x0000001200007c0c */ /* 0x000fe2000c706670 */
[----:B------:R-:W-:-:S05]  /*1a50*/  IMAD.SHL.U32 R20, R2, 0x4, RZ ;  /* 0x0000000402147824 */ /* 0x000fca00078e00ff */
[----:B------:R-:W-:-:S04]  /*1a60*/  ISETP.GE.AND P1, PT, R20, UR18, PT ;  /* 0x0000001214007c0c */ /* 0x000fc8000bf26270 */
[----:B------:R-:W-:-:S03]  /*1a70*/  ISETP.GT.U32.OR P1, PT, R26, 0x1f, P1 ;  /* 0x0000001f1a00780c */ /* 0x000fc60000f24470 */
[----:B------:R-:W2:Y:S01]  /*1a80*/  @!P0 S2R R3, SR_CgaCtaId ;  /* 0x0000000000038919 */ /* 0x000ea20000008800 */
[----:B------:R-:W-:-:S04]  /*1a90*/  @!P0 MOV R0, 0x400 ;  /* 0x0000040000008802 */ /* 0x000fc80000000f00 */
[----:B--2---:R-:W-:-:S05]  /*1aa0*/  @!P0 LEA R0, R3, R0, 0x18 ;  /* 0x0000000003008211 */ /* 0x004fca00078ec0ff */
[----:B------:R-:W-:-:S05]  /*1ab0*/  @!P0 IMAD R0, R5, 0x210, R0 ;  /* 0x0000021005008824 */ /* 0x000fca00078e0200 */
[----:B------:R-:W-:-:S05]  /*1ac0*/  @!P0 LEA R0, R25, R0, 0x4 ;  /* 0x0000000019008211 */ /* 0x000fca00078e20ff */
        /* <DEDUP_REMOVED lines=40> */
.L_x_4595:
[----:B------:R-:W-:Y:S01]  /*1d50*/  STG.E.128 desc[UR16][R2.64], R16 ;  /* 0x0000001002007986 */ /* 0x000fe2000c101d10 */
[----:B------:R-:W-:Y:S05]  /*1d60*/  EXIT ;  /* 0x000000000000794d */ /* 0x000fea0003800000 */
        .weak           $__internal_49_$__cuda_sm20_rcp_rn_f32_slowpath
        .type           $__internal_49_$__cuda_sm20_rcp_rn_f32_slowpath,@function
        .size           $__internal_49_$__cuda_sm20_rcp_rn_f32_slowpath,(.L_x_5102 - $__internal_49_$__cuda_sm20_rcp_rn_f32_slowpath)
$__internal_49_$__cuda_sm20_rcp_rn_f32_slowpath:
[----:B------:R-:W-:Y:S01]  /*1d70*/  IMAD.SHL.U32 R11, R12, 0x2, RZ ;  /* 0x000000020c0b7824 */ /* 0x000fe200078e00ff */
[----:B------:R-:W-:-:S04]  /*1d80*/  MOV R0, R12 ;  /* 0x0000000c00007202 */ /* 0x000fc80000000f00 */
        /* <DEDUP_REMOVED lines=14> */
.L_x_4596:
        /* <DEDUP_REMOVED lines=29> */
[----:B------:R-:W-:-:S05]  /*2040*/  @!P0 IADD3 R11, PT, PT, R11, 0x1, RZ ;  /* 0x000000010b0b8810 */ /* 0x000fca0007ffe0ff */
[----:B------:R-:W-:-:S05]  /*2050*/  @!P1 IMAD.SHL.U32 R11, R11, 0x2, RZ ;  /* 0x000000020b0b9824 */ /* 0x000fca00078e00ff */
[----:B------:R-:W-:Y:S01]  /*2060*/  LOP3.LUT R11, R11, 0x80000000, R0, 0xf8, !PT ;  /* 0x800000000b0b7812 */ /* 0x000fe200078ef800 */
[----:B------:R-:W-:Y:S06]  /*2070*/  BRA `(.L_x_4597) ;  /* 0x0000000000047947 */ /* 0x000fec0003800000 */
.L_x_4598:
[----:B------:R0:W1:Y:S02]  /*2080*/  MUFU.RCP R11, R0 ;  /* 0x00000000000b7308 */ /* 0x0000640000001000 */
.L_x_4597:
[----:B------:R-:W-:Y:S02]  /*2090*/  MOV R12, R2 ;  /* 0x00000002000c7202 */ /* 0x000fe40000000f00 */
[----:B------:R-:W-:-:S04]  /*20a0*/  MOV R13, 0x0 ;  /* 0x00000000000d7802 */ /* 0x000fc80000000f00 */
[----:B0123--:R-:W-:Y:S05]  /*20b0*/  RET.REL.NODEC R12 `(_ZN18transformer_engine13normalization26rmsnorm_bwd_general_kernelINS0_13Kernel_traitsIffffjLj128ELj1ELj4ELj1ELj16ENS0_18Kernel_traits_baseILj128EffffjLj128EEEEELb0EEEvNS0_20BackwardKernelParamsE) ;  /* 0xffffffdc0cd07950 */ /* 0x00ffea0003c3ffff */
.L_x_4599:
        /* <DEDUP_REMOVED lines=12> */
.L_x_5102:


//--------------------- .text._ZN18transformer_engine13normalization33rmsnorm_bwd_finalize_tuned_kernelINS0_22Kernel_traits_finalizeILj8192E13__nv_bfloat16S3_S3_fjLj1024ELj4ENS0_18Kernel_traits_baseILj8192ES3_S3_S3_fjLj1024EEEEEEEvNS0_20BackwardKernelParamsE --------------------------
	.section	.text._ZN18transformer_engine13normalization33rmsnorm_bwd_finalize_tuned_kernelINS0_22Kernel_traits_finalizeILj8192E13__nv_bfloat16S3_S3_fjLj1024ELj4ENS0_18Kernel_traits_baseILj8192ES3_S3_S3_fjLj1024EEEEEEEvNS0_20BackwardKernelParamsE,"ax",@progbits
	.align	128
        .global         _ZN18transformer_engine13normalization33rmsnorm_bwd_finalize_tuned_kernelINS0_22Kernel_traits_finalizeILj8192E13__nv_bfloat16S3_S3_fjLj1024ELj4ENS0_18Kernel_traits_baseILj8192ES3_S3_S3_fjLj1024EEEEEEEvNS0_20BackwardKernelParamsE
        .type           _ZN18transformer_engine13normalization33rmsnorm_bwd_finalize_tuned_kernelINS0_22Kernel_traits_finalizeILj8192E13__nv_bfloat16S3_S3_fjLj1024ELj4ENS0_18Kernel_traits_baseILj8192ES3_S3_S3_fjLj1024EEEEEEEvNS0_20BackwardKernelParamsE,@function
        .size           _ZN18transformer_engine13normalization33rmsnorm_bwd_finalize_tuned_kernelINS0_22Kernel_traits_finalizeILj8192E13__nv_bfloat16S3_S3_fjLj1024ELj4ENS0_18Kernel_traits_baseILj8192ES3_S3_S3_fjLj1024EEEEEEEvNS0_20BackwardKernelParamsE,(.L_x_5174 - _ZN18transformer_engine13normalization33rmsnorm_bwd_finalize_tuned_kernelINS0_22Kernel_traits_finalizeILj8192E13__nv_bfloat16S3_S3_fjLj1024ELj4ENS0_18Kernel_traits_baseILj8192ES3_S3_S3_fjLj1024EEEEEEEvNS0_20BackwardKernelParamsE)
        .other          _ZN18transformer_engine13normalization33rmsnorm_bwd_finalize_tuned_kernelINS0_22Kernel_traits_finalizeILj8192E13__nv_bfloat16S3_S3_fjLj1024ELj4ENS0_18Kernel_traits_baseILj8192ES3_S3_S3_fjLj1024EEEEEEEvNS0_20BackwardKernelParamsE,@"STO_CUDA_ENTRY STV_DEFAULT"
_ZN18transformer_engine13normalization33rmsnorm_bwd_finalize_tuned_kernelINS0_22Kernel_traits_finalizeILj8192E13__nv_bfloat16S3_S3_fjLj1024ELj4ENS0_18Kernel_traits_baseILj8192ES3_S3_S3_fjLj1024EEEEEEEvNS0_20BackwardKernelParamsE:
.text._ZN18transformer_engine13normalization33rmsnorm_bwd_finalize_tuned_kernelINS0_22Kernel_traits_finalizeILj8192E13__nv_bfloat16S3_S3_fjLj1024ELj4ENS0_18Kernel_traits_baseILj8192ES3_S3_S3_fjLj1024EEEEEEEvNS0_20BackwardKernelParamsE:
[----:B------:R-:W-:Y:S01]  /*0000*/  LDC R1, c[0x0][0x37c] ;  /* 0x0000df00ff017b82 */ /* 0x000fe20000000800 */
[----:B------:R-:W0:Y:S01]  /*0010*/  S2R R8, SR_CTAID.X ;  /* 0x0000000000087919 */ /* 0x000e220000002500 */
[----:B------:R-:W1:Y:S01]  /*0020*/  S2R R0, SR_TID.X ;  /* 0x0000000000007919 */ /* 0x000e620000002100 */
[----:B0-----:R-:W-:-:S04]  /*0030*/  SHF.L.U32 R3, R8, 0x5, RZ ;  /* 0x0000000508037819 */ /* 0x001fc800000006ff */
[----:B-1----:R-:W-:-:S04]  /*0040*/  LOP3.LUT R2, R3, 0x1f, R0, 0xf8, !PT ;  /* 0x0000001f03027812 */ /* 0x002fc800078ef800 */
[----:B------:R-:W-:-:S13]  /*0050*/  ISETP.GT.U32.AND P0, PT, R2, 0x1fff, PT ;  /* 0x00001fff0200780c */ /* 0x000fda0003f04070 */
[----:B------:R-:W-:Y:S05]  /*0060*/  @P0 EXIT ;  /* 0x000000000000094d */ /* 0x000fea0003800000 */
[----:B------:R-:W0:Y:S01]  /*0070*/  LDCU UR8, c[0x0][0x380] ;  /* 0x00007000ff0877ac */ /* 0x000e220008000800 */
[----:B------:R-:W-:Y:S01]  /*0080*/  SHF.R.U32.HI R4, RZ, 0x5, R0 ;  /* 0x00000005ff047819 */ /* 0x000fe20000011600 */
[----:B------:R-:W-:Y:S01]  /*0090*/  BSSY.RECONVERGENT B0, `(.L_x_4600) ;  /* 0x00000ac000007945 */ /* 0x000fe20003800200 */
[----:B------:R-:W-:Y:S01]  /*00a0*/  SHF.L.U32 R8, R8, 0x4, RZ ;  /* 0x0000000408087819 */ /* 0x000fe200000006ff */
[----:B------:R-:W1:Y:S01]  /*00b0*/  LDCU.64 UR6, c[0x0][0x358] ;  /* 0x00006b00ff0677ac */ /* 0x000e620008000a00 */
[----:B------:R-:W-:Y:S01]  /*00c0*/  HFMA2 R26, -RZ, RZ, 0, 0 ;  /* 0x00000000ff1a7431 */ /* 0x000fe200000001ff */
[----:B------:R-:W-:Y:S02]  /*00d0*/  LOP3.LUT R5, R0, 0x1f, RZ, 0xc0, !PT ;  /* 0x0000001f00057812 */ /* 0x000fe400078ec0ff */
[----:B------:R-:W-:Y:S02]  /*00e0*/  LOP3.LUT R8, R8, 0x7ffffff0, RZ, 0xc0, !PT ;  /* 0x7ffffff008087812 */ /* 0x000fe400078ec0ff */
[----:B0-----:R-:W-:-:S13]  /*00f0*/  ISETP.GE.U32.AND P0, PT, R4, UR8, PT ;  /* 0x0000000804007c0c */ /* 0x001fda000bf06070 */
[----:B-1----:R-:W-:Y:S05]  /*0100*/  @P0 BRA `(.L_x_4601) ;  /* 0x0000000800900947 */ /* 0x002fea0003800000 */
[----:B------:R-:W-:Y:S01]  /*0110*/  LOP3.LUT R6, RZ, R4, RZ, 0x33, !PT ;  /* 0x00000004ff067212 */ /* 0x000fe200078e33ff */
[----:B------:R-:W-:Y:S01]  /*0120*/  BSSY.RECONVERGENT B1, `(.L_x_4602) ;  /* 0x0000054000017945 */ /* 0x000fe20003800200 */
[----:B------:R-:W-:Y:S01]  /*0130*/  MOV R26, RZ ;  /* 0x000000ff001a7202 */ /* 0x000fe20000000f00 */
[----:B------:R-:W-:Y:S01]  /*0140*/  IMAD.MOV.U32 R19, RZ, RZ, R4 ;  /* 0x000000ffff137224 */ /* 0x000fe200078e0004 */
[----:B------:R-:W-:-:S04]  /*0150*/  IADD3 R6, PT, PT, R6, UR8, RZ ;  /* 0x0000000806067c10 */ /* 0x000fc8000fffe0ff */
[C---:B------:R-:W-:Y:S02]  /*0160*/  ISETP.GE.U32.AND P1, PT, R6.reuse, 0x1e0, PT ;  /* 0x000001e00600780c */ /* 0x040fe40003f26070 */
[----:B------:R-:W-:-:S04]  /*0170*/  LEA.HI R7, R6, 0x1, RZ, 0x1b ;  /* 0x0000000106077811 */ /* 0x000fc800078fd8ff */
[----:B------:R-:W-:-:S04]  /*0180*/  LOP3.LUT R9, R7, 0xf, RZ, 0xc0, !PT ;  /* 0x0000000f07097812 */ /* 0x000fc800078ec0ff */
[----:B------:R-:W-:-:S03]  /*0190*/  ISETP.NE.AND P0, PT, R9, RZ, PT ;  /* 0x000000ff0900720c */ /* 0x000fc60003f05270 */
[----:B------:R-:W-:Y:S10]  /*01a0*/  @!P1 BRA `(.L_x_4603) ;  /* 0x00000004002c9947 */ /* 0x000ff40003800000 */
[----:B------:R-:W-:Y:S02]  /*01b0*/  LEA R6, R4, R3, 0xd ;  /* 0x0000000304067211 */ /* 0x000fe400078e68ff */
[----:B------:R-:W-:Y:S02]  /*01c0*/  LOP3.LUT R18, R7, 0xffffff0, RZ, 0xc0, !PT ;  /* 0x0ffffff007127812 */ /* 0x000fe400078ec0ff */
[----:B------:R-:W-:Y:S02]  /*01d0*/  MOV R26, RZ ;  /* 0x000000ff001a7202 */ /* 0x000fe40000000f00 */
[----:B------:R-:W-:Y:S02]  /*01e0*/  MOV R19, R4 ;  /* 0x0000000400137202 */ /* 0x000fe40000000f00 */
[----:B------:R-:W-:Y:S02]  /*01f0*/  IADD3 R6, PT, PT, R6, 0x200000, R5 ;  /* 0x0020000006067810 */ /* 0x000fe40007ffe005 */
[----:B------:R-:W-:-:S07]  /*0200*/  IADD3 R18, PT, PT, -R18, RZ, RZ ;  /* 0x000000ff12127210 */ /* 0x000fce0007ffe1ff */
.L_x_4604:
[----:B------:R-:W0:Y:S01]  /*0210*/  LDC.64 R12, c[0x0][0x3e0] ;  /* 0x0000f800ff0c7b82 */ /* 0x000e220000000a00 */
[C---:B------:R-:W-:Y:S01]  /*0220*/  VIADD R21, R6.reuse, 0xffe00000 ;  /* 0xffe0000006157836 */ /* 0x040fe20000000000 */
[C---:B------:R-:W-:Y:S02]  /*0230*/  IADD3 R17, PT, PT, R6.reuse, -0x1c0000, RZ ;  /* 0xffe4000006117810 */ /* 0x040fe40007ffe0ff */
[C---:B------:R-:W-:Y:S02]  /*0240*/  IADD3 R25, PT, PT, R6.reuse, -0x180000, RZ ;  /* 0xffe8000006197810 */ /* 0x040fe40007ffe0ff */
[----:B------:R-:W-:Y:S01]  /*0250*/  IADD3 R11, PT, PT, R6, -0x140000, RZ ;  /* 0xffec0000060b7810 */ /* 0x000fe20007ffe0ff */
[----:B0-----:R-:W-:-:S04]  /*0260*/  IMAD.WIDE.U32 R20, R21, 0x4, R12 ;  /* 0x0000000415147825 */ /* 0x001fc800078e000c */
[--C-:B------:R-:W-:Y:S01]  /*0270*/  IMAD.WIDE.U32 R16, R17, 0x4, R12.reuse ;  /* 0x0000000411107825 */ /* 0x100fe200078e000c */
[----:B------:R0:W2:Y:S03]  /*0280*/  LDG.E R23, desc[UR6][R20.64] ;  /* 0x0000000614177981 */ /* 0x0000a6000c1e1900 */
[--C-:B------:R-:W-:Y:S01]  /*0290*/  IMAD.WIDE.U32 R24, R25, 0x4, R12.reuse ;  /* 0x0000000419187825 */ /* 0x100fe200078e000c */
[----:B------:R1:W3:Y:S03]  /*02a0*/  LDG.E R22, desc[UR6][R16.64] ;  /* 0x0000000610167981 */ /* 0x0002e6000c1e1900 */
[----:B------:R-:W-:Y:S02]  /*02b0*/  IMAD.WIDE.U32 R10, R11, 0x4, R12 ;  /* 0x000000040b0a7825 */ /* 0x000fe400078e000c */
[----:B------:R4:W5:Y:S04]  /*02c0*/  LDG.E R24, desc[UR6][R24.64] ;  /* 0x0000000618187981 */ /* 0x000968000c1e1900 */
[----:B------:R-:W5:Y:S01]  /*02d0*/  LDG.E R11, desc[UR6][R10.64] ;  /* 0x000000060a0b7981 */ /* 0x000f62000c1e1900 */
[C---:B------:R-:W-:Y:S01]  /*02e0*/  IADD3 R15, PT, PT, R6.reuse, -0x100000, RZ ;  /* 0xfff00000060f7810 */ /* 0x040fe20007ffe0ff */
[C---:B------:R-:W-:Y:S01]  /*02f0*/  VIADD R27, R6.reuse, 0xfff40000 ;  /* 0xfff40000061b7836 */ /* 0x040fe20000000000 */
[----:B------:R-:W-:-:S02]  /*0300*/  IADD3 R29, PT, PT, R6, -0x80000, RZ ;  /* 0xfff80000061d7810 */ /* 0x000fc40007ffe0ff */
[----:B------:R-:W-:Y:S01]  /*0310*/  IADD3 R28, PT, PT, R6, -0x40000, RZ ;  /* 0xfffc0000061c7810 */ /* 0x000fe20007ffe0ff */
[----:B------:R-:W-:-:S04]  /*0320*/  IMAD.WIDE.U32 R14, R15, 0x4, R12 ;  /* 0x000000040f0e7825 */ /* 0x000fc800078e000c */
[--C-:B0-----:R-:W-:Y:S01]  /*0330*/  IMAD.WIDE.U32 R20, R27, 0x4, R12.reuse ;  /* 0x000000041b147825 */ /* 0x101fe200078e000c */
[----:B------:R0:W5:Y:S03]  /*0340*/  LDG.E R10, desc[UR6][R14.64] ;  /* 0x000000060e0a7981 */ /* 0x000166000c1e1900 */
[--C-:B-1----:R-:W-:Y:S02]  /*0350*/  IMAD.WIDE.U32 R16, R29, 0x4, R12.reuse ;  /* 0x000000041d107825 */ /* 0x102fe400078e000c */
[----:B------:R1:W5:Y:S01]  /*0360*/  LDG.E R29, desc[UR6][R20.64] ;  /* 0x00000006141d7981 */ /* 0x000362000c1e1900 */
[----:B----4-:R-:W-:Y:S01]  /*0370*/  IADD3 R25, PT, PT, R6, 0x40000, RZ ;  /* 0x0004000006197810 */ /* 0x010fe20007ffe0ff */
[--C-:B0-----:R-:W-:Y:S02]  /*0380*/  IMAD.WIDE.U32 R14, R28, 0x4, R12.reuse ;  /* 0x000000041c0e7825 */ /* 0x101fe400078e000c */
[----:B------:R0:W4:Y:S04]  /*0390*/  LDG.E R28, desc[UR6][R16.64] ;  /* 0x00000006101c7981 */ /* 0x000128000c1e1900 */
[----:B------:R-:W4:Y:S01]  /*03a0*/  LDG.E R27, desc[UR6][R14.64] ;  /* 0x000000060e1b7981 */ /* 0x000f22000c1e1900 */
[----:B-1----:R-:W-:Y:S01]  /*03b0*/  IMAD.WIDE.U32 R20, R25, 0x4, R12 ;  /* 0x0000000419147825 */ /* 0x002fe200078e000c */
[----:B0-----:R-:W-:-:S04]  /*03c0*/  IADD3 R17, PT, PT, R6, 0x80000, RZ ;  /* 0x0008000006117810 */ /* 0x001fc80007ffe0ff */
[----:B------:R0:W4:Y:S01]  /*03d0*/  LDG.E R25, desc[UR6][R20.64] ;  /* 0x0000000614197981 */ /* 0x000122000c1e1900 */
[----:B------:R-:W-:Y:S01]  /*03e0*/  IMAD.WIDE.U32 R16, R17, 0x4, R12 ;  /* 0x0000000411107825 */ /* 0x000fe200078e000c */
[----:B0-----:R-:W-:-:S03]  /*03f0*/  IADD3 R21, PT, PT, R6, 0x100000, RZ ;  /* 0x0010000006157810 */ /* 0x001fc60007ffe0ff */
[----:B--2---:R-:W-:-:S04]  /*0400*/  FADD R23, R23, R26 ;  /* 0x0000001a17177221 */ /* 0x004fc80000000000 */
[----:B---3--:R-:W-:Y:S01]  /*0410*/  FADD R15, R23, R22 ;  /* 0x00000016170f7221 */ /* 0x008fe20000000000 */
[----:B------:R-:W-:-:S04]  /*0420*/  IMAD.WIDE.U32 R22, R6, 0x4, R12 ;  /* 0x0000000406167825 */ /* 0x000fc800078e000c */
[----:B-----5:R-:W-:Y:S01]  /*0430*/  FADD R14, R15, R24 ;  /* 0x000000180f0e7221 */ /* 0x020fe20000000000 */
[----:B------:R0:W2:Y:S01]  /*0440*/  LDG.E R26, desc[UR6][R22.64] ;  /* 0x00000006161a7981 */ /* 0x0000a2000c1e1900 */
[----:B------:R-:W-:Y:S02]  /*0450*/  VIADD R15, R6, 0xc0000 ;  /* 0x000c0000060f7836 */ /* 0x000fe40000000000 */
[----:B------:R-:W-:Y:S01]  /*0460*/  FADD R11, R14, R11 ;  /* 0x0000000b0e0b7221 */ /* 0x000fe20000000000 */
[----:B------:R1:W3:Y:S01]  /*0470*/  LDG.E R24, desc[UR6][R16.64] ;  /* 0x0000000610187981 */ /* 0x0002e2000c1e1900 */
[----:B------:R-:W-:Y:S01]  /*0480*/  IMAD.WIDE.U32 R14, R15, 0x4, R12 ;  /* 0x000000040f0e7825 */ /* 0x000fe200078e000c */
[----:B0-----:R-:W-:-:S05]  /*0490*/  IADD3 R23, PT, PT, R6, 0x180000, RZ ;  /* 0x0018000006177810 */ /* 0x001fca0007ffe0ff */
[----:B------:R0:W5:Y:S01]  /*04a0*/  LDG.E R14, desc[UR6][R14.64] ;  /* 0x000000060e0e7981 */ /* 0x000162000c1e1900 */
[----:B-1----:R-:W-:Y:S01]  /*04b0*/  IMAD.WIDE.U32 R16, R21, 0x4, R12 ;  /* 0x0000000415107825 */ /* 0x002fe200078e000c */
[----:B------:R-:W-:-:S05]  /*04c0*/  IADD3 R21, PT, PT, R6, 0x140000, RZ ;  /* 0x0014000006157810 */ /* 0x000fca0007ffe0ff */
[--C-:B------:R-:W-:Y:S01]  /*04d0*/  IMAD.WIDE.U32 R20, R21, 0x4, R12.reuse ;  /* 0x0000000415147825 */ /* 0x100fe200078e000c */
[----:B------:R-:W5:Y:S01]  /*04e0*/  LDG.E R16, desc[UR6][R16.64] ;  /* 0x0000000610107981 */ /* 0x000f62000c1e1900 */
[----:B0-----:R-:W-:Y:S02]  /*04f0*/  IADD3 R15, PT, PT, R6, 0x1c0000, RZ ;  /* 0x001c0000060f7810 */ /* 0x001fe40007ffe0ff */
[--C-:B------:R-:W-:Y:S02]  /*0500*/  IMAD.WIDE.U32 R22, R23, 0x4, R12.reuse ;  /* 0x0000000417167825 */ /* 0x100fe400078e000c */
[----:B------:R-:W5:Y:S02]  /*0510*/  LDG.E R20, desc[UR6][R20.64] ;  /* 0x0000000614147981 */ /* 0x000f64000c1e1900 */
[----:B------:R-:W-:Y:S02]  /*0520*/  IMAD.WIDE.U32 R12, R15, 0x4, R12 ;  /* 0x000000040f0c7825 */ /* 0x000fe400078e000c */
[----:B------:R-:W5:Y:S04]  /*0530*/  LDG.E R22, desc[UR6][R22.64] ;  /* 0x0000000616167981 */ /* 0x000f68000c1e1900 */
[----:B------:R-:W5:Y:S01]  /*0540*/  LDG.E R12, desc[UR6][R12.64] ;  /* 0x000000060c0c7981 */ /* 0x000f62000c1e1900 */
[----:B------:R-:W-:-:S04]  /*0550*/  FADD R10, R11, R10 ;  /* 0x0000000a0b0a7221 */ /* 0x000fc80000000000 */
[----:B------:R-:W-:-:S04]  /*0560*/  FADD R29, R10, R29 ;  /* 0x0000001d0a1d7221 */ /* 0x000fc80000000000 */
[----:B----4-:R-:W-:-:S04]  /*0570*/  FADD R28, R29, R28 ;  /* 0x0000001c1d1c7221 */ /* 0x010fc80000000000 */
[----:B------:R-:W-:Y:S01]  /*0580*/  FADD R27, R28, R27 ;  /* 0x0000001b1c1b7221 */ /* 0x000fe20000000000 */
[----:B------:R-:W-:-:S04]  /*0590*/  IADD3 R18, PT, PT, R18, 0x10, RZ ;  /* 0x0000001012127810 */ /* 0x000fc80007ffe0ff */
[----:B------:R-:W-:Y:S01]  /*05a0*/  ISETP.NE.AND P1, PT, R18, RZ, PT ;  /* 0x000000ff1200720c */ /* 0x000fe20003f25270 */
[----:B------:R-:W-:Y:S01]  /*05b0*/  VIADD R19, R19, 0x200 ;  /* 0x0000020013137836 */ /* 0x000fe20000000000 */
[----:B------:R-:W-:Y:S01]  /*05c0*/  IADD3 R6, PT, PT, R6, 0x400000, RZ ;  /* 0x0040000006067810 */ /* 0x000fe20007ffe0ff */
[----:B--2---:R-:W-:-:S04]  /*05d0*/  FADD R26, R27, R26 ;  /* 0x0000001a1b1a7221 */ /* 0x004fc80000000000 */
[----:B------:R-:W-:-:S04]  /*05e0*/  FADD R25, R26, R25 ;  /* 0x000000191a197221 */ /* 0x000fc80000000000 */
[----:B---3--:R-:W-:-:S04]  /*05f0*/  FADD R25, R25, R24 ;  /* 0x0000001819197221 */ /* 0x008fc80000000000 */
[----:B-----5:R-:W-:-:S04]  /*0600*/  FADD R25, R25, R14 ;  /* 0x0000000e19197221 */ /* 0x020fc80000000000 */
[----:B------:R-:W-:-:S04]  /*0610*/  FADD R25, R25, R16 ;  /* 0x0000001019197221 */ /* 0x000fc80000000000 */
[----:B------:R-:W-:-:S04]  /*0620*/  FADD R25, R25, R20 ;  /* 0x0000001419197221 */ /* 0x000fc80000000000 */
[----:B------:R-:W-:-:S04]  /*0630*/  FADD R25, R25, R22 ;  /* 0x0000001619197221 */ /* 0x000fc80000000000 */
[----:B------:R-:W-:Y:S01]  /*0640*/  FADD R26, R25, R12 ;  /* 0x0000000c191a7221 */ /* 0x000fe20000000000 */
[----:B------:R-:W-:Y:S06]  /*0650*/  @P1 BRA `(.L_x_4604) ;  /* 0xfffffff800ec1947 */ /* 0x000fec000383ffff */
.L_x_4603:
[----:B------:R-:W-:Y:S05]  /*0660*/  BSYNC.RECONVERGENT B1 ;  /* 0x0000000000017941 */ /* 0x000fea0003800200 */
.L_x_4602:
[----:B------:R-:W-:Y:S05]  /*0670*/  @!P0 BRA `(.L_x_4601) ;  /* 0x0000000400348947 */ /* 0x000fea0003800000 */
[----:B------:R-:W-:Y:S01]  /*0680*/  ISETP.GE.U32.AND P0, PT, R9, 0x8, PT ;  /* 0x000000080900780c */ /* 0x000fe20003f06070 */
[----:B------:R-:W-:Y:S01]  /*0690*/  BSSY.RECONVERGENT B1, `(.L_x_4605) ;  /* 0x0000026000017945 */ /* 0x000fe20003800200 */
[----:B------:R-:W-:-:S04]  /*06a0*/  LOP3.LUT R18, R7, 0x7, RZ, 0xc0, !PT ;  /* 0x0000000707127812 */ /* 0x000fc800078ec0ff */
[----:B------:R-:W-:-:S07]  /*06b0*/  ISETP.NE.AND P1, PT, R18, RZ, PT ;  /* 0x000000ff1200720c */ /* 0x000fce0003f25270 */
[----:B------:R-:W-:Y:S06]  /*06c0*/  @!P0 BRA `(.L_x_4606) ;  /* 0x0000000000888947 */ /* 0x000fec0003800000 */
[----:B------:R-:W0:Y:S01]  /*06d0*/  LDC.64 R10, c[0x0][0x3e0] ;  /* 0x0000f800ff0a7b82 */ /* 0x000e220000000a00 */
[----:B------:R-:W-:-:S04]  /*06e0*/  LEA R25, R19, R2, 0xd ;  /* 0x0000000213197211 */ /* 0x000fc800078e68ff */
[C---:B------:R-:W-:Y:S02]  /*06f0*/  IADD3 R23, PT, PT, R25.reuse, 0x40000, RZ ;  /* 0x0004000019177810 */ /* 0x040fe40007ffe0ff */
[C---:B------:R-:W-:Y:S02]  /*0700*/  IADD3 R13, PT, PT, R25.reuse, 0x80000, RZ ;  /* 0x00080000190d7810 */ /* 0x040fe40007ffe0ff */
[C---:B------:R-:W-:Y:S01]  /*0710*/  IADD3 R15, PT, PT, R25.reuse, 0xc0000, RZ ;  /* 0x000c0000190f7810 */ /* 0x040fe20007ffe0ff */
[C---:B------:R-:W-:Y:S02]  /*0720*/  VIADD R17, R25.reuse, 0x100000 ;  /* 0x0010000019117836 */ /* 0x040fe40000000000 */
[----:B0-----:R-:W-:-:S04]  /*0730*/  IMAD.WIDE.U32 R20, R25, 0x4, R10 ;  /* 0x0000000419147825 */ /* 0x001fc800078e000a */
[--C-:B------:R-:W-:Y:S01]  /*0740*/  IMAD.WIDE.U32 R22, R23, 0x4, R10.reuse ;  /* 0x0000000417167825 */ /* 0x100fe200078e000a */
[----:B------:R0:W2:Y:S03]  /*0750*/  LDG.E R9, desc[UR6][R20.64] ;  /* 0x0000000614097981 */ /* 0x0000a6000c1e1900 */
[--C-:B------:R-:W-:Y:S01]  /*0760*/  IMAD.WIDE.U32 R12, R13, 0x4, R10.reuse ;  /* 0x000000040d0c7825 */ /* 0x100fe200078e000a */
[----:B------:R1:W3:Y:S03]  /*0770*/  LDG.E R6, desc[UR6][R22.64] ;  /* 0x0000000616067981 */ /* 0x0002e6000c1e1900 */
[--C-:B------:R-:W-:Y:S01]  /*0780*/  IMAD.WIDE.U32 R14, R15, 0x4, R10.reuse ;  /* 0x000000040f0e7825 */ /* 0x100fe200078e000a */
[----:B------:R-:W-:Y:S01]  /*0790*/  IADD3 R27, PT, PT, R25, 0x140000, RZ ;  /* 0x00140000191b7810 */ /* 0x000fe20007ffe0ff */
[----:B------:R-:W4:Y:S02]  /*07a0*/  LDG.E R12, desc[UR6][R12.64] ;  /* 0x000000060c0c7981 */ /* 0x000f24000c1e1900 */
[--C-:B------:R-:W-:Y:S01]  /*07b0*/  IMAD.WIDE.U32 R16, R17, 0x4, R10.reuse ;  /* 0x0000000411107825 */ /* 0x100fe200078e000a */
[----:B------:R-:W-:Y:S01]  /*07c0*/  IADD3 R29, PT, PT, R25, 0x180000, RZ ;  /* 0x00180000191d7810 */ /* 0x000fe20007ffe0ff */
[----:B------:R-:W5:Y:S02]  /*07d0*/  LDG.E R14, desc[UR6][R14.64] ;  /* 0x000000060e0e7981 */ /* 0x000f64000c1e1900 */
[--C-:B0-----:R-:W-:Y:S01]  /*07e0*/  IMAD.WIDE.U32 R20, R27, 0x4, R10.reuse ;  /* 0x000000041b147825 */ /* 0x101fe200078e000a */
[----:B------:R-:W-:Y:S01]  /*07f0*/  IADD3 R25, PT, PT, R25, 0x1c0000, RZ ;  /* 0x001c000019197810 */ /* 0x000fe20007ffe0ff */
[----:B------:R-:W5:Y:S02]  /*0800*/  LDG.E R16, desc[UR6][R16.64] ;  /* 0x0000000610107981 */ /* 0x000f64000c1e1900 */
[----:B-1----:R-:W-:-:S02]  /*0810*/  IMAD.WIDE.U32 R22, R29, 0x4, R10 ;  /* 0x000000041d167825 */ /* 0x002fc400078e000a */
[----:B------:R-:W5:Y:S02]  /*0820*/  LDG.E R20, desc[UR6][R20.64] ;  /* 0x0000000614147981 */ /* 0x000f64000c1e1900 */
[----:B------:R-:W-:Y:S02]  /*0830*/  IMAD.WIDE.U32 R10, R25, 0x4, R10 ;  /* 0x00000004190a7825 */ /* 0x000fe400078e000a */
        /* <DEDUP_REMOVED lines=11> */
.L_x_4606:
[----:B------:R-:W-:Y:S05]  /*08f0*/  BSYNC.RECONVERGENT B1 ;  /* 0x0000000000017941 */ /* 0x000fea0003800200 */
.L_x_4605:
        /* <DEDUP_REMOVED lines=8> */
[C---:B------:R-:W-:Y:S01]  /*0980*/  IADD3 R17, PT, PT, R13.reuse, 0x80000, RZ ;  /* 0x000800000d117810 */ /* 0x040fe20007ffe0ff */
[C---:B------:R-:W-:Y:S01]  /*0990*/  VIADD R11, R13.reuse, 0x40000 ;  /* 0x000400000d0b7836 */ /* 0x040fe20000000000 */
[C---:B------:R-:W-:Y:S01]  /*09a0*/  IADD3 R21, PT, PT, R13.reuse, 0xc0000, RZ ;  /* 0x000c00000d157810 */ /* 0x040fe20007ffe0ff */
[----:B0-----:R-:W-:-:S04]  /*09b0*/  IMAD.WIDE.U32 R14, R13, 0x4, R6 ;  /* 0x000000040d0e7825 */ /* 0x001fc800078e0006 */
[--C-:B------:R-:W-:Y:S02]  /*09c0*/  IMAD.WIDE.U32 R10, R11, 0x4, R6.reuse ;  /* 0x000000040b0a7825 */ /* 0x100fe400078e0006 */
[----:B------:R-:W2:Y:S02]  /*09d0*/  LDG.E R15, desc[UR6][R14.64] ;  /* 0x000000060e0f7981 */ /* 0x000ea4000c1e1900 */
[--C-:B------:R-:W-:Y:S02]  /*09e0*/  IMAD.WIDE.U32 R12, R17, 0x4, R6.reuse ;  /* 0x00000004110c7825 */ /* 0x100fe400078e0006 */
[----:B------:R-:W3:Y:S02]  /*09f0*/  LDG.E R11, desc[UR6][R10.64] ;  /* 0x000000060a0b7981 */ /* 0x000ee4000c1e1900 */
[----:B------:R-:W-:Y:S02]  /*0a00*/  IMAD.WIDE.U32 R6, R21, 0x4, R6 ;  /* 0x0000000415067825 */ /* 0x000fe400078e0006 */
[----:B------:R-:W4:Y:S04]  /*0a10*/  LDG.E R13, desc[UR6][R12.64] ;  /* 0x000000060c0d7981 */ /* 0x000f28000c1e1900 */
[----:B------:R-:W5:Y:S01]  /*0a20*/  LDG.E R7, desc[UR6][R6.64] ;  /* 0x0000000606077981 */ /* 0x000f62000c1e1900 */
[----:B------:R-:W-:Y:S01]  /*0a30*/  IADD3 R19, PT, PT, R19, 0x80, RZ ;  /* 0x0000008013137810 */ /* 0x000fe20007ffe0ff */
[----:B--2---:R-:W-:-:S04]  /*0a40*/  FADD R26, R26, R15 ;  /* 0x0000000f1a1a7221 */ /* 0x004fc80000000000 */
[----:B---3--:R-:W-:-:S04]  /*0a50*/  FADD R26, R26, R11 ;  /* 0x0000000b1a1a7221 */ /* 0x008fc80000000000 */
[----:B----4-:R-:W-:-:S04]  /*0a60*/  FADD R26, R26, R13 ;  /* 0x0000000d1a1a7221 */ /* 0x010fc80000000000 */
[----:B-----5:R-:W-:-:S07]  /*0a70*/  FADD R26, R26, R7 ;  /* 0x000000071a1a7221 */ /* 0x020fce0000000000 */
.L_x_4608:
[----:B------:R-:W-:Y:S05]  /*0a80*/  BSYNC.RECONVERGENT B1 ;  /* 0x0000000000017941 */ /* 0x000fea0003800200 */
.L_x_4607:
[----:B------:R-:W-:Y:S05]  /*0a90*/  @!P1 BRA `(.L_x_4601) ;  /* 0x00000000002c9947 */ /* 0x000fea0003800000 */
[----:B------:R-:W0:Y:S01]  /*0aa0*/  LDC.64 R6, c[0x0][0x3e0] ;  /* 0x0000f800ff067b82 */ /* 0x000e220000000a00 */
[----:B------:R-:W-:Y:S02]  /*0ab0*/  LEA R2, R19, R3, 0xd ;  /* 0x0000000313027211 */ /* 0x000fe400078e68ff */
[----:B------:R-:W-:-:S03]  /*0ac0*/  IADD3 R10, PT, PT, -R9, RZ, RZ ;  /* 0x000000ff090a7210 */ /* 0x000fc60007ffe1ff */
[----:B------:R-:W-:-:S07]  /*0ad0*/  IMAD.IADD R9, R5, 0x1, R2 ;  /* 0x0000000105097824 */ /* 0x000fce00078e0202 */
.L_x_4609:
[----:B0-----:R-:W-:-:S06]  /*0ae0*/  IMAD.WIDE.U32 R2, R9, 0x4, R6 ;  /* 0x0000000409027825 */ /* 0x001fcc00078e0006 */
[----:B------:R-:W2:Y:S01]  /*0af0*/  LDG.E R3, desc[UR6][R2.64] ;  /* 0x0000000602037981 */ /* 0x000ea2000c1e1900 */
[----:B------:R-:W-:Y:S02]  /*0b00*/  IADD3 R10, PT, PT, R10, 0x1, RZ ;  /* 0x000000010a0a7810 */ /* 0x000fe40007ffe0ff */
[----:B------:R-:W-:Y:S02]  /*0b10*/  IADD3 R9, PT, PT, R9, 0x40000, RZ ;  /* 0x0004000009097810 */ /* 0x000fe40007ffe0ff */
[----:B------:R-:W-:Y:S01]  /*0b20*/  ISETP.NE.AND P0, PT, R10, RZ, PT ;  /* 0x000000ff0a00720c */ /* 0x000fe20003f05270 */
[----:B--2---:R-:W-:-:S12]  /*0b30*/  FADD R26, R3, R26 ;  /* 0x0000001a031a7221 */ /* 0x004fd80000000000 */
[----:B------:R-:W-:Y:S05]  /*0b40*/  @P0 BRA `(.L_x_4609) ;  /* 0xfffffffc00e40947 */ /* 0x000fea000383ffff */
.L_x_4601:
[----:B------:R-:W-:Y:S05]  /*0b50*/  BSYNC.RECONVERGENT B0 ;  /* 0x0000000000007941 */ /* 0x000fea0003800200 */
.L_x_4600:
[----:B------:R-:W0:Y:S01]  /*0b60*/  S2UR UR5, SR_CgaCtaId ;  /* 0x00000000000579c3 */ /* 0x000e220000008800 */
[----:B------:R-:W-:Y:S01]  /*0b70*/  UMOV UR4, 0x400 ;  /* 0x0000040000047882 */ /* 0x000fe20000000000 */
[--C-:B------:R-:W-:Y:S02]  /*0b80*/  LOP3.LUT R3, R4, 0x1f, R0.reuse, 0x78, !PT ;  /* 0x0000001f04037812 */ /* 0x100fe400078e7800 */
[----:B------:R-:W-:Y:S02]  /*0b90*/  SHF.L.U32 R7, R5, 0x7, RZ ;  /* 0x0000000705077819 */ /* 0x000fe400000006ff */
[C---:B------:R-:W-:Y:S02]  /*0ba0*/  LOP3.LUT R0, R3.reuse, 0x3e0, R0, 0xf8, !PT ;  /* 0x000003e003007812 */ /* 0x040fe400078ef800 */
[----:B------:R-:W-:Y:S02]  /*0bb0*/  SHF.L.U32 R2, R3, 0x2, RZ ;  /* 0x0000000203027819 */ /* 0x000fe400000006ff */
[----:B------:R-:W-:-:S02]  /*0bc0*/  ISETP.NE.AND P1, PT, R5, RZ, PT ;  /* 0x000000ff0500720c */ /* 0x000fc40003f25270 */
[----:B------:R-:W-:Y:S02]  /*0bd0*/  LOP3.LUT R2, R7, R2, RZ, 0xfc, !PT ;  /* 0x0000000207027212 */ /* 0x000fe400078efcff */
[----:B------:R-:W-:-:S04]  /*0be0*/  ISETP.GT.U32.AND P0, PT, R5, 0xf, PT ;  /* 0x0000000f0500780c */ /* 0x000fc80003f04070 */
[----:B------:R-:W-:Y:S01]  /*0bf0*/  ISETP.NE.OR P0, PT, R4, 0x1f, P0 ;  /* 0x0000001f0400780c */ /* 0x000fe20000705670 */
[----:B0-----:R-:W-:-:S06]  /*0c00*/  ULEA UR4, UR5, UR4, 0x18 ;  /* 0x0000000405047291 */ /* 0x001fcc000f8ec0ff */
[----:B------:R-:W-:Y:S02]  /*0c10*/  LEA R3, R0, UR4, 0x2 ;  /* 0x0000000400037c11 */ /* 0x000fe4000f8e10ff */
[----:B------:R-:W-:-:S03]  /*0c20*/  @!P1 LEA R4, R4, UR4, 0x2 ;  /* 0x0000000404049c11 */ /* 0x000fc6000f8e10ff */
[----:B------:R-:W-:Y:S01]  /*0c30*/  STS [R3], R26 ;  /* 0x0000001a03007388 */ /* 0x000fe20000000800 */
[----:B------:R-:W-:Y:S06]  /*0c40*/  BAR.SYNC.DEFER_BLOCKING 0x0 ;  /* 0x0000000000007b1d */ /* 0x000fec0000010000 */
[----:B------:R-:W0:Y:S04]  /*0c50*/  LDS R2, [R2+UR4] ;  /* 0x0000000402027984 */ /* 0x000e280008000800 */
[----:B0-----:R-:W0:Y:S02]  /*0c60*/  SHFL.BFLY PT, R7, R2, 0x1, 0x1f ;  /* 0x0c201f0002077f89 */ /* 0x001e2400000e0000 */
        /* <DEDUP_REMOVED lines=9> */
[----:B------:R0:W-:Y:S01]  /*0d00*/  @!P1 STS [R4+0x2000], R3 ;  /* 0x0020000304009388 */ /* 0x0001e20000000800 */
[----:B------:R-:W-:Y:S06]  /*0d10*/  BAR.SYNC.DEFER_BLOCKING 0x0 ;  /* 0x0000000000007b1d */ /* 0x000fec0000010000 */
[----:B------:R-:W-:Y:S05]  /*0d20*/  @P0 EXIT ;  /* 0x000000000000094d */ /* 0x000fea0003800000 */
[C---:B------:R-:W-:Y:S01]  /*0d30*/  LEA R0, R5.reuse, UR4, 0x3 ;  /* 0x0000000405007c11 */ /* 0x040fe2000f8e18ff */
[----:B0-----:R-:W0:Y:S01]  /*0d40*/  LDC.64 R2, c[0x0][0x3f8] ;  /* 0x0000fe00ff027b82 */ /* 0x001e220000000a00 */
[----:B------:R-:W-:-:S03]  /*0d50*/  IADD3 R5, PT, PT, R5, R8, RZ ;  /* 0x0000000805057210 */ /* 0x000fc60007ffe0ff */
[----:B------:R-:W1:Y:S02]  /*0d60*/  LDS.64 R6, [R0+0x2000] ;  /* 0x0020000000067984 */ /* 0x000e640000000a00 */
[----:B0-----:R-:W-:Y:S01]  /*0d70*/  IMAD.WIDE.U32 R2, R5, 0x4, R2 ;  /* 0x0000000405027825 */ /* 0x001fe200078e0002 */
[----:B-1----:R-:W-:-:S05]  /*0d80*/  F2FP.BF16.F32.PACK_AB R7, R7, R6 ;  /* 0x000000060707723e */ /* 0x002fca00000010ff */
[----:B------:R-:W-:Y:S01]  /*0d90*/  STG.E desc[UR6][R2.64], R7 ;  /* 0x0000000702007986 */ /* 0x000fe2000c101906 */
[----:B------:R-:W-:Y:S05]  /*0da0*/  EXIT ;  /* 0x000000000000794d */ /* 0x000fea0003800000 */
.L_x_4610:
        /* <DEDUP_REMOVED lines=13> */
.L_x_5174:


//--------------------- .text._ZN18transformer_engine13normalization24rmsnorm_bwd_tuned_kernelINS0_13Kernel_traitsI13__nv_bfloat16S3_S3_fjLj8192ELj1ELj1ELj4ELj16ENS0_18Kernel_traits_baseILj8192ES3_S3_S3_fjLj128EEEEELb0EEEvNS0_20BackwardKernelParamsE --------------------------
	.section	.text._ZN18transformer_engine13normalization24rmsnorm_bwd_tuned_kernelINS0_13Kernel_traitsI13__nv_bfloat16S3_S3_fjLj8192ELj1ELj1ELj4ELj16ENS0_18Kernel_traits_baseILj8192ES3_S3_S3_fjLj128EEEEELb0EEEvNS0_20BackwardKernelParamsE,"ax",@progbits
	.align	128
        .global         _ZN18transformer_engine13normalization24rmsnorm_bwd_tuned_kernelINS0_13Kernel_traitsI13__nv_bfloat16S3_S3_fjLj8192ELj1ELj1ELj4ELj16ENS0_18Kernel_traits_baseILj8192ES3_S3_S3_fjLj128EEEEELb0EEEvNS0_20BackwardKernelParamsE
        .type           _ZN18transformer_engine13normalization24rmsnorm_bwd_tuned_kernelINS0_13Kernel_traitsI13__nv_bfloat16S3_S3_fjLj8192ELj1ELj1ELj4ELj16ENS0_18Kernel_traits_baseILj8192ES3_S3_S3_fjLj128EEEEELb0EEEvNS0_20BackwardKernelParamsE,@function
        .size           _ZN18transformer_engine13normalization24rmsnorm_bwd_tuned_kernelINS0_13Kernel_traitsI13__nv_bfloat16S3_S3_fjLj8192ELj1ELj1ELj4ELj16ENS0_18Kernel_traits_baseILj8192ES3_S3_S3_fjLj128EEEEELb0EEEvNS0_20BackwardKernelParamsE,(.L_x_5175 - _ZN18transformer_engine13normalization24rmsnorm_bwd_tuned_kernelINS0_13Kernel_traitsI13__nv_bfloat16S3_S3_fjLj8192ELj1ELj1ELj4ELj16ENS0_18Kernel_traits_baseILj8192ES3_S3_S3_fjLj128EEEEELb0EEEvNS0_20BackwardKernelParamsE)
        .other          _ZN18transformer_engine13normalization24rmsnorm_bwd_tuned_kernelINS0_13Kernel_traitsI13__nv_bfloat16S3_S3_fjLj8192ELj1ELj1ELj4ELj16ENS0_18Kernel_traits_baseILj8192ES3_S3_S3_fjLj128EEEEELb0EEEvNS0_20BackwardKernelParamsE,@"STO_CUDA_ENTRY STV_DEFAULT"
_ZN18transformer_engine13normalization24rmsnorm_bwd_tuned_kernelINS0_13Kernel_traitsI13__nv_bfloat16S3_S3_fjLj8192ELj1ELj1ELj4ELj16ENS0_18Kernel_traits_baseILj8192ES3_S3_S3_fjLj128EEEEELb0EEEvNS0_20BackwardKernelParamsE:
.text._ZN18transformer_engine13normalization24rmsnorm_bwd_tuned_kernelINS0_13Kernel_traitsI13__nv_bfloat16S3_S3_fjLj8192ELj1ELj1ELj4ELj16ENS0_18Kernel_traits_baseILj8192ES3_S3_S3_fjLj128EEEEELb0EEEvNS0_20BackwardKernelParamsE:
        /* <DEDUP_REMOVED lines=56> */
[----:B------:R-:W-:Y:S02]  /*0380*/  PLOP3.LUT P0, PT, PT, PT, PT, 0x8, 0x80 ;  /* 0x000000000080781c */ /* 0x000fe40003f0e170 */
[----:B------:R-:W-:Y:S02]  /*0390*/  CS2R R124, SRZ ;  /* 0x00000000007c7805 */ /* 0x000fe4000001ff00 */
[----:B------:R-:W-:Y:S02]  /*03a0*/  MOV R179, UR8 ;  /* 0x0000000800b37c02 */ /* 0x000fe40008000f00 */
[----:B------:R-:W-:Y:S02]  /*03b0*/  CS2R R122, SRZ ;  /* 0x00000000007a7805 */ /* 0x000fe4000001ff00 */
[----:B------:R-:W-:-:S02]  /*03c0*/  CS2R R114, SRZ ;  /* 0x0000000000727805 */ /* 0x000fc4000001ff00 */
[----:B------:R-:W-:Y:S02]  /*03d0*/  CS2R R120, SRZ ;  /* 0x0000000000787805 */ /* 0x000fe4000001ff00 */
[----:B------:R-:W-:Y:S02]  /*03e0*/  CS2R R118, SRZ ;  /* 0x0000000000767805 */ /* 0x000fe4000001ff00 */
[----:B------:R-:W-:Y:S02]  /*03f0*/  CS2R R112, SRZ ;  /* 0x0000000000707805 */ /* 0x000fe4000001ff00 */
[----:B------:R-:W-:Y:S02]  /*0400*/  CS2R R116, SRZ ;  /* 0x0000000000747805 */ /* 0x000fe4000001ff00 */
[----:B------:R-:W-:Y:S02]  /*0410*/  CS2R R126, SRZ ;  /* 0x00000000007e7805 */ /* 0x000fe4000001ff00 */
[----:B------:R-:W-:Y:S01]  /*0420*/  CS2R R128, SRZ ;  /* 0x0000000000807805 */ /* 0x000fe2000001ff00 */
[----:B-1----:R-:W-:-:S06]  /*0430*/  ULEA UR4, UR5, UR4, 0x18 ;  /* 0x0000000405047291 */ /* 0x002fcc000f8ec0ff */
[----:B------:R-:W-:Y:S01]  /*0440*/  IMAD.U32 R180, RZ, RZ, UR4 ;  /* 0x00000004ffb47e24 */ /* 0x000fe2000f8e00ff */
[C---:B----4-:R-:W-:Y:S02]  /*0450*/  PRMT R0, R32.reuse, 0x7632, R0 ;  /* 0x0000763220007816 */ /* 0x050fe40000000000 */
[----:B------:R-:W-:Y:S02]  /*0460*/  SHF.L.U32 R37, R32, 0x10, RZ ;  /* 0x0000001020257819 */ /* 0x000fe400000006ff */
[C---:B------:R-:W-:Y:S02]  /*0470*/  PRMT R32, R33.reuse, 0x7632, R32 ;  /* 0x0000763221207816 */ /* 0x040fe40000000020 */
[----:B0-----:R-:W-:Y:S01]  /*0480*/  SHF.L.U32 R3, R0, 0x10, RZ ;  /* 0x0000001000037819 */ /* 0x001fe200000006ff */
[----:B------:R-:W-:Y:S01]  /*0490*/  FADD R0, R178, R37 ;  /* 0x00000025b2007221 */ /* 0x000fe20000000000 */
[----:B------:R-:W-:Y:S02]  /*04a0*/  SHF.L.U32 R33, R33, 0x10, RZ ;  /* 0x0000001021217819 */ /* 0x000fe400000006ff */
[----:B------:R-:W-:-:S02]  /*04b0*/  SHF.L.U32 R39, R34, 0x10, RZ ;  /* 0x0000001022277819 */ /* 0x000fc400000006ff */
[C---:B-----5:R-:W-:Y:S02]  /*04c0*/  PRMT R54, R6.reuse, 0x7632, R54 ;  /* 0x0000763206367816 */ /* 0x060fe40000000036 */
[----:B------:R-:W-:Y:S01]  /*04d0*/  SHF.L.U32 R63, R6, 0x10, RZ ;  /* 0x00000010063f7819 */ /* 0x000fe200000006ff */
[----:B------:R0:W-:Y:S01]  /*04e0*/  STL [R1+0x40], R0 ;  /* 0x0000400001007387 */ /* 0x0001e20000100800 */
[----:B------:R-:W-:Y:S02]  /*04f0*/  PRMT R36, R34, 0x7632, R36 ;  /* 0x0000763222247816 */ /* 0x000fe40000000024 */
[C---:B------:R-:W-:Y:S02]  /*0500*/  PRMT R6, R7.reuse, 0x7632, R6 ;  /* 0x0000763207067816 */ /* 0x040fe40000000006 */
[----:B------:R-:W-:Y:S01]  /*0510*/  SHF.L.U32 R147, R7, 0x10, RZ ;  /* 0x0000001007937819 */ /* 0x000fe200000006ff */
[----:B------:R-:W-:Y:S01]  /*0520*/  FADD R7, R178, R33 ;  /* 0x00000021b2077221 */ /* 0x000fe20000000000 */
[----:B------:R-:W-:-:S02]  /*0530*/  PRMT R34, R35, 0x7632, R34 ;  /* 0x0000763223227816 */ /* 0x000fc40000000022 */
[----:B------:R-:W-:Y:S01]  /*0540*/  SHF.L.U32 R35, R35, 0x10, RZ ;  /* 0x0000001023237819 */ /* 0x000fe200000006ff */
[----:B0-----:R-:W-:Y:S01]  /*0550*/  FADD R0, R178, R39 ;  /* 0x00000027b2007221 */ /* 0x001fe20000000000 */
[----:B---3--:R-:W-:Y:S01]  /*0560*/  SHF.L.U32 R41, R28, 0x10, RZ ;  /* 0x000000101c297819 */ /* 0x008fe200000006ff */
[----:B------:R-:W-:Y:S01]  /*0570*/  STL [R1+0x38], R7 ;  /* 0x0000380701007387 */ /* 0x000fe20000100800 */
[C---:B------:R-:W-:Y:S02]  /*0580*/  PRMT R58, R10.reuse, 0x7632, R58 ;  /* 0x000076320a3a7816 */ /* 0x040fe4000000003a */
[----:B------:R-:W-:Y:S01]  /*0590*/  SHF.L.U32 R67, R10, 0x10, RZ ;  /* 0x000000100a437819 */ /* 0x000fe200000006ff */
[----:B------:R0:W-:Y:S01]  /*05a0*/  STL [R1+0x30], R0 ;  /* 0x0000300001007387 */ /* 0x0001e20000100800 */
[C---:B------:R-:W-:Y:S02]  /*05b0*/  PRMT R10, R11.reuse, 0x7632, R10 ;  /* 0x000076320b0a7816 */ /* 0x040fe4000000000a */
[----:B------:R-:W-:Y:S01]  /*05c0*/  SHF.L.U32 R151, R11, 0x10, RZ ;  /* 0x000000100b977819 */ /* 0x000fe200000006ff */
[----:B------:R-:W-:Y:S01]  /*05d0*/  FADD R11, R178, R35 ;  /* 0x00000023b20b7221 */ /* 0x000fe20000000000 */
[----:B------:R-:W-:-:S02]  /*05e0*/  PRMT R2, R29, 0x7632, R2 ;  /* 0x000076321d027816 */ /* 0x000fc40000000002 */
[----:B------:R-:W-:Y:S02]  /*05f0*/  SHF.L.U32 R29, R29, 0x10, RZ ;  /* 0x000000101d1d7819 */ /* 0x000fe400000006ff */
[----:B------:R-:W-:Y:S01]  /*0600*/  SHF.L.U32 R43, R30, 0x10, RZ ;  /* 0x000000101e2b7819 */ /* 0x000fe200000006ff */
[----:B0-----:R-:W-:Y:S01]  /*0610*/  FADD R0, R178, R41 ;  /* 0x00000029b2007221 */ /* 0x001fe20000000000 */
[----:B------:R-:W-:Y:S01]  /*0620*/  PRMT R38, R28, 0x7632, R38 ;  /* 0x000076321c267816 */ /* 0x000fe20000000026 */
[----:B------:R-:W-:Y:S01]  /*0630*/  STL [R1+0x28], R11 ;  /* 0x0000280b01007387 */ /* 0x000fe20000100800 */
[C---:B------:R-:W-:Y:S02]  /*0640*/  PRMT R50, R14.reuse, 0x7632, R50 ;  /* 0x000076320e327816 */ /* 0x040fe40000000032 */
[----:B------:R-:W-:Y:S01]  /*0650*/  SHF.L.U32 R59, R14, 0x10, RZ ;  /* 0x000000100e3b7819 */ /* 0x000fe200000006ff */
[----:B------:R0:W-:Y:S01]  /*0660*/  STL [R1+0x20], R0 ;  /* 0x0000200001007387 */ /* 0x0001e20000100800 */
[----:B------:R-:W-:-:S02]  /*0670*/  PRMT R28, R30, 0x7632, R28 ;  /* 0x000076321e1c7816 */ /* 0x000fc4000000001c */
[C---:B------:R-:W-:Y:S02]  /*0680*/  PRMT R14, R15.reuse, 0x7632, R14 ;  /* 0x000076320f0e7816 */ /* 0x040fe4000000000e */
[----:B------:R-:W-:Y:S01]  /*0690*/  SHF.L.U32 R143, R15, 0x10, RZ ;  /* 0x000000100f8f7819 */ /* 0x000fe200000006ff */
[C---:B------:R-:W-:Y:S01]  /*06a0*/  FADD R15, R178.reuse, R29 ;  /* 0x0000001db20f7221 */ /* 0x040fe20000000000 */
[C---:B------:R-:W-:Y:S02]  /*06b0*/  PRMT R30, R31.reuse, 0x7632, R30 ;  /* 0x000076321f1e7816 */ /* 0x040fe4000000001e */
[----:B------:R-:W-:Y:S01]  /*06c0*/  SHF.L.U32 R31, R31, 0x10, RZ ;  /* 0x000000101f1f7819 */ /* 0x000fe200000006ff */
[----:B0-----:R-:W-:Y:S01]  /*06d0*/  FADD R0, R178, R43 ;  /* 0x0000002bb2007221 */ /* 0x001fe20000000000 */
[----:B------:R-:W-:Y:S02]  /*06e0*/  SHF.L.U32 R45, R24, 0x10, RZ ;  /* 0x00000010182d7819 */ /* 0x000fe400000006ff */
[----:B------:R-:W-:-:S02]  /*06f0*/  PRMT R48, R12, 0x7632, R48 ;  /* 0x000076320c307816 */ /* 0x000fc40000000030 */
[----:B------:R-:W-:Y:S01]  /*0700*/  SHF.L.U32 R57, R12, 0x10, RZ ;  /* 0x000000100c397819 */ /* 0x000fe200000006ff */
[----:B------:R-:W-:Y:S01]  /*0710*/  STL [R1+0x18], R15 ;  /* 0x0000180f01007387 */ /* 0x000fe20000100800 */
[C---:B------:R-:W-:Y:S02]  /*0720*/  PRMT R12, R13.reuse, 0x7632, R12 ;  /* 0x000076320d0c7816 */ /* 0x040fe4000000000c */
[----:B------:R-:W-:Y:S01]  /*0730*/  SHF.L.U32 R141, R13, 0x10, RZ ;  /* 0x000000100d8d7819 */ /* 0x000fe200000006ff */
[----:B------:R0:W-:Y:S01]  /*0740*/  STL [R1+0x10], R0 ;  /* 0x0000100001007387 */ /* 0x0001e20000100800 */
[----:B------:R-:W-:Y:S01]  /*0750*/  SHF.L.U32 R13, R2, 0x10, RZ ;  /* 0x00000010020d7819 */ /* 0x000fe200000006ff */
[----:B------:R-:W-:Y:S01]  /*0760*/  FADD R2, R178, R31 ;  /* 0x0000001fb2027221 */ /* 0x000fe20000000000 */
[C---:B------:R-:W-:Y:S02]  /*0770*/  PRMT R52, R4.reuse, 0x7632, R52 ;  /* 0x0000763204347816 */ /* 0x040fe40000000034 */
[----:B------:R-:W-:-:S02]  /*0780*/  SHF.L.U32 R61, R4, 0x10, RZ ;  /* 0x00000010043d7819 */ /* 0x000fc400000006ff */
[C---:B------:R-:W-:Y:S02]  /*0790*/  PRMT R4, R5.reuse, 0x7632, R4 ;  /* 0x0000763205047816 */ /* 0x040fe40000000004 */
[----:B------:R-:W-:Y:S01]  /*07a0*/  SHF.L.U32 R145, R5, 0x10, RZ ;  /* 0x0000001005917819 */ /* 0x000fe200000006ff */
[----:B0-----:R-:W-:Y:S01]  /*07b0*/  FADD R0, R178, R45 ;  /* 0x0000002db2007221 */ /* 0x001fe20000000000 */
[----:B------:R-:W-:Y:S01]  /*07c0*/  SHF.L.U32 R5, R32, 0x10, RZ ;  /* 0x0000001020057819 */ /* 0x000fe200000006ff */
[----:B------:R0:W-:Y:S01]  /*07d0*/  STL [R1+0x8], R2 ;  /* 0x0000080201007387 */ /* 0x0001e20000100800 */
[C---:B------:R-:W-:Y:S02]  /*07e0*/  PRMT R56, R8.reuse, 0x7632, R56 ;  /* 0x0000763208387816 */ /* 0x040fe40000000038 */
[----:B------:R-:W-:Y:S01]  /*07f0*/  SHF.L.U32 R65, R8, 0x10, RZ ;  /* 0x0000001008417819 */ /* 0x000fe200000006ff */
[----:B------:R1:W-:Y:S01]  /*0800*/  STL [R1], R0 ;  /* 0x0000000001007387 */ /* 0x0003e20000100800 */
[----:B------:R-:W-:-:S02]  /*0810*/  PRMT R8, R9, 0x7632, R8 ;  /* 0x0000763209087816 */ /* 0x000fc40000000008 */
[----:B------:R-:W-:Y:S02]  /*0820*/  SHF.L.U32 R149, R9, 0x10, RZ ;  /* 0x0000001009957819 */ /* 0x000fe400000006ff */
[----:B------:R-:W-:Y:S01]  /*0830*/  SHF.L.U32 R7, R36, 0x10, RZ ;  /* 0x0000001024077819 */ /* 0x000fe200000006ff */
[----:B0-----:R-:W-:Y:S01]  /*0840*/  FADD R2, R178, R3 ;  /* 0x00000003b2027221 */ /* 0x001fe20000000000 */
[----:B------:R-:W-:Y:S02]  /*0850*/  SHF.L.U32 R9, R34, 0x10, RZ ;  /* 0x0000001022097819 */ /* 0x000fe400000006ff */
[----:B------:R-:W-:Y:S01]  /*0860*/  SHF.L.U32 R11, R38, 0x10, RZ ;  /* 0x00000010260b7819 */ /* 0x000fe200000006ff */
[C---:B-1----:R-:W-:Y:S01]  /*0870*/  FADD R0, R178.reuse, R5 ;  /* 0x00000005b2007221 */ /* 0x042fe20000000000 */
[----:B------:R-:W-:Y:S01]  /*0880*/  FADD R3, R178, R7 ;  /* 0x00000007b2037221 */ /* 0x000fe20000000000 */
[----:B------:R0:W-:Y:S01]  /*0890*/  STL [R1+0x3c], R2 ;  /* 0x00003c0201007387 */ /* 0x0001e20000100800 */
[----:B------:R-:W-:-:S02]  /*08a0*/  PRMT R44, R16, 0x7632, R44 ;  /* 0x00007632102c7816 */ /* 0x000fc4000000002c */
[----:B------:R-:W-:Y:S01]  /*08b0*/  SHF.L.U32 R53, R16, 0x10, RZ ;  /* 0x0000001010357819 */ /* 0x000fe200000006ff */
[----:B------:R1:W-:Y:S01]  /*08c0*/  STL [R1+0x34], R0 ;  /* 0x0000340001007387 */ /* 0x0003e20000100800 */
[C---:B------:R-:W-:Y:S02]  /*08d0*/  PRMT R16, R17.reuse, 0x7632, R16 ;  /* 0x0000763211107816 */ /* 0x040fe40000000010 */
[----:B------:R-:W-:Y:S02]  /*08e0*/  SHF.L.U32 R137, R17, 0x10, RZ ;  /* 0x0000001011897819 */ /* 0x000fe400000006ff */
[----:B------:R-:W-:Y:S01]  /*08f0*/  SHF.L.U32 R15, R28, 0x10, RZ ;  /* 0x000000101c0f7819 */ /* 0x000fe200000006ff */
[----:B0-----:R-:W-:Y:S01]  /*0900*/  FADD R2, R178, R9 ;  /* 0x00000009b2027221 */ /* 0x001fe20000000000 */
[----:B------:R-:W-:Y:S01]  /*0910*/  SHF.L.U32 R17, R30, 0x10, RZ ;  /* 0x000000101e117819 */ /* 0x000fe200000006ff */
[C---:B-1----:R-:W-:Y:S01]  /*0920*/  FADD R0, R178.reuse, R11 ;  /* 0x0000000bb2007221 */ /* 0x042fe20000000000 */
[----:B------:R0:W-:Y:S04]  /*0930*/  STL [R1+0x2c], R3 ;  /* 0x00002c0301007387 */ /* 0x0001e80000100800 */
[----:B------:R1:W-:Y:S04]  /*0940*/  STL [R1+0x24], R2 ;  /* 0x0000240201007387 */ /* 0x0003e80000100800 */
[----:B------:R2:W-:Y:S01]  /*0950*/  STL [R1+0x1c], R0 ;  /* 0x00001c0001007387 */ /* 0x0005e20000100800 */
[C---:B0-----:R-:W-:Y:S01]  /*0960*/  FADD R3, R178.reuse, R13 ;  /* 0x0000000db2037221 */ /* 0x041fe20000000000 */
[----:B-1----:R-:W-:-:S04]  /*0970*/  FADD R2, R178, R15 ;  /* 0x0000000fb2027221 */ /* 0x002fc80000000000 */
[----:B------:R-:W-:Y:S01]  /*0980*/  STL [R1+0x14], R3 ;  /* 0x0000140301007387 */ /* 0x000fe20000100800 */
[----:B--2---:R-:W-:-:S03]  /*0990*/  FADD R0, R178, R17 ;  /* 0x00000011b2007221 */ /* 0x004fc60000000000 */
[----:B------:R0:W-:Y:S04]  /*09a0*/  STL [R1+0xc], R2 ;  /* 0x00000c0201007387 */ /* 0x0001e80000100800 */
[----:B------:R1:W-:Y:S01]  /*09b0*/  STL [R1+0x4], R0 ;  /* 0x0000040001007387 */ /* 0x0003e20000100800 */
[----:B------:R-:W-:Y:S02]  /*09c0*/  PRMT R40, R24, 0x7632, R40 ;  /* 0x0000763218287816 */ /* 0x000fe40000000028 */
        /* <DEDUP_REMOVED lines=12> */
[----:B------:R-:W-:Y:S02]  /*0a90*/  PRMT R20, R21, 0x7632, R20 ;  /* 0x0000763215147816 */ /* 0x000fe40000000014 */
[----:B------:R-:W-:Y:S02]  /*0aa0*/  PRMT R22, R23, 0x7632, R22 ;  /* 0x0000763217167816 */ /* 0x000fe40000000016 */
[----:B------:R-:W-:Y:S01]  /*0ab0*/  PRMT R18, R19, 0x7632, R18 ;  /* 0x0000763213127816 */ /* 0x000fe20000000012 */
[----:B------:R-:W-:Y:S01]  /*0ac0*/  FADD R130, R178, R47 ;  /* 0x0000002fb2827221 */ /* 0x000fe20000000000 */
        /* <DEDUP_REMOVED lines=93> */
[----:B0-----:R-:W-:Y:S02]  /*10a0*/  CS2R R2, SRZ ;  /* 0x0000000000027805 */ /* 0x001fe4000001ff00 */
[----:B------:R-:W-:Y:S02]  /*10b0*/  CS2R R30, SRZ ;  /* 0x00000000001e7805 */ /* 0x000fe4000001ff00 */
[----:B-1----:R-:W-:-:S07]  /*10c0*/  CS2R R4, SRZ ;  /* 0x0000000000047805 */ /* 0x002fce000001ff00 */
.L_x_4614:
[----:B------:R-:W2:Y:S01]  /*10d0*/  LDL R243, [R1+0x40] ;  /* 0x0000400001f37983 */ /* 0x000ea20000100800 */
[----:B------:R-:W0:Y:S03]  /*10e0*/  LDC.64 R164, c[0x0][0x390] ;  /* 0x0000e400ffa47b82 */ /* 0x000e260000000a00 */
[----:B------:R-:W3:Y:S04]  /*10f0*/  LDL R247, [R1+0x38] ;  /* 0x0000380001f77983 */ /* 0x000ee80000100800 */
[----:B----4-:R-:W4:Y:S01]  /*1100*/  LDL R246, [R1+0x30] ;  /* 0x0000300001f67983 */ /* 0x010f220000100800 */
[----:B------:R-:W1:Y:S03]  /*1110*/  LDC.64 R48, c[0x0][0x3c8] ;  /* 0x0000f200ff307b82 */ /* 0x000e660000000a00 */
[----:B------:R-:W3:Y:S04]  /*1120*/  LDL R242, [R1+0x28] ;  /* 0x0000280001f27983 */ /* 0x000ee80000100800 */
[----:B------:R-:W4:Y:S01]  /*1130*/  LDL R245, [R1+0x20] ;  /* 0x0000200001f57983 */ /* 0x000f220000100800 */
[----:B------:R-:W0:Y:S03]  /*1140*/  LDC.64 R158, c[0x0][0x3a0] ;  /* 0x0000e800ff9e7b82 */ /* 0x000e260000000a00 */
[----:B------:R-:W4:Y:S04]  /*1150*/  LDL R241, [R1+0x18] ;  /* 0x0000180001f17983 */ /* 0x000f280000100800 */
[----:B------:R-:W4:Y:S01]  /*1160*/  LDL R244, [R1+0x10] ;  /* 0x0000100001f47983 */ /* 0x000f220000100800 */
[----:B------:R-:W-:-:S03]  /*1170*/  SHF.L.U32 R181, R179, 0xa, RZ ;  /* 0x0000000ab3b57819 */ /* 0x000fc600000006ff */
[----:B------:R1:W-:Y:S02]  /*1180*/  STL [R1+0x44], R7 ;  /* 0x0000440701007387 */ /* 0x0003e40000100800 */
[----:B-1----:R-:W1:Y:S01]  /*1190*/  S2R R7, SR_TID.X ;  /* 0x0000000000077919 */ /* 0x002e620000002100 */
[----:B0-----:R-:W-:-:S06]  /*11a0*/  IMAD.WIDE R158, R179, 0x4, R158 ;  /* 0x00000004b39e7825 */ /* 0x001fcc00078e029e */
[----:B------:R-:W2:Y:S01]  /*11b0*/  LDG.E R158, desc[UR6][R158.64] ;  /* 0x000000069e9e7981 */ /* 0x000ea2000c1e1900 */
[----:B-1----:R-:W-:-:S05]  /*11c0*/  LOP3.LUT R181, R181, R7, RZ, 0xfc, !PT ;  /* 0x00000007b5b57212 */ /* 0x002fca00078efcff */
[----:B------:R-:W-:-:S04]  /*11d0*/  IMAD.WIDE.U32 R164, R181, 0x10, R164 ;  /* 0x00000010b5a47825 */ /* 0x000fc800078e00a4 */
[----:B------:R-:W-:Y:S01]  /*11e0*/  IMAD.WIDE.U32 R48, R181, 0x10, R48 ;  /* 0x00000010b5307825 */ /* 0x000fe200078e0030 */
[----:B------:R-:W3:Y:S04]  /*11f0*/  LDG.E.128 R52, desc[UR6][R164.64] ;  /* 0x00000006a4347981 */ /* 0x000ee8000c1e1d00 */
        /* <DEDUP_REMOVED lines=8> */
[----:B------:R0:W2:Y:S04]  /*1280*/  LDG.E.128 R108, desc[UR6][R164.64+0x3800] ;  /* 0x00380006a46c7981 */ /* 0x0000a8000c1e1d00 */
[----:B------:R-:W2:Y:S04]  /*1290*/  LDG.E.128 R72, desc[UR6][R48.64+0x1000] ;  /* 0x0010000630487981 */ /* 0x000ea8000c1e1d00 */
[----:B------:R-:W2:Y:S04]  /*12a0*/  LDG.E.128 R80, desc[UR6][R48.64+0x1800] ;  /* 0x0018000630507981 */ /* 0x000ea8000c1e1d00 */
[----:B------:R-:W2:Y:S04]  /*12b0*/  LDG.E.128 R88, desc[UR6][R48.64+0x2000] ;  /* 0x0020000630587981 */ /* 0x000ea8000c1e1d00 */
[----:B------:R-:W2:Y:S04]  /*12c0*/  LDG.E.128 R96, desc[UR6][R48.64+0x2800] ;  /* 0x0028000630607981 */ /* 0x000ea8000c1e1d00 */
[----:B------:R-:W2:Y:S04]  /*12d0*/  LDG.E.128 R104, desc[UR6][R48.64+0x3000] ;  /* 0x0030000630687981 */ /* 0x000ea8000c1e1d00 */
[----:B------:R-:W2:Y:S01]  /*12e0*/  LDG.E.128 R48, desc[UR6][R48.64+0x3800] ;  /* 0x0038000630307981 */ /* 0x000ea2000c1e1d00 */
[----:B---3--:R-:W-:-:S02]  /*12f0*/  SHF.L.U32 R0, R52, 0x10, RZ ;  /* 0x0000001034007819 */ /* 0x008fc400000006ff */
[C---:B0-----:R-:W-:Y:S02]  /*1300*/  PRMT R164, R54.reuse, 0x7632, R164 ;  /* 0x0000763236a47816 */ /* 0x041fe400000000a4 */
[----:B------:R-:W-:Y:S02]  /*1310*/  SHF.L.U32 R165, R54, 0x10, RZ ;  /* 0x0000001036a57819 */ /* 0x000fe400000006ff */
[C---:B------:R-:W-:Y:S02]  /*1320*/  PRMT R54, R55.reuse, 0x7632, R54 ;  /* 0x0000763237367816 */ /* 0x040fe40000000036 */
[----:B------:R-:W-:Y:S02]  /*1330*/  SHF.L.U32 R182, R55, 0x10, RZ ;  /* 0x0000001037b67819 */ /* 0x000fe400000006ff */
[----:B----4-:R-:W-:Y:S01]  /*1340*/  PRMT R55, R56, 0x7632, R55 ;  /* 0x0000763238377816 */ /* 0x010fe20000000037 */
[----:B--2---:R-:W-:Y:S01]  /*1350*/  FMUL R0, R158, R0 ;  /* 0x000000009e007220 */ /* 0x004fe20000400000 */
[----:B------:R-:W-:-:S02]  /*1360*/  SHF.L.U32 R56, R56, 0x10, RZ ;  /* 0x0000001038387819 */ /* 0x000fc400000006ff */
[----:B------:R-:W-:-:S03]  /*1370*/  PRMT R185, R59, 0x7632, R185 ;  /* 0x000076323bb97816 */ /* 0x000fc600000000b9 */
[-C--:B------:R-:W-:Y:S01]  /*1380*/  FFMA R129, R0, R56.reuse, R129 ;  /* 0x0000003800817223 */ /* 0x080fe20000000081 */
[----:B------:R-:W-:Y:S01]  /*1390*/  FMUL R56, R243, R56 ;  /* 0x00000038f3387220 */ /* 0x000fe20000400000 */
[----:B------:R-:W-:Y:S01]  /*13a0*/  SHF.L.U32 R59, R59, 0x10, RZ ;  /* 0x000000103b3b7819 */ /* 0x000fe200000006ff */
[----:B------:R-:W2:Y:S01]  /*13b0*/  LDL R243, [R1+0x8] ;  /* 0x0000080001f37983 */ /* 0x000ea20000100800 */
[----:B------:R-:W-:-:S04]  /*13c0*/  FMUL R182, R158, R182 ;  /* 0x000000b69eb67220 */ /* 0x000fc80000400000 */
[-C--:B------:R-:W-:Y:S01]  /*13d0*/  FFMA R5, R182, R59.reuse, R5 ;  /* 0x0000003bb6057223 */ /* 0x080fe20000000005 */
[----:B------:R-:W-:Y:S02]  /*13e0*/  FMUL R59, R242, R59 ;  /* 0x0000003bf23b7220 */ /* 0x000fe40000400000 */
[----:B------:R-:W3:Y:S01]  /*13f0*/  LDL R242, [R1] ;  /* 0x0000000001f27983 */ /* 0x000ee20000100800 */
[----:B------:R-:W-:Y:S02]  /*1400*/  SHF.L.U32 R189, R62, 0x10, RZ ;  /* 0x000000103ebd7819 */ /* 0x000fe400000006ff */
[C---:B------:R-:W-:Y:S02]  /*1410*/  PRMT R192, R66.reuse, 0x7632, R192 ;  /* 0x0000763242c07816 */ /* 0x040fe400000000c0 */
[----:B------:R-:W-:Y:S01]  /*1420*/  SHF.L.U32 R66, R66, 0x10, RZ ;  /* 0x0000001042427819 */ /* 0x000fe200000006ff */
[----:B------:R-:W-:Y:S01]  /*1430*/  FMUL R189, R158, R189 ;  /* 0x000000bd9ebd7220 */ /* 0x000fe20000400000 */
[----:B------:R-:W-:-:S02]  /*1440*/  PRMT R187, R61, 0x7632, R187 ;  /* 0x000076323dbb7816 */ /* 0x000fc400000000bb */
[----:B------:R-:W-:Y:S02]  /*1450*/  SHF.L.U32 R188, R61, 0x10, RZ ;  /* 0x000000103dbc7819 */ /* 0x000fe400000006ff */
[----:B------:R-:W-:Y:S02]  /*1460*/  PRMT R61, R62, 0x7632, R61 ;  /* 0x000076323e3d7816 */ /* 0x000fe4000000003d */
[----:B------:R-:W-:Y:S01]  /*1470*/  PRMT R62, R63, 0x7632, R62 ;  /* 0x000076323f3e7816 */ /* 0x000fe2000000003e */
[-C--:B------:R-:W-:Y:S01]  /*1480*/  FFMA R2, R189, R66.reuse, R2 ;  /* 0x00000042bd027223 */ /* 0x080fe20000000002 */
[----:B------:R-:W-:Y:S01]  /*1490*/  SHF.L.U32 R63, R63, 0x10, RZ ;  /* 0x000000103f3f7819 */ /* 0x000fe200000006ff */
[----:B------:R-:W-:Y:S01]  /*14a0*/  FMUL R66, R244, R66 ;  /* 0x00000042f4427220 */ /* 0x000fe20000400000 */
[C---:B------:R-:W-:Y:S01]  /*14b0*/  PRMT R193, R67.reuse, 0x7632, R193 ;  /* 0x0000763243c17816 */ /* 0x040fe200000000c1 */
[----:B------:R-:W4:Y:S01]  /*14c0*/  LDL R244, [R1+0x34] ;  /* 0x0000340001f47983 */ /* 0x000f220000100800 */
[----:B------:R-:W-:Y:S01]  /*14d0*/  SHF.L.U32 R67, R67, 0x10, RZ ;  /* 0x0000001043437819 */ /* 0x000fe200000006ff */
[----:B------:R-:W-:Y:S01]  /*14e0*/  FMUL R63, R158, R63 ;  /* 0x0000003f9e3f7220 */ /* 0x000fe20000400000 */
[----:B------:R-:W-:-:S02]  /*14f0*/  PRMT R194, R68, 0x7632, R194 ;  /* 0x0000763244c27816 */ /* 0x000fc400000000c2 */
[----:B------:R-:W-:Y:S01]  /*1500*/  SHF.L.U32 R68, R68, 0x10, RZ ;  /* 0x0000001044447819 */ /* 0x000fe200000006ff */
[----:B------:R-:W-:Y:S01]  /*1510*/  FFMA R39, R63, R67, R39 ;  /* 0x000000433f277223 */ /* 0x000fe20000000027 */
[C---:B------:R-:W-:Y:S02]  /*1520*/  PRMT R198, R72.reuse, 0x7632, R198 ;  /* 0x0000763248c67816 */ /* 0x040fe400000000c6 */
[----:B------:R-:W-:Y:S01]  /*1530*/  SHF.L.U32 R72, R72, 0x10, RZ ;  /* 0x0000001048487819 */ /* 0x000fe200000006ff */
[----:B------:R-:W-:-:S04]  /*1540*/  FMUL R68, R158, R68 ;  /* 0x000000449e447220 */ /* 0x000fc80000400000 */
[----:B------:R-:W-:Y:S01]  /*1550*/  FFMA R38, R68, R72, R38 ;  /* 0x0000004844267223 */ /* 0x000fe20000000026 */
[C---:B------:R-:W-:Y:S01]  /*1560*/  PRMT R191, R65.reuse, 0x7632, R191 ;  /* 0x0000763241bf7816 */ /* 0x040fe200000000bf */
[----:B------:R-:W-:Y:S01]  /*1570*/  FMUL R188, R158, R188 ;  /* 0x000000bc9ebc7220 */ /* 0x000fe20000400000 */
[----:B------:R-:W-:-:S05]  /*1580*/  SHF.L.U32 R65, R65, 0x10, RZ ;  /* 0x0000001041417819 */ /* 0x000fca00000006ff */
[----:B------:R-:W-:Y:S01]  /*1590*/  FFMA R3, R188, R65, R3 ;  /* 0x00000041bc037223 */ /* 0x000fe20000000003 */
[----:B--2---:R-:W-:Y:S02]  /*15a0*/  FMUL R67, R243, R67 ;  /* 0x00000043f3437220 */ /* 0x004fe40000400000 */
[----:B------:R-:W2:Y:S01]  /*15b0*/  LDL R243, [R1+0x2c] ;  /* 0x00002c0001f37983 */ /* 0x000ea20000100800 */
[----:B---3--:R-:W-:-:S03]  /*15c0*/  FMUL R72, R242, R72 ;  /* 0x00000048f2487220 */ /* 0x008fc60000400000 */
[----:B------:R-:W3:Y:S01]  /*15d0*/  LDL R242, [R1+0x24] ;  /* 0x0000240001f27983 */ /* 0x000ee20000100800 */
[----:B------:R-:W-:-:S03]  /*15e0*/  FMUL R65, R241, R65 ;  /* 0x00000041f1417220 */ /* 0x000fc60000400000 */
[----:B------:R-:W3:Y:S01]  /*15f0*/  LDL R241, [R1+0x3c] ;  /* 0x00003c0001f17983 */ /* 0x000ee20000100800 */
[C---:B------:R-:W-:Y:S02]  /*1600*/  PRMT R186, R60.reuse, 0x7632, R186 ;  /* 0x000076323cba7816 */ /* 0x040fe400000000ba */
[----:B------:R-:W-:Y:S02]  /*1610*/  SHF.L.U32 R60, R60, 0x10, RZ ;  /* 0x000000103c3c7819 */ /* 0x000fe400000006ff */
[----:B------:R-:W-:Y:S02]  /*1620*/  PRMT R159, R52, 0x7632, R159 ;  /* 0x00007632349f7816 */ /* 0x000fe4000000009f */
[----:B------:R-:W-:Y:S01]  /*1630*/  PRMT R190, R64, 0x7632, R190 ;  /* 0x0000763240be7816 */ /* 0x000fe200000000be */
[----:B------:R-:W-:Y:S01]  /*1640*/  FMUL R60, R158, R60 ;  /* 0x0000003c9e3c7220 */ /* 0x000fe20000400000 */
[----:B------:R-:W-:Y:S02]  /*1650*/  PRMT R52, R53, 0x7632, R52 ;  /* 0x0000763235347816 */ /* 0x000fe40000000034 */
[----:B------:R-:W-:-:S02]  /*1660*/  SHF.L.U32 R64, R64, 0x10, RZ ;  /* 0x0000001040407819 */ /* 0x000fc400000006ff */
[----:B------:R-:W-:Y:S02]  /*1670*/  PRMT R183, R57, 0x7632, R183 ;  /* 0x0000763239b77816 */ /* 0x000fe400000000b7 */
[----:B------:R-:W-:Y:S01]  /*1680*/  SHF.L.U32 R52, R52, 0x10, RZ ;  /* 0x0000001034347819 */ /* 0x000fe200000006ff */
[-C--:B------:R-:W-:Y:S01]  /*1690*/  FFMA R4, R60, R64.reuse, R4 ;  /* 0x000000403c047223 */ /* 0x080fe20000000004 */
[----:B------:R-:W-:Y:S01]  /*16a0*/  FMUL R64, R245, R64 ;  /* 0x00000040f5407220 */ /* 0x000fe20000400000 */
[----:B------:R-:W-:Y:S01]  /*16b0*/  SHF.L.U32 R183, R183, 0x10, RZ ;  /* 0x00000010b7b77819 */ /* 0x000fe200000006ff */
[----:B------:R-:W3:Y:S01]  /*16c0*/  LDL R245, [R1+0x1c] ;  /* 0x00001c0001f57983 */ /* 0x000ee20000100800 */
[----:B------:R-:W-:Y:S01]  /*16d0*/  FMUL R52, R158, R52 ;  /* 0x000000349e347220 */ /* 0x000fe20000400000 */
[----:B------:R-:W-:Y:S02]  /*16e0*/  PRMT R184, R58, 0x7632, R184 ;  /* 0x000076323ab87816 */ /* 0x000fe400000000b8 */
[----:B------:R-:W-:Y:S01]  /*16f0*/  SHF.L.U32 R164, R164, 0x10, RZ ;  /* 0x00000010a4a47819 */ /* 0x000fe200000006ff */
[-C--:B------:R-:W-:Y:S01]  /*1700*/  FFMA R126, R52, R183.reuse, R126 ;  /* 0x000000b7347e7223 */ /* 0x080fe2000000007e */
[----:B----4-:R-:W-:Y:S01]  /*1710*/  FMUL R183, R244, R183 ;  /* 0x000000b7f4b77220 */ /* 0x010fe20000400000 */
[----:B------:R-:W-:Y:S01]  /*1720*/  SHF.L.U32 R184, R184, 0x10, RZ ;  /* 0x00000010b8b87819 */ /* 0x000fe200000006ff */
[----:B------:R-:W4:Y:S01]  /*1730*/  LDL R244, [R1+0x14] ;  /* 0x0000140001f47983 */ /* 0x000f220000100800 */
[----:B------:R-:W-:Y:S01]  /*1740*/  FMUL R164, R158, R164 ;  /* 0x000000a49ea47220 */ /* 0x000fe20000400000 */
[----:B------:R-:W-:-:S03]  /*1750*/  SHF.L.U32 R54, R54, 0x10, RZ ;  /* 0x0000001036367819 */ /* 0x000fc600000006ff */
[----:B------:R-:W-:Y:S01]  /*1760*/  FFMA R121, R164, R184, R121 ;  /* 0x000000b8a4797223 */ /* 0x000fe20000000079 */
[----:B------:R-:W-:Y:S01]  /*1770*/  SHF.L.U32 R185, R185, 0x10, RZ ;  /* 0x00000010b9b97819 */ /* 0x000fe200000006ff */
[----:B------:R-:W-:-:S04]  /*1780*/  FMUL R54, R158, R54 ;  /* 0x000000369e367220 */ /* 0x000fc80000400000 */
[-C--:B------:R-:W-:Y:S01]  /*1790*/  FFMA R33, R54, R185.reuse, R33 ;  /* 0x000000b936217223 */ /* 0x080fe20000000021 */
[----:B------:R-:W-:Y:S02]  /*17a0*/  SHF.L.U32 R159, R159, 0x10, RZ ;  /* 0x000000109f9f7819 */ /* 0x000fe400000006ff */
[----:B------:R-:W-:Y:S01]  /*17b0*/  SHF.L.U32 R55, R55, 0x10, RZ ;  /* 0x0000001037377819 */ /* 0x000fe200000006ff */
[----:B--2---:R-:W-:Y:S02]  /*17c0*/  FMUL R184, R243, R184 ;  /* 0x000000b8f3b87220 */ /* 0x004fe40000400000 */
[----:B------:R-:W2:Y:S01]  /*17d0*/  LDL R243, [R1+0xc] ;  /* 0x00000c0001f37983 */ /* 0x000ea20000100800 */
[----:B---3--:R-:W-:-:S03]  /*17e0*/  FMUL R185, R242, R185 ;  /* 0x000000b9f2b97220 */ /* 0x008fc60000400000 */
[----:B------:R-:W3:Y:S01]  /*17f0*/  LDL R242, [R1+0x4] ;  /* 0x0000040001f27983 */ /* 0x000ee20000100800 */
[----:B------:R-:W-:Y:S01]  /*1800*/  SHF.L.U32 R53, R53, 0x10, RZ ;  /* 0x0000001035357819 */ /* 0x000fe200000006ff */
[----:B------:R-:W-:Y:S01]  /*1810*/  FMUL R159, R158, R159 ;  /* 0x0000009f9e9f7220 */ /* 0x000fe20000400000 */
[----:B------:R-:W-:-:S03]  /*1820*/  SHF.L.U32 R57, R57, 0x10, RZ ;  /* 0x0000001039397819 */ /* 0x000fc600000006ff */
[----:B------:R-:W-:Y:S01]  /*1830*/  FFMA R128, R159, R55, R128 ;  /* 0x000000379f807223 */ /* 0x000fe20000000080 */
[----:B------:R-:W-:Y:S01]  /*1840*/  FMUL R53, R158, R53 ;  /* 0x000000359e357220 */ /* 0x000fe20000400000 */
[----:B------:R-:W-:Y:S01]  /*1850*/  FMUL R55, R241, R55 ;  /* 0x00000037f1377220 */ /* 0x000fe20000400000 */
[----:B------:R-:W-:Y:S02]  /*1860*/  FFMA R241, R0, R56, RZ ;  /* 0x0000003800f17223 */ /* 0x000fe400000000ff */
[-C--:B------:R-:W-:Y:S01]  /*1870*/  FFMA R127, R53, R57.reuse, R127 ;  /* 0x00000039357f7223 */ /* 0x080fe2000000007f */
[----:B------:R-:W-:Y:S01]  /*1880*/  FMUL R57, R247, R57 ;  /* 0x00000039f7397220 */ /* 0x000fe20000400000 */
[----:B------:R-:W-:Y:S01]  /*1890*/  FFMA R241, R159, R55, R241 ;  /* 0x000000379ff17223 */ /* 0x000fe200000000f1 */
[----:B------:R-:W-:Y:S01]  /*18a0*/  SHF.L.U32 R58, R58, 0x10, RZ ;  /* 0x000000103a3a7819 */ /* 0x000fe200000006ff */
[----:B------:R-:W-:Y:S02]  /*18b0*/  FMUL R165, R158, R165 ;  /* 0x000000a59ea57220 */ /* 0x000fe40000400000 */
[----:B------:R-:W-:-:S02]  /*18c0*/  FFMA R241, R53, R57, R241 ;  /* 0x0000003935f17223 */ /* 0x000fc400000000f1 */
[-C--:B------:R-:W-:Y:S01]  /*18d0*/  FFMA R6, R165, R58.reuse, R6 ;  /* 0x0000003aa5067223 */ /* 0x080fe20000000006 */
[----:B------:R-:W-:Y:S01]  /*18e0*/  FMUL R58, R246, R58 ;  /* 0x0000003af63a7220 */ /* 0x000fe20000400000 */
[----:B------:R-:W-:-:S04]  /*18f0*/  FFMA R241, R52, R183, R241 ;  /* 0x000000b734f17223 */ /* 0x000fc800000000f1 */
[----:B------:R-:W-:Y:S01]  /*1900*/  FFMA R241, R165, R58, R241 ;  /* 0x0000003aa5f17223 */ /* 0x000fe200000000f1 */
[----:B------:R-:W-:-:S03]  /*1910*/  SHF.L.U32 R186, R186, 0x10, RZ ;  /* 0x00000010baba7819 */ /* 0x000fc600000006ff */
[----:B------:R-:W-:Y:S01]  /*1920*/  FFMA R241, R164, R184, R241 ;  /* 0x000000b8a4f17223 */ /* 0x000fe200000000f1 */
[----:B------:R-:W-:-:S03]  /*1930*/  SHF.L.U32 R190, R190, 0x10, RZ ;  /* 0x00000010bebe7819 */ /* 0x000fc600000006ff */
[----:B------:R-:W-:Y:S01]  /*1940*/  FFMA R241, R182, R59, R241 ;  /* 0x0000003bb6f17223 */ /* 0x000fe200000000f1 */
[----:B------:R-:W-:Y:S01]  /*1950*/  FMUL R186, R158, R186 ;  /* 0x000000ba9eba7220 */ /* 0x000fe20000400000 */
[----:B------:R-:W-:Y:S02]  /*1960*/  SHF.L.U32 R187, R187, 0x10, RZ ;  /* 0x00000010bbbb7819 */ /* 0x000fe400000006ff */
[----:B------:R-:W-:Y:S01]  /*1970*/  FFMA R241, R54, R185, R241 ;  /* 0x000000b936f17223 */ /* 0x000fe200000000f1 */
[-C--:B------:R-:W-:Y:S01]  /*1980*/  FFMA R31, R186, R190.reuse, R31 ;  /* 0x000000beba1f7223 */ /* 0x080fe2000000001f */
[----:B------:R-:W-:Y:S02]  /*1990*/  FMUL R190, R245, R190 ;  /* 0x000000bef5be7220 */ /* 0x000fe40000400000 */
[----:B------:R-:W-:Y:S01]  /*19a0*/  FFMA R241, R60, R64, R241 ;  /* 0x000000403cf17223 */ /* 0x000fe200000000f1 */
[----:B------:R-:W-:Y:S01]  /*19b0*/  SHF.L.U32 R191, R191, 0x10, RZ ;  /* 0x00000010bfbf7819 */ /* 0x000fe200000006ff */
[----:B------:R-:W-:-:S02]  /*19c0*/  FMUL R187, R158, R187 ;  /* 0x000000bb9ebb7220 */ /* 0x000fc40000400000 */
[----:B------:R-:W-:Y:S01]  /*19d0*/  FFMA R241, R186, R190, R241 ;  /* 0x000000bebaf17223 */ /* 0x000fe200000000f1 */
[----:B------:R-:W-:Y:S01]  /*19e0*/  SHF.L.U32 R61, R61, 0x10, RZ ;  /* 0x000000103d3d7819 */ /* 0x000fe200000006ff */
[CC--:B------:R-:W-:Y:S01]  /*19f0*/  FFMA R30, R187.reuse, R191.reuse, R30 ;  /* 0x000000bfbb1e7223 */ /* 0x0c0fe2000000001e */
[----:B----4-:R-:W-:Y:S01]  /*1a00*/  FMUL R191, R244, R191 ;  /* 0x000000bff4bf7220 */ /* 0x010fe20000400000 */
[----:B------:R-:W-:Y:S01]  /*1a10*/  FFMA R241, R188, R65, R241 ;  /* 0x00000041bcf17223 */ /* 0x000fe200000000f1 */
[----:B------:R-:W-:Y:S01]  /*1a20*/  SHF.L.U32 R192, R192, 0x10, RZ ;  /* 0x00000010c0c07819 */ /* 0x000fe200000006ff */
[----:B------:R-:W-:Y:S02]  /*1a30*/  FMUL R61, R158, R61 ;  /* 0x0000003d9e3d7220 */ /* 0x000fe40000400000 */
[----:B------:R-:W-:Y:S01]  /*1a40*/  FFMA R241, R187, R191, R241 ;  /* 0x000000bfbbf17223 */ /* 0x000fe200000000f1 */
[----:B------:R-:W-:Y:S01]  /*1a50*/  SHF.L.U32 R62, R62, 0x10, RZ ;  /* 0x000000103e3e7819 */ /* 0x000fe200000006ff */
[----:B------:R-:W-:-:S02]  /*1a60*/  FFMA R29, R61, R192, R29 ;  /* 0x000000c03d1d7223 */ /* 0x000fc4000000001d */
[----:B------:R-:W-:Y:S01]  /*1a70*/  FFMA R241, R189, R66, R241 ;  /* 0x00000042bdf17223 */ /* 0x000fe200000000f1 */
[----:B------:R-:W-:Y:S01]  /*1a80*/  SHF.L.U32 R193, R193, 0x10, RZ ;  /* 0x00000010c1c17819 */ /* 0x000fe200000006ff */
[----:B------:R-:W-:Y:S01]  /*1a90*/  FMUL R62, R158, R62 ;  /* 0x0000003e9e3e7220 */ /* 0x000fe20000400000 */
[----:B------:R-:W-:-:S03]  /*1aa0*/  SHF.L.U32 R194, R194, 0x10, RZ ;  /* 0x00000010c2c27819 */ /* 0x000fc600000006ff */
[----:B------:R-:W-:Y:S01]  /*1ab0*/  FFMA R114, R62, R193, R114 ;  /* 0x000000c13e727223 */ /* 0x000fe20000000072 */
[C---:B------:R-:W-:Y:S01]  /*1ac0*/  PRMT R195, R69.reuse, 0x7632, R195 ;  /* 0x0000763245c37816 */ /* 0x040fe200000000c3 */
[----:B------:R-:W-:Y:S01]  /*1ad0*/  FMUL R194, R158, R194 ;  /* 0x000000c29ec27220 */ /* 0x000fe20000400000 */
[----:B------:R-:W-:Y:S02]  /*1ae0*/  SHF.L.U32 R196, R69, 0x10, RZ ;  /* 0x0000001045c47819 */ /* 0x000fe400000006ff */
[----:B------:R-:W-:Y:S02]  /*1af0*/  SHF.L.U32 R198, R198, 0x10, RZ ;  /* 0x00000010c6c67819 */ /* 0x000fe400000006ff */
[C---:B------:R-:W-:Y:S01]  /*1b00*/  PRMT R199, R73.reuse, 0x7632, R199 ;  /* 0x0000763249c77816 */ /* 0x040fe200000000c7 */
[----:B------:R-:W-:Y:S01]  /*1b10*/  FMUL R196, R158, R196 ;  /* 0x000000c49ec47220 */ /* 0x000fe20000400000 */
[----:B------:R-:W-:Y:S01]  /*1b20*/  SHF.L.U32 R73, R73, 0x10, RZ ;  /* 0x0000001049497819 */ /* 0x000fe200000006ff */
[-C--:B------:R-:W-:Y:S01]  /*1b30*/  FFMA R22, R194, R198.reuse, R22 ;  /* 0x000000c6c2167223 */ /* 0x080fe20000000016 */
[----:B------:R-:W-:Y:S01]  /*1b40*/  SHF.L.U32 R195, R195, 0x10, RZ ;  /* 0x00000010c3c37819 */ /* 0x000fe200000006ff */
[----:B------:R-:W-:Y:S01]  /*1b50*/  FMUL R198, R252, R198 ;  /* 0x000000c6fcc67220 */ /* 0x000fe20000400000 */
[----:B------:R-:W-:Y:S01]  /*1b60*/  PRMT R69, R70, 0x7632, R69 ;  /* 0x0000763246457816 */ /* 0x000fe20000000045 */
[----:B------:R-:W-:Y:S01]  /*1b70*/  FFMA R36, R196, R73, R36 ;  /* 0x00000049c4247223 */ /* 0x000fe20000000024 */
[----:B------:R-:W-:Y:S01]  /*1b80*/  SHF.L.U32 R197, R70, 0x10, RZ ;  /* 0x0000001046c57819 */ /* 0x000fe200000006ff */
[----:B------:R-:W-:Y:S01]  /*1b90*/  FMUL R195, R158, R195 ;  /* 0x000000c39ec37220 */ /* 0x000fe20000400000 */
[----:B------:R-:W-:Y:S01]  /*1ba0*/  SHF.L.U32 R199, R199, 0x10, RZ ;  /* 0x00000010c7c77819 */ /* 0x000fe200000006ff */
[----:B------:R-:W-:Y:S01]  /*1bb0*/  FMUL R73, R249, R73 ;  /* 0x00000049f9497220 */ /* 0x000fe20000400000 */
[----:B------:R-:W-:Y:S01]  /*1bc0*/  PRMT R200, R74, 0x7632, R200 ;  /* 0x000076324ac87816 */ /* 0x000fe200000000c8 */
[----:B------:R-:W-:Y:S01]  /*1bd0*/  FMUL R197, R158, R197 ;  /* 0x000000c59ec57220 */ /* 0x000fe20000400000 */
[----:B------:R-:W-:Y:S01]  /*1be0*/  SHF.L.U32 R74, R74, 0x10, RZ ;  /* 0x000000104a4a7819 */ /* 0x000fe200000006ff */
[-C--:B------:R-:W-:Y:S01]  /*1bf0*/  FFMA R116, R195, R199.reuse, R116 ;  /* 0x000000c7c3747223 */ /* 0x080fe20000000074 */
[----:B------:R-:W-:Y:S01]  /*1c00*/  SHF.L.U32 R69, R69, 0x10, RZ ;  /* 0x0000001045457819 */ /* 0x000fe200000006ff */
[----:B------:R-:W-:Y:S01]  /*1c10*/  FMUL R199, R152, R199 ;  /* 0x000000c798c77220 */ /* 0x000fe20000400000 */
[----:B------:R-:W-:Y:S01]  /*1c20*/  PRMT R70, R71, 0x7632, R70 ;  /* 0x0000763247467816 */ /* 0x000fe20000000046 */
[-C--:B------:R-:W-:Y:S01]  /*1c30*/  FFMA R34, R197, R74.reuse, R34 ;  /* 0x0000004ac5227223 */ /* 0x080fe20000000022 */
[----:B------:R-:W-:Y:S01]  /*1c40*/  SHF.L.U32 R71, R71, 0x10, RZ ;  /* 0x0000001047477819 */ /* 0x000fe200000006ff */
[----:B------:R-:W-:Y:S01]  /*1c50*/  FMUL R69, R158, R69 ;  /* 0x000000459e457220 */ /* 0x000fe20000400000 */
[----:B------:R-:W-:Y:S01]  /*1c60*/  SHF.L.U32 R200, R200, 0x10, RZ ;  /* 0x00000010c8c87819 */ /* 0x000fe200000006ff */
[----:B------:R-:W-:Y:S01]  /*1c70*/  FMUL R74, R130, R74 ;  /* 0x0000004a824a7220 */ /* 0x000fe20000400000 */
[C---:B------:R-:W-:Y:S01]  /*1c80*/  PRMT R201, R75.reuse, 0x7632, R201 ;  /* 0x000076324bc97816 */ /* 0x040fe200000000c9 */
[----:B------:R-:W-:Y:S01]  /*1c90*/  FMUL R71, R158, R71 ;  /* 0x000000479e477220 */ /* 0x000fe20000400000 */
[----:B------:R-:W-:Y:S01]  /*1ca0*/  SHF.L.U32 R75, R75, 0x10, RZ ;  /* 0x000000104b4b7819 */ /* 0x000fe200000006ff */
[-C--:B------:R-:W-:Y:S01]  /*1cb0*/  FFMA R117, R69, R200.reuse, R117 ;  /* 0x000000c845757223 */ /* 0x080fe20000000075 */
[----:B------:R-:W-:Y:S01]  /*1cc0*/  SHF.L.U32 R70, R70, 0x10, RZ ;  /* 0x0000001046467819 */ /* 0x000fe200000006ff */
[----:B------:R-:W-:Y:S01]  /*1cd0*/  FMUL R200, R153, R200 ;  /* 0x000000c899c87220 */ /* 0x000fe20000400000 */
[C---:B------:R-:W-:Y:S01]  /*1ce0*/  PRMT R202, R76.reuse, 0x7632, R202 ;  /* 0x000076324cca7816 */ /* 0x040fe200000000ca */
[-C--:B------:R-:W-:Y:S01]  /*1cf0*/  FFMA R42, R71, R75.reuse, R42 ;  /* 0x0000004b472a7223 */ /* 0x080fe2000000002a */
[----:B------:R-:W-:Y:S01]  /*1d00*/  SHF.L.U32 R76, R76, 0x10, RZ ;  /* 0x000000104c4c7819 */ /* 0x000fe200000006ff */
[----:B------:R-:W-:Y:S01]  /*1d10*/  FMUL R70, R158, R70 ;  /* 0x000000469e467220 */ /* 0x000fe20000400000 */
[----:B------:R-:W-:Y:S01]  /*1d20*/  SHF.L.U32 R201, R201, 0x10, RZ ;  /* 0x00000010c9c97819 */ /* 0x000fe200000006ff */
[----:B------:R-:W-:Y:S01]  /*1d30*/  FMUL R75, R131, R75 ;  /* 0x0000004b834b7220 */ /* 0x000fe20000400000 */
[----:B------:R-:W-:-:S02]  /*1d40*/  PRMT R205, R79, 0x7632, R205 ;  /* 0x000076324fcd7816 */ /* 0x000fc400000000cd */
[----:B------:R-:W-:Y:S02]  /*1d50*/  SHF.L.U32 R206, R79, 0x10, RZ ;  /* 0x000000104fce7819 */ /* 0x000fe400000006ff */
[----:B------:R-:W-:Y:S01]  /*1d60*/  PRMT R79, R80, 0x7632, R79 ;  /* 0x00007632504f7816 */ /* 0x000fe2000000004f */
[----:B------:R-:W-:Y:S01]  /*1d70*/  FMUL R76, R158, R76 ;  /* 0x0000004c9e4c7220 */ /* 0x000fe20000400000 */
[----:B------:R-:W-:Y:S01]  /*1d80*/  SHF.L.U32 R80, R80, 0x10, RZ ;  /* 0x0000001050507819 */ /* 0x000fe200000006ff */
[-C--:B------:R-:W-:Y:S01]  /*1d90*/  FFMA R28, R70, R201.reuse, R28 ;  /* 0x000000c9461c7223 */ /* 0x080fe2000000001c */
[----:B------:R-:W-:Y:S01]  /*1da0*/  SHF.L.U32 R202, R202, 0x10, RZ ;  /* 0x00000010caca7819 */ /* 0x000fe200000006ff */
[----:B------:R-:W-:Y:S01]  /*1db0*/  FMUL R201, R154, R201 ;  /* 0x000000c99ac97220 */ /* 0x000fe20000400000 */
[C---:B------:R-:W-:Y:S01]  /*1dc0*/  PRMT R203, R77.reuse, 0x7632, R203 ;  /* 0x000076324dcb7816 */ /* 0x040fe200000000cb */
[----:B------:R-:W-:Y:S01]  /*1dd0*/  FFMA R46, R76, R80, R46 ;  /* 0x000000504c2e7223 */ /* 0x000fe2000000002e */
        /* <DEDUP_REMOVED lines=16> */
[----:B------:R-:W-:-:S02]  /*1ee0*/  LOP3.LUT P1, RZ, R7, 0x1f, RZ, 0xc0, !PT ;  /* 0x0000001f07ff7812 */ /* 0x000fc4000782c0ff */
[C---:B------:R-:W-:Y:S01]  /*1ef0*/  PRMT R208, R82.reuse, 0x7632, R208 ;  /* 0x0000763252d07816 */ /* 0x040fe200000000d0 */
[----:B------:R0:W5:Y:S01]  /*1f00*/  LDL.LU R7, [R1+0x44] ;  /* 0x0000440001077983 */ /* 0x0001620000300800 */
[----:B------:R-:W-:Y:S01]  /*1f10*/  SHF.L.U32 R82, R82, 0x10, RZ ;  /* 0x0000001052527819 */ /* 0x000fe200000006ff */
[----:B------:R-:W-:Y:S01]  /*1f20*/  FMUL R78, R158, R78 ;  /* 0x0000004e9e4e7220 */ /* 0x000fe20000400000 */
[----:B------:R-:W-:Y:S01]  /*1f30*/  SHF.L.U32 R204, R204, 0x10, RZ ;  /* 0x00000010cccc7819 */ /* 0x000fe200000006ff */
[-C--:B------:R-:W-:Y:S01]  /*1f40*/  FFMA R24, R203, R207.reuse, R24 ;  /* 0x000000cfcb187223 */ /* 0x080fe20000000018 */
[----:B------:R-:W-:Y:S01]  /*1f50*/  FMUL R207, R156, R207 ;  /* 0x000000cf9ccf7220 */ /* 0x000fe20000400000 */
[----:B------:R-:W-:Y:S01]  /*1f60*/  SHF.L.U32 R208, R208, 0x10, RZ ;  /* 0x00000010d0d07819 */ /* 0x000fe200000006ff */
[----:B------:R-:W-:Y:S01]  /*1f70*/  FFMA R112, R78, R82, R112 ;  /* 0x000000524e707223 */ /* 0x000fe20000000070 */
[----:B------:R-:W-:Y:S01]  /*1f80*/  FMUL R204, R158, R204 ;  /* 0x000000cc9ecc7220 */ /* 0x000fe20000400000 */
[----:B------:R-:W-:Y:S01]  /*1f90*/  FMUL R82, R134, R82 ;  /* 0x0000005286527220 */ /* 0x000fe20000400000 */
        /* <DEDUP_REMOVED lines=31> */
[----:B------:R-:W-:Y:S01]  /*2190*/  IMAD.U32 R215, R215, 0x10000, RZ ;  /* 0x00010000d7d77824 */ /* 0x000fe200078e00ff */
[----:B------:R-:W-:Y:S01]  /*21a0*/  SHF.L.U32 R86, R86, 0x10, RZ ;  /* 0x0000001056567819 */ /* 0x000fe200000006ff */
[----:B------:R-:W-:Y:S01]  /*21b0*/  FFMA R118, R85, R89, R118 ;  /* 0x0000005955767223 */ /* 0x000fe20000000076 */
[----:B------:R-:W-:Y:S01]  /*21c0*/  FMUL R211, R158, R211 ;  /* 0x000000d39ed37220 */ /* 0x000fe20000400000 */
        /* <DEDUP_REMOVED lines=16> */
[----:B--2---:R-:W-:-:S04]  /*22d0*/  FMUL R192, R243, R192 ;  /* 0x000000c0f3c07220 */ /* 0x004fc80000400000 */
[----:B------:R-:W-:Y:S01]  /*22e0*/  FFMA R241, R61, R192, R241 ;  /* 0x000000c03df17223 */ /* 0x000fe200000000f1 */
[----:B---3--:R-:W-:-:S03]  /*22f0*/  FMUL R193, R242, R193 ;  /* 0x000000c1f2c17220 */ /* 0x008fc60000400000 */
        /* <DEDUP_REMOVED lines=21> */
[----:B------:R-:W-:-:S03]  /*2450*/  SHF.L.U32 R213, R213, 0x10, RZ ;  /* 0x00000010d5d57819 */ /* 0x000fc600000006ff */
[----:B------:R-:W-:Y:S01]  /*2460*/  FFMA R241, R211, R215, R241 ;  /* 0x000000d7d3f17223 */ /* 0x000fe200000000f1 */
[-C--:B------:R-:W-:Y:S01]  /*2470*/  FFMA R20, R212, R216.reuse, R20 ;  /* 0x000000d8d4147223 */ /* 0x080fe20000000014 */
[----:B------:R-:W-:Y:S01]  /*2480*/  FMUL R216, R163, R216 ;  /* 0x000000d8a3d87220 */ /* 0x000fe20000400000 */
[----:B------:R-:W-:Y:S01]  /*2490*/  PRMT R218, R92, 0x7632, R218 ;  /* 0x000076325cda7816 */ /* 0x000fe200000000da */
[----:B------:R-:W-:Y:S01]  /*24a0*/  FFMA R241, R86, R90, R241 ;  /* 0x0000005a56f17223 */ /* 0x000fe200000000f1 */
[----:B------:R-:W-:Y:S01]  /*24b0*/  SHF.L.U32 R92, R92, 0x10, RZ ;  /* 0x000000105c5c7819 */ /* 0x000fe200000006ff */
[----:B------:R-:W-:Y:S01]  /*24c0*/  FFMA R120, R87, R91, R120 ;  /* 0x0000005b57787223 */ /* 0x000fe20000000078 */
[----:B------:R-:W-:Y:S01]  /*24d0*/  SHF.L.U32 R217, R217, 0x10, RZ ;  /* 0x00000010d9d97819 */ /* 0x000fe200000006ff */
[----:B------:R-:W-:Y:S01]  /*24e0*/  FMUL R213, R158, R213 ;  /* 0x000000d59ed57220 */ /* 0x000fe20000400000 */
[----:B------:R-:W-:Y:S01]  /*24f0*/  FMUL R91, R139, R91 ;  /* 0x0000005b8b5b7220 */ /* 0x000fe20000400000 */
[----:B------:R-:W-:Y:S01]  /*2500*/  FFMA R241, R212, R216, R241 ;  /* 0x000000d8d4f17223 */ /* 0x000fe200000000f1 */
[----:B------:R-:W-:-:S02]  /*2510*/  PRMT R221, R95, 0x7632, R221 ;  /* 0x000076325fdd7816 */ /* 0x000fc400000000dd */
[----:B------:R-:W-:Y:S01]  /*2520*/  SHF.L.U32 R222, R95, 0x10, RZ ;  /* 0x000000105fde7819 */ /* 0x000fe200000006ff */
[----:B------:R-:W-:Y:S01]  /*2530*/  FMUL R92, R158, R92 ;  /* 0x0000005c9e5c7220 */ /* 0x000fe20000400000 */
[C---:B------:R-:W-:Y:S01]  /*2540*/  PRMT R95, R96.reuse, 0x7632, R95 ;  /* 0x00007632605f7816 */ /* 0x040fe2000000005f */
[-C--:B------:R-:W-:Y:S01]  /*2550*/  FFMA R35, R213, R217.reuse, R35 ;  /* 0x000000d9d5237223 */ /* 0x080fe20000000023 */
[----:B------:R-:W-:Y:S01]  /*2560*/  SHF.L.U32 R223, R96, 0x10, RZ ;  /* 0x0000001060df7819 */ /* 0x000fe200000006ff */
[----:B------:R-:W-:Y:S01]  /*2570*/  FMUL R217, R166, R217 ;  /* 0x000000d9a6d97220 */ /* 0x000fe20000400000 */
[----:B------:R-:W-:Y:S01]  /*2580*/  PRMT R96, R97, 0x7632, R96 ;  /* 0x0000763261607816 */ /* 0x000fe20000000060 */
[----:B------:R-:W-:Y:S01]  /*2590*/  FFMA R241, R87, R91, R241 ;  /* 0x0000005b57f17223 */ /* 0x000fe200000000f1 */
[----:B------:R-:W-:Y:S02]  /*25a0*/  SHF.L.U32 R224, R97, 0x10, RZ ;  /* 0x0000001061e07819 */ /* 0x000fe400000006ff */
[----:B------:R-:W-:-:S02]  /*25b0*/  PRMT R97, R98, 0x7632, R97 ;  /* 0x0000763262617816 */ /* 0x000fc40000000061 */
[----:B------:R-:W-:Y:S02]  /*25c0*/  SHF.L.U32 R225, R98, 0x10, RZ ;  /* 0x0000001062e17819 */ /* 0x000fe400000006ff */
[----:B------:R-:W-:Y:S01]  /*25d0*/  PRMT R98, R99, 0x7632, R98 ;  /* 0x0000763263627816 */ /* 0x000fe20000000062 */
[----:B------:R-:W-:Y:S01]  /*25e0*/  FMUL R222, R158, R222 ;  /* 0x000000de9ede7220 */ /* 0x000fe20000400000 */
[C---:B------:R-:W-:Y:S01]  /*25f0*/  PRMT R219, R93.reuse, 0x7632, R219 ;  /* 0x000076325ddb7816 */ /* 0x040fe200000000db */
[-C--:B------:R-:W-:Y:S01]  /*2600*/  FFMA R40, R92, R223.reuse, R40 ;  /* 0x000000df5c287223 */ /* 0x080fe20000000028 */
[----:B------:R-:W-:Y:S02]  /*2610*/  SHF.L.U32 R220, R93, 0x10, RZ ;  /* 0x000000105ddc7819 */ /* 0x000fe400000006ff */
[----:B------:R-:W-:Y:S01]  /*2620*/  SHF.L.U32 R99, R99, 0x10, RZ ;  /* 0x0000001063637819 */ /* 0x000fe200000006ff */
[----:B------:R-:W-:Y:S01]  /*2630*/  FMUL R223, R140, R223 ;  /* 0x000000df8cdf7220 */ /* 0x000fe20000400000 */
[----:B------:R-:W-:Y:S01]  /*2640*/  SHF.L.U32 R218, R218, 0x10, RZ ;  /* 0x00000010dada7819 */ /* 0x000fe200000006ff */
[----:B------:R-:W-:Y:S01]  /*2650*/  FFMA R243, R213, R217, R241 ;  /* 0x000000d9d5f37223 */ /* 0x000fe200000000f1 */
[----:B------:R-:W-:Y:S01]  /*2660*/  SHF.L.U32 R95, R95, 0x10, RZ ;  /* 0x000000105f5f7819 */ /* 0x000fe200000006ff */
[----:B------:R-:W-:Y:S01]  /*2670*/  FMUL R220, R158, R220 ;  /* 0x000000dc9edc7220 */ /* 0x000fe20000400000 */
[----:B------:R-:W-:Y:S01]  /*2680*/  SHF.L.U32 R219, R219, 0x10, RZ ;  /* 0x00000010dbdb7819 */ /* 0x000fe200000006ff */
[-C--:B------:R-:W-:Y:S01]  /*2690*/  FFMA R43, R222, R99.reuse, R43 ;  /* 0x00000063de2b7223 */ /* 0x080fe2000000002b */
[----:B------:R-:W-:Y:S01]  /*26a0*/  FMUL R241, R143, R99 ;  /* 0x000000638ff17220 */ /* 0x000fe20000400000 */
[----:B------:R-:W-:Y:S01]  /*26b0*/  FMUL R218, R158, R218 ;  /* 0x000000da9eda7220 */ /* 0x000fe20000400000 */
[----:B------:R-:W-:Y:S01]  /*26c0*/  FMUL R242, R167, R95 ;  /* 0x0000005fa7f27220 */ /* 0x000fe20000400000 */
[----:B------:R-:W-:Y:S01]  /*26d0*/  FFMA R99, R92, R223, R243 ;  /* 0x000000df5c637223 */ /* 0x000fe200000000f3 */
[----:B------:R-:W-:Y:S01]  /*26e0*/  PRMT R93, R94, 0x7632, R93 ;  /* 0x000076325e5d7816 */ /* 0x000fe2000000005d */
[----:B------:R-:W-:Y:S01]  /*26f0*/  FFMA R115, R220, R224, R115 ;  /* 0x000000e0dc737223 */ /* 0x000fe20000000073 */
[----:B------:R-:W-:Y:S01]  /*2700*/  SHF.L.U32 R94, R94, 0x10, RZ ;  /* 0x000000105e5e7819 */ /* 0x000fe200000006ff */
[----:B------:R-:W-:Y:S01]  /*2710*/  FMUL R219, R158, R219 ;  /* 0x000000db9edb7220 */ /* 0x000fe20000400000 */
[----:B------:R-:W-:-:S02]  /*2720*/  PRMT R226, R100, 0x7632, R226 ;  /* 0x0000763264e27816 */ /* 0x000fc400000000e2 */
[----:B------:R-:W-:Y:S01]  /*2730*/  SHF.L.U32 R96, R96, 0x10, RZ ;  /* 0x0000001060607819 */ /* 0x000fe200000006ff */
[----:B------:R-:W-:Y:S01]  /*2740*/  FMUL R224, R141, R224 ;  /* 0x000000e08de07220 */ /* 0x000fe20000400000 */
[C---:B------:R-:W-:Y:S01]  /*2750*/  FFMA R99, R218.reuse, R242, R99 ;  /* 0x000000f2da637223 */ /* 0x040fe20000000063 */
[----:B------:R-:W-:Y:S01]  /*2760*/  FFMA R44, R218, R95, R44 ;  /* 0x0000005fda2c7223 */ /* 0x000fe2000000002c */
[----:B------:R-:W-:Y:S01]  /*2770*/  SHF.L.U32 R93, R93, 0x10, RZ ;  /* 0x000000105d5d7819 */ /* 0x000fe200000006ff */
[----:B------:R-:W-:Y:S01]  /*2780*/  FMUL R94, R158, R94 ;  /* 0x0000005e9e5e7220 */ /* 0x000fe20000400000 */
[----:B------:R-:W-:Y:S01]  /*2790*/  SHF.L.U32 R95, R226, 0x10, RZ ;  /* 0x00000010e25f7819 */ /* 0x000fe200000006ff */
[-C--:B------:R-:W-:Y:S01]  /*27a0*/  FFMA R32, R219, R96.reuse, R32 ;  /* 0x00000060db207223 */ /* 0x080fe20000000020 */
[----:B------:R-:W-:Y:S01]  /*27b0*/  FMUL R226, R168, R96 ;  /* 0x00000060a8e27220 */ /* 0x000fe20000400000 */
[----:B------:R-:W-:Y:S01]  /*27c0*/  FFMA R96, R220, R224, R99 ;  /* 0x000000e0dc607223 */ /* 0x000fe20000000063 */
[----:B------:R-:W-:Y:S01]  /*27d0*/  PRMT R228, R102, 0x7632, R228 ;  /* 0x0000763266e47816 */ /* 0x000fe200000000e4 */
[----:B------:R-:W-:Y:S01]  /*27e0*/  FFMA R37, R94, R225, R37 ;  /* 0x000000e15e257223 */ /* 0x000fe20000000025 */
[----:B------:R-:W-:Y:S01]  /*27f0*/  SHF.L.U32 R97, R97, 0x10, RZ ;  /* 0x0000001061617819 */ /* 0x000fe200000006ff */
[----:B------:R-:W-:Y:S01]  /*2800*/  FMUL R243, R158, R93 ;  /* 0x0000005d9ef37220 */ /* 0x000fe20000400000 */
[----:B------:R-:W-:Y:S01]  /*2810*/  FMUL R225, R142, R225 ;  /* 0x000000e18ee17220 */ /* 0x000fe20000400000 */
[----:B------:R-:W-:Y:S01]  /*2820*/  FFMA R96, R219, R226, R96 ;  /* 0x000000e2db607223 */ /* 0x000fe20000000060 */
[----:B------:R-:W-:Y:S01]  /*2830*/  SHF.L.U32 R93, R228, 0x10, RZ ;  /* 0x00000010e45d7819 */ /* 0x000fe200000006ff */
[-C--:B------:R-:W-:Y:S01]  /*2840*/  FFMA R123, R243, R97.reuse, R123 ;  /* 0x00000061f37b7223 */ /* 0x080fe2000000007b */
[----:B------:R-:W-:Y:S01]  /*2850*/  FMUL R228, R169, R97 ;  /* 0x00000061a9e47220 */ /* 0x000fe20000400000 */
[----:B------:R-:W-:Y:S01]  /*2860*/  FFMA R97, R94, R225, R96 ;  /* 0x000000e15e617223 */ /* 0x000fe20000000060 */
[----:B------:R-:W-:-:S02]  /*2870*/  SHF.L.U32 R227, R100, 0x10, RZ ;  /* 0x0000001064e37819 */ /* 0x000fc400000006ff */
[----:B------:R-:W-:Y:S01]  /*2880*/  PRMT R229, R103, 0x7632, R229 ;  /* 0x0000763267e57816 */ /* 0x000fe200000000e5 */
[----:B------:R-:W-:Y:S01]  /*2890*/  FFMA R97, R243, R228, R97 ;  /* 0x000000e4f3617223 */ /* 0x000fe20000000061 */
[----:B------:R-:W-:Y:S02]  /*28a0*/  SHF.L.U32 R221, R221, 0x10, RZ ;  /* 0x00000010dddd7819 */ /* 0x000fe400000006ff */
[----:B------:R-:W-:Y:S02]  /*28b0*/  SHF.L.U32 R98, R98, 0x10, RZ ;  /* 0x0000001062627819 */ /* 0x000fe400000006ff */
[----:B------:R-:W-:Y:S02]  /*28c0*/  SHF.L.U32 R230, R103, 0x10, RZ ;  /* 0x0000001067e67819 */ /* 0x000fe400000006ff */
[----:B------:R-:W-:Y:S01]  /*28d0*/  PRMT R103, R104, 0x7632, R103 ;  /* 0x0000763268677816 */ /* 0x000fe20000000067 */
[----:B------:R-:W-:Y:S01]  /*28e0*/  FMUL R227, R158, R227 ;  /* 0x000000e39ee37220 */ /* 0x000fe20000400000 */
[----:B------:R-:W-:Y:S01]  /*28f0*/  SHF.L.U32 R104, R104, 0x10, RZ ;  /* 0x0000001068687819 */ /* 0x000fe200000006ff */
[----:B------:R-:W-:Y:S01]  /*2900*/  FMUL R221, R158, R221 ;  /* 0x000000dd9edd7220 */ /* 0x000fe20000400000 */
[----:B------:R-:W-:Y:S01]  /*2910*/  SHF.L.U32 R96, R229, 0x10, RZ ;  /* 0x00000010e5607819 */ /* 0x000fe200000006ff */
[----:B------:R-:W-:Y:S01]  /*2920*/  FMUL R229, R170, R98 ;  /* 0x00000062aae57220 */ /* 0x000fe20000400000 */
[----:B------:R-:W-:Y:S01]  /*2930*/  FFMA R97, R222, R241, R97 ;  /* 0x000000f1de617223 */ /* 0x000fe20000000061 */
[C---:B------:R-:W-:Y:S01]  /*2940*/  PRMT R100, R101.reuse, 0x7632, R100 ;  /* 0x0000763265647816 */ /* 0x040fe20000000064 */
[----:B------:R-:W-:Y:S01]  /*2950*/  IMAD.U32 R101, R101, 0x10000, RZ ;  /* 0x0001000065657824 */ /* 0x000fe200078e00ff */
[----:B------:R-:W-:Y:S01]  /*2960*/  SHF.L.U32 R244, R103, 0x10, RZ ;  /* 0x0000001067f47819 */ /* 0x000fe200000006ff */
[----:B------:R-:W-:Y:S01]  /*2970*/  FMUL R103, R158, R95 ;  /* 0x0000005f9e677220 */ /* 0x000fe20000400000 */
[-C--:B------:R-:W-:Y:S01]  /*2980*/  FFMA R25, R227, R104.reuse, R25 ;  /* 0x00000068e3197223 */ /* 0x080fe20000000019 */
[----:B------:R-:W-:Y:S01]  /*2990*/  FMUL R104, R144, R104 ;  /* 0x0000006890687220 */ /* 0x000fe20000400000 */
[----:B------:R-:W-:Y:S01]  /*29a0*/  FFMA R97, R221, R229, R97 ;  /* 0x000000e5dd617223 */ /* 0x000fe20000000061 */
[C---:B------:R-:W-:Y:S01]  /*29b0*/  PRMT R231, R105.reuse, 0x7632, R231 ;  /* 0x0000763269e77816 */ /* 0x040fe200000000e7 */
[----:B------:R-:W-:Y:S01]  /*29c0*/  FMUL R101, R158, R101 ;  /* 0x000000659e657220 */ /* 0x000fe20000400000 */
[----:B------:R-:W-:Y:S01]  /*29d0*/  SHF.L.U32 R105, R105, 0x10, RZ ;  /* 0x0000001069697819 */ /* 0x000fe200000006ff */
[-C--:B------:R-:W-:Y:S01]  /*29e0*/  FFMA R17, R103, R244.reuse, R17 ;  /* 0x000000f467117223 */ /* 0x080fe20000000011 */
[----:B------:R-:W-:Y:S01]  /*29f0*/  SHF.L.U32 R100, R100, 0x10, RZ ;  /* 0x0000001064647819 */ /* 0x000fe200000006ff */
[----:B------:R-:W-:Y:S01]  /*2a00*/  FMUL R244, R171, R244 ;  /* 0x000000f4abf47220 */ /* 0x000fe20000400000 */
[----:B------:R-:W-:Y:S01]  /*2a10*/  FFMA R97, R227, R104, R97 ;  /* 0x00000068e3617223 */ /* 0x000fe20000000061 */
[----:B------:R-:W-:Y:S01]  /*2a20*/  SHF.L.U32 R102, R102, 0x10, RZ ;  /* 0x0000001066667819 */ /* 0x000fe200000006ff */
[-C--:B------:R-:W-:Y:S01]  /*2a30*/  FFMA R122, R101, R105.reuse, R122 ;  /* 0x00000069657a7223 */ /* 0x080fe2000000007a */
[----:B------:R-:W-:Y:S01]  /*2a40*/  SHF.L.U32 R245, R231, 0x10, RZ ;  /* 0x00000010e7f57819 */ /* 0x000fe200000006ff */
[----:B------:R-:W-:Y:S01]  /*2a50*/  FMUL R231, R158, R100 ;  /* 0x000000649ee77220 */ /* 0x000fe20000400000 */
[----:B------:R-:W-:Y:S01]  /*2a60*/  FMUL R105, R145, R105 ;  /* 0x0000006991697220 */ /* 0x000fe20000400000 */
[----:B------:R-:W-:Y:S01]  /*2a70*/  FFMA R95, R103, R244, R97 ;  /* 0x000000f4675f7223 */ /* 0x000fe20000000061 */
[----:B------:R-:W-:Y:S01]  /*2a80*/  PRMT R232, R106, 0x7632, R232 ;  /* 0x000076326ae87816 */ /* 0x000fe200000000e8 */
[----:B------:R-:W-:Y:S01]  /*2a90*/  FMUL R102, R158, R102 ;  /* 0x000000669e667220 */ /* 0x000fe20000400000 */
[----:B------:R-:W-:Y:S01]  /*2aa0*/  SHF.L.U32 R106, R106, 0x10, RZ ;  /* 0x000000106a6a7819 */ /* 0x000fe200000006ff */
[-C--:B------:R-:W-:Y:S01]  /*2ab0*/  FFMA R16, R231, R245.reuse, R16 ;  /* 0x000000f5e7107223 */ /* 0x080fe20000000010 */
[----:B------:R-:W-:Y:S01]  /*2ac0*/  FMUL R245, R172, R245 ;  /* 0x000000f5acf57220 */ /* 0x000fe20000400000 */
[----:B------:R-:W-:Y:S01]  /*2ad0*/  FFMA R95, R101, R105, R95 ;  /* 0x00000069655f7223 */ /* 0x000fe2000000005f */
[----:B------:R-:W-:Y:S01]  /*2ae0*/  SHF.L.U32 R97, R232, 0x10, RZ ;  /* 0x00000010e8617819 */ /* 0x000fe200000006ff */
[----:B------:R-:W-:Y:S01]  /*2af0*/  FMUL R232, R158, R93 ;  /* 0x0000005d9ee87220 */ /* 0x000fe20000400000 */
[----:B------:R-:W-:Y:S01]  /*2b00*/  PRMT R233, R107, 0x7632, R233 ;  /* 0x000076326be97816 */ /* 0x000fe200000000e9 */
[-C--:B------:R-:W-:Y:S01]  /*2b10*/  FFMA R125, R102, R106.reuse, R125 ;  /* 0x0000006a667d7223 */ /* 0x080fe2000000007d */
[----:B------:R-:W-:Y:S01]  /*2b20*/  FMUL R106, R146, R106 ;  /* 0x0000006a926a7220 */ /* 0x000fe20000400000 */
[----:B------:R-:W-:Y:S01]  /*2b30*/  FFMA R93, R231, R245, R95 ;  /* 0x000000f5e75d7223 */ /* 0x000fe2000000005f */
[----:B------:R-:W-:Y:S01]  /*2b40*/  SHF.L.U32 R107, R107, 0x10, RZ ;  /* 0x000000106b6b7819 */ /* 0x000fe200000006ff */
[----:B------:R-:W-:Y:S01]  /*2b50*/  FMUL R230, R158, R230 ;  /* 0x000000e69ee67220 */ /* 0x000fe20000400000 */
[----:B------:R-:W-:Y:S01]  /*2b60*/  SHF.L.U32 R95, R233, 0x10, RZ ;  /* 0x00000010e95f7819 */ /* 0x000fe200000006ff */
[----:B------:R-:W-:Y:S01]  /*2b70*/  FMUL R233, R173, R97 ;  /* 0x00000061ade97220 */ /* 0x000fe20000400000 */
[----:B------:R-:W-:Y:S01]  /*2b80*/  FFMA R93, R102, R106, R93 ;  /* 0x0000006a665d7223 */ /* 0x000fe2000000005d */
[-C--:B------:R-:W-:Y:S01]  /*2b90*/  FFMA R45, R230, R107.reuse, R45 ;  /* 0x0000006be62d7223 */ /* 0x080fe2000000002d */
[----:B------:R-:W-:Y:S01]  /*2ba0*/  FMUL R246, R147, R107 ;  /* 0x0000006b93f67220 */ /* 0x000fe20000400000 */
[----:B------:R-:W-:Y:S01]  /*2bb0*/  FMUL R107, R158, R96 ;  /* 0x000000609e6b7220 */ /* 0x000fe20000400000 */
[----:B------:R-:W-:Y:S01]  /*2bc0*/  FFMA R96, R232, R233, R93 ;  /* 0x000000e9e8607223 */ /* 0x000fe2000000005d */
[----:B------:R-:W-:-:S02]  /*2bd0*/  PRMT R234, R108, 0x7632, R234 ;  /* 0x000076326cea7816 */ /* 0x000fc400000000ea */
[----:B------:R-:W-:Y:S01]  /*2be0*/  SHF.L.U32 R108, R108, 0x10, RZ ;  /* 0x000000106c6c7819 */ /* 0x000fe200000006ff */
[----:B------:R-:W-:Y:S01]  /*2bf0*/  FFMA R96, R230, R246, R96 ;  /* 0x000000f6e6607223 */ /* 0x000fe20000000060 */
[C---:B------:R-:W-:Y:S02]  /*2c00*/  PRMT R238, R48.reuse, 0x7632, R238 ;  /* 0x0000763230ee7816 */ /* 0x040fe400000000ee */
[----:B------:R-:W-:Y:S02]  /*2c10*/  SHF.L.U32 R239, R48, 0x10, RZ ;  /* 0x0000001030ef7819 */ /* 0x000fe400000006ff */
[C---:B------:R-:W-:Y:S02]  /*2c20*/  PRMT R99, R51.reuse, 0x7632, R99 ;  /* 0x0000763233637816 */ /* 0x040fe40000000063 */
[----:B------:R-:W-:Y:S01]  /*2c30*/  SHF.L.U32 R93, R51, 0x10, RZ ;  /* 0x00000010335d7819 */ /* 0x000fe200000006ff */
[-C--:B------:R-:W-:Y:S01]  /*2c40*/  FMUL R51, R174, R95.reuse ;  /* 0x0000005fae337220 */ /* 0x080fe20000400000 */
[----:B------:R-:W-:Y:S01]  /*2c50*/  PRMT R235, R109, 0x7632, R235 ;  /* 0x000076326deb7816 */ /* 0x000fe200000000eb */
[----:B------:R-:W-:Y:S01]  /*2c60*/  FFMA R26, R107, R95, R26 ;  /* 0x0000005f6b1a7223 */ /* 0x000fe2000000001a */
[----:B------:R-:W-:Y:S01]  /*2c70*/  SHF.L.U32 R109, R109, 0x10, RZ ;  /* 0x000000106d6d7819 */ /* 0x000fe200000006ff */
[----:B------:R-:W-:Y:S01]  /*2c80*/  FMUL R108, R158, R108 ;  /* 0x0000006c9e6c7220 */ /* 0x000fe20000400000 */
[----:B------:R-:W-:Y:S01]  /*2c90*/  SHF.L.U32 R95, R234, 0x10, RZ ;  /* 0x00000010ea5f7819 */ /* 0x000fe200000006ff */
[----:B------:R-:W-:Y:S01]  /*2ca0*/  FFMA R96, R107, R51, R96 ;  /* 0x000000336b607223 */ /* 0x000fe20000000060 */
[----:B------:R-:W-:Y:S01]  /*2cb0*/  SHF.L.U32 R238, R238, 0x10, RZ ;  /* 0x00000010eeee7819 */ /* 0x000fe200000006ff */
[----:B------:R-:W-:Y:S01]  /*2cc0*/  FMUL R234, R148, R239 ;  /* 0x000000ef94ea7220 */ /* 0x000fe20000400000 */
[----:B------:R-:W-:Y:S01]  /*2cd0*/  PRMT R48, R49, 0x7632, R48 ;  /* 0x0000763231307816 */ /* 0x000fe20000000030 */
[----:B------:R-:W-:Y:S01]  /*2ce0*/  FFMA R18, R221, R98, R18 ;  /* 0x00000062dd127223 */ /* 0x000fe20000000012 */
[----:B------:R-:W-:Y:S01]  /*2cf0*/  SHF.L.U32 R49, R49, 0x10, RZ ;  /* 0x0000001031317819 */ /* 0x000fe200000006ff */
[C---:B------:R-:W-:Y:S01]  /*2d00*/  FMUL R247, R158.reuse, R109 ;  /* 0x0000006d9ef77220 */ /* 0x040fe20000400000 */
[----:B------:R-:W-:Y:S01]  /*2d10*/  FMUL R95, R158, R95 ;  /* 0x0000005f9e5f7220 */ /* 0x000fe20000400000 */
[----:B------:R-:W-:Y:S01]  /*2d20*/  FFMA R98, R108, R234, R96 ;  /* 0x000000ea6c627223 */ /* 0x000fe20000000060 */
[----:B------:R-:W-:Y:S01]  /*2d30*/  FMUL R109, R175, R238 ;  /* 0x000000eeaf6d7220 */ /* 0x000fe20000400000 */
[----:B------:R-:W-:Y:S01]  /*2d40*/  FFMA R15, R232, R97, R15 ;  /* 0x00000061e80f7223 */ /* 0x000fe2000000000f */
[----:B------:R-:W-:Y:S01]  /*2d50*/  SHF.L.U32 R97, R235, 0x10, RZ ;  /* 0x00000010eb617819 */ /* 0x000fe200000006ff */
[----:B------:R-:W-:Y:S01]  /*2d60*/  FMUL R235, R149, R49 ;  /* 0x0000003195eb7220 */ /* 0x000fe20000400000 */
[----:B------:R-:W-:Y:S01]  /*2d70*/  SHF.L.U32 R96, R48, 0x10, RZ ;  /* 0x0000001030607819 */ /* 0x000fe200000006ff */
[----:B------:R-:W-:Y:S01]  /*2d80*/  FFMA R48, R95, R109, R98 ;  /* 0x0000006d5f307223 */ /* 0x000fe20000000062 */
[----:B------:R-:W-:Y:S01]  /*2d90*/  PRMT R240, R50, 0x7632, R240 ;  /* 0x0000763232f07816 */ /* 0x000fe200000000f0 */
[----:B------:R-:W-:Y:S01]  /*2da0*/  FMUL R97, R158, R97 ;  /* 0x000000619e617220 */ /* 0x000fe20000400000 */
[C---:B------:R-:W-:Y:S01]  /*2db0*/  PRMT R236, R110.reuse, 0x7632, R236 ;  /* 0x000076326eec7816 */ /* 0x040fe200000000ec */
[----:B------:R-:W-:Y:S01]  /*2dc0*/  FFMA R48, R247, R235, R48 ;  /* 0x000000ebf7307223 */ /* 0x000fe20000000030 */
[----:B------:R-:W-:Y:S01]  /*2dd0*/  SHF.L.U32 R237, R110, 0x10, RZ ;  /* 0x000000106eed7819 */ /* 0x000fe200000006ff */
[----:B------:R-:W-:Y:S01]  /*2de0*/  FMUL R248, R176, R96 ;  /* 0x00000060b0f87220 */ /* 0x000fe20000400000 */
[----:B------:R-:W-:-:S02]  /*2df0*/  SHF.L.U32 R50, R50, 0x10, RZ ;  /* 0x0000001032327819 */ /* 0x000fc400000006ff */
[----:B------:R-:W-:Y:S01]  /*2e00*/  SHF.L.U32 R98, R236, 0x10, RZ ;  /* 0x00000010ec627819 */ /* 0x000fe200000006ff */
[----:B------:R-:W-:Y:S01]  /*2e10*/  FMUL R237, R158, R237 ;  /* 0x000000ed9eed7220 */ /* 0x000fe20000400000 */
[----:B------:R-:W-:Y:S01]  /*2e20*/  SHF.L.U32 R240, R240, 0x10, RZ ;  /* 0x00000010f0f07819 */ /* 0x000fe200000006ff */
[----:B------:R-:W-:Y:S01]  /*2e30*/  FFMA R48, R97, R248, R48 ;  /* 0x000000f861307223 */ /* 0x000fe20000000030 */
[----:B------:R-:W-:Y:S01]  /*2e40*/  FMUL R236, R150, R50 ;  /* 0x0000003296ec7220 */ /* 0x000fe20000400000 */
[C---:B------:R-:W-:Y:S01]  /*2e50*/  PRMT R110, R111.reuse, 0x7632, R110 ;  /* 0x000076326f6e7816 */ /* 0x040fe2000000006e */
[----:B------:R-:W-:Y:S01]  /*2e60*/  FMUL R98, R158, R98 ;  /* 0x000000629e627220 */ /* 0x000fe20000400000 */
[----:B------:R-:W-:Y:S01]  /*2e70*/  SHF.L.U32 R111, R111, 0x10, RZ ;  /* 0x000000106f6f7819 */ /* 0x000fe200000006ff */
[----:B------:R-:W-:Y:S01]  /*2e80*/  FFMA R48, R237, R236, R48 ;  /* 0x000000eced307223 */ /* 0x000fe20000000030 */
[----:B------:R-:W-:Y:S01]  /*2e90*/  FMUL R250, R177, R240 ;  /* 0x000000f0b1fa7220 */ /* 0x000fe20000400000 */
[----:B------:R-:W-:Y:S01]  /*2ea0*/  SHF.L.U32 R100, R110, 0x10, RZ ;  /* 0x000000106e647819 */ /* 0x000fe200000006ff */
[----:B------:R-:W-:Y:S01]  /*2eb0*/  FMUL R110, R151, R93 ;  /* 0x0000005d976e7220 */ /* 0x000fe20000400000 */
[----:B------:R-:W-:Y:S01]  /*2ec0*/  SHF.L.U32 R99, R99, 0x10, RZ ;  /* 0x0000001063637819 */ /* 0x000fe200000006ff */
[----:B------:R-:W-:Y:S01]  /*2ed0*/  FMUL R111, R158, R111 ;  /* 0x0000006f9e6f7220 */ /* 0x000fe20000400000 */
[----:B------:R-:W-:Y:S01]  /*2ee0*/  FFMA R48, R98, R250, R48 ;  /* 0x000000fa62307223 */ /* 0x000fe20000000030 */
[----:B------:R-:W-:-:S02]  /*2ef0*/  FMUL R100, R158, R100 ;  /* 0x000000649e647220 */ /* 0x000fc40000400000 */
[----:B------:R-:W-:Y:S01]  /*2f00*/  FMUL R251, R178, R99 ;  /* 0x00000063b2fb7220 */ /* 0x000fe20000400000 */
[----:B------:R-:W-:-:S04]  /*2f10*/  FFMA R48, R111, R110, R48 ;  /* 0x0000006e6f307223 */ /* 0x000fc80000000030 */
[----:B------:R-:W-:Y:S01]  /*2f20*/  FFMA R48, R100, R251, R48 ;  /* 0x000000fb64307223 */ /* 0x000fe20000000030 */
[----:B------:R-:W-:-:S04]  /*2f30*/  FFMA R14, R108, R239, R14 ;  /* 0x000000ef6c0e7223 */ /* 0x000fc8000000000e */
[----:B------:R-:W1:Y:S02]  /*2f40*/  SHFL.DOWN PT, R239, R48, 0x10, 0x1f ;  /* 0x0a001f0030ef7f89 */ /* 0x000e6400000e0000 */
[----:B-1----:R-:W-:-:S05]  /*2f50*/  FADD R239, R48, R239 ;  /* 0x000000ef30ef7221 */ /* 0x002fca0000000000 */
[----:B------:R-:W1:Y:S02]  /*2f60*/  SHFL.DOWN PT, R48, R239, 0x8, 0x1f ;  /* 0x09001f00ef307f89 */ /* 0x000e6400000e0000 */
[----:B-1----:R-:W-:-:S05]  /*2f70*/  FADD R48, R239, R48 ;  /* 0x00000030ef307221 */ /* 0x002fca0000000000 */
[----:B------:R-:W1:Y:S02]  /*2f80*/  SHFL.DOWN PT, R239, R48, 0x4, 0x1f ;  /* 0x08801f0030ef7f89 */ /* 0x000e6400000e0000 */
[----:B-1----:R-:W-:-:S05]  /*2f90*/  FADD R239, R48, R239 ;  /* 0x000000ef30ef7221 */ /* 0x002fca0000000000 */
[----:B------:R-:W1:Y:S02]  /*2fa0*/  SHFL.DOWN PT, R48, R239, 0x2, 0x1f ;  /* 0x08401f00ef307f89 */ /* 0x000e6400000e0000 */
[----:B-1----:R-:W-:-:S05]  /*2fb0*/  FADD R48, R239, R48 ;  /* 0x00000030ef307221 */ /* 0x002fca0000000000 */
[----:B------:R-:W1:Y:S01]  /*2fc0*/  SHFL.DOWN PT, R239, R48, 0x1, 0x1f ;  /* 0x08201f0030ef7f89 */ /* 0x000e6200000e0000 */
[----:B------:R-:W-:Y:S01]  /*2fd0*/  BSSY.RECONVERGENT B0, `(.L_x_4612) ;  /* 0x0000010000007945 */ /* 0x000fe20003800200 */
[----:B------:R-:W-:Y:S01]  /*2fe0*/  FFMA R12, R247, R49, R12 ;  /* 0x00000031f70c7223 */ /* 0x000fe2000000000c */
[----:B-1----:R-:W-:Y:S02]  /*2ff0*/  FADD R49, R48, R239 ;  /* 0x000000ef30317221 */ /* 0x002fe40000000000 */
[----:B0-----:R-:W-:Y:S05]  /*3000*/  @P1 BRA `(.L_x_4613) ;  /* 0x0000000000301947 */ /* 0x001fea0003800000 */
[----:B------:R-:W0:Y:S01]  /*3010*/  S2R R239, SR_TID.X ;  /* 0x0000000000ef7919 */ /* 0x000e220000002100 */
[----:B------:R-:W1:Y:S01]  /*3020*/  S2UR UR5, SR_CgaCtaId ;  /* 0x00000000000579c3 */ /* 0x000e620000008800 */
[----:B------:R-:W-:Y:S02]  /*3030*/  UMOV UR4, 0x400 ;  /* 0x0000040000047882 */ /* 0x000fe40000000000 */
[----:B-1----:R-:W-:-:S06]  /*3040*/  ULEA UR4, UR5, UR4, 0x18 ;  /* 0x0000000405047291 */ /* 0x002fcc000f8ec0ff */
[----:B------:R-:W-:Y:S02]  /*3050*/  MOV R180, UR4 ;  /* 0x0000000400b47c02 */ /* 0x000fe40008000f00 */
[----:B0-----:R-:W-:Y:S02]  /*3060*/  SHF.R.U32.HI R48, RZ, 0x2, R239 ;  /* 0x00000002ff307819 */ /* 0x001fe400000116ef */
[----:B------:R-:W-:Y:S02]  /*3070*/  IADD3 R239, PT, PT, R180, 0x8020, RZ ;  /* 0x00008020b4ef7810 */ /* 0x000fe40007ffe0ff */
[----:B------:R-:W-:Y:S02]  /*3080*/  LOP3.LUT R48, R48, 0x18, RZ, 0xc0, !PT ;  /* 0x0000001830307812 */ /* 0x000fe400078ec0ff */
[----:B------:R-:W-:-:S04]  /*3090*/  @!P0 IADD3 R239, PT, PT, R180, 0x8000, RZ ;  /* 0x00008000b4ef8810 */ /* 0x000fc80007ffe0ff */
[----:B------:R-:W-:Y:S01]  /*30a0*/  IADD3 R239, PT, PT, R48, R239, RZ ;  /* 0x000000ef30ef7210 */ /* 0x000fe20007ffe0ff */
[----:B------:R-:W-:-:S05]  /*30b0*/  HFMA2 R48, -RZ, RZ, 0, 0 ;  /* 0x00000000ff307431 */ /* 0x000fca00000001ff */
[----:B------:R0:W-:Y:S02]  /*30c0*/  STS.64 [R239], R48 ;  /* 0x00000030ef007388 */ /* 0x0001e40000000a00 */
.L_x_4613:
[----:B------:R-:W-:Y:S05]  /*30d0*/  BSYNC.RECONVERGENT B0 ;  /* 0x0000000000007941 */ /* 0x000fea0003800200 */
.L_x_4612:
[----:B------:R-:W-:Y:S01]  /*30e0*/  BAR.SYNC.DEFER_BLOCKING 0x0 ;  /* 0x0000000000007b1d */ /* 0x000fe20000010000 */
[C---:B0-----:R-:W-:Y:S01]  /*30f0*/  IADD3 R48, PT, PT, R180.reuse, 0x8024, RZ ;  /* 0x00008024b4307810 */ /* 0x041fe20007ffe0ff */
[----:B------:R-:W-:Y:S01]  /*3100*/  FFMA R10, R237, R50, R10 ;  /* 0x00000032ed0a7223 */ /* 0x000fe2000000000a */
[C---:B------:R-:W-:Y:S01]  /*3110*/  @!P0 IADD3 R48, PT, PT, R180.reuse, 0x8004, RZ ;  /* 0x00008004b4308810 */ /* 0x040fe20007ffe0ff */
[----:B------:R-:W-:Y:S01]  /*3120*/  FFMA R8, R111, R93, R8 ;  /* 0x0000005d6f087223 */ /* 0x000fe20000000008 */
[C---:B------:R-:W-:Y:S01]  /*3130*/  IADD3 R49, PT, PT, R180.reuse, 0x802c, RZ ;  /* 0x0000802cb4317810 */ /* 0x040fe20007ffe0ff */
[----:B------:R-:W-:Y:S01]  /*3140*/  FFMA R13, R95, R238, R13 ;  /* 0x000000ee5f0d7223 */ /* 0x000fe2000000000d */
[C---:B------:R-:W-:Y:S01]  /*3150*/  @!P0 IADD3 R49, PT, PT, R180.reuse, 0x800c, RZ ;  /* 0x0000800cb4318810 */ /* 0x040fe20007ffe0ff */
[----:B------:R-:W-:Y:S01]  /*3160*/  FFMA R11, R97, R96, R11 ;  /* 0x00000060610b7223 */ /* 0x000fe2000000000b */
[----:B------:R-:W-:Y:S01]  /*3170*/  IADD3 R239, PT, PT, R180, 0x8034, RZ ;  /* 0x00008034b4ef7810 */ /* 0x000fe20007ffe0ff */
[----:B------:R-:W-:Y:S01]  /*3180*/  FFMA R9, R98, R240, R9 ;  /* 0x000000f062097223 */ /* 0x000fe20000000009 */
[----:B------:R-:W-:Y:S01]  /*3190*/  @!P0 IADD3 R239, PT, PT, R180, 0x8014, RZ ;  /* 0x00008014b4ef8810 */ /* 0x000fe20007ffe0ff */
[----:B-----5:R-:W-:Y:S01]  /*31a0*/  FFMA R7, R100, R99, R7 ;  /* 0x0000006364077223 */ /* 0x020fe20000000007 */
[----:B------:R-:W0:Y:S04]  /*31b0*/  LDS R48, [R48] ;  /* 0x0000000030307984 */ /* 0x000e280000000800 */
[----:B------:R-:W1:Y:S04]  /*31c0*/  LDS R49, [R49] ;  /* 0x0000000031317984 */ /* 0x000e680000000800 */
[----:B------:R-:W2:Y:S01]  /*31d0*/  LDS R239, [R239] ;  /* 0x00000000efef7984 */ /* 0x000ea20000000800 */
[----:B0-----:R-:W-:-:S04]  /*31e0*/  FADD R48, RZ, R48 ;  /* 0x00000030ff307221 */ /* 0x001fc80000000000 */
[----:B-1----:R-:W-:Y:S01]  /*31f0*/  FADD R48, R48, R49 ;  /* 0x0000003130307221 */ /* 0x002fe20000000000 */
[C---:B------:R-:W-:Y:S02]  /*3200*/  IADD3 R49, PT, PT, R180.reuse, 0x803c, RZ ;  /* 0x0000803cb4317810 */ /* 0x040fe40007ffe0ff */
[----:B------:R-:W-:Y:S01]  /*3210*/  @!P0 IADD3 R49, PT, PT, R180, 0x801c, RZ ;  /* 0x0000801cb4318810 */ /* 0x000fe20007ffe0ff */
[----:B--2---:R-:W-:Y:S01]  /*3220*/  FADD R48, R48, R239 ;  /* 0x000000ef30307221 */ /* 0x004fe20000000000 */
[----:B------:R-:W-:-:S04]  /*3230*/  PLOP3.LUT P0, PT, P0, PT, PT, 0x8, 0x80 ;  /* 0x000000000080781c */ /* 0x000fc8000070e170 */
[----:B------:R-:W0:Y:S02]  /*3240*/  LDS R49, [R49] ;  /* 0x0000000031317984 */ /* 0x000e240000000800 */
[----:B0-----:R-:W-:-:S04]  /*3250*/  FADD R48, R48, R49 ;  /* 0x0000003130307221 */ /* 0x001fc80000000000 */
        /* <DEDUP_REMOVED lines=18> */
[C---:B------:R-:W-:Y:S01]  /*3380*/  FMUL R63, R158.reuse, R63 ;  /* 0x0000003f9e3f7220 */ /* 0x040fe20000400000 */
[----:B------:R-:W-:Y:S01]  /*3390*/  FMUL R62, R158, R62 ;  /* 0x0000003e9e3e7220 */ /* 0x000fe20000400000 */
        /* <DEDUP_REMOVED lines=48> */
[C---:B------:R-:W-:Y:S01]  /*36a0*/  FMUL R61, R158.reuse, R61 ;  /* 0x0000003d9e3d7220 */ /* 0x040fe20000400000 */
[C---:B------:R-:W-:Y:S01]  /*36b0*/  FMUL R0, R158.reuse, R0 ;  /* 0x000000009e007220 */ /* 0x040fe20000400000 */
[C---:B------:R-:W-:Y:S01]  /*36c0*/  FMUL R55, R158.reuse, R55 ;  /* 0x000000379e377220 */ /* 0x040fe20000400000 */
[C---:B------:R-:W-:Y:S01]  /*36d0*/  FMUL R65, R158.reuse, R65 ;  /* 0x000000419e417220 */ /* 0x040fe20000400000 */
[----:B------:R-:W-:Y:S01]  /*36e0*/  FMUL R48, R158, R187 ;  /* 0x000000bb9e307220 */ /* 0x000fe20000400000 */
[----:B------:R-:W-:Y:S01]  /*36f0*/  F2FP.BF16.F32.PACK_AB R63, R62, R63 ;  /* 0x0000003f3e3f723e */ /* 0x000fe200000010ff */
[----:B------:R-:W0:Y:S01]  /*3700*/  LDC.64 R68, c[0x0][0x3e8] ;  /* 0x0000fa00ff447b82 */ /* 0x000e220000000a00 */
[----:B------:R-:W-:Y:S01]  /*3710*/  F2FP.BF16.F32.PACK_AB R62, R61, R66 ;  /* 0x000000423d3e723e */ /* 0x000fe200000010ff */
[C---:B------:R-:W-:Y:S01]  /*3720*/  FMUL R67, R158.reuse, R71 ;  /* 0x000000479e437220 */ /* 0x040fe20000400000 */
[----:B------:R-:W-:Y:S01]  /*3730*/  F2FP.BF16.F32.PACK_AB R56, R55, R0 ;  /* 0x000000003738723e */ /* 0x000fe200000010ff */
[----:B------:R-:W-:Y:S01]  /*3740*/  FMUL R0, R158, R195 ;  /* 0x000000c39e007220 */ /* 0x000fe20000400000 */
[----:B------:R-:W-:Y:S01]  /*3750*/  F2FP.BF16.F32.PACK_AB R61, R48, R65 ;  /* 0x00000041303d723e */ /* 0x000fe200000010ff */
[C---:B------:R-:W-:Y:S01]  /*3760*/  FMUL R65, R158.reuse, R73 ;  /* 0x000000499e417220 */ /* 0x040fe20000400000 */
[C---:B------:R-:W-:Y:S01]  /*3770*/  FMUL R70, R158.reuse, R70 ;  /* 0x000000469e467220 */ /* 0x040fe20000400000 */
[C---:B------:R-:W-:Y:S01]  /*3780*/  FMUL R77, R158.reuse, R77 ;  /* 0x0000004d9e4d7220 */ /* 0x040fe20000400000 */
[C---:B------:R-:W-:Y:S01]  /*3790*/  FMUL R58, R158.reuse, R58 ;  /* 0x0000003a9e3a7220 */ /* 0x040fe20000400000 */
[----:B------:R-:W-:Y:S01]  /*37a0*/  FMUL R57, R158, R164 ;  /* 0x000000a49e397220 */ /* 0x000fe20000400000 */
[----:B------:R-:W-:Y:S01]  /*37b0*/  F2FP.BF16.F32.PACK_AB R65, R0, R65 ;  /* 0x000000410041723e */ /* 0x000fe200000010ff */
[----:B------:R-:W-:Y:S01]  /*37c0*/  FMUL R0, R158, R203 ;  /* 0x000000cb9e007220 */ /* 0x000fe20000400000 */
[----:B------:R-:W-:Y:S01]  /*37d0*/  F2FP.BF16.F32.PACK_AB R67, R70, R67 ;  /* 0x000000434643723e */ /* 0x000fe200000010ff */
[C---:B------:R-:W-:Y:S01]  /*37e0*/  FMUL R70, R158.reuse, R49 ;  /* 0x000000319e467220 */ /* 0x040fe20000400000 */
[C---:B------:R-:W-:Y:S01]  /*37f0*/  FMUL R53, R158.reuse, R53 ;  /* 0x000000359e357220 */ /* 0x040fe20000400000 */
[----:B------:R-:W-:Y:S01]  /*3800*/  FMUL R52, R158, R52 ;  /* 0x000000349e347220 */ /* 0x000fe20000400000 */
[----:B------:R-:W-:Y:S01]  /*3810*/  F2FP.BF16.F32.PACK_AB R49, R0, R77 ;  /* 0x0000004d0031723e */ /* 0x000fe200000010ff */
[C---:B------:R-:W-:Y:S01]  /*3820*/  FMUL R59, R158.reuse, R59 ;  /* 0x0000003b9e3b7220 */ /* 0x040fe20000400000 */
[----:B------:R-:W1:Y:S01]  /*3830*/  LDC R0, c[0x0][0x380] ;  /* 0x0000e000ff007b82 */ /* 0x000e620000000800 */
[----:B------:R-:W-:Y:S01]  /*3840*/  F2FP.BF16.F32.PACK_AB R58, R57, R58 ;  /* 0x0000003a393a723e */ /* 0x000fe200000010ff */
[----:B------:R-:W-:Y:S01]  /*3850*/  FMUL R54, R158, R54 ;  /* 0x000000369e367220 */ /* 0x000fe20000400000 */
[----:B------:R-:W-:Y:S01]  /*3860*/  F2FP.BF16.F32.PACK_AB R57, R52, R53 ;  /* 0x000000353439723e */ /* 0x000fe200000010ff */
[C---:B------:R-:W-:Y:S01]  /*3870*/  FMUL R60, R158.reuse, R60 ;  /* 0x0000003c9e3c7220 */ /* 0x040fe20000400000 */
[C---:B------:R-:W-:Y:S01]  /*3880*/  FMUL R53, R158.reuse, R186 ;  /* 0x000000ba9e357220 */ /* 0x040fe20000400000 */
[C---:B------:R-:W-:Y:S01]  /*3890*/  FMUL R64, R158.reuse, R72 ;  /* 0x000000489e407220 */ /* 0x040fe20000400000 */
[C---:B------:R-:W-:Y:S01]  /*38a0*/  FMUL R55, R158.reuse, R194 ;  /* 0x000000c29e377220 */ /* 0x040fe20000400000 */
[C---:B------:R-:W-:Y:S01]  /*38b0*/  FMUL R66, R158.reuse, R74 ;  /* 0x0000004a9e427220 */ /* 0x040fe20000400000 */
[----:B------:R-:W-:Y:S01]  /*38c0*/  FMUL R71, R158, R200 ;  /* 0x000000c89e477220 */ /* 0x000fe20000400000 */
[----:B------:R-:W-:Y:S01]  /*38d0*/  F2FP.BF16.F32.PACK_AB R59, R54, R59 ;  /* 0x0000003b363b723e */ /* 0x000fe200000010ff */
[C---:B------:R-:W-:Y:S01]  /*38e0*/  FMUL R48, R158.reuse, R76 ;  /* 0x0000004c9e307220 */ /* 0x040fe20000400000 */
[----:B------:R-:W-:Y:S01]  /*38f0*/  F2FP.BF16.F32.PACK_AB R60, R53, R60 ;  /* 0x0000003c353c723e */ /* 0x000fe200000010ff */
[----:B------:R-:W-:Y:S01]  /*3900*/  FMUL R50, R158, R78 ;  /* 0x0000004e9e327220 */ /* 0x000fe20000400000 */
[----:B------:R-:W-:Y:S01]  /*3910*/  F2FP.BF16.F32.PACK_AB R64, R55, R64 ;  /* 0x000000403740723e */ /* 0x000fe200000010ff */
[----:B0-----:R-:W-:Y:S01]  /*3920*/  IMAD.WIDE.U32 R68, R181, 0x10, R68 ;  /* 0x00000010b5447825 */ /* 0x001fe200078e0044 */
[----:B------:R-:W-:-:S03]  /*3930*/  F2FP.BF16.F32.PACK_AB R66, R71, R66 ;  /* 0x000000424742723e */ /* 0x000fc600000010ff */
[C---:B------:R-:W-:Y:S01]  /*3940*/  FMUL R79, R158.reuse, R79 ;  /* 0x0000004f9e4f7220 */ /* 0x040fe20000400000 */
        /* <DEDUP_REMOVED lines=33> */
[----:B------:R-:W-:Y:S01]  /*3b60*/  FMUL R158, R158, R251 ;  /* 0x000000fb9e9e7220 */ /* 0x000fe20000400000 */
        /* <DEDUP_REMOVED lines=8> */
[----:B------:R-:W-:Y:S01]  /*3bf0*/  F2FP.BF16.F32.PACK_AB R53, R72, R85 ;  /* 0x000000554835723e */ /* 0x000fe200000010ff */
[----:B------:R4:W-:Y:S01]  /*3c00*/  STG.E.128 desc[UR6][R68.64+0x1800], R48 ;  /* 0x0018003044007986 */ /* 0x0009e2000c101d06 */
[----:B------:R-:W-:-:S02]  /*3c10*/  F2FP.BF16.F32.PACK_AB R52, R75, R70 ;  /* 0x000000464b34723e */ /* 0x000fc400000010ff */
[----:B-1----:R-:W-:Y:S02]  /*3c20*/  IADD3 R179, PT, PT, R179, R0, RZ ;  /* 0x00000000b3b37210 */ /* 0x002fe40007ffe0ff */
[----:B0-----:R-:W-:Y:S01]  /*3c30*/  F2FP.BF16.F32.PACK_AB R59, R82, R241 ;  /* 0x000000f1523b723e */ /* 0x001fe200000010ff */
[----:B------:R4:W-:Y:S01]  /*3c40*/  STG.E.128 desc[UR6][R68.64+0x2000], R52 ;  /* 0x0020003444007986 */ /* 0x0009e2000c101d06 */
[----:B------:R-:W-:Y:S02]  /*3c50*/  F2FP.BF16.F32.PACK_AB R58, R80, R225 ;  /* 0x000000e1503a723e */ /* 0x000fe400000010ff */
[----:B------:R-:W-:Y:S02]  /*3c60*/  F2FP.BF16.F32.PACK_AB R57, R78, R159 ;  /* 0x0000009f4e39723e */ /* 0x000fe400000010ff */
[----:B------:R-:W-:Y:S02]  /*3c70*/  F2FP.BF16.F32.PACK_AB R56, R76, R223 ;  /* 0x000000df4c38723e */ /* 0x000fe400000010ff */
[----:B--2---:R-:W-:-:S02]  /*3c80*/  F2FP.BF16.F32.PACK_AB R63, R90, R165 ;  /* 0x000000a55a3f723e */ /* 0x004fc400000010ff */
[----:B------:R-:W-:Y:S01]  /*3c90*/  F2FP.BF16.F32.PACK_AB R62, R88, R105 ;  /* 0x00000069583e723e */ /* 0x000fe200000010ff */
[----:B------:R4:W-:Y:S01]  /*3ca0*/  STG.E.128 desc[UR6][R68.64+0x2800], R56 ;  /* 0x0028003844007986 */ /* 0x0009e2000c101d06 */
[----:B------:R-:W-:Y:S02]  /*3cb0*/  F2FP.BF16.F32.PACK_AB R61, R86, R101 ;  /* 0x00000065563d723e */ /* 0x000fe400000010ff */
[----:B------:R-:W-:Y:S02]  /*3cc0*/  F2FP.BF16.F32.PACK_AB R60, R84, R227 ;  /* 0x000000e3543c723e */ /* 0x000fe400000010ff */
[----:B---3--:R-:W-:Y:S02]  /*3cd0*/  F2FP.BF16.F32.PACK_AB R67, R158, R189 ;  /* 0x000000bd9e43723e */ /* 0x008fe400000010ff */
[----:B------:R-:W-:Y:S01]  /*3ce0*/  F2FP.BF16.F32.PACK_AB R66, R102, R237 ;  /* 0x000000ed6642723e */ /* 0x000fe200000010ff */
[----:B------:R4:W-:Y:S01]  /*3cf0*/  STG.E.128 desc[UR6][R68.64+0x3000], R60 ;  /* 0x0030003c44007986 */ /* 0x0009e2000c101d06 */
[----:B------:R-:W-:-:S02]  /*3d00*/  F2FP.BF16.F32.PACK_AB R65, R94, R235 ;  /* 0x000000eb5e41723e */ /* 0x000fc400000010ff */
[----:B------:R-:W-:Y:S02]  /*3d10*/  F2FP.BF16.F32.PACK_AB R64, R92, R107 ;  /* 0x0000006b5c40723e */ /* 0x000fe400000010ff */
[----:B------:R-:W-:-:S03]  /*3d20*/  ISETP.GE.AND P1, PT, R179, UR9, PT ;  /* 0x00000009b3007c0c */ /* 0x000fc6000bf26270 */
[----:B------:R4:W-:Y:S10]  /*3d30*/  STG.E.128 desc[UR6][R68.64+0x3800], R64 ;  /* 0x0038004044007986 */ /* 0x0009f4000c101d06 */
[----:B------:R-:W-:Y:S05]  /*3d40*/  @!P1 BRA `(.L_x_4614) ;  /* 0xffffffd000e09947 */ /* 0x000fea000383ffff */
[----:B----4-:R-:W-:Y:S01]  /*3d50*/  MOV R61, R29 ;  /* 0x0000001d003d7202 */ /* 0x010fe20000000f00 */
[----:B------:R-:W-:Y:S01]  /*3d60*/  IMAD.MOV.U32 R57, RZ, RZ, R31 ;  /* 0x000000ffff397224 */ /* 0x000fe200078e001f */
        /* <DEDUP_REMOVED lines=59> */
.L_x_4611:
        /* <DEDUP_REMOVED lines=23> */
.L_x_4615:
        /* <DEDUP_REMOVED lines=15> */
.L_x_5175:


//--------------------- .text._ZN18transformer_engine13normalization33rmsnorm_bwd_finalize_tuned_kernelINS0_22Kernel_traits_finalizeILj8192E6__halfS3_S3_fjLj1024ELj4ENS0_18Kernel_traits_baseILj8192ES3_S3_S3_fjLj1024EEEEEEEvNS0_20BackwardKernelParamsE --------------------------
	.section	.text._ZN18transformer_engine13normalization33rmsnorm_bwd_finalize_tuned_kernelINS0_22Kernel_traits_finalizeILj8192E6__halfS3_S3_fjLj1024ELj4ENS0_18Kernel_traits_baseILj8192ES3_S3_S3_fjLj1024EEEEEEEvNS0_20BackwardKernelParamsE,"ax",@progbits
	.align	128
        .global         _ZN18transformer_engine13normalization33rmsnorm_bwd_finalize_tuned_kernelINS0_22Kernel_traits_finalizeILj8192E6__halfS3_S3_fjLj1024ELj4ENS0_18Kernel_traits_baseILj8192ES3_S3_S3_fjLj1024EEEEEEEvNS0_20BackwardKernelParamsE
        .type           _ZN18transformer_engine13normalization33rmsnorm_bwd_finalize_tuned_kernelINS0_22Kernel_traits_finalizeILj8192E6__halfS3_S3_fjLj1024ELj4ENS0_18Kernel_traits_baseILj8192ES3_S3_S3_fjLj1024EEEEEEEvNS0_20BackwardKernelParamsE,@function
        .size           _ZN18transformer_engine13normalization33rmsnorm_bwd_finalize_tuned_kernelINS0_22Kernel_traits_finalizeILj8192E6__halfS3_S3_fjLj1024ELj4ENS0_18Kernel_traits_baseILj8192ES3_S3_S3_fjLj1024EEEEEEEvNS0_20BackwardKernelParamsE,(.L_x_5176 - _ZN18transformer_engine13normalization33rmsnorm_bwd_finalize_tuned_kernelINS0_22Kernel_traits_finalizeILj8192E6__halfS3_S3_fjLj1024ELj4ENS0_18Kernel_traits_baseILj8192ES3_S3_S3_fjLj1024EEEEEEEvNS0_20BackwardKernelParamsE)
        .other          _ZN18transformer_engine13normalization33rmsnorm_bwd_finalize_tuned_kernelINS0_22Kernel_traits_finalizeILj8192E6__halfS3_S3_fjLj1024ELj4ENS0_18Kernel_traits_baseILj8192ES3_S3_S3_fjLj1024EEEEEEEvNS0_20BackwardKernelParamsE,@"STO_CUDA_ENTRY STV_DEFAULT"
_ZN18transformer_engine13normalization33rmsnorm_bwd_finalize_tuned_kernelINS0_22Kernel_traits_finalizeILj8192E6__halfS3_S3_fjLj1024ELj4ENS0_18Kernel_traits_baseILj8192ES3_S3_S3_fjLj1024EEEEEEEvNS0_20BackwardKernelParamsE:
.text._ZN18transformer_engine13normalization33rmsnorm_bwd_finalize_tuned_kernelINS0_22Kernel_traits_finalizeILj8192E6__halfS3_S3_fjLj1024ELj4ENS0_18Kernel_traits_baseILj8192ES3_S3_S3_fjLj1024EEEEEEEvNS0_20BackwardKernelParamsE:
        /* <DEDUP_REMOVED lines=33> */
.L_x_4620:
        /* <DEDUP_REMOVED lines=69> */
.L_x_4619:
[----:B------:R-:W-:Y:S05]  /*0660*/  BSYNC.RECONVERGENT B1 ;  /* 0x0000000000017941 */ /* 0x000fea0003800200 */
.L_x_4618:
        /* <DEDUP_REMOVED lines=40> */
.L_x_4622:
[----:B------:R-:W-:Y:S05]  /*08f0*/  BSYNC.RECONVERGENT B1 ;  /* 0x0000000000017941 */ /* 0x000fea0003800200 */
.L_x_4621:
        /* <DEDUP_REMOVED lines=24> */
.L_x_4624:
[----:B------:R-:W-:Y:S05]  /*0a80*/  BSYNC.RECONVERGENT B1 ;  /* 0x0000000000017941 */ /* 0x000fea0003800200 */
.L_x_4623:
[----:B------:R-:W-:Y:S05]  /*0a90*/  @!P1 BRA `(.L_x_4617) ;  /* 0x00000000002c9947 */ /* 0x000fea0003800000 */
[----:B------:R-:W0:Y:S01]  /*0aa0*/  LDC.64 R6, c[0x0][0x3e0] ;  /* 0x0000f800ff067b82 */ /* 0x000e220000000a00 */
[----:B------:R-:W-:Y:S02]  /*0ab0*/  LEA R2, R19, R3, 0xd ;  /* 0x0000000313027211 */ /* 0x000fe400078e68ff */
[----:B------:R-:W-:-:S03]  /*0ac0*/  IADD3 R10, PT, PT, -R9, RZ, RZ ;  /* 0x000000ff090a7210 */ /* 0x000fc60007ffe1ff */
[----:B------:R-:W-:-:S07]  /*0ad0*/  IMAD.IADD R9, R5, 0x1, R2 ;  /* 0x0000000105097824 */ /* 0x000fce00078e0202 */
.L_x_4625:
[----:B0-----:R-:W-:-:S06]  /*0ae0*/  IMAD.WIDE.U32 R2, R9, 0x4, R6 ;  /* 0x0000000409027825 */ /* 0x001fcc00078e0006 */
[----:B------:R-:W2:Y:S01]  /*0af0*/  LDG.E R3, desc[UR6][R2.64] ;  /* 0x0000000602037981 */ /* 0x000ea2000c1e1900 */
[----:B------:R-:W-:Y:S02]  /*0b00*/  IADD3 R10, PT, PT, R10, 0x1, RZ ;  /* 0x000000010a0a7810 */ /* 0x000fe40007ffe0ff */
[----:B------:R-:W-:Y:S02]  /*0b10*/  IADD3 R9, PT, PT, R9, 0x40000, RZ ;  /* 0x0004000009097810 */ /* 0x000fe40007ffe0ff */
[----:B------:R-:W-:Y:S01]  /*0b20*/  ISETP.NE.AND P0, PT, R10, RZ, PT ;  /* 0x000000ff0a00720c */ /* 0x000fe20003f05270 */
[----:B--2---:R-:W-:-:S12]  /*0b30*/  FADD R26, R3, R26 ;  /* 0x0000001a031a7221 */ /* 0x004fd80000000000 */
[----:B------:R-:W-:Y:S05]  /*0b40*/  @P0 BRA `(.L_x_4625) ;  /* 0xfffffffc00e40947 */ /* 0x000fea000383ffff */
.L_x_4617:
[----:B------:R-:W-:Y:S05]  /*0b50*/  BSYNC.RECONVERGENT B0 ;  /* 0x0000000000007941 */ /* 0x000fea0003800200 */
.L_x_4616:
        /* <DEDUP_REMOVED lines=34> */
[----:B-1----:R-:W-:-:S05]  /*0d80*/  F2FP.F16.F32.PACK_AB R7, R7, R6 ;  /* 0x000000060707723e */ /* 0x002fca00000000ff */
[----:B------:R-:W-:Y:S01]  /*0d90*/  STG.E desc[UR6][R2.64], R7 ;  /* 0x0000000702007986 */ /* 0x000fe2000c101906 */
[----:B------:R-:W-:Y:S05]  /*0da0*/  EXIT ;  /* 0x000000000000794d */ /* 0x000fea0003800000 */
.L_x_4626:
        /* <DEDUP_REMOVED lines=13> */
.L_x_5176:


//--------------------- .text._ZN18transformer_engine13normalization24rmsnorm_bwd_tuned_kernelINS0_13Kernel_traitsI6__halfS3_S3_fjLj8192ELj1ELj1ELj4ELj16ENS0_18Kernel_traits_baseILj8192ES3_S3_S3_fjLj128EEEEELb0EEEvNS0_20BackwardKernelParamsE --------------------------
	.section	.text._ZN18transformer_engine13normalization24rmsnorm_bwd_tuned_kernelINS0_13Kernel_traitsI6__halfS3_S3_fjLj8192ELj1ELj1ELj4ELj16ENS0_18Kernel_traits_baseILj8192ES3_S3_S3_fjLj128EEEEELb0EEEvNS0_20BackwardKernelParamsE,"ax",@progbits
	.align	128
        .global         _ZN18transformer_engine13normalization24rmsnorm_bwd_tuned_kernelINS0_13Kernel_traitsI6__halfS3_S3_fjLj8192ELj1ELj1ELj4ELj16ENS0_18Kernel_traits_baseILj8192ES3_S3_S3_fjLj128EEEEELb0EEEvNS0_20BackwardKernelParamsE
        .type           _ZN18transformer_engine13normalization24rmsnorm_bwd_tuned_kernelINS0_13Kernel_traitsI6__halfS3_S3_fjLj8192ELj1ELj1ELj4ELj16ENS0_18Kernel_traits_baseILj8192ES3_S3_S3_fjLj128EEEEELb0EEEvNS0_20BackwardKernelParamsE,@function
        .size           _ZN18transformer_engine13normalization24rmsnorm_bwd_tuned_kernelINS0_13Kernel_traitsI6__halfS3_S3_fjLj8192ELj1ELj1ELj4ELj16ENS0_18Kernel_traits_baseILj8192ES3_S3_S3_fjLj128EEEEELb0EEEvNS0_20BackwardKernelParamsE,(.L_x_5177 - _ZN18transformer_engine13normalization24rmsnorm_bwd_tuned_kernelINS0_13Kernel_traitsI6__halfS3_S3_fjLj8192ELj1ELj1ELj4ELj16ENS0_18Kernel_traits_baseILj8192ES3_S3_S3_fjLj128EEEEELb0EEEvNS0_20BackwardKernelParamsE)
        .other          _ZN18transformer_engine13normalization24rmsnorm_bwd_tuned_kernelINS0_13Kernel_traitsI6__halfS3_S3_fjLj8192ELj1ELj1ELj4ELj16ENS0_18Kernel_traits_baseILj8192ES3_S3_S3_fjLj128EEEEELb0EEEvNS0_20BackwardKernelParamsE,@"STO_CUDA_ENTRY STV_DEFAULT"
_ZN18transformer_engine13normalization24rmsnorm_bwd_tuned_kernelINS0_13Kernel_traitsI6__halfS3_S3_fjLj8192ELj1ELj1ELj4ELj16ENS0_18Kernel_traits_baseILj8192ES3_S3_S3_fjLj128EEEEELb0EEEvNS0_20BackwardKernelParamsE:
.text._ZN18transformer_engine13normalization24rmsnorm_bwd_tuned_kernelINS0_13Kernel_traitsI6__halfS3_S3_fjLj8192ELj1ELj1ELj4ELj16ENS0_18Kernel_traits_baseILj8192ES3_S3_S3_fjLj128EEEEELb0EEEvNS0_20BackwardKernelParamsE:
        /* <DEDUP_REMOVED lines=64> */
[----:B------:R-:W-:Y:S01]  /*0400*/  CS2R R120, SRZ ;  /* 0x0000000000787805 */ /* 0x000fe2000001ff00 */
[----:B-1----:R-:W-:-:S06]  /*0410*/  ULEA UR4, UR5, UR4, 0x18 ;  /* 0x0000000405047291 */ /* 0x002fcc000f8ec0ff */
[----:B------:R-:W-:Y:S01]  /*0420*/  MOV R175, UR4 ;  /* 0x0000000400af7c02 */ /* 0x000fe20008000f00 */
[--C-:B----4-:R-:W-:Y:S02]  /*0430*/  HADD2.F32 R0, -RZ, R32.reuse.H0_H0 ;  /* 0x20000020ff007230 */ /* 0x110fe40000004100 */
[----:B------:R-:W-:Y:S02]  /*0440*/  HADD2.F32 R32, -RZ, R32.H1_H1 ;  /* 0x30000020ff207230 */ /* 0x000fe40000004100 */
[--C-:B-----5:R-:W-:Y:S02]  /*0450*/  HADD2.F32 R160, -RZ, R5.reuse.H0_H0 ;  /* 0x20000005ffa07230 */ /* 0x120fe40000004100 */
[----:B------:R-:W-:Y:S02]  /*0460*/  HADD2.F32 R74, -RZ, R5.H1_H1 ;  /* 0x30000005ff4a7230 */ /* 0x000fe40000004100 */
[----:B------:R-:W-:Y:S01]  /*0470*/  FADD R5, R173, R0 ;  /* 0x00000000ad057221 */ /* 0x000fe20000000000 */
[----:B------:R-:W-:-:S02]  /*0480*/  HADD2.F32 R36, -RZ, R33.H0_H0 ;  /* 0x20000021ff247230 */ /* 0x000fc40000004100 */
[C---:B------:R-:W-:Y:S01]  /*0490*/  FADD R0, R173.reuse, R32 ;  /* 0x00000020ad007221 */ /* 0x040fe20000000000 */
[----:B------:R-:W-:Y:S02]  /*04a0*/  HADD2.F32 R38, -RZ, R33.H1_H1 ;  /* 0x30000021ff267230 */ /* 0x000fe40000004100 */
[--C-:B------:R-:W-:Y:S02]  /*04b0*/  HADD2.F32 R40, -RZ, R34.reuse.H0_H0 ;  /* 0x20000022ff287230 */ /* 0x100fe40000004100 */
[----:B0-----:R-:W-:Y:S01]  /*04c0*/  FADD R3, R173, R36 ;  /* 0x00000024ad037221 */ /* 0x001fe20000000000 */
[----:B------:R0:W-:Y:S01]  /*04d0*/  STL [R1+0x40], R5 ;  /* 0x0000400501007387 */ /* 0x0001e20000100800 */
[----:B------:R-:W-:Y:S02]  /*04e0*/  HADD2.F32 R34, -RZ, R34.H1_H1 ;  /* 0x30000022ff227230 */ /* 0x000fe40000004100 */
[--C-:B------:R-:W-:Y:S01]  /*04f0*/  HADD2.F32 R42, -RZ, R35.reuse.H0_H0 ;  /* 0x20000023ff2a7230 */ /* 0x100fe20000004100 */
[----:B------:R1:W-:Y:S01]  /*0500*/  STL [R1+0x3c], R0 ;  /* 0x00003c0001007387 */ /* 0x0003e20000100800 */
[----:B------:R-:W-:-:S02]  /*0510*/  HADD2.F32 R44, -RZ, R35.H1_H1 ;  /* 0x30000023ff2c7230 */ /* 0x000fc40000004100 */
[C---:B0-----:R-:W-:Y:S01]  /*0520*/  FADD R5, R173.reuse, R38 ;  /* 0x00000026ad057221 */ /* 0x041fe20000000000 */
[----:B------:R0:W-:Y:S01]  /*0530*/  STL [R1+0x38], R3 ;  /* 0x0000380301007387 */ /* 0x0001e20000100800 */
[----:B-1----:R-:W-:-:S03]  /*0540*/  FADD R0, R173, R40 ;  /* 0x00000028ad007221 */ /* 0x002fc60000000000 */
[----:B------:R1:W-:Y:S01]  /*0550*/  STL [R1+0x34], R5 ;  /* 0x0000340501007387 */ /* 0x0003e20000100800 */
[--C-:B---3--:R-:W-:Y:S02]  /*0560*/  HADD2.F32 R46, -RZ, R28.reuse.H0_H0 ;  /* 0x2000001cff2e7230 */ /* 0x108fe40000004100 */
        /* <DEDUP_REMOVED lines=21> */
[----:B0-----:R-:W-:Y:S01]  /*06c0*/  FADD R3, R173, R48 ;  /* 0x00000030ad037221 */ /* 0x001fe20000000000 */
[----:B------:R-:W-:-:S04]  /*06d0*/  HADD2.F32 R56, -RZ, R24.H0_H0 ;  /* 0x20000018ff387230 */ /* 0x000fc80000004100 */
[----:B------:R0:W-:Y:S01]  /*06e0*/  STL [R1+0x14], R3 ;  /* 0x0000140301007387 */ /* 0x0001e20000100800 */
[----:B-1----:R-:W-:-:S03]  /*06f0*/  FADD R0, R173, R30 ;  /* 0x0000001ead007221 */ /* 0x002fc60000000000 */
        /* <DEDUP_REMOVED lines=8> */
[----:B------:R-:W-:Y:S02]  /*0780*/  HADD2.F32 R124, -RZ, R26.H0_H0 ;  /* 0x2000001aff7c7230 */ /* 0x000fe40000004100 */
[----:B------:R-:W-:Y:S02]  /*0790*/  HADD2.F32 R128, -RZ, R20.H0_H0 ;  /* 0x20000014ff807230 */ /* 0x000fe40000004100 */
[----:B------:R-:W-:Y:S02]  /*07a0*/  HADD2.F32 R132, -RZ, R22.H0_H0 ;  /* 0x20000016ff847230 */ /* 0x000fe40000004100 */
[----:B------:R-:W-:-:S02]  /*07b0*/  HADD2.F32 R136, -RZ, R16.H0_H0 ;  /* 0x20000010ff887230 */ /* 0x000fc40000004100 */
[----:B------:R-:W-:Y:S02]  /*07c0*/  HADD2.F32 R140, -RZ, R18.H0_H0 ;  /* 0x20000012ff8c7230 */ /* 0x000fe40000004100 */
[----:B------:R-:W-:Y:S02]  /*07d0*/  HADD2.F32 R144, -RZ, R12.H0_H0 ;  /* 0x2000000cff907230 */ /* 0x000fe40000004100 */
[----:B------:R-:W-:Y:S02]  /*07e0*/  HADD2.F32 R148, -RZ, R14.H0_H0 ;  /* 0x2000000eff947230 */ /* 0x000fe40000004100 */
[----:B------:R-:W-:Y:S02]  /*07f0*/  HADD2.F32 R158, -RZ, R4.H0_H0 ;  /* 0x20000004ff9e7230 */ /* 0x000fe40000004100 */
[----:B------:R-:W-:Y:S02]  /*0800*/  HADD2.F32 R162, -RZ, R6.H0_H0 ;  /* 0x20000006ffa27230 */ /* 0x000fe40000004100 */
[----:B------:R-:W-:-:S02]  /*0810*/  HADD2.F32 R166, -RZ, R8.H0_H0 ;  /* 0x20000008ffa67230 */ /* 0x000fc40000004100 */
[----:B------:R-:W-:Y:S02]  /*0820*/  HADD2.F32 R170, -RZ, R10.H0_H0 ;  /* 0x2000000affaa7230 */ /* 0x000fe40000004100 */
[----:B------:R-:W-:Y:S02]  /*0830*/  HADD2.F32 R24, -RZ, R24.H1_H1 ;  /* 0x30000018ff187230 */ /* 0x000fe40000004100 */
[--C-:B------:R-:W-:Y:S02]  /*0840*/  HADD2.F32 R122, -RZ, R25.reuse.H0_H0 ;  /* 0x20000019ff7a7230 */ /* 0x100fe40000004100 */
[----:B------:R-:W-:Y:S02]  /*0850*/  HADD2.F32 R58, -RZ, R25.H1_H1 ;  /* 0x30000019ff3a7230 */ /* 0x000fe40000004100 */
[----:B------:R-:W-:Y:S02]  /*0860*/  HADD2.F32 R26, -RZ, R26.H1_H1 ;  /* 0x3000001aff1a7230 */ /* 0x000fe40000004100 */
[----:B------:R-:W-:-:S02]  /*0870*/  HADD2.F32 R126, -RZ, R27.H0_H0 ;  /* 0x2000001bff7e7230 */ /* 0x000fc40000004100 */
[----:B------:R-:W-:Y:S02]  /*0880*/  HADD2.F32 R60, -RZ, R27.H1_H1 ;  /* 0x3000001bff3c7230 */ /* 0x000fe40000004100 */
        /* <DEDUP_REMOVED lines=19> */
[----:B------:R-:W-:Y:S02]  /*09c0*/  HADD2.F32 R6, -RZ, R6.H1_H1 ;  /* 0x30000006ff067230 */ /* 0x000fe40000004100 */
[--C-:B------:R-:W-:Y:S02]  /*09d0*/  HADD2.F32 R164, -RZ, R7.reuse.H0_H0 ;  /* 0x20000007ffa47230 */ /* 0x100fe40000004100 */
[----:B------:R-:W-:Y:S02]  /*09e0*/  HADD2.F32 R76, -RZ, R7.H1_H1 ;  /* 0x30000007ff4c7230 */ /* 0x000fe40000004100 */
[----:B------:R-:W-:-:S02]  /*09f0*/  HADD2.F32 R8, -RZ, R8.H1_H1 ;  /* 0x30000008ff087230 */ /* 0x000fc40000004100 */
[--C-:B------:R-:W-:Y:S02]  /*0a00*/  HADD2.F32 R168, -RZ, R9.reuse.H0_H0 ;  /* 0x20000009ffa87230 */ /* 0x100fe40000004100 */
[----:B------:R-:W-:Y:S02]  /*0a10*/  HADD2.F32 R78, -RZ, R9.H1_H1 ;  /* 0x30000009ff4e7230 */ /* 0x000fe40000004100 */
[----:B------:R-:W-:Y:S02]  /*0a20*/  HADD2.F32 R10, -RZ, R10.H1_H1 ;  /* 0x3000000aff0a7230 */ /* 0x000fe40000004100 */
[--C-:B------:R-:W-:Y:S02]  /*0a30*/  HADD2.F32 R172, -RZ, R11.reuse.H0_H0 ;  /* 0x2000000bffac7230 */ /* 0x100fe40000004100 */
[----:B------:R-:W-:Y:S02]  /*0a40*/  HADD2.F32 R80, -RZ, R11.H1_H1 ;  /* 0x3000000bff507230 */ /* 0x000fe40000004100 */
        /* <DEDUP_REMOVED lines=69> */
[----:B------:R-:W-:Y:S02]  /*0ea0*/  CS2R R6, SRZ ;  /* 0x0000000000067805 */ /* 0x000fe4000001ff00 */
[----:B------:R-:W-:Y:S02]  /*0eb0*/  CS2R R8, SRZ ;  /* 0x0000000000087805 */ /* 0x000fe4000001ff00 */
[----:B-1----:R-:W-:-:S07]  /*0ec0*/  CS2R R10, SRZ ;  /* 0x00000000000a7805 */ /* 0x002fce000001ff00 */
.L_x_4630:
[----:B------:R-:W2:Y:S01]  /*0ed0*/  LDL R237, [R1+0x40] ;  /* 0x0000400001ed7983 */ /* 0x000ea20000100800 */
[----:B------:R-:W0:Y:S03]  /*0ee0*/  LDC.64 R154, c[0x0][0x390] ;  /* 0x0000e400ff9a7b82 */ /* 0x000e260000000a00 */
[----:B------:R-:W3:Y:S04]  /*0ef0*/  LDL R235, [R1+0x3c] ;  /* 0x00003c0001eb7983 */ /* 0x000ee80000100800 */
[----:B----4-:R-:W4:Y:S01]  /*0f00*/  LDL R236, [R1+0x38] ;  /* 0x0000380001ec7983 */ /* 0x010f220000100800 */
[----:B------:R-:W1:Y:S03]  /*0f10*/  LDC.64 R152, c[0x0][0x3c8] ;  /* 0x0000f200ff987b82 */ /* 0x000e660000000a00 */
[----:B------:R-:W3:Y:S04]  /*0f20*/  LDL R241, [R1+0x34] ;  /* 0x0000340001f17983 */ /* 0x000ee80000100800 */
[----:B------:R-:W3:Y:S01]  /*0f30*/  LDL R240, [R1+0x30] ;  /* 0x0000300001f07983 */ /* 0x000ee20000100800 */
[----:B------:R-:W0:Y:S03]  /*0f40*/  LDC.64 R156, c[0x0][0x3a0] ;  /* 0x0000e800ff9c7b82 */ /* 0x000e260000000a00 */
[----:B------:R-:W3:Y:S04]  /*0f50*/  LDL R239, [R1+0x2c] ;  /* 0x00002c0001ef7983 */ /* 0x000ee80000100800 */
[----:B------:R-:W3:Y:S01]  /*0f60*/  LDL R238, [R1+0x28] ;  /* 0x0000280001ee7983 */ /* 0x000ee20000100800 */
[----:B------:R-:W-:-:S03]  /*0f70*/  SHF.L.U32 R176, R174, 0xa, RZ ;  /* 0x0000000aaeb07819 */ /* 0x000fc600000006ff */
[----:B------:R1:W-:Y:S04]  /*0f80*/  STL [R1+0x44], R13 ;  /* 0x0000440d01007387 */ /* 0x0003e80000100800 */
[----:B------:R-:W3:Y:S04]  /*0f90*/  LDL R243, [R1+0x1c] ;  /* 0x00001c0001f37983 */ /* 0x000ee80000100800 */
[----:B------:R-:W3:Y:S01]  /*0fa0*/  LDL R242, [R1+0x18] ;  /* 0x0000180001f27983 */ /* 0x000ee20000100800 */
[----:B-1----:R-:W1:Y:S01]  /*0fb0*/  S2R R13, SR_TID.X ;  /* 0x00000000000d7919 */ /* 0x002e620000002100 */
[----:B0-----:R-:W-:-:S06]  /*0fc0*/  IMAD.WIDE R156, R174, 0x4, R156 ;  /* 0x00000004ae9c7825 */ /* 0x001fcc00078e029c */
[----:B------:R-:W2:Y:S01]  /*0fd0*/  LDG.E R156, desc[UR6][R156.64] ;  /* 0x000000069c9c7981 */ /* 0x000ea2000c1e1900 */
[----:B-1----:R-:W-:-:S05]  /*0fe0*/  LOP3.LUT R176, R176, R13, RZ, 0xfc, !PT ;  /* 0x0000000db0b07212 */ /* 0x002fca00078efcff */
[----:B------:R-:W-:-:S04]  /*0ff0*/  IMAD.WIDE.U32 R154, R176, 0x10, R154 ;  /* 0x00000010b09a7825 */ /* 0x000fc800078e009a */
[----:B------:R-:W-:Y:S01]  /*1000*/  IMAD.WIDE.U32 R152, R176, 0x10, R152 ;  /* 0x00000010b0987825 */ /* 0x000fe200078e0098 */
[----:B------:R-:W4:Y:S04]  /*1010*/  LDG.E.128 R56, desc[UR6][R154.64] ;  /* 0x000000069a387981 */ /* 0x000f28000c1e1d00 */
[----:B------:R-:W3:Y:S04]  /*1020*/  LDG.E.128 R60, desc[UR6][R152.64] ;  /* 0x00000006983c7981 */ /* 0x000ee8000c1e1d00 */
        /* <DEDUP_REMOVED lines=11> */
[----:B------:R-:W2:Y:S01]  /*10e0*/  LDG.E.128 R52, desc[UR6][R152.64+0x3000] ;  /* 0x0030000698347981 */ /* 0x000ea2000c1e1d00 */
[----:B----4-:R-:W-:-:S02]  /*10f0*/  HADD2.F32 R0, -RZ, R56.H0_H0 ;  /* 0x20000038ff007230 */ /* 0x010fc40000004100 */
[----:B------:R-:W-:Y:S02]  /*1100*/  HADD2.F32 R177, -RZ, R57.H0_H0 ;  /* 0x20000039ffb17230 */ /* 0x000fe40000004100 */
[----:B---3--:R-:W-:Y:S02]  /*1110*/  HADD2.F32 R182, -RZ, R60.H0_H0 ;  /* 0x2000003cffb67230 */ /* 0x008fe40000004100 */
[C---:B--2---:R-:W-:Y:S01]  /*1120*/  FMUL R0, R156.reuse, R0 ;  /* 0x000000009c007220 */ /* 0x044fe20000400000 */
[----:B------:R-:W-:Y:S02]  /*1130*/  HADD2.F32 R184, -RZ, R61.H0_H0 ;  /* 0x2000003dffb87230 */ /* 0x000fe40000004100 */
[----:B------:R-:W-:Y:S01]  /*1140*/  FMUL R177, R156, R177 ;  /* 0x000000b19cb17220 */ /* 0x000fe20000400000 */
[-C--:B------:R-:W-:Y:S01]  /*1150*/  FFMA R121, R0, R182.reuse, R121 ;  /* 0x000000b600797223 */ /* 0x080fe20000000079 */
[----:B------:R-:W-:Y:S02]  /*1160*/  FMUL R182, R237, R182 ;  /* 0x000000b6edb67220 */ /* 0x000fe40000400000 */
[----:B------:R-:W2:Y:S01]  /*1170*/  LDL R237, [R1+0x24] ;  /* 0x0000240001ed7983 */ /* 0x000ea20000100800 */
[-C--:B------:R-:W-:Y:S01]  /*1180*/  FFMA R119, R177, R184.reuse, R119 ;  /* 0x000000b8b1777223 */ /* 0x080fe20000000077 */
[----:B------:R-:W-:-:S02]  /*1190*/  FMUL R184, R236, R184 ;  /* 0x000000b8ecb87220 */ /* 0x000fc40000400000 */
[----:B------:R-:W3:Y:S01]  /*11a0*/  LDL R236, [R1+0x20] ;  /* 0x0000200001ec7983 */ /* 0x000ee20000100800 */
[----:B------:R-:W-:Y:S02]  /*11b0*/  HADD2.F32 R178, -RZ, R57.H1_H1 ;  /* 0x30000039ffb27230 */ /* 0x000fe40000004100 */
[--C-:B------:R-:W-:Y:S02]  /*11c0*/  HADD2.F32 R179, -RZ, R58.reuse.H0_H0 ;  /* 0x2000003affb37230 */ /* 0x100fe40000004100 */
[----:B------:R-:W-:Y:S02]  /*11d0*/  HADD2.F32 R187, -RZ, R61.H1_H1 ;  /* 0x3000003dffbb7230 */ /* 0x000fe40000004100 */
[C---:B------:R-:W-:Y:S01]  /*11e0*/  FMUL R178, R156.reuse, R178 ;  /* 0x000000b29cb27220 */ /* 0x040fe20000400000 */
[----:B------:R-:W-:Y:S02]  /*11f0*/  HADD2.F32 R180, -RZ, R58.H1_H1 ;  /* 0x3000003affb47230 */ /* 0x000fe40000004100 */
[----:B------:R-:W-:Y:S01]  /*1200*/  FMUL R179, R156, R179 ;  /* 0x000000b39cb37220 */ /* 0x000fe20000400000 */
[----:B------:R-:W-:-:S02]  /*1210*/  HADD2.F32 R186, -RZ, R62.H0_H0 ;  /* 0x2000003effba7230 */ /* 0x000fc40000004100 */
[-C--:B------:R-:W-:Y:S01]  /*1220*/  FFMA R118, R178, R187.reuse, R118 ;  /* 0x000000bbb2767223 */ /* 0x080fe20000000076 */
[----:B------:R-:W-:Y:S01]  /*1230*/  FMUL R187, R241, R187 ;  /* 0x000000bbf1bb7220 */ /* 0x000fe20000400000 */
[--C-:B------:R-:W-:Y:S01]  /*1240*/  HADD2.F32 R181, -RZ, R59.reuse.H0_H0 ;  /* 0x2000003bffb57230 */ /* 0x100fe20000004100 */
[----:B------:R-:W4:Y:S01]  /*1250*/  LDL R241, [R1+0x14] ;  /* 0x0000140001f17983 */ /* 0x000f220000100800 */
[----:B------:R-:W-:Y:S02]  /*1260*/  HADD2.F32 R189, -RZ, R62.H1_H1 ;  /* 0x3000003effbd7230 */ /* 0x000fe40000004100 */
[----:B------:R-:W-:Y:S01]  /*1270*/  FMUL R180, R156, R180 ;  /* 0x000000b49cb47220 */ /* 0x000fe20000400000 */
[-C--:B------:R-:W-:Y:S01]  /*1280*/  FFMA R12, R179, R186.reuse, R12 ;  /* 0x000000bab30c7223 */ /* 0x080fe2000000000c */
[----:B------:R-:W-:Y:S01]  /*1290*/  FMUL R186, R240, R186 ;  /* 0x000000baf0ba7220 */ /* 0x000fe20000400000 */
[----:B------:R-:W-:Y:S01]  /*12a0*/  HADD2.F32 R183, -RZ, R59.H1_H1 ;  /* 0x3000003bffb77230 */ /* 0x000fe20000004100 */
[----:B------:R-:W4:Y:S01]  /*12b0*/  LDL R240, [R1+0x10] ;  /* 0x0000100001f07983 */ /* 0x000f220000100800 */
[----:B------:R-:W-:-:S02]  /*12c0*/  HADD2.F32 R188, -RZ, R63.H0_H0 ;  /* 0x2000003fffbc7230 */ /* 0x000fc40000004100 */
[----:B------:R-:W-:Y:S01]  /*12d0*/  FMUL R181, R156, R181 ;  /* 0x000000b59cb57220 */ /* 0x000fe20000400000 */
[-C--:B------:R-:W-:Y:S01]  /*12e0*/  FFMA R11, R180, R189.reuse, R11 ;  /* 0x000000bdb40b7223 */ /* 0x080fe2000000000b */
[----:B------:R-:W-:Y:S01]  /*12f0*/  FMUL R189, R239, R189 ;  /* 0x000000bdefbd7220 */ /* 0x000fe20000400000 */
[----:B------:R-:W-:Y:S01]  /*1300*/  HADD2.F32 R190, -RZ, R63.H1_H1 ;  /* 0x3000003fffbe7230 */ /* 0x000fe20000004100 */
[----:B------:R-:W4:Y:S01]  /*1310*/  LDL R239, [R1+0xc] ;  /* 0x00000c0001ef7983 */ /* 0x000f220000100800 */
[----:B------:R-:W-:Y:S02]  /*1320*/  HADD2.F32 R191, -RZ, R64.H0_H0 ;  /* 0x20000040ffbf7230 */ /* 0x000fe40000004100 */
[----:B------:R-:W-:Y:S01]  /*1330*/  FMUL R183, R156, R183 ;  /* 0x000000b79cb77220 */ /* 0x000fe20000400000 */
[-C--:B------:R-:W-:Y:S01]  /*1340*/  FFMA R10, R181, R188.reuse, R10 ;  /* 0x000000bcb50a7223 */ /* 0x080fe2000000000a */
[----:B------:R-:W-:Y:S01]  /*1350*/  FMUL R188, R238, R188 ;  /* 0x000000bceebc7220 */ /* 0x000fe20000400000 */
[--C-:B------:R-:W-:Y:S01]  /*1360*/  HADD2.F32 R194, -RZ, R67.reuse.H0_H0 ;  /* 0x20000043ffc27230 */ /* 0x100fe20000004100 */
[----:B------:R-:W4:Y:S01]  /*1370*/  LDL R238, [R1+0x8] ;  /* 0x0000080001ee7983 */ /* 0x000f220000100800 */
[----:B------:R-:W-:-:S02]  /*1380*/  HADD2.F32 R195, -RZ, R67.H1_H1 ;  /* 0x30000043ffc37230 */ /* 0x000fc40000004100 */
[----:B------:R-:W-:Y:S01]  /*1390*/  FMUL R191, R156, R191 ;  /* 0x000000bf9cbf7220 */ /* 0x000fe20000400000 */
[----:B------:R-:W-:Y:S02]  /*13a0*/  HADD2.F32 R67, -RZ, R68.H0_H0 ;  /* 0x20000044ff437230 */ /* 0x000fe40000004100 */
[----:B------:R-:W-:-:S03]  /*13b0*/  FFMA R9, R183, R190, R9 ;  /* 0x000000beb7097223 */ /* 0x000fc60000000009 */
[----:B------:R-:W-:Y:S01]  /*13c0*/  FFMA R8, R191, R67, R8 ;  /* 0x00000043bf087223 */ /* 0x000fe20000000008 */
[----:B------:R-:W-:Y:S02]  /*13d0*/  HADD2.F32 R157, -RZ, R56.H1_H1 ;  /* 0x30000038ff9d7230 */ /* 0x000fe40000004100 */
[----:B------:R-:W-:Y:S01]  /*13e0*/  HADD2.F32 R185, -RZ, R60.H1_H1 ;  /* 0x3000003cffb97230 */ /* 0x000fe20000004100 */
[----:B------:R-:W4:Y:S04]  /*13f0*/  LDG.E.128 R56, desc[UR6][R154.64+0x3800] ;  /* 0x003800069a387981 */ /* 0x000f28000c1e1d00 */
[----:B------:R0:W4:Y:S01]  /*1400*/  LDG.E.128 R60, desc[UR6][R152.64+0x3800] ;  /* 0x00380006983c7981 */ /* 0x000122000c1e1d00 */
[----:B------:R-:W-:-:S04]  /*1410*/  FMUL R157, R156, R157 ;  /* 0x0000009d9c9d7220 */ /* 0x000fc80000400000 */
[----:B------:R-:W-:Y:S01]  /*1420*/  FFMA R120, R157, R185, R120 ;  /* 0x000000b99d787223 */ /* 0x000fe20000000078 */
[----:B--2---:R-:W-:Y:S02]  /*1430*/  FMUL R190, R237, R190 ;  /* 0x000000beedbe7220 */ /* 0x004fe40000400000 */
[----:B------:R-:W2:Y:S01]  /*1440*/  LDL R237, [R1+0x4] ;  /* 0x0000040001ed7983 */ /* 0x000ea20000100800 */
[----:B---3--:R-:W-:-:S03]  /*1450*/  FMUL R67, R236, R67 ;  /* 0x00000043ec437220 */ /* 0x008fc60000400000 */
[----:B------:R-:W3:Y:S01]  /*1460*/  LDL R236, [R1] ;  /* 0x0000000001ec7983 */ /* 0x000ee20000100800 */
[----:B------:R-:W-:Y:S01]  /*1470*/  FMUL R185, R235, R185 ;  /* 0x000000b9ebb97220 */ /* 0x000fe20000400000 */
[----:B------:R-:W-:-:S04]  /*1480*/  FFMA R235, R0, R182, RZ ;  /* 0x000000b600eb7223 */ /* 0x000fc800000000ff */
[----:B------:R-:W-:-:S04]  /*1490*/  FFMA R235, R157, R185, R235 ;  /* 0x000000b99deb7223 */ /* 0x000fc800000000eb */
[----:B------:R-:W-:-:S04]  /*14a0*/  FFMA R235, R177, R184, R235 ;  /* 0x000000b8b1eb7223 */ /* 0x000fc800000000eb */
[----:B------:R-:W-:-:S04]  /*14b0*/  FFMA R235, R178, R187, R235 ;  /* 0x000000bbb2eb7223 */ /* 0x000fc800000000eb */
[----:B------:R-:W-:Y:S01]  /*14c0*/  FFMA R235, R179, R186, R235 ;  /* 0x000000bab3eb7223 */ /* 0x000fe200000000eb */
[----:B------:R-:W-:-:S03]  /*14d0*/  HADD2.F32 R64, -RZ, R64.H1_H1 ;  /* 0x30000040ff407230 */ /* 0x000fc60000004100 */
[----:B------:R-:W-:Y:S01]  /*14e0*/  FFMA R235, R180, R189, R235 ;  /* 0x000000bdb4eb7223 */ /* 0x000fe200000000eb */
[----:B------:R-:W-:-:S03]  /*14f0*/  HADD2.F32 R192, -RZ, R65.H0_H0 ;  /* 0x20000041ffc07230 */ /* 0x000fc60000004100 */
[----:B------:R-:W-:Y:S01]  /*1500*/  FFMA R235, R181, R188, R235 ;  /* 0x000000bcb5eb7223 */ /* 0x000fe200000000eb */
[----:B------:R-:W-:Y:S02]  /*1510*/  HADD2.F32 R196, -RZ, R68.H1_H1 ;  /* 0x30000044ffc47230 */ /* 0x000fe40000004100 */
[C---:B------:R-:W-:Y:S01]  /*1520*/  FMUL R64, R156.reuse, R64 ;  /* 0x000000409c407220 */ /* 0x040fe20000400000 */
[----:B------:R-:W-:Y:S01]  /*1530*/  FFMA R235, R183, R190, R235 ;  /* 0x000000beb7eb7223 */ /* 0x000fe200000000eb */
[----:B------:R-:W-:Y:S02]  /*1540*/  HADD2.F32 R65, -RZ, R65.H1_H1 ;  /* 0x30000041ff417230 */ /* 0x000fe40000004100 */
[----:B------:R-:W-:Y:S01]  /*1550*/  FMUL R192, R156, R192 ;  /* 0x000000c09cc07220 */ /* 0x000fe20000400000 */
[----:B------:R-:W-:Y:S02]  /*1560*/  HADD2.F32 R68, -RZ, R69.H0_H0 ;  /* 0x20000045ff447230 */ /* 0x000fe40000004100 */
[-C--:B------:R-:W-:Y:S01]  /*1570*/  FFMA R7, R64, R196.reuse, R7 ;  /* 0x000000c440077223 */ /* 0x080fe20000000007 */
[----:B------:R-:W-:Y:S01]  /*1580*/  FMUL R196, R243, R196 ;  /* 0x000000c4f3c47220 */ /* 0x000fe20000400000 */
[----:B------:R-:W-:Y:S01]  /*1590*/  FFMA R235, R191, R67, R235 ;  /* 0x00000043bfeb7223 */ /* 0x000fe200000000eb */
[----:B------:R-:W-:-:S02]  /*15a0*/  HADD2.F32 R193, -RZ, R66.H0_H0 ;  /* 0x20000042ffc17230 */ /* 0x000fc40000004100 */
[----:B------:R-:W-:Y:S01]  /*15b0*/  FMUL R65, R156, R65 ;  /* 0x000000419c417220 */ /* 0x000fe20000400000 */
[----:B------:R-:W-:Y:S02]  /*15c0*/  HADD2.F32 R197, -RZ, R69.H1_H1 ;  /* 0x30000045ffc57230 */ /* 0x000fe40000004100 */
[-C--:B------:R-:W-:Y:S01]  /*15d0*/  FFMA R6, R192, R68.reuse, R6 ;  /* 0x00000044c0067223 */ /* 0x080fe20000000006 */
[----:B------:R-:W-:Y:S01]  /*15e0*/  FMUL R68, R242, R68 ;  /* 0x00000044f2447220 */ /* 0x000fe20000400000 */
[----:B------:R-:W-:Y:S01]  /*15f0*/  FFMA R235, R64, R196, R235 ;  /* 0x000000c440eb7223 */ /* 0x000fe200000000eb */
[----:B------:R-:W-:Y:S02]  /*1600*/  HADD2.F32 R66, -RZ, R66.H1_H1 ;  /* 0x30000042ff427230 */ /* 0x000fe40000004100 */
[----:B------:R-:W-:Y:S01]  /*1610*/  FMUL R193, R156, R193 ;  /* 0x000000c19cc17220 */ /* 0x000fe20000400000 */
[--C-:B------:R-:W-:Y:S02]  /*1620*/  HADD2.F32 R69, -RZ, R70.reuse.H0_H0 ;  /* 0x20000046ff457230 */ /* 0x100fe40000004100 */
[-C--:B------:R-:W-:Y:S01]  /*1630*/  FFMA R5, R65, R197.reuse, R5 ;  /* 0x000000c541057223 */ /* 0x080fe20000000005 */
[----:B----4-:R-:W-:Y:S01]  /*1640*/  FMUL R197, R241, R197 ;  /* 0x000000c5f1c57220 */ /* 0x010fe20000400000 */
[----:B------:R-:W-:Y:S01]  /*1650*/  FFMA R235, R192, R68, R235 ;  /* 0x00000044c0eb7223 */ /* 0x000fe200000000eb */
[----:B------:R-:W-:-:S02]  /*1660*/  HADD2.F32 R198, -RZ, R70.H1_H1 ;  /* 0x30000046ffc67230 */ /* 0x000fc40000004100 */
[----:B------:R-:W-:Y:S01]  /*1670*/  FMUL R66, R156, R66 ;  /* 0x000000429c427220 */ /* 0x000fe20000400000 */
[-C--:B------:R-:W-:Y:S01]  /*1680*/  FFMA R4, R193, R69.reuse, R4 ;  /* 0x00000045c1047223 */ /* 0x080fe20000000004 */
[----:B------:R-:W-:Y:S01]  /*1690*/  FMUL R69, R240, R69 ;  /* 0x00000045f0457220 */ /* 0x000fe20000400000 */
[----:B------:R-:W-:Y:S01]  /*16a0*/  FFMA R235, R65, R197, R235 ;  /* 0x000000c541eb7223 */ /* 0x000fe200000000eb */
[--C-:B------:R-:W-:Y:S02]  /*16b0*/  HADD2.F32 R70, -RZ, R71.reuse.H0_H0 ;  /* 0x20000047ff467230 */ /* 0x100fe40000004100 */
[----:B------:R-:W-:Y:S01]  /*16c0*/  FMUL R194, R156, R194 ;  /* 0x000000c29cc27220 */ /* 0x000fe20000400000 */
[-C--:B------:R-:W-:Y:S01]  /*16d0*/  FFMA R3, R66, R198.reuse, R3 ;  /* 0x000000c642037223 */ /* 0x080fe20000000003 */
[----:B------:R-:W-:Y:S01]  /*16e0*/  FMUL R198, R239, R198 ;  /* 0x000000c6efc67220 */ /* 0x000fe20000400000 */
[----:B------:R-:W-:Y:S01]  /*16f0*/  FFMA R235, R193, R69, R235 ;  /* 0x00000045c1eb7223 */ /* 0x000fe200000000eb */
[----:B------:R-:W-:-:S02]  /*1700*/  HADD2.F32 R71, -RZ, R71.H1_H1 ;  /* 0x30000047ff477230 */ /* 0x000fc40000004100 */
[----:B------:R-:W-:Y:S01]  /*1710*/  FMUL R195, R156, R195 ;  /* 0x000000c39cc37220 */ /* 0x000fe20000400000 */
[--C-:B0-----:R-:W-:Y:S02]  /*1720*/  HADD2.F32 R152, -RZ, R72.reuse.H0_H0 ;  /* 0x20000048ff987230 */ /* 0x101fe40000004100 */
[-C--:B------:R-:W-:Y:S01]  /*1730*/  FFMA R2, R194, R70.reuse, R2 ;  /* 0x00000046c2027223 */ /* 0x080fe20000000002 */
[----:B------:R-:W-:Y:S01]  /*1740*/  FMUL R70, R238, R70 ;  /* 0x00000046ee467220 */ /* 0x000fe20000400000 */
[----:B------:R-:W-:Y:S01]  /*1750*/  FFMA R235, R66, R198, R235 ;  /* 0x000000c642eb7223 */ /* 0x000fe200000000eb */
[--C-:B------:R-:W-:Y:S02]  /*1760*/  HADD2.F32 R155, -RZ, R75.reuse.H0_H0 ;  /* 0x2000004bff9b7230 */ /* 0x100fe40000004100 */
[----:B------:R-:W-:Y:S02]  /*1770*/  HADD2.F32 R199, -RZ, R75.H1_H1 ;  /* 0x3000004bffc77230 */ /* 0x000fe40000004100 */
[----:B------:R-:W-:Y:S01]  /*1780*/  FMUL R152, R156, R152 ;  /* 0x000000989c987220 */ /* 0x000fe20000400000 */
[----:B------:R-:W-:-:S02]  /*1790*/  HADD2.F32 R72, -RZ, R72.H1_H1 ;  /* 0x30000048ff487230 */ /* 0x000fc40000004100 */
[----:B------:R-:W-:Y:S01]  /*17a0*/  FFMA R35, R195, R71, R35 ;  /* 0x00000047c3237223 */ /* 0x000fe20000000023 */
[--C-:B------:R-:W-:Y:S02]  /*17b0*/  HADD2.F32 R75, -RZ, R76.reuse.H0_H0 ;  /* 0x2000004cff4b7230 */ /* 0x100fe40000004100 */
[----:B------:R-:W-:Y:S01]  /*17c0*/  FFMA R235, R194, R70, R235 ;  /* 0x00000046c2eb7223 */ /* 0x000fe200000000eb */
[--C-:B------:R-:W-:Y:S02]  /*17d0*/  HADD2.F32 R153, -RZ, R73.reuse.H0_H0 ;  /* 0x20000049ff997230 */ /* 0x100fe40000004100 */
[----:B------:R-:W-:Y:S01]  /*17e0*/  FMUL R72, R156, R72 ;  /* 0x000000489c487220 */ /* 0x000fe20000400000 */
[----:B------:R-:W-:Y:S02]  /*17f0*/  HADD2.F32 R200, -RZ, R76.H1_H1 ;  /* 0x3000004cffc87230 */ /* 0x000fe40000004100 */
[----:B------:R-:W-:Y:S01]  /*1800*/  FFMA R36, R152, R75, R36 ;  /* 0x0000004b98247223 */ /* 0x000fe20000000024 */
[----:B------:R-:W-:-:S02]  /*1810*/  HADD2.F32 R73, -RZ, R73.H1_H1 ;  /* 0x30000049ff497230 */ /* 0x000fc40000004100 */
[----:B------:R-:W-:Y:S01]  /*1820*/  FMUL R153, R156, R153 ;  /* 0x000000999c997220 */ /* 0x000fe20000400000 */
[--C-:B------:R-:W-:Y:S02]  /*1830*/  HADD2.F32 R76, -RZ, R77.reuse.H0_H0 ;  /* 0x2000004dff4c7230 */ /* 0x100fe40000004100 */
[-C--:B------:R-:W-:Y:S01]  /*1840*/  FFMA R37, R72, R200.reuse, R37 ;  /* 0x000000c848257223 */ /* 0x080fe20000000025 */
[----:B------:R-:W-:Y:S01]  /*1850*/  FMUL R200, R251, R200 ;  /* 0x000000c8fbc87220 */ /* 0x000fe20000400000 */
[--C-:B------:R-:W-:Y:S02]  /*1860*/  HADD2.F32 R154, -RZ, R74.reuse.H0_H0 ;  /* 0x2000004aff9a7230 */ /* 0x100fe40000004100 */
[----:B------:R-:W-:Y:S01]  /*1870*/  FMUL R73, R156, R73 ;  /* 0x000000499c497220 */ /* 0x000fe20000400000 */
[----:B------:R-:W-:Y:S02]  /*1880*/  HADD2.F32 R201, -RZ, R77.H1_H1 ;  /* 0x3000004dffc97230 */ /* 0x000fe40000004100 */
[-C--:B------:R-:W-:Y:S01]  /*1890*/  FFMA R38, R153, R76.reuse, R38 ;  /* 0x0000004c99267223 */ /* 0x080fe20000000026 */
[----:B------:R-:W-:Y:S01]  /*18a0*/  FMUL R76, R122, R76 ;  /* 0x0000004c7a4c7220 */ /* 0x000fe20000400000 */
[----:B------:R-:W-:-:S02]  /*18b0*/  HADD2.F32 R74, -RZ, R74.H1_H1 ;  /* 0x3000004aff4a7230 */ /* 0x000fc40000004100 */
[C---:B------:R-:W-:Y:S01]  /*18c0*/  FMUL R154, R156.reuse, R154 ;  /* 0x0000009a9c9a7220 */ /* 0x040fe20000400000 */
[--C-:B------:R-:W-:Y:S02]  /*18d0*/  HADD2.F32 R77, -RZ, R78.reuse.H0_H0 ;  /* 0x2000004eff4d7230 */ /* 0x100fe40000004100 */
[-C--:B------:R-:W-:Y:S01]  /*18e0*/  FFMA R40, R73, R201.reuse, R40 ;  /* 0x000000c949287223 */ /* 0x080fe20000000028 */
[----:B------:R-:W-:Y:S01]  /*18f0*/  FMUL R201, R123, R201 ;  /* 0x000000c97bc97220 */ /* 0x000fe20000400000 */
[----:B------:R-:W-:Y:S02]  /*1900*/  HADD2.F32 R202, -RZ, R78.H1_H1 ;  /* 0x3000004effca7230 */ /* 0x000fe40000004100 */
[----:B------:R-:W-:Y:S01]  /*1910*/  FMUL R74, R156, R74 ;  /* 0x0000004a9c4a7220 */ /* 0x000fe20000400000 */
[-C--:B------:R-:W-:Y:S01]  /*1920*/  FFMA R41, R154, R77.reuse, R41 ;  /* 0x0000004d9a297223 */ /* 0x080fe20000000029 */
[----:B------:R-:W-:Y:S01]  /*1930*/  FMUL R77, R124, R77 ;  /* 0x0000004d7c4d7220 */ /* 0x000fe20000400000 */
[----:B------:R-:W-:-:S02]  /*1940*/  HADD2.F32 R78, -RZ, R79.H0_H0 ;  /* 0x2000004fff4e7230 */ /* 0x000fc40000004100 */
[----:B------:R-:W-:Y:S01]  /*1950*/  FMUL R155, R156, R155 ;  /* 0x0000009b9c9b7220 */ /* 0x000fe20000400000 */
[-C--:B------:R-:W-:Y:S01]  /*1960*/  FFMA R42, R74, R202.reuse, R42 ;  /* 0x000000ca4a2a7223 */ /* 0x080fe2000000002a */
[----:B------:R-:W-:Y:S01]  /*1970*/  FMUL R202, R125, R202 ;  /* 0x000000ca7dca7220 */ /* 0x000fe20000400000 */
[----:B------:R-:W-:Y:S02]  /*1980*/  HADD2.F32 R79, -RZ, R79.H1_H1 ;  /* 0x3000004fff4f7230 */ /* 0x000fe40000004100 */
[----:B------:R-:W-:Y:S01]  /*1990*/  FMUL R199, R156, R199 ;  /* 0x000000c79cc77220 */ /* 0x000fe20000400000 */
[----:B------:R-:W-:Y:S02]  /*19a0*/  HADD2.F32 R203, -RZ, R80.H0_H0 ;  /* 0x20000050ffcb7230 */ /* 0x000fe40000004100 */
[-C--:B------:R-:W-:Y:S01]  /*19b0*/  FFMA R43, R155, R78.reuse, R43 ;  /* 0x0000004e9b2b7223 */ /* 0x080fe2000000002b */
[----:B------:R-:W-:Y:S01]  /*19c0*/  FMUL R78, R126, R78 ;  /* 0x0000004e7e4e7220 */ /* 0x000fe20000400000 */
[----:B------:R-:W-:-:S02]  /*19d0*/  HADD2.F32 R206, -RZ, R83.H0_H0 ;  /* 0x20000053ffce7230 */ /* 0x000fc40000004100 */
[----:B------:R-:W-:Y:S02]  /*19e0*/  HADD2.F32 R207, -RZ, R83.H1_H1 ;  /* 0x30000053ffcf7230 */ /* 0x000fe40000004100 */
[C---:B------:R-:W-:Y:S01]  /*19f0*/  FMUL R203, R156.reuse, R203 ;  /* 0x000000cb9ccb7220 */ /* 0x040fe20000400000 */
[----:B------:R-:W-:Y:S02]  /*1a00*/  HADD2.F32 R80, -RZ, R80.H1_H1 ;  /* 0x30000050ff507230 */ /* 0x000fe40000004100 */
[-C--:B------:R-:W-:Y:S01]  /*1a10*/  FFMA R45, R199, R79.reuse, R45 ;  /* 0x0000004fc72d7223 */ /* 0x080fe2000000002d */
[--C-:B------:R-:W-:Y:S02]  /*1a20*/  HADD2.F32 R83, -RZ, R84.reuse.H0_H0 ;  /* 0x20000054ff537230 */ /* 0x100fe40000004100 */
[----:B------:R-:W-:Y:S01]  /*1a30*/  FMUL R79, R127, R79 ;  /* 0x0000004f7f4f7220 */ /* 0x000fe20000400000 */
[----:B------:R-:W-:Y:S02]  /*1a40*/  HADD2.F32 R204, -RZ, R81.H0_H0 ;  /* 0x20000051ffcc7230 */ /* 0x000fe40000004100 */
[----:B------:R-:W-:Y:S01]  /*1a50*/  FMUL R80, R156, R80 ;  /* 0x000000509c507220 */ /* 0x000fe20000400000 */
[----:B------:R-:W-:-:S02]  /*1a60*/  HADD2.F32 R208, -RZ, R84.H1_H1 ;  /* 0x30000054ffd07230 */ /* 0x000fc40000004100 */
[-C--:B------:R-:W-:Y:S01]  /*1a70*/  FFMA R46, R203, R83.reuse, R46 ;  /* 0x00000053cb2e7223 */ /* 0x080fe2000000002e */
[----:B------:R-:W-:Y:S01]  /*1a80*/  FMUL R83, R128, R83 ;  /* 0x0000005380537220 */ /* 0x000fe20000400000 */
[----:B------:R-:W-:Y:S02]  /*1a90*/  HADD2.F32 R81, -RZ, R81.H1_H1 ;  /* 0x30000051ff517230 */ /* 0x000fe40000004100 */
[----:B------:R-:W-:Y:S01]  /*1aa0*/  FMUL R204, R156, R204 ;  /* 0x000000cc9ccc7220 */ /* 0x000fe20000400000 */
[--C-:B------:R-:W-:Y:S02]  /*1ab0*/  HADD2.F32 R84, -RZ, R85.reuse.H0_H0 ;  /* 0x20000055ff547230 */ /* 0x100fe40000004100 */
[-C--:B------:R-:W-:Y:S01]  /*1ac0*/  FFMA R47, R80, R208.reuse, R47 ;  /* 0x000000d0502f7223 */ /* 0x080fe2000000002f */
[----:B------:R-:W-:Y:S01]  /*1ad0*/  FMUL R208, R129, R208 ;  /* 0x000000d081d07220 */ /* 0x000fe20000400000 */
[----:B------:R-:W-:Y:S02]  /*1ae0*/  HADD2.F32 R205, -RZ, R82.H0_H0 ;  /* 0x20000052ffcd7230 */ /* 0x000fe40000004100 */
[----:B------:R-:W-:Y:S01]  /*1af0*/  FMUL R81, R156, R81 ;  /* 0x000000519c517220 */ /* 0x000fe20000400000 */
[----:B------:R-:W-:-:S02]  /*1b00*/  HADD2.F32 R209, -RZ, R85.H1_H1 ;  /* 0x30000055ffd17230 */ /* 0x000fc40000004100 */
[-C--:B------:R-:W-:Y:S01]  /*1b10*/  FFMA R48, R204, R84.reuse, R48 ;  /* 0x00000054cc307223 */ /* 0x080fe20000000030 */
[----:B------:R-:W-:Y:S01]  /*1b20*/  FMUL R84, R130, R84 ;  /* 0x0000005482547220 */ /* 0x000fe20000400000 */
[----:B------:R-:W-:Y:S01]  /*1b30*/  LOP3.LUT P1, RZ, R13, 0x1f, RZ, 0xc0, !PT ;  /* 0x0000001f0dff7812 */ /* 0x000fe2000782c0ff */
[----:B------:R-:W-:Y:S01]  /*1b40*/  HADD2.F32 R82, -RZ, R82.H1_H1 ;  /* 0x30000052ff527230 */ /* 0x000fe20000004100 */
[----:B------:R0:W5:Y:S01]  /*1b50*/  LDL.LU R13, [R1+0x44] ;  /* 0x00004400010d7983 */ /* 0x0001620000300800 */
[--C-:B------:R-:W-:Y:S02]  /*1b60*/  HADD2.F32 R85, -RZ, R86.reuse.H0_H0 ;  /* 0x20000056ff557230 */ /* 0x100fe40000004100 */
[----:B------:R-:W-:Y:S01]  /*1b70*/  FMUL R205, R156, R205 ;  /* 0x000000cd9ccd7220 */ /* 0x000fe20000400000 */
[-C--:B------:R-:W-:Y:S01]  /*1b80*/  FFMA R50, R81, R209.reuse, R50 ;  /* 0x000000d151327223 */ /* 0x080fe20000000032 */
[----:B------:R-:W-:Y:S01]  /*1b90*/  FMUL R209, R131, R209 ;  /* 0x000000d183d17220 */ /* 0x000fe20000400000 */
[----:B------:R-:W-:-:S02]  /*1ba0*/  HADD2.F32 R210, -RZ, R86.H1_H1 ;  /* 0x30000056ffd27230 */ /* 0x000fc40000004100 */
[----:B------:R-:W-:Y:S01]  /*1bb0*/  FMUL R82, R156, R82 ;  /* 0x000000529c527220 */ /* 0x000fe20000400000 */
[-C--:B------:R-:W-:Y:S01]  /*1bc0*/  FFMA R51, R205, R85.reuse, R51 ;  /* 0x00000055cd337223 */ /* 0x080fe20000000033 */
[----:B------:R-:W-:Y:S01]  /*1bd0*/  FMUL R85, R132, R85 ;  /* 0x0000005584557220 */ /* 0x000fe20000400000 */
[--C-:B------:R-:W-:Y:S02]  /*1be0*/  HADD2.F32 R86, -RZ, R87.reuse.H0_H0 ;  /* 0x20000057ff567230 */ /* 0x100fe40000004100 */
[----:B------:R-:W-:Y:S01]  /*1bf0*/  FMUL R206, R156, R206 ;  /* 0x000000ce9cce7220 */ /* 0x000fe20000400000 */
[-C--:B------:R-:W-:Y:S01]  /*1c00*/  FFMA R109, R82, R210.reuse, R109 ;  /* 0x000000d2526d7223 */ /* 0x080fe2000000006d */
[----:B------:R-:W-:Y:S01]  /*1c10*/  FMUL R210, R133, R210 ;  /* 0x000000d285d27220 */ /* 0x000fe20000400000 */
[----:B------:R-:W-:Y:S02]  /*1c20*/  HADD2.F32 R87, -RZ, R87.H1_H1 ;  /* 0x30000057ff577230 */ /* 0x000fe40000004100 */
[----:B------:R-:W-:Y:S01]  /*1c30*/  FMUL R207, R156, R207 ;  /* 0x000000cf9ccf7220 */ /* 0x000fe20000400000 */
[----:B------:R-:W-:-:S02]  /*1c40*/  HADD2.F32 R211, -RZ, R88.H0_H0 ;  /* 0x20000058ffd37230 */ /* 0x000fc40000004100 */
[-C--:B------:R-:W-:Y:S01]  /*1c50*/  FFMA R110, R206, R86.reuse, R110 ;  /* 0x00000056ce6e7223 */ /* 0x080fe2000000006e */
[----:B------:R-:W-:Y:S01]  /*1c60*/  FMUL R86, R134, R86 ;  /* 0x0000005686567220 */ /* 0x000fe20000400000 */
[--C-:B------:R-:W-:Y:S02]  /*1c70*/  HADD2.F32 R214, -RZ, R91.reuse.H0_H0 ;  /* 0x2000005bffd67230 */ /* 0x100fe40000004100 */
[----:B------:R-:W-:Y:S02]  /*1c80*/  HADD2.F32 R215, -RZ, R91.H1_H1 ;  /* 0x3000005bffd77230 */ /* 0x000fe40000004100 */
[----:B------:R-:W-:Y:S01]  /*1c90*/  FMUL R211, R156, R211 ;  /* 0x000000d39cd37220 */ /* 0x000fe20000400000 */
[----:B------:R-:W-:Y:S02]  /*1ca0*/  HADD2.F32 R88, -RZ, R88.H1_H1 ;  /* 0x30000058ff587230 */ /* 0x000fe40000004100 */
[----:B------:R-:W-:Y:S01]  /*1cb0*/  FFMA R112, R207, R87, R112 ;  /* 0x00000057cf707223 */ /* 0x000fe20000000070 */
[----:B------:R-:W-:-:S02]  /*1cc0*/  HADD2.F32 R91, -RZ, R92.H0_H0 ;  /* 0x2000005cff5b7230 */ /* 0x000fc40000004100 */
[----:B------:R-:W-:Y:S01]  /*1cd0*/  FMUL R87, R135, R87 ;  /* 0x0000005787577220 */ /* 0x000fe20000400000 */
[--C-:B------:R-:W-:Y:S02]  /*1ce0*/  HADD2.F32 R212, -RZ, R89.reuse.H0_H0 ;  /* 0x20000059ffd47230 */ /* 0x100fe40000004100 */
[----:B------:R-:W-:Y:S01]  /*1cf0*/  FMUL R88, R156, R88 ;  /* 0x000000589c587220 */ /* 0x000fe20000400000 */
[----:B------:R-:W-:Y:S02]  /*1d00*/  HADD2.F32 R216, -RZ, R92.H1_H1 ;  /* 0x3000005cffd87230 */ /* 0x000fe40000004100 */
        /* <DEDUP_REMOVED lines=17> */
[----:B------:R-:W-:Y:S02]  /*1e20*/  HADD2.F32 R94, -RZ, R94.H1_H1 ;  /* 0x3000005eff5e7230 */ /* 0x000fe40000004100 */
[----:B------:R-:W-:Y:S01]  /*1e30*/  FMUL R90, R156, R90 ;  /* 0x0000005a9c5a7220 */ /* 0x000fe20000400000 */
[-C--:B------:R-:W-:Y:S01]  /*1e40*/  FFMA R26, R213, R93.reuse, R26 ;  /* 0x0000005dd51a7223 */ /* 0x080fe2000000001a */
[----:B------:R-:W-:Y:S01]  /*1e50*/  FMUL R93, R140, R93 ;  /* 0x0000005d8c5d7220 */ /* 0x000fe20000400000 */
[--C-:B------:R-:W-:Y:S02]  /*1e60*/  HADD2.F32 R218, -RZ, R95.reuse.H0_H0 ;  /* 0x2000005fffda7230 */ /* 0x100fe40000004100 */
[----:B------:R-:W-:Y:S01]  /*1e70*/  FMUL R214, R156, R214 ;  /* 0x000000d69cd67220 */ /* 0x000fe20000400000 */
[-C--:B------:R-:W-:Y:S01]  /*1e80*/  FFMA R21, R90, R94.reuse, R21 ;  /* 0x0000005e5a157223 */ /* 0x080fe20000000015 */
[----:B------:R-:W-:Y:S01]  /*1e90*/  FMUL R94, R141, R94 ;  /* 0x0000005e8d5e7220 */ /* 0x000fe20000400000 */
[----:B------:R-:W-:-:S02]  /*1ea0*/  HADD2.F32 R95, -RZ, R95.H1_H1 ;  /* 0x3000005fff5f7230 */ /* 0x000fc40000004100 */
[----:B------:R-:W-:Y:S01]  /*1eb0*/  FMUL R215, R156, R215 ;  /* 0x000000d79cd77220 */ /* 0x000fe20000400000 */
[--C-:B------:R-:W-:Y:S02]  /*1ec0*/  HADD2.F32 R219, -RZ, R96.reuse.H0_H0 ;  /* 0x20000060ffdb7230 */ /* 0x100fe40000004100 */
[-C--:B------:R-:W-:Y:S01]  /*1ed0*/  FFMA R108, R214, R218.reuse, R108 ;  /* 0x000000dad66c7223 */ /* 0x080fe2000000006c */
[----:B------:R-:W-:Y:S01]  /*1ee0*/  FMUL R218, R142, R218 ;  /* 0x000000da8eda7220 */ /* 0x000fe20000400000 */
[----:B------:R-:W-:Y:S02]  /*1ef0*/  HADD2.F32 R96, -RZ, R96.H1_H1 ;  /* 0x30000060ff607230 */ /* 0x000fe40000004100 */
[----:B------:R-:W-:Y:S01]  /*1f00*/  FFMA R34, R215, R95, R34 ;  /* 0x0000005fd7227223 */ /* 0x000fe20000000022 */
[----:B------:R-:W-:Y:S02]  /*1f10*/  HADD2.F32 R223, -RZ, R100.H0_H0 ;  /* 0x20000064ffdf7230 */ /* 0x000fe40000004100 */
[----:B------:R-:W-:Y:S01]  /*1f20*/  FMUL R219, R156, R219 ;  /* 0x000000db9cdb7220 */ /* 0x000fe20000400000 */
[----:B------:R-:W-:Y:S01]  /*1f30*/  FMUL R95, R143, R95 ;  /* 0x0000005f8f5f7220 */ /* 0x000fe20000400000 */
[----:B------:R-:W-:-:S02]  /*1f40*/  HADD2.F32 R220, -RZ, R97.H0_H0 ;  /* 0x20000061ffdc7230 */ /* 0x000fc40000004100 */
[----:B------:R-:W-:Y:S01]  /*1f50*/  FMUL R96, R156, R96 ;  /* 0x000000609c607220 */ /* 0x000fe20000400000 */
[----:B------:R-:W-:Y:S02]  /*1f60*/  HADD2.F32 R100, -RZ, R100.H1_H1 ;  /* 0x30000064ff647230 */ /* 0x000fe40000004100 */
[----:B------:R-:W-:Y:S01]  /*1f70*/  FFMA R39, R219, R223, R39 ;  /* 0x000000dfdb277223 */ /* 0x000fe20000000027 */
[----:B--2---:R-:W-:Y:S01]  /*1f80*/  FMUL R71, R237, R71 ;  /* 0x00000047ed477220 */ /* 0x004fe20000400000 */
        /* <DEDUP_REMOVED lines=26> */
[----:B------:R-:W-:Y:S02]  /*2130*/  HADD2.F32 R224, -RZ, R101.H0_H0 ;  /* 0x20000065ffe07230 */ /* 0x000fe40000004100 */
[----:B------:R-:W-:Y:S01]  /*2140*/  FFMA R236, R215, R95, R235 ;  /* 0x0000005fd7ec7223 */ /* 0x000fe200000000eb */
[----:B------:R-:W-:Y:S01]  /*2150*/  FMUL R220, R156, R220 ;  /* 0x000000dc9cdc7220 */ /* 0x000fe20000400000 */
[-C--:B------:R-:W-:Y:S01]  /*2160*/  FFMA R44, R96, R100.reuse, R44 ;  /* 0x00000064602c7223 */ /* 0x080fe2000000002c */
[----:B------:R-:W-:Y:S01]  /*2170*/  FMUL R235, R145, R100 ;  /* 0x0000006491eb7220 */ /* 0x000fe20000400000 */
[----:B------:R-:W-:Y:S01]  /*2180*/  FFMA R100, R219, R223, R236 ;  /* 0x000000dfdb647223 */ /* 0x000fe200000000ec */
[----:B------:R-:W-:Y:S02]  /*2190*/  HADD2.F32 R221, -RZ, R98.H0_H0 ;  /* 0x20000062ffdd7230 */ /* 0x000fe40000004100 */
[----:B------:R-:W-:Y:S01]  /*21a0*/  FFMA R33, R220, R224, R33 ;  /* 0x000000e0dc217223 */ /* 0x000fe20000000021 */
[----:B------:R-:W-:-:S02]  /*21b0*/  HADD2.F32 R97, -RZ, R97.H1_H1 ;  /* 0x30000061ff617230 */ /* 0x000fc40000004100 */
[----:B------:R-:W-:Y:S01]  /*21c0*/  FMUL R224, R146, R224 ;  /* 0x000000e092e07220 */ /* 0x000fe20000400000 */
[----:B------:R-:W-:Y:S02]  /*21d0*/  HADD2.F32 R101, -RZ, R101.H1_H1 ;  /* 0x30000065ff657230 */ /* 0x000fe40000004100 */
[----:B------:R-:W-:Y:S01]  /*21e0*/  FFMA R100, R96, R235, R100 ;  /* 0x000000eb60647223 */ /* 0x000fe20000000064 */
[----:B------:R-:W-:Y:S02]  /*21f0*/  HADD2.F32 R225, -RZ, R102.H0_H0 ;  /* 0x20000066ffe17230 */ /* 0x000fe40000004100 */
[C---:B------:R-:W-:Y:S01]  /*2200*/  FMUL R221, R156.reuse, R221 ;  /* 0x000000dd9cdd7220 */ /* 0x040fe20000400000 */
[----:B------:R-:W-:Y:S01]  /*2210*/  FMUL R236, R156, R97 ;  /* 0x000000619cec7220 */ /* 0x000fe20000400000 */
[----:B------:R-:W-:Y:S01]  /*2220*/  FMUL R237, R147, R101 ;  /* 0x0000006593ed7220 */ /* 0x000fe20000400000 */
[----:B------:R-:W-:Y:S01]  /*2230*/  FFMA R100, R220, R224, R100 ;  /* 0x000000e0dc647223 */ /* 0x000fe20000000064 */
[----:B------:R-:W-:-:S02]  /*2240*/  HADD2.F32 R222, -RZ, R99.H0_H0 ;  /* 0x20000063ffde7230 */ /* 0x000fc40000004100 */
[-C--:B------:R-:W-:Y:S01]  /*2250*/  FFMA R49, R221, R225.reuse, R49 ;  /* 0x000000e1dd317223 */ /* 0x080fe20000000031 */
[----:B------:R-:W-:Y:S02]  /*2260*/  HADD2.F32 R98, -RZ, R98.H1_H1 ;  /* 0x30000062ff627230 */ /* 0x000fe40000004100 */
        /* <DEDUP_REMOVED lines=36> */
[----:B------:R-:W-:Y:S02]  /*24b0*/  HADD2.F32 R106, -RZ, R106.H1_H1 ;  /* 0x3000006aff6a7230 */ /* 0x000fe40000004100 */
[----:B------:R-:W-:Y:S01]  /*24c0*/  FMUL R229, R156, R229 ;  /* 0x000000e59ce57220 */ /* 0x000fe20000400000 */
[----:B------:R-:W-:-:S02]  /*24d0*/  HADD2.F32 R233, -RZ, R54.H0_H0 ;  /* 0x20000036ffe97230 */ /* 0x000fc40000004100 */
[----:B------:R-:W-:Y:S01]  /*24e0*/  FMUL R244, R156, R105 ;  /* 0x000000699cf47220 */ /* 0x000fe20000400000 */
        /* <DEDUP_REMOVED lines=9> */
[----:B------:R-:W-:Y:S01]  /*2580*/  FMUL R230, R156, R230 ;  /* 0x000000e69ce67220 */ /* 0x000fe20000400000 */
[--C-:B------:R-:W-:Y:S02]  /*2590*/  HADD2.F32 R234, -RZ, R55.reuse.H0_H0 ;  /* 0x20000037ffea7230 */ /* 0x100fe40000004100 */
        /* <DEDUP_REMOVED lines=8> */
[----:B------:R-:W-:Y:S01]  /*2620*/  FFMA R22, R242, R52, R22 ;  /* 0x00000034f2167223 */ /* 0x000fe20000000016 */
[----:B------:R-:W-:-:S02]  /*2630*/  HADD2.F32 R97, -RZ, R56.H0_H0 ;  /* 0x20000038ff617230 */ /* 0x000fc40000004100 */
[-C--:B------:R-:W-:Y:S01]  /*2640*/  FFMA R23, R107, R55.reuse, R23 ;  /* 0x000000376b177223 */ /* 0x080fe20000000017 */
[----:B------:R-:W-:Y:S02]  /*2650*/  HADD2.F32 R52, -RZ, R60.H0_H0 ;  /* 0x2000003cff347230 */ /* 0x000fe40000004100 */
        /* <DEDUP_REMOVED lines=10> */
[----:B------:R-:W-:Y:S02]  /*2700*/  HADD2.F32 R98, -RZ, R57.H1_H1 ;  /* 0x30000039ff627230 */ /* 0x000fe40000004100 */
[----:B------:R-:W-:Y:S01]  /*2710*/  FFMA R250, R60, R56, R250 ;  /* 0x000000383cfa7223 */ /* 0x000fe200000000fa */
[--C-:B------:R-:W-:Y:S02]  /*2720*/  HADD2.F32 R247, -RZ, R61.reuse.H0_H0 ;  /* 0x2000003dfff77230 */ /* 0x100fe40000004100 */
[----:B------:R-:W-:Y:S01]  /*2730*/  FMUL R57, R167, R53 ;  /* 0x00000035a7397220 */ /* 0x000fe20000400000 */
[----:B------:R-:W-:Y:S02]  /*2740*/  HADD2.F32 R97, -RZ, R61.H1_H1 ;  /* 0x3000003dff617230 */ /* 0x000fe40000004100 */
[----:B------:R-:W-:Y:S01]  /*2750*/  FMUL R249, R156, R249 ;  /* 0x000000f99cf97220 */ /* 0x000fe20000400000 */
[----:B------:R-:W-:Y:S01]  /*2760*/  FFMA R250, R248, R57, R250 ;  /* 0x00000039f8fa7223 */ /* 0x000fe200000000fa */
[----:B------:R-:W-:Y:S01]  /*2770*/  FMUL R61, R168, R247 ;  /* 0x000000f7a83d7220 */ /* 0x000fe20000400000 */
[----:B------:R-:W-:Y:S01]  /*2780*/  FFMA R31, R236, R101, R31 ;  /* 0x00000065ec1f7223 */ /* 0x000fe2000000001f */
[----:B------:R-:W-:Y:S01]  /*2790*/  FFMA R111, R238, R102, R111 ;  /* 0x00000066ee6f7223 */ /* 0x000fe2000000006f */
[----:B------:R-:W-:-:S02]  /*27a0*/  HADD2.F32 R101, -RZ, R58.H0_H0 ;  /* 0x2000003aff657230 */ /* 0x000fc40000004100 */
[C---:B------:R-:W-:Y:S01]  /*27b0*/  FMUL R98, R156.reuse, R98 ;  /* 0x000000629c627220 */ /* 0x040fe20000400000 */
        /* <DEDUP_REMOVED lines=19> */
[----:B------:R-:W-:-:S03]  /*28f0*/  FMUL R106, R156, R106 ;  /* 0x0000006a9c6a7220 */ /* 0x000fc60000400000 */
[----:B------:R-:W-:Y:S01]  /*2900*/  FFMA R252, R105, R63, R250 ;  /* 0x0000003f69fc7223 */ /* 0x000fe200000000fa */
[----:B------:R-:W-:-:S04]  /*2910*/  FMUL R250, R173, R104 ;  /* 0x00000068adfa7220 */ /* 0x000fc80000400000 */
        /* <DEDUP_REMOVED lines=21> */
[C---:B------:R-:W-:Y:S02]  /*2a70*/  IADD3 R252, PT, PT, R175.reuse, 0x8020, RZ ;  /* 0x00008020affc7810 */ /* 0x040fe40007ffe0ff */
[----:B------:R-:W-:Y:S02]  /*2a80*/  LOP3.LUT R52, R52, 0x18, RZ, 0xc0, !PT ;  /* 0x0000001834347812 */ /* 0x000fe400078ec0ff */
[----:B------:R-:W-:-:S04]  /*2a90*/  @!P0 IADD3 R252, PT, PT, R175, 0x8000, RZ ;  /* 0x00008000affc8810 */ /* 0x000fc80007ffe0ff */
[----:B------:R-:W-:Y:S01]  /*2aa0*/  IADD3 R252, PT, PT, R52, R252, RZ ;  /* 0x000000fc34fc7210 */ /* 0x000fe20007ffe0ff */
[----:B------:R-:W-:-:S05]  /*2ab0*/  HFMA2 R52, -RZ, RZ, 0, 0 ;  /* 0x00000000ff347431 */ /* 0x000fca00000001ff */
[----:B------:R0:W-:Y:S02]  /*2ac0*/  STS.64 [R252], R52 ;  /* 0x00000034fc007388 */ /* 0x0001e40000000a00 */
.L_x_4629:
[----:B------:R-:W-:Y:S05]  /*2ad0*/  BSYNC.RECONVERGENT B0 ;  /* 0x0000000000007941 */ /* 0x000fea0003800200 */
.L_x_4628:
[----:B------:R-:W-:Y:S01]  /*2ae0*/  BAR.SYNC.DEFER_BLOCKING 0x0 ;  /* 0x0000000000007b1d */ /* 0x000fe20000010000 */
[----:B0-----:R-:W-:Y:S01]  /*2af0*/  IADD3 R52, PT, PT, R175, 0x8024, RZ ;  /* 0x00008024af347810 */ /* 0x001fe20007ffe0ff */
[----:B------:R-:W-:Y:S01]  /*2b00*/  FFMA R18, R249, R247, R18 ;  /* 0x000000f7f9127223 */ /* 0x000fe20000000012 */
[C---:B------:R-:W-:Y:S01]  /*2b10*/  @!P0 IADD3 R52, PT, PT, R175.reuse, 0x8004, RZ ;  /* 0x00008004af348810 */ /* 0x040fe20007ffe0ff */
[----:B------:R-:W-:Y:S01]  /*2b20*/  FFMA R17, R98, R97, R17 ;  /* 0x0000006162117223 */ /* 0x000fe20000000011 */
[----:B------:R-:W-:Y:S01]  /*2b30*/  IADD3 R53, PT, PT, R175, 0x802c, RZ ;  /* 0x0000802caf357810 */ /* 0x000fe20007ffe0ff */
        /* <DEDUP_REMOVED lines=89> */
[----:B------:R-:W0:Y:S01]  /*30d0*/  LDC.64 R72, c[0x0][0x3e8] ;  /* 0x0000fa00ff487b82 */ /* 0x000e220000000a00 */
[C---:B------:R-:W-:Y:S01]  /*30e0*/  FMUL R71, R156.reuse, R78 ;  /* 0x0000004e9c477220 */ /* 0x040fe20000400000 */
[----:B------:R-:W-:Y:S01]  /*30f0*/  F2FP.F16.F32.PACK_AB R65, R65, R68 ;  /* 0x000000444141723e */ /* 0x000fe200000000ff */
[----:B------:R-:W-:Y:S01]  /*3100*/  FMUL R68, R156, R75 ;  /* 0x0000004b9c447220 */ /* 0x000fe20000400000 */
[----:B------:R-:W-:Y:S01]  /*3110*/  F2FP.F16.F32.PACK_AB R67, R52, R67 ;  /* 0x000000433443723e */ /* 0x000fe200000000ff */
[C---:B------:R-:W-:Y:S01]  /*3120*/  FMUL R52, R156.reuse, R79 ;  /* 0x0000004f9c347220 */ /* 0x040fe20000400000 */
[C---:B------:R-:W-:Y:S01]  /*3130*/  FMUL R75, R156.reuse, R200 ;  /* 0x000000c89c4b7220 */ /* 0x040fe20000400000 */
[C---:B------:R-:W-:Y:S01]  /*3140*/  FMUL R0, R156.reuse, R0 ;  /* 0x000000009c007220 */ /* 0x040fe20000400000 */
[C---:B------:R-:W-:Y:S01]  /*3150*/  FMUL R157, R156.reuse, R157 ;  /* 0x0000009d9c9d7220 */ /* 0x040fe20000400000 */
[----:B------:R-:W-:Y:S01]  /*3160*/  FMUL R69, R156, R69 ;  /* 0x000000459c457220 */ /* 0x000fe20000400000 */
[----:B------:R-:W-:Y:S01]  /*3170*/  F2FP.F16.F32.PACK_AB R71, R52, R71 ;  /* 0x000000473447723e */ /* 0x000fe200000000ff */
[C---:B------:R-:W-:Y:S01]  /*3180*/  FMUL R52, R156.reuse, R83 ;  /* 0x000000539c347220 */ /* 0x040fe20000400000 */
[----:B------:R-:W-:Y:S01]  /*3190*/  F2FP.F16.F32.PACK_AB R68, R75, R68 ;  /* 0x000000444b44723e */ /* 0x000fe200000000ff */
[C---:B------:R-:W-:Y:S01]  /*31a0*/  FMUL R75, R156.reuse, R80 ;  /* 0x000000509c4b7220 */ /* 0x040fe20000400000 */
[C---:B------:R-:W-:Y:S01]  /*31b0*/  FMUL R66, R156.reuse, R66 ;  /* 0x000000429c427220 */ /* 0x040fe20000400000 */
[C---:B------:R-:W-:Y:S01]  /*31c0*/  FMUL R61, R156.reuse, R180 ;  /* 0x000000b49c3d7220 */ /* 0x040fe20000400000 */
[C---:B------:R-:W-:Y:S01]  /*31d0*/  FMUL R70, R156.reuse, R77 ;  /* 0x0000004d9c467220 */ /* 0x040fe20000400000 */
[----:B------:R-:W-:Y:S01]  /*31e0*/  F2FP.F16.F32.PACK_AB R60, R157, R0 ;  /* 0x000000009d3c723e */ /* 0x000fe200000000ff */
[C---:B------:R-:W-:Y:S01]  /*31f0*/  FMUL R77, R156.reuse, R74 ;  /* 0x0000004a9c4d7220 */ /* 0x040fe20000400000 */
[----:B------:R-:W-:Y:S01]  /*3200*/  F2FP.F16.F32.PACK_AB R52, R75, R52 ;  /* 0x000000344b34723e */ /* 0x000fe200000000ff */
[----:B------:R-:W-:Y:S01]  /*3210*/  FMUL R183, R156, R183 ;  /* 0x000000b79cb77220 */ /* 0x000fe20000400000 */
[----:B------:R-:W1:Y:S01]  /*3220*/  LDC R75, c[0x0][0x380] ;  /* 0x0000e000ff4b7b82 */ /* 0x000e620000000800 */
[----:B------:R-:W-:Y:S01]  /*3230*/  F2FP.F16.F32.PACK_AB R66, R66, R69 ;  /* 0x000000454242723e */ /* 0x000fe200000000ff */
[C---:B------:R-:W-:Y:S01]  /*3240*/  FMUL R69, R156.reuse, R76 ;  /* 0x0000004c9c457220 */ /* 0x040fe20000400000 */
[----:B------:R-:W-:Y:S01]  /*3250*/  F2FP.F16.F32.PACK_AB R62, R61, R62 ;  /* 0x0000003e3d3e723e */ /* 0x000fe200000000ff */
[C---:B------:R-:W-:Y:S01]  /*3260*/  FMUL R0, R156.reuse, R201 ;  /* 0x000000c99c007220 */ /* 0x040fe20000400000 */
[C---:B------:R-:W-:Y:S01]  /*3270*/  FMUL R61, R156.reuse, R177 ;  /* 0x000000b19c3d7220 */ /* 0x040fe20000400000 */
[C---:B------:R-:W-:Y:S01]  /*3280*/  FMUL R178, R156.reuse, R178 ;  /* 0x000000b29cb27220 */ /* 0x040fe20000400000 */
[C---:B------:R-:W-:Y:S01]  /*3290*/  FMUL R191, R156.reuse, R191 ;  /* 0x000000bf9cbf7220 */ /* 0x040fe20000400000 */
[C---:B------:R-:W-:Y:S01]  /*32a0*/  FMUL R64, R156.reuse, R64 ;  /* 0x000000409c407220 */ /* 0x040fe20000400000 */
[----:B------:R-:W-:Y:S01]  /*32b0*/  F2FP.F16.F32.PACK_AB R70, R77, R70 ;  /* 0x000000464d46723e */ /* 0x000fe200000000ff */
[----:B------:R-:W-:Y:S01]  /*32c0*/  FMUL R77, R156, R82 ;  /* 0x000000529c4d7220 */ /* 0x000fe20000400000 */
[----:B------:R-:W-:Y:S01]  /*32d0*/  F2FP.F16.F32.PACK_AB R63, R183, R54 ;  /* 0x00000036b73f723e */ /* 0x000fe200000000ff */
[----:B0-----:R-:W-:Y:S01]  /*32e0*/  IMAD.WIDE.U32 R72, R176, 0x10, R72 ;  /* 0x00000010b0487825 */ /* 0x001fe200078e0048 */
[----:B------:R-:W-:-:S03]  /*32f0*/  F2FP.F16.F32.PACK_AB R69, R0, R69 ;  /* 0x000000450045723e */ /* 0x000fc600000000ff */
[----:B------:R-:W-:Y:S01]  /*3300*/  FMUL R84, R156, R84 ;  /* 0x000000549c547220 */ /* 0x000fe20000400000 */
[----:B------:R-:W-:Y:S01]  /*3310*/  F2FP.F16.F32.PACK_AB R61, R178, R61 ;  /* 0x0000003db23d723e */ /* 0x000fe200000000ff */
[----:B------:R-:W-:Y:S01]  /*3320*/  FMUL R81, R156, R81 ;  /* 0x000000519c517220 */ /* 0x000fe20000400000 */
[----:B------:R-:W-:Y:S01]  /*3330*/  F2FP.F16.F32.PACK_AB R64, R64, R191 ;  /* 0x000000bf4040723e */ /* 0x000fe200000000ff */
        /* <DEDUP_REMOVED lines=43> */
[----:B------:R-:W-:Y:S01]  /*35f0*/  F2FP.F16.F32.PACK_AB R57, R74, R155 ;  /* 0x0000009b4a39723e */ /* 0x000fe200000000ff */
[----:B------:R4:W-:Y:S01]  /*3600*/  STG.E.128 desc[UR6][R72.64+0x1800], R52 ;  /* 0x0018003448007986 */ /* 0x0009e2000c101d06 */
[----:B------:R-:W-:-:S02]  /*3610*/  F2FP.F16.F32.PACK_AB R56, R153, R56 ;  /* 0x000000389938723e */ /* 0x000fc400000000ff */
[----:B-1----:R-:W-:Y:S02]  /*3620*/  IADD3 R174, PT, PT, R174, R75, RZ ;  /* 0x0000004baeae7210 */ /* 0x002fe40007ffe0ff */
[----:B0-----:R-:W-:Y:S01]  /*3630*/  F2FP.F16.F32.PACK_AB R63, R86, R193 ;  /* 0x000000c1563f723e */ /* 0x001fe200000000ff */
[----:B------:R4:W-:Y:S01]  /*3640*/  STG.E.128 desc[UR6][R72.64+0x2000], R56 ;  /* 0x0020003848007986 */ /* 0x0009e2000c101d06 */
[----:B------:R-:W-:Y:S02]  /*3650*/  F2FP.F16.F32.PACK_AB R62, R82, R221 ;  /* 0x000000dd523e723e */ /* 0x000fe400000000ff */
[----:B------:R-:W-:Y:S02]  /*3660*/  F2FP.F16.F32.PACK_AB R61, R80, R189 ;  /* 0x000000bd503d723e */ /* 0x000fe400000000ff */
[----:B------:R-:W-:Y:S02]  /*3670*/  F2FP.F16.F32.PACK_AB R60, R78, R219 ;  /* 0x000000db4e3c723e */ /* 0x000fe400000000ff */
[----:B--2---:R-:W-:-:S02]  /*3680*/  F2FP.F16.F32.PACK_AB R67, R94, R199 ;  /* 0x000000c75e43723e */ /* 0x004fc400000000ff */
[----:B------:R-:W-:Y:S01]  /*3690*/  F2FP.F16.F32.PACK_AB R66, R92, R229 ;  /* 0x000000e55c42723e */ /* 0x000fe200000000ff */
[----:B------:R4:W-:Y:S01]  /*36a0*/  STG.E.128 desc[UR6][R72.64+0x2800], R60 ;  /* 0x0028003c48007986 */ /* 0x0009e2000c101d06 */
[----:B------:R-:W-:Y:S02]  /*36b0*/  F2FP.F16.F32.PACK_AB R65, R90, R195 ;  /* 0x000000c35a41723e */ /* 0x000fe400000000ff */
[----:B------:R-:W-:Y:S02]  /*36c0*/  F2FP.F16.F32.PACK_AB R64, R88, R227 ;  /* 0x000000e35840723e */ /* 0x000fe400000000ff */
[----:B---3--:R-:W-:Y:S02]  /*36d0*/  F2FP.F16.F32.PACK_AB R71, R156, R179 ;  /* 0x000000b39c47723e */ /* 0x008fe400000000ff */
[----:B------:R-:W-:Y:S01]  /*36e0*/  F2FP.F16.F32.PACK_AB R70, R154, R205 ;  /* 0x000000cd9a46723e */ /* 0x000fe200000000ff */
[----:B------:R4:W-:Y:S01]  /*36f0*/  STG.E.128 desc[UR6][R72.64+0x3000], R64 ;  /* 0x0030004048007986 */ /* 0x0009e2000c101d06 */
[----:B------:R-:W-:-:S02]  /*3700*/  F2FP.F16.F32.PACK_AB R69, R152, R249 ;  /* 0x000000f99845723e */ /* 0x000fc400000000ff */
[----:B------:R-:W-:Y:S02]  /*3710*/  F2FP.F16.F32.PACK_AB R68, R96, R107 ;  /* 0x0000006b6044723e */ /* 0x000fe400000000ff */
[----:B------:R-:W-:-:S03]  /*3720*/  ISETP.GE.AND P1, PT, R174, UR9, PT ;  /* 0x00000009ae007c0c */ /* 0x000fc6000bf26270 */
[----:B------:R4:W-:Y:S10]  /*3730*/  STG.E.128 desc[UR6][R72.64+0x3800], R68 ;  /* 0x0038004448007986 */ /* 0x0009f4000c101d06 */
[----:B------:R-:W-:Y:S05]  /*3740*/  @!P1 BRA `(.L_x_4630) ;  /* 0xffffffd400e09947 */ /* 0x000fea000383ffff */
[----:B----4-:R-:W-:Y:S02]  /*3750*/  MOV R63, R40 ;  /* 0x00000028003f7202 */ /* 0x010fe40000000f00 */
        /* <DEDUP_REMOVED lines=57> */
.L_x_4627:
        /* <DEDUP_REMOVED lines=23> */
.L_x_4631:
        /* <DEDUP_REMOVED lines=10> */
.L_x_5177:


//--------------------- .text._ZN18transformer_engine13normalization33rmsnorm_bwd_finalize_tuned_kernelINS0_22Kernel_traits_finalizeILj8192EffffjLj1024ELj4ENS0_18Kernel_traits_baseILj8192EffffjLj1024EEEEEEEvNS0_20BackwardKernelParamsE --------------------------
	.section	.text._ZN18transformer_engine13normalization33rmsnorm_bwd_finalize_tuned_kernelINS0_22Kernel_traits_finalizeILj8192EffffjLj1024ELj4ENS0_18Kernel_traits_baseILj8192EffffjLj1024EEEEEEEvNS0_20BackwardKernelParamsE,"ax",@progbits
	.align	128
        .global         _ZN18transformer_engine13normalization33rmsnorm_bwd_finalize_tuned_kernelINS0_22Kernel_traits_finalizeILj8192EffffjLj1024ELj4ENS0_18Kernel_traits_baseILj8192EffffjLj1024EEEEEEEvNS0_20BackwardKernelParamsE
        .type           _ZN18transformer_engine13normalization33rmsnorm_bwd_finalize_tuned_kernelINS0_22Kernel_traits_finalizeILj8192EffffjLj1024ELj4ENS0_18Kernel_traits_baseILj8192EffffjLj1024EEEEEEEvNS0_20BackwardKernelParamsE,@function
        .size           _ZN18transformer_engine13normalization33rmsnorm_bwd_finalize_tuned_kernelINS0_22Kernel_traits_finalizeILj8192EffffjLj1024ELj4ENS0_18Kernel_traits_baseILj8192EffffjLj1024EEEEEEEvNS0_20BackwardKernelParamsE,(.L_x_5178 - _ZN18transformer_engine13normalization33rmsnorm_bwd_finalize_tuned_kernelINS0_22Kernel_traits_finalizeILj8192EffffjLj1024ELj4ENS0_18Kernel_traits_baseILj8192EffffjLj1024EEEEEEEvNS0_20BackwardKernelParamsE)
        .other          _ZN18transformer_engine13normalization33rmsnorm_bwd_finalize_tuned_kernelINS0_22Kernel_traits_finalizeILj8192EffffjLj1024ELj4ENS0_18Kernel_traits_baseILj8192EffffjLj1024EEEEEEEvNS0_20BackwardKernelParamsE,@"STO_CUDA_ENTRY STV_DEFAULT"
_ZN18transformer_engine13normalization33rmsnorm_bwd_finalize_tuned_kernelINS0_22Kernel_traits_finalizeILj8192EffffjLj1024ELj4ENS0_18Kernel_traits_baseILj8192EffffjLj1024EEEEEEEvNS0_20BackwardKernelParamsE:
.text._ZN18transformer_engine13normalization33rmsnorm_bwd_finalize_tuned_kernelINS0_22Kernel_traits_finalizeILj8192EffffjLj1024ELj4ENS0_18Kernel_traits_baseILj8192EffffjLj1024EEEEEEEvNS0_20BackwardKernelParamsE:
        /* <DEDUP_REMOVED lines=33> */
.L_x_4636:
        /* <DEDUP_REMOVED lines=69> */
.L_x_4635:
[----:B------:R-:W-:Y:S05]  /*0660*/  BSYNC.RECONVERGENT B1 ;  /* 0x0000000000017941 */ /* 0x000fea0003800200 */
.L_x_4634:
        /* <DEDUP_REMOVED lines=40> */
.L_x_4638:
[----:B------:R-:W-:Y:S05]  /*08f0*/  BSYNC.RECONVERGENT B1 ;  /* 0x0000000000017941 */ /* 0x000fea0003800200 */
.L_x_4637:
        /* <DEDUP_REMOVED lines=24> */
.L_x_4640:
[----:B------:R-:W-:Y:S05]  /*0a80*/  BSYNC.RECONVERGENT B1 ;  /* 0x0000000000017941 */ /* 0x000fea0003800200 */
.L_x_4639:
[----:B------:R-:W-:Y:S05]  /*0a90*/  @!P1 BRA `(.L_x_4633) ;  /* 0x00000000002c9947 */ /* 0x000fea0003800000 */
[----:B------:R-:W0:Y:S01]  /*0aa0*/  LDC.64 R6, c[0x0][0x3e0] ;  /* 0x0000f800ff067b82 */ /* 0x000e220000000a00 */
[----:B------:R-:W-:Y:S02]  /*0ab0*/  LEA R2, R19, R3, 0xd ;  /* 0x0000000313027211 */ /* 0x000fe400078e68ff */
[----:B------:R-:W-:-:S03]  /*0ac0*/  IADD3 R10, PT, PT, -R9, RZ, RZ ;  /* 0x000000ff090a7210 */ /* 0x000fc60007ffe1ff */
[----:B------:R-:W-:-:S07]  /*0ad0*/  IMAD.IADD R9, R5, 0x1, R2 ;  /* 0x0000000105097824 */ /* 0x000fce00078e0202 */
.L_x_4641:
[----:B0-----:R-:W-:-:S06]  /*0ae0*/  IMAD.WIDE.U32 R2, R9, 0x4, R6 ;  /* 0x0000000409027825 */ /* 0x001fcc00078e0006 */
[----:B------:R-:W2:Y:S01]  /*0af0*/  LDG.E R3, desc[UR6][R2.64] ;  /* 0x0000000602037981 */ /* 0x000ea2000c1e1900 */
[----:B------:R-:W-:Y:S02]  /*0b00*/  IADD3 R10, PT, PT, R10, 0x1, RZ ;  /* 0x000000010a0a7810 */ /* 0x000fe40007ffe0ff */
[----:B------:R-:W-:Y:S02]  /*0b10*/  IADD3 R9, PT, PT, R9, 0x40000, RZ ;  /* 0x0004000009097810 */ /* 0x000fe40007ffe0ff */
[----:B------:R-:W-:Y:S01]  /*0b20*/  ISETP.NE.AND P0, PT, R10, RZ, PT ;  /* 0x000000ff0a00720c */ /* 0x000fe20003f05270 */
[----:B--2---:R-:W-:-:S12]  /*0b30*/  FADD R26, R3, R26 ;  /* 0x0000001a031a7221 */ /* 0x004fd80000000000 */
[----:B------:R-:W-:Y:S05]  /*0b40*/  @P0 BRA `(.L_x_4641) ;  /* 0xfffffffc00e40947 */ /* 0x000fea000383ffff */
.L_x_4633:
[----:B------:R-:W-:Y:S05]  /*0b50*/  BSYNC.RECONVERGENT B0 ;  /* 0x0000000000007941 */ /* 0x000fea0003800200 */
.L_x_4632:
        /* <DEDUP_REMOVED lines=30> */
[----:B------:R-:W1:Y:S01]  /*0d40*/  LDC.64 R6, c[0x0][0x3f8] ;  /* 0x0000fe00ff067b82 */ /* 0x000e620000000a00 */
[----:B------:R-:W-:-:S04]  /*0d50*/  IADD3 R5, PT, PT, R5, R8, RZ ;  /* 0x0000000805057210 */ /* 0x000fc80007ffe0ff */
[----:B0-----:R-:W0:Y:S01]  /*0d60*/  LDS.64 R2, [R2+0x2000] ;  /* 0x0020000002027984 */ /* 0x001e220000000a00 */
[----:B-1----:R-:W-:-:S05]  /*0d70*/  IMAD.WIDE.U32 R4, R5, 0x8, R6 ;  /* 0x0000000805047825 */ /* 0x002fca00078e0006 */
[----:B0-----:R-:W-:Y:S01]  /*0d80*/  STG.E.64 desc[UR6][R4.64], R2 ;  /* 0x0000000204007986 */ /* 0x001fe2000c101b06 */
[----:B------:R-:W-:Y:S05]  /*0d90*/  EXIT ;  /* 0x000000000000794d */ /* 0x000fea0003800000 */
.L_x_4642:
        /* <DEDUP_REMOVED lines=14> */
.L_x_5178:


//--------------------- .text._ZN18transformer_engine13normalization24rmsnorm_bwd_tuned_kernelINS0_13Kernel_traitsIffffjLj8192ELj1ELj1ELj4ELj16ENS0_18Kernel_traits_baseILj8192EffffjLj128EEEEELb0EEEvNS0_20BackwardKernelParamsE --------------------------
	.section	.text._ZN18transformer_engine13normalization24rmsnorm_bwd_tuned_kernelINS0_13Kernel_traitsIffffjLj8192ELj1ELj1ELj4ELj16ENS0_18Kernel_traits_baseILj8192EffffjLj128EEEEELb0EEEvNS0_20BackwardKernelParamsE,"ax",@progbits
	.align	128
        .global         _ZN18transformer_engine13normalization24rmsnorm_bwd_tuned_kernelINS0_13Kernel_traitsIffffjLj8192ELj1ELj1ELj4ELj16ENS0_18Kernel_traits_baseILj8192EffffjLj128EEEEELb0EEEvNS0_20BackwardKernelParamsE
        .type           _ZN18transformer_engine13normalization24rmsnorm_bwd_tuned_kernelINS0_13Kernel_traitsIffffjLj8192ELj1ELj1ELj4ELj16ENS0_18Kernel_traits_baseILj8192EffffjLj128EEEEELb0EEEvNS0_20BackwardKernelParamsE,@function
        .size           _ZN18transformer_engine13normalization24rmsnorm_bwd_tuned_kernelINS0_13Kernel_traitsIffffjLj8192ELj1ELj1ELj4ELj16ENS0_18Kernel_traits_baseILj8192EffffjLj128EEEEELb0EEEvNS0_20BackwardKernelParamsE,(.L_x_5179 - _ZN18transformer_engine13normalization24rmsnorm_bwd_tuned_kernelINS0_13Kernel_traitsIffffjLj8192ELj1ELj1ELj4ELj16ENS0_18Kernel_traits_baseILj8192EffffjLj128EEEEELb0EEEvNS0_20BackwardKernelParamsE)
        .other          _ZN18transformer_engine13normalization24rmsnorm_bwd_tuned_kernelINS0_13Kernel_traitsIffffjLj8192ELj1ELj1ELj4ELj16ENS0_18Kernel_traits_baseILj8192EffffjLj128EEEEELb0EEEvNS0_20BackwardKernelParamsE,@"STO_CUDA_ENTRY STV_DEFAULT"
_ZN18transformer_engine13normalization24rmsnorm_bwd_tuned_kernelINS0_13Kernel_traitsIffffjLj8192ELj1ELj1ELj4ELj16ENS0_18Kernel_traits_baseILj8192EffffjLj128EEEEELb0EEEvNS0_20BackwardKernelParamsE:
.text._ZN18transformer_engine13normalization24rmsnorm_bwd_tuned_kernelINS0_13Kernel_traitsIffffjLj8192ELj1ELj1ELj4ELj16ENS0_18Kernel_traits_baseILj8192EffffjLj128EEEEELb0EEEvNS0_20BackwardKernelParamsE:
        /* <DEDUP_REMOVED lines=61> */
[----:B------:R-:W0:Y:S01]  /*03d0*/  S2UR UR5, SR_CgaCtaId ;  /* 0x00000000000579c3 */ /* 0x000e220000008800 */
[----:B------:R-:W-:Y:S01]  /*03e0*/  UMOV UR4, 0x400 ;  /* 0x0000040000047882 */ /* 0x000fe20000000000 */
[----:B------:R-:W-:-:S02]  /*03f0*/  MOV R188, UR8 ;  /* 0x0000000800bc7c02 */ /* 0x000fc40008000f00 */
[----:B------:R-:W-:Y:S02]  /*0400*/  CS2R R198, SRZ ;  /* 0x0000000000c67805 */ /* 0x000fe4000001ff00 */
[----:B------:R-:W-:Y:S02]  /*0410*/  FSEL R200, RZ, 1, !P0 ;  /* 0x3f800000ffc87808 */ /* 0x000fe40004000000 */
[----:B------:R-:W-:Y:S02]  /*0420*/  CS2R R196, SRZ ;  /* 0x0000000000c47805 */ /* 0x000fe4000001ff00 */
[----:B------:R-:W-:Y:S02]  /*0430*/  PLOP3.LUT P0, PT, PT, PT, PT, 0x8, 0x80 ;  /* 0x000000000080781c */ /* 0x000fe40003f0e170 */
        /* <DEDUP_REMOVED lines=15> */
[----:B0-----:R-:W-:Y:S01]  /*0530*/  ULEA UR4, UR5, UR4, 0x18 ;  /* 0x0000000405047291 */ /* 0x001fe2000f8ec0ff */
[--C-:B----4-:R-:W-:Y:S01]  /*0540*/  FADD R3, R60, R200.reuse ;  /* 0x000000c83c037221 */ /* 0x110fe20000000000 */
[--C-:B------:R-:W-:Y:S01]  /*0550*/  FADD R2, R61, R200.reuse ;  /* 0x000000c83d027221 */ /* 0x100fe20000000000 */
[----:B------:R-:W-:-:S03]  /*0560*/  FADD R0, R62, R200 ;  /* 0x000000c83e007221 */ /* 0x000fc60000000000 */
[----:B------:R0:W-:Y:S04]  /*0570*/  STL [R1+0x44], R3 ;  /* 0x0000440301007387 */ /* 0x0001e80000100800 */
[----:B------:R1:W-:Y:S04]  /*0580*/  STL [R1+0x40], R2 ;  /* 0x0000400201007387 */ /* 0x0003e80000100800 */
[----:B------:R2:W-:Y:S01]  /*0590*/  STL [R1+0x3c], R0 ;  /* 0x00003c0001007387 */ /* 0x0005e20000100800 */
[--C-:B0-----:R-:W-:Y:S01]  /*05a0*/  FADD R3, R63, R200.reuse ;  /* 0x000000c83f037221 */ /* 0x101fe20000000000 */
[--C-:B-----5:R-:W-:Y:S01]  /*05b0*/  FADD R252, R250, R200.reuse ;  /* 0x000000c8fafc7221 */ /* 0x120fe20000000000 */
[--C-:B------:R-:W-:Y:S01]  /*05c0*/  FADD R251, R251, R200.reuse ;  /* 0x000000c8fbfb7221 */ /* 0x100fe20000000000 */
[----:B-1----:R-:W-:-:S02]  /*05d0*/  FADD R2, R56, R200 ;  /* 0x000000c838027221 */ /* 0x002fc40000000000 */
[----:B------:R0:W-:Y:S01]  /*05e0*/  STL [R1+0x38], R3 ;  /* 0x0000380301007387 */ /* 0x0001e20000100800 */
[--C-:B---3--:R-:W-:Y:S01]  /*05f0*/  FADD R250, R44, R200.reuse ;  /* 0x000000c82cfa7221 */ /* 0x108fe20000000000 */
[--C-:B------:R-:W-:Y:S01]  /*0600*/  FADD R240, R47, R200.reuse ;  /* 0x000000c82ff07221 */ /* 0x100fe20000000000 */
[--C-:B--2---:R-:W-:Y:S01]  /*0610*/  FADD R0, R57, R200.reuse ;  /* 0x000000c839007221 */ /* 0x104fe20000000000 */
[----:B------:R1:W-:Y:S01]  /*0620*/  STL [R1+0x34], R2 ;  /* 0x0000340201007387 */ /* 0x0003e20000100800 */
[--C-:B------:R-:W-:Y:S01]  /*0630*/  FADD R239, R40, R200.reuse ;  /* 0x000000c828ef7221 */ /* 0x100fe20000000000 */
[--C-:B------:R-:W-:Y:S01]  /*0640*/  FADD R238, R41, R200.reuse ;  /* 0x000000c829ee7221 */ /* 0x100fe20000000000 */
[--C-:B------:R-:W-:Y:S01]  /*0650*/  FADD R237, R42, R200.reuse ;  /* 0x000000c82aed7221 */ /* 0x100fe20000000000 */
[----:B------:R2:W-:Y:S01]  /*0660*/  STL [R1+0x30], R0 ;  /* 0x0000300001007387 */ /* 0x0005e20000100800 */
[--C-:B------:R-:W-:Y:S01]  /*0670*/  FADD R236, R43, R200.reuse ;  /* 0x000000c82bec7221 */ /* 0x100fe20000000000 */
[--C-:B0-----:R-:W-:Y:S01]  /*0680*/  FADD R3, R58, R200.reuse ;  /* 0x000000c83a037221 */ /* 0x101fe20000000000 */
[--C-:B------:R-:W-:Y:S01]  /*0690*/  FADD R235, R36, R200.reuse ;  /* 0x000000c824eb7221 */ /* 0x100fe20000000000 */
[--C-:B------:R-:W-:Y:S01]  /*06a0*/  FADD R234, R37, R200.reuse ;  /* 0x000000c825ea7221 */ /* 0x100fe20000000000 */
[--C-:B------:R-:W-:Y:S01]  /*06b0*/  FADD R233, R38, R200.reuse ;  /* 0x000000c826e97221 */ /* 0x100fe20000000000 */
[--C-:B-1----:R-:W-:Y:S01]  /*06c0*/  FADD R2, R59, R200.reuse ;  /* 0x000000c83b027221 */ /* 0x102fe20000000000 */
[----:B------:R0:W-:Y:S01]  /*06d0*/  STL [R1+0x2c], R3 ;  /* 0x00002c0301007387 */ /* 0x0001e20000100800 */
[--C-:B------:R-:W-:Y:S01]  /*06e0*/  FADD R232, R39, R200.reuse ;  /* 0x000000c827e87221 */ /* 0x100fe20000000000 */
        /* <DEDUP_REMOVED lines=43> */
[----:B------:R-:W-:Y:S01]  /*09a0*/  STL [R1+0x8], R3 ;  /* 0x0000080301007387 */ /* 0x000fe20000100800 */
[--C-:B------:R-:W-:Y:S01]  /*09b0*/  FADD R248, R46, R200.reuse ;  /* 0x000000c82ef87221 */ /* 0x100fe20000000000 */
[--C-:B------:R-:W-:Y:S01]  /*09c0*/  FADD R205, R10, R200.reuse ;  /* 0x000000c80acd7221 */ /* 0x100fe20000000000 */
[--C-:B--2---:R-:W-:Y:S01]  /*09d0*/  FADD R0, R249, R200.reuse ;  /* 0x000000c8f9007221 */ /* 0x104fe20000000000 */
[----:B------:R0:W-:Y:S01]  /*09e0*/  STL [R1+0x4], R2 ;  /* 0x0000040201007387 */ /* 0x0001e20000100800 */
[--C-:B------:R-:W-:Y:S01]  /*09f0*/  FADD R249, R45, R200.reuse ;  /* 0x000000c82df97221 */ /* 0x100fe20000000000 */
[--C-:B------:R-:W-:Y:S01]  /*0a00*/  FADD R204, R11, R200.reuse ;  /* 0x000000c80bcc7221 */ /* 0x100fe20000000000 */
[--C-:B------:R-:W-:Y:S01]  /*0a10*/  FADD R203, R4, R200.reuse ;  /* 0x000000c804cb7221 */ /* 0x100fe20000000000 */
[--C-:B------:R-:W-:Y:S01]  /*0a20*/  FADD R202, R5, R200.reuse ;  /* 0x000000c805ca7221 */ /* 0x100fe20000000000 */
[--C-:B------:R-:W-:Y:S01]  /*0a30*/  FADD R201, R6, R200.reuse ;  /* 0x000000c806c97221 */ /* 0x100fe20000000000 */
[----:B------:R1:W-:Y:S01]  /*0a40*/  STL [R1], R0 ;  /* 0x0000000001007387 */ /* 0x0003e20000100800 */
        /* <DEDUP_REMOVED lines=16> */
[----:B-1----:R-:W-:-:S07]  /*0b50*/  MOV R0, UR4 ;  /* 0x0000000400007c02 */ /* 0x002fce0008000f00 */
.L_x_4646:
[----:B0-----:R-:W0:Y:S01]  /*0b60*/  S2R R34, SR_TID.X ;  /* 0x0000000000227919 */ /* 0x001e220000002100 */
[----:B------:R-:W1:Y:S01]  /*0b70*/  LDC.64 R32, c[0x0][0x3a0] ;  /* 0x0000e800ff207b82 */ /* 0x000e620000000a00 */
[C---:B------:R-:W-:Y:S01]  /*0b80*/  SHF.L.U32 R241, R188.reuse, 0xb, RZ ;  /* 0x0000000bbcf17819 */ /* 0x040fe200000006ff */
[----:B------:R-:W2:Y:S04]  /*0b90*/  LDL R242, [R1+0x44] ;  /* 0x0000440001f27983 */ /* 0x000ea80000100800 */
[----:B------:R-:W3:Y:S02]  /*0ba0*/  LDL R247, [R1+0x40] ;  /* 0x0000400001f77983 */ /* 0x000ee40000100800 */
[----:B------:R-:W4:Y:S02]  /*0bb0*/  LDC.64 R194, c[0x0][0x390] ;  /* 0x0000e400ffc27b82 */ /* 0x000f240000000a00 */
[----:B------:R-:W5:Y:S04]  /*0bc0*/  LDL R246, [R1+0x3c] ;  /* 0x00003c0001f67983 */ /* 0x000f680000100800 */
[----:B------:R-:W5:Y:S02]  /*0bd0*/  LDL R245, [R1+0x38] ;  /* 0x0000380001f57983 */ /* 0x000f640000100800 */
[----:B------:R-:W4:Y:S02]  /*0be0*/  LDC.64 R192, c[0x0][0x3c8] ;  /* 0x0000f200ffc07b82 */ /* 0x000f240000000a00 */
[----:B------:R-:W5:Y:S04]  /*0bf0*/  LDL R244, [R1+0x34] ;  /* 0x0000340001f47983 */ /* 0x000f680000100800 */
[----:B------:R-:W5:Y:S01]  /*0c00*/  LDL R243, [R1+0x30] ;  /* 0x0000300001f37983 */ /* 0x000f620000100800 */
[----:B-1----:R-:W-:-:S05]  /*0c10*/  IMAD.WIDE R32, R188, 0x4, R32 ;  /* 0x00000004bc207825 */ /* 0x002fca00078e0220 */
[----:B------:R-:W2:Y:S01]  /*0c20*/  LDG.E R189, desc[UR6][R32.64] ;  /* 0x0000000620bd7981 */ /* 0x000ea2000c1e1900 */
[----:B0-----:R-:W-:-:S05]  /*0c30*/  LOP3.LUT R241, R241, R34, RZ, 0xfc, !PT ;  /* 0x00000022f1f17212 */ /* 0x001fca00078efcff */
[----:B----4-:R-:W-:-:S04]  /*0c40*/  IMAD.WIDE.U32 R194, R241, 0x10, R194 ;  /* 0x00000010f1c27825 */ /* 0x010fc800078e00c2 */
[----:B------:R-:W-:Y:S01]  /*0c50*/  IMAD.WIDE.U32 R192, R241, 0x10, R192 ;  /* 0x00000010f1c07825 */ /* 0x000fe200078e00c0 */
[----:B------:R-:W2:Y:S04]  /*0c60*/  LDG.E.128 R36, desc[UR6][R194.64] ;  /* 0x00000006c2247981 */ /* 0x000ea8000c1e1d00 */
[----:B------:R-:W4:Y:S04]  /*0c70*/  LDG.E.128 R40, desc[UR6][R192.64] ;  /* 0x00000006c0287981 */ /* 0x000f28000c1e1d00 */
        /* <DEDUP_REMOVED lines=18> */
[----:B------:R-:W5:Y:S04]  /*0da0*/  LDL R195, [R1+0x28] ;  /* 0x0000280001c37983 */ /* 0x000f680000100800 */
        /* <DEDUP_REMOVED lines=13> */
[----:B--2---:R-:W-:-:S04]  /*0e80*/  FMUL R36, R189, R36 ;  /* 0x00000024bd247220 */ /* 0x004fc80000400000 */
[----:B----4-:R-:W-:Y:S01]  /*0e90*/  FFMA R2, R40, R36, R2 ;  /* 0x0000002428027223 */ /* 0x010fe20000000002 */
[----:B------:R-:W-:Y:S02]  /*0ea0*/  FMUL R40, R242, R40 ;  /* 0x00000028f2287220 */ /* 0x000fe40000400000 */
[----:B------:R-:W2:Y:S01]  /*0eb0*/  LDL R242, [R1+0x2c] ;  /* 0x00002c0001f27983 */ /* 0x000ea20000100800 */
[C---:B------:R-:W-:Y:S01]  /*0ec0*/  FMUL R37, R189.reuse, R37 ;  /* 0x00000025bd257220 */ /* 0x040fe20000400000 */
[----:B------:R-:W-:-:S03]  /*0ed0*/  FMUL R38, R189, R38 ;  /* 0x00000026bd267220 */ /* 0x000fc60000400000 */
[----:B------:R-:W-:Y:S01]  /*0ee0*/  FFMA R3, R41, R37, R3 ;  /* 0x0000002529037223 */ /* 0x000fe20000000003 */
[----:B---3--:R-:W-:Y:S02]  /*0ef0*/  FMUL R41, R247, R41 ;  /* 0x00000029f7297220 */ /* 0x008fe40000400000 */
[----:B------:R-:W3:Y:S01]  /*0f00*/  LDL R247, [R1+0x20] ;  /* 0x0000200001f77983 */ /* 0x000ee20000100800 */
[----:B------:R-:W-:Y:S01]  /*0f10*/  FMUL R39, R189, R39 ;  /* 0x00000027bd277220 */ /* 0x000fe20000400000 */
[----:B0-----:R-:W-:Y:S01]  /*0f20*/  FFMA R192, R36, R40, RZ ;  /* 0x0000002824c07223 */ /* 0x001fe200000000ff */
[----:B------:R-:W-:Y:S01]  /*0f30*/  FFMA R4, R42, R38, R4 ;  /* 0x000000262a047223 */ /* 0x000fe20000000004 */
[----:B-----5:R-:W-:Y:S02]  /*0f40*/  FMUL R42, R246, R42 ;  /* 0x0000002af62a7220 */ /* 0x020fe40000400000 */
[----:B------:R-:W4:Y:S01]  /*0f50*/  LDL R246, [R1+0x1c] ;  /* 0x00001c0001f67983 */ /* 0x000f220000100800 */
[----:B------:R-:W-:Y:S01]  /*0f60*/  FFMA R192, R37, R41, R192 ;  /* 0x0000002925c07223 */ /* 0x000fe200000000c0 */
[----:B------:R-:W-:Y:S01]  /*0f70*/  FMUL R44, R189, R44 ;  /* 0x0000002cbd2c7220 */ /* 0x000fe20000400000 */
[----:B------:R-:W-:Y:S01]  /*0f80*/  FFMA R5, R43, R39, R5 ;  /* 0x000000272b057223 */ /* 0x000fe20000000005 */
[----:B------:R-:W-:-:S02]  /*0f90*/  FMUL R43, R245, R43 ;  /* 0x0000002bf52b7220 */ /* 0x000fc40000400000 */
[----:B------:R-:W5:Y:S01]  /*0fa0*/  LDL R245, [R1+0x18] ;  /* 0x0000180001f57983 */ /* 0x000f620000100800 */
[----:B------:R-:W-:Y:S01]  /*0fb0*/  FFMA R192, R38, R42, R192 ;  /* 0x0000002a26c07223 */ /* 0x000fe200000000c0 */
[----:B------:R-:W-:Y:S01]  /*0fc0*/  FMUL R45, R189, R45 ;  /* 0x0000002dbd2d7220 */ /* 0x000fe20000400000 */
[----:B------:R-:W-:Y:S01]  /*0fd0*/  FFMA R6, R48, R44, R6 ;  /* 0x0000002c30067223 */ /* 0x000fe20000000006 */
[----:B------:R-:W-:Y:S02]  /*0fe0*/  FMUL R48, R244, R48 ;  /* 0x00000030f4307220 */ /* 0x000fe40000400000 */
[----:B------:R-:W5:Y:S01]  /*0ff0*/  LDL R244, [R1+0x14] ;  /* 0x0000140001f47983 */ /* 0x000f620000100800 */
[----:B------:R-:W-:Y:S01]  /*1000*/  FFMA R192, R39, R43, R192 ;  /* 0x0000002b27c07223 */ /* 0x000fe200000000c0 */
[----:B------:R-:W-:Y:S01]  /*1010*/  FFMA R7, R49, R45, R7 ;  /* 0x0000002d31077223 */ /* 0x000fe20000000007 */
[----:B------:R-:W-:Y:S01]  /*1020*/  FMUL R49, R243, R49 ;  /* 0x00000031f3317220 */ /* 0x000fe20000400000 */
[C---:B------:R-:W-:Y:S01]  /*1030*/  FMUL R46, R189.reuse, R46 ;  /* 0x0000002ebd2e7220 */ /* 0x040fe20000400000 */
[----:B------:R-:W5:Y:S01]  /*1040*/  LDL R243, [R1+0x10] ;  /* 0x0000100001f37983 */ /* 0x000f620000100800 */
[----:B------:R-:W-:Y:S01]  /*1050*/  FFMA R193, R44, R48, R192 ;  /* 0x000000302cc17223 */ /* 0x000fe200000000c0 */
[C---:B------:R-:W-:Y:S01]  /*1060*/  FMUL R52, R189.reuse, R52 ;  /* 0x00000034bd347220 */ /* 0x040fe20000400000 */
[----:B------:R-:W-:Y:S01]  /*1070*/  FFMA R8, R50, R46, R8 ;  /* 0x0000002e32087223 */ /* 0x000fe20000000008 */
[----:B------:R-:W-:-:S04]  /*1080*/  FMUL R47, R189, R47 ;  /* 0x0000002fbd2f7220 */ /* 0x000fc80000400000 */
[----:B------:R-:W-:Y:S01]  /*1090*/  FFMA R9, R51, R47, R9 ;  /* 0x0000002f33097223 */ /* 0x000fe20000000009 */
[----:B------:R-:W-:Y:S01]  /*10a0*/  FFMA R10, R56, R52, R10 ;  /* 0x00000034380a7223 */ /* 0x000fe2000000000a */
[----:B------:R-:W-:Y:S02]  /*10b0*/  FMUL R56, R194, R56 ;  /* 0x00000038c2387220 */ /* 0x000fe40000400000 */
[----:B------:R-:W5:Y:S01]  /*10c0*/  LDL R194, [R1+0x4] ;  /* 0x0000040001c27983 */ /* 0x000f620000100800 */
[----:B--2---:R-:W-:-:S03]  /*10d0*/  FMUL R192, R242, R50 ;  /* 0x00000032f2c07220 */ /* 0x004fc60000400000 */
[----:B------:R-:W2:Y:S01]  /*10e0*/  LDL R242, [R1+0xc] ;  /* 0x00000c0001f27983 */ /* 0x000ea20000100800 */
[----:B------:R-:W-:Y:S01]  /*10f0*/  FFMA R50, R45, R49, R193 ;  /* 0x000000312d327223 */ /* 0x000fe200000000c1 */
[----:B------:R-:W-:Y:S02]  /*1100*/  FMUL R193, R195, R51 ;  /* 0x00000033c3c17220 */ /* 0x000fe40000400000 */
[----:B------:R-:W2:Y:S04]  /*1110*/  LDL R195, [R1+0x8] ;  /* 0x0000080001c37983 */ /* 0x000ea80000100800 */
[----:B------:R-:W2:Y:S01]  /*1120*/  LDL R51, [R1] ;  /* 0x0000000001337983 */ /* 0x000ea20000100800 */
[----:B------:R-:W-:Y:S01]  /*1130*/  FFMA R50, R46, R192, R50 ;  /* 0x000000c02e327223 */ /* 0x000fe20000000032 */
[----:B------:R-:W-:-:S03]  /*1140*/  FMUL R53, R189, R53 ;  /* 0x00000035bd357220 */ /* 0x000fc60000400000 */
[----:B------:R-:W-:Y:S01]  /*1150*/  FFMA R50, R47, R193, R50 ;  /* 0x000000c12f327223 */ /* 0x000fe20000000032 */
[----:B------:R-:W-:Y:S01]  /*1160*/  FMUL R54, R189, R54 ;  /* 0x00000036bd367220 */ /* 0x000fe20000400000 */
[----:B------:R-:W-:Y:S01]  /*1170*/  FFMA R11, R57, R53, R11 ;  /* 0x00000035390b7223 */ /* 0x000fe2000000000b */
[----:B---3--:R-:W-:Y:S01]  /*1180*/  FMUL R57, R247, R57 ;  /* 0x00000039f7397220 */ /* 0x008fe20000400000 */
[----:B------:R-:W-:Y:S01]  /*1190*/  FFMA R50, R52, R56, R50 ;  /* 0x0000003834327223 */ /* 0x000fe20000000032 */
[----:B------:R-:W-:Y:S01]  /*11a0*/  FMUL R55, R189, R55 ;  /* 0x00000037bd377220 */ /* 0x000fe20000400000 */
[----:B------:R-:W-:Y:S01]  /*11b0*/  FFMA R12, R58, R54, R12 ;  /* 0x000000363a0c7223 */ /* 0x000fe2000000000c */
[----:B----4-:R-:W-:Y:S01]  /*11c0*/  FMUL R58, R246, R58 ;  /* 0x0000003af63a7220 */ /* 0x010fe20000400000 */
[----:B------:R-:W-:Y:S01]  /*11d0*/  FFMA R50, R53, R57, R50 ;  /* 0x0000003935327223 */ /* 0x000fe20000000032 */
[----:B------:R-:W-:Y:S01]  /*11e0*/  FMUL R60, R189, R60 ;  /* 0x0000003cbd3c7220 */ /* 0x000fe20000400000 */
[----:B------:R-:W-:Y:S01]  /*11f0*/  FFMA R13, R59, R55, R13 ;  /* 0x000000373b0d7223 */ /* 0x000fe2000000000d */
[----:B-----5:R-:W-:Y:S01]  /*1200*/  FMUL R59, R245, R59 ;  /* 0x0000003bf53b7220 */ /* 0x020fe20000400000 */
[----:B------:R-:W-:Y:S01]  /*1210*/  FFMA R50, R54, R58, R50 ;  /* 0x0000003a36327223 */ /* 0x000fe20000000032 */
[----:B------:R-:W-:Y:S01]  /*1220*/  FMUL R61, R189, R61 ;  /* 0x0000003dbd3d7220 */ /* 0x000fe20000400000 */
        /* <DEDUP_REMOVED lines=8> */
[----:B------:R-:W-:-:S02]  /*12b0*/  FFMA R16, R66, R62, R16 ;  /* 0x0000003e42107223 */ /* 0x000fc40000000010 */
[----:B------:R-:W-:Y:S01]  /*12c0*/  FFMA R50, R61, R65, R50 ;  /* 0x000000413d327223 */ /* 0x000fe20000000032 */
[----:B------:R-:W-:Y:S01]  /*12d0*/  FMUL R68, R189, R68 ;  /* 0x00000044bd447220 */ /* 0x000fe20000400000 */
[----:B------:R-:W-:Y:S01]  /*12e0*/  FFMA R17, R67, R63, R17 ;  /* 0x0000003f43117223 */ /* 0x000fe20000000011 */
[C---:B------:R-:W-:Y:S02]  /*12f0*/  FMUL R69, R189.reuse, R69 ;  /* 0x00000045bd457220 */ /* 0x040fe40000400000 */
[----:B------:R-:W-:Y:S01]  /*1300*/  FFMA R18, R72, R68, R18 ;  /* 0x0000004448127223 */ /* 0x000fe20000000012 */
[----:B------:R-:W-:Y:S01]  /*1310*/  FMUL R70, R189, R70 ;  /* 0x00000046bd467220 */ /* 0x000fe20000400000 */
[----:B------:R-:W-:Y:S01]  /*1320*/  FFMA R19, R73, R69, R19 ;  /* 0x0000004549137223 */ /* 0x000fe20000000013 */
[C---:B------:R-:W-:Y:S02]  /*1330*/  FMUL R71, R189.reuse, R71 ;  /* 0x00000047bd477220 */ /* 0x040fe40000400000 */
[----:B------:R-:W-:Y:S01]  /*1340*/  FFMA R20, R74, R70, R20 ;  /* 0x000000464a147223 */ /* 0x000fe20000000014 */
[----:B------:R-:W-:Y:S01]  /*1350*/  FMUL R74, R252, R74 ;  /* 0x0000004afc4a7220 */ /* 0x000fe20000400000 */
[----:B------:R-:W-:Y:S01]  /*1360*/  FMUL R76, R189, R76 ;  /* 0x0000004cbd4c7220 */ /* 0x000fe20000400000 */
[----:B------:R-:W-:Y:S01]  /*1370*/  FFMA R21, R75, R71, R21 ;  /* 0x000000474b157223 */ /* 0x000fe20000000015 */
[----:B------:R-:W-:Y:S01]  /*1380*/  FMUL R75, R251, R75 ;  /* 0x0000004bfb4b7220 */ /* 0x000fe20000400000 */
[C---:B------:R-:W-:Y:S01]  /*1390*/  FMUL R77, R189.reuse, R77 ;  /* 0x0000004dbd4d7220 */ /* 0x040fe20000400000 */
[----:B------:R-:W-:Y:S01]  /*13a0*/  FFMA R22, R80, R76, R22 ;  /* 0x0000004c50167223 */ /* 0x000fe20000000016 */
        /* <DEDUP_REMOVED lines=88> */
[----:B--2---:R-:W-:Y:S01]  /*1930*/  FMUL R66, R242, R66 ;  /* 0x00000042f2427220 */ /* 0x004fe20000400000 */
[----:B------:R-:W-:-:S03]  /*1940*/  FMUL R67, R195, R67 ;  /* 0x00000043c3437220 */ /* 0x000fc60000400000 */
        /* <DEDUP_REMOVED lines=35> */
[----:B------:R-:W-:-:S03]  /*1b80*/  FMUL R137, R214, R137 ;  /* 0x00000089d6897220 */ /* 0x000fc60000400000 */
        /* <DEDUP_REMOVED lines=35> */
[----:B------:R-:W-:Y:S01]  /*1dc0*/  FFMA R185, R147, R143, R185 ;  /* 0x0000008f93b97223 */ /* 0x000fe200000000b9 */
[----:B------:R-:W-:Y:S01]  /*1dd0*/  FMUL R156, R189, R156 ;  /* 0x0000009cbd9c7220 */ /* 0x000fe20000400000 */
[----:B------:R-:W-:Y:S01]  /*1de0*/  FMUL R147, R203, R32 ;  /* 0x00000020cb937220 */ /* 0x000fe20000400000 */
        /* <DEDUP_REMOVED lines=9> */
[----:B------:R-:W-:-:S04]  /*1e80*/  FFMA R50, R158, R149, R50 ;  /* 0x000000959e327223 */ /* 0x000fc80000000032 */
[----:B------:R-:W-:-:S05]  /*1e90*/  FFMA R50, R159, R245, R50 ;  /* 0x000000f59f327223 */ /* 0x000fca0000000032 */
[----:B------:R-:W0:Y:S02]  /*1ea0*/  SHFL.DOWN PT, R51, R50, 0x10, 0x1f ;  /* 0x0a001f0032337f89 */ /* 0x000e2400000e0000 */
[----:B0-----:R-:W-:-:S05]  /*1eb0*/  FADD R51, R50, R51 ;  /* 0x0000003332337221 */ /* 0x001fca0000000000 */
[----:B------:R-:W0:Y:S02]  /*1ec0*/  SHFL.DOWN PT, R50, R51, 0x8, 0x1f ;  /* 0x09001f0033327f89 */ /* 0x000e2400000e0000 */
[----:B0-----:R-:W-:-:S05]  /*1ed0*/  FADD R50, R51, R50 ;  /* 0x0000003233327221 */ /* 0x001fca0000000000 */
[----:B------:R-:W0:Y:S01]  /*1ee0*/  SHFL.DOWN PT, R51, R50, 0x4, 0x1f ;  /* 0x08801f0032337f89 */ /* 0x000e2200000e0000 */
[----:B------:R-:W-:Y:S02]  /*1ef0*/  FFMA R186, R152, R242, R186 ;  /* 0x000000f298ba7223 */ /* 0x000fe400000000ba */
[----:B------:R-:W1:Y:S01]  /*1f00*/  S2R R152, SR_TID.X ;  /* 0x0000000000987919 */ /* 0x000e620000002100 */
[----:B0-----:R-:W-:-:S05]  /*1f10*/  FADD R51, R50, R51 ;  /* 0x0000003332337221 */ /* 0x001fca0000000000 */
[----:B------:R-:W0:Y:S01]  /*1f20*/  SHFL.DOWN PT, R50, R51, 0x2, 0x1f ;  /* 0x08401f0033327f89 */ /* 0x000e2200000e0000 */
[----:B-1----:R-:W-:Y:S01]  /*1f30*/  LOP3.LUT P1, RZ, R152, 0x1f, RZ, 0xc0, !PT ;  /* 0x0000001f98ff7812 */ /* 0x002fe2000782c0ff */
[----:B0-----:R-:W-:-:S05]  /*1f40*/  FADD R50, R51, R50 ;  /* 0x0000003233327221 */ /* 0x001fca0000000000 */
[----:B------:R-:W0:Y:S01]  /*1f50*/  SHFL.DOWN PT, R51, R50, 0x1, 0x1f ;  /* 0x08201f0032337f89 */ /* 0x000e2200000e0000 */
[----:B------:R-:W-:Y:S01]  /*1f60*/  BSSY.RECONVERGENT B0, `(.L_x_4644) ;  /* 0x000000f000007945 */ /* 0x000fe20003800200 */
[----:B------:R-:W-:Y:S01]  /*1f70*/  FFMA R187, R153, R244, R187 ;  /* 0x000000f499bb7223 */ /* 0x000fe200000000bb */
[----:B0-----:R-:W-:-:S04]  /*1f80*/  FADD R51, R50, R51 ;  /* 0x0000003332337221 */ /* 0x001fc80000000000 */
[----:B------:R-:W-:Y:S05]  /*1f90*/  @P1 BRA `(.L_x_4645) ;  /* 0x00000000002c1947 */ /* 0x000fea0003800000 */
[----:B------:R-:W0:Y:S01]  /*1fa0*/  S2UR UR5, SR_CgaCtaId ;  /* 0x00000000000579c3 */ /* 0x000e220000008800 */
[----:B------:R-:W-:Y:S01]  /*1fb0*/  UMOV UR4, 0x400 ;  /* 0x0000040000047882 */ /* 0x000fe20000000000 */
[----:B------:R-:W-:-:S04]  /*1fc0*/  SHF.R.U32.HI R50, RZ, 0x2, R152 ;  /* 0x00000002ff327819 */ /* 0x000fc80000011698 */
[----:B------:R-:W-:Y:S01]  /*1fd0*/  LOP3.LUT R50, R50, 0x18, RZ, 0xc0, !PT ;  /* 0x0000001832327812 */ /* 0x000fe200078ec0ff */
[----:B0-----:R-:W-:-:S06]  /*1fe0*/  ULEA UR4, UR5, UR4, 0x18 ;  /* 0x0000000405047291 */ /* 0x001fcc000f8ec0ff */
[----:B------:R-:W-:-:S04]  /*1ff0*/  MOV R0, UR4 ;  /* 0x0000000400007c02 */ /* 0x000fc80008000f00 */
[C---:B------:R-:W-:Y:S02]  /*2000*/  IADD3 R152, PT, PT, R0.reuse, 0x8020, RZ ;  /* 0x0000802000987810 */ /* 0x040fe40007ffe0ff */
[----:B------:R-:W-:-:S04]  /*2010*/  @!P0 IADD3 R152, PT, PT, R0, 0x8000, RZ ;  /* 0x0000800000988810 */ /* 0x000fc80007ffe0ff */
[----:B------:R-:W-:Y:S01]  /*2020*/  IADD3 R152, PT, PT, R50, R152, RZ ;  /* 0x0000009832987210 */ /* 0x000fe20007ffe0ff */
[----:B------:R-:W-:-:S05]  /*2030*/  HFMA2 R50, -RZ, RZ, 0, 0 ;  /* 0x00000000ff327431 */ /* 0x000fca00000001ff */
[----:B------:R0:W-:Y:S02]  /*2040*/  STS.64 [R152], R50 ;  /* 0x0000003298007388 */ /* 0x0001e40000000a00 */
.L_x_4645:
[----:B------:R-:W-:Y:S05]  /*2050*/  BSYNC.RECONVERGENT B0 ;  /* 0x0000000000007941 */ /* 0x000fea0003800200 */
.L_x_4644:
        /* <DEDUP_REMOVED lines=12> */
[----:B------:R-:W-:Y:S01]  /*2120*/  FFMA R199, R35, R159, R199 ;  /* 0x0000009f23c77223 */ /* 0x000fe200000000c7 */
        /* <DEDUP_REMOVED lines=17> */
[----:B------:R-:W0:Y:S01]  /*2240*/  LDC.64 R56, c[0x0][0x3e8] ;  /* 0x0000fa00ff387b82 */ /* 0x000e220000000a00 */
[-C--:B------:R-:W-:Y:S01]  /*2250*/  FFMA R39, R39, -R50.reuse, R43 ;  /* 0x8000003227277223 */ /* 0x080fe2000000002b */
[----:B------:R-:W-:Y:S01]  /*2260*/  FFMA R43, R55, -R50, R59 ;  /* 0x80000032372b7223 */ /* 0x000fe2000000003b */
[C---:B------:R-:W-:Y:S01]  /*2270*/  FMUL R36, R189.reuse, R36 ;  /* 0x00000024bd247220 */ /* 0x040fe20000400000 */
[C---:B------:R-:W-:Y:S01]  /*2280*/  FMUL R37, R189.reuse, R37 ;  /* 0x00000025bd257220 */ /* 0x040fe20000400000 */
[C---:B------:R-:W-:Y:S01]  /*2290*/  FMUL R38, R189.reuse, R38 ;  /* 0x00000026bd267220 */ /* 0x040fe20000400000 */
[----:B------:R-:W-:Y:S01]  /*22a0*/  FMUL R39, R189, R39 ;  /* 0x00000027bd277220 */ /* 0x000fe20000400000 */
[-C--:B------:R-:W-:Y:S01]  /*22b0*/  FFMA R44, R44, -R50.reuse, R48 ;  /* 0x800000322c2c7223 */ /* 0x080fe20000000030 */
        /* <DEDUP_REMOVED lines=16> */
[----:B0-----:R-:W-:-:S04]  /*23c0*/  IMAD.WIDE.U32 R56, R241, 0x10, R56 ;  /* 0x00000010f1387825 */ /* 0x001fc800078e0038 */
[-C--:B------:R-:W-:Y:S01]  /*23d0*/  FFMA R55, R79, -R50.reuse, R83 ;  /* 0x800000324f377223 */ /* 0x080fe20000000053 */
[-C--:B------:R-:W-:Y:S01]  /*23e0*/  FFMA R84, R84, -R50.reuse, R88 ;  /* 0x8000003254547223 */ /* 0x080fe20000000058 */
[-C--:B------:R-:W-:Y:S01]  /*23f0*/  FFMA R85, R85, -R50.reuse, R89 ;  /* 0x8000003255557223 */ /* 0x080fe20000000059 */
[-C--:B------:R-:W-:Y:S01]  /*2400*/  FFMA R86, R86, -R50.reuse, R90 ;  /* 0x8000003256567223 */ /* 0x080fe2000000005a */
[----:B------:R0:W-:Y:S01]  /*2410*/  STG.E.128 desc[UR6][R56.64], R36 ;  /* 0x0000002438007986 */ /* 0x0001e2000c101d06 */
        /* <DEDUP_REMOVED lines=37> */
[C---:B0-----:R-:W-:Y:S01]  /*2670*/  FMUL R36, R189.reuse, R44 ;  /* 0x0000002cbd247220 */ /* 0x041fe20000400000 */
        /* <DEDUP_REMOVED lines=20> */
[----:B-1----:R-:W-:-:S03]  /*27c0*/  IADD3 R188, PT, PT, R188, R59, RZ ;  /* 0x0000003bbcbc7210 */ /* 0x002fc60007ffe0ff */
[----:B------:R1:W-:Y:S01]  /*27d0*/  STG.E.128 desc[UR6][R56.64+0x1000], R40 ;  /* 0x0010002838007986 */ /* 0x0003e2000c101d06 */
[----:B------:R-:W-:-:S03]  /*27e0*/  ISETP.GE.AND P1, PT, R188, UR9, PT ;  /* 0x00000009bc007c0c */ /* 0x000fc6000bf26270 */
[----:B------:R2:W-:Y:S04]  /*27f0*/  STG.E.128 desc[UR6][R56.64+0x1800], R44 ;  /* 0x0018002c38007986 */ /* 0x0005e8000c101d06 */
[----:B------:R3:W-:Y:S04]  /*2800*/  STG.E.128 desc[UR6][R56.64+0x2000], R48 ;  /* 0x0020003038007986 */ /* 0x0007e8000c101d06 */
[----:B------:R4:W-:Y:S01]  /*2810*/  STG.E.128 desc[UR6][R56.64+0x2800], R52 ;  /* 0x0028003438007986 */ /* 0x0009e2000c101d06 */
[C---:B0-----:R-:W-:Y:S01]  /*2820*/  FMUL R36, R189.reuse, R84 ;  /* 0x00000054bd247220 */ /* 0x041fe20000400000 */
[C---:B------:R-:W-:Y:S01]  /*2830*/  FMUL R37, R189.reuse, R85 ;  /* 0x00000055bd257220 */ /* 0x040fe20000400000 */
[C---:B------:R-:W-:Y:S01]  /*2840*/  FMUL R38, R189.reuse, R86 ;  /* 0x00000056bd267220 */ /* 0x040fe20000400000 */
[C---:B------:R-:W-:Y:S01]  /*2850*/  FMUL R39, R189.reuse, R87 ;  /* 0x00000057bd277220 */ /* 0x040fe20000400000 */
[C---:B-1----:R-:W-:Y:S01]  /*2860*/  FMUL R40, R189.reuse, R92 ;  /* 0x0000005cbd287220 */ /* 0x042fe20000400000 */
[C---:B------:R-:W-:Y:S01]  /*2870*/  FMUL R41, R189.reuse, R93 ;  /* 0x0000005dbd297220 */ /* 0x040fe20000400000 */
[C---:B------:R-:W-:Y:S01]  /*2880*/  FMUL R42, R189.reuse, R94 ;  /* 0x0000005ebd2a7220 */ /* 0x040fe20000400000 */
[C---:B------:R-:W-:Y:S01]  /*2890*/  FMUL R43, R189.reuse, R95 ;  /* 0x0000005fbd2b7220 */ /* 0x040fe20000400000 */
[C---:B--2---:R-:W-:Y:S01]  /*28a0*/  FMUL R44, R189.reuse, R100 ;  /* 0x00000064bd2c7220 */ /* 0x044fe20000400000 */
[C---:B------:R-:W-:Y:S01]  /*28b0*/  FMUL R45, R189.reuse, R101 ;  /* 0x00000065bd2d7220 */ /* 0x040fe20000400000 */
[C---:B------:R-:W-:Y:S01]  /*28c0*/  FMUL R46, R189.reuse, R102 ;  /* 0x00000066bd2e7220 */ /* 0x040fe20000400000 */
[C---:B------:R-:W-:Y:S01]  /*28d0*/  FMUL R47, R189.reuse, R103 ;  /* 0x00000067bd2f7220 */ /* 0x040fe20000400000 */
[C---:B---3--:R-:W-:Y:S01]  /*28e0*/  FMUL R48, R189.reuse, R108 ;  /* 0x0000006cbd307220 */ /* 0x048fe20000400000 */
[C---:B------:R-:W-:Y:S01]  /*28f0*/  FMUL R49, R189.reuse, R109 ;  /* 0x0000006dbd317220 */ /* 0x040fe20000400000 */
[C---:B------:R-:W-:Y:S01]  /*2900*/  FMUL R50, R189.reuse, R110 ;  /* 0x0000006ebd327220 */ /* 0x040fe20000400000 */
[C---:B------:R-:W-:Y:S01]  /*2910*/  FMUL R51, R189.reuse, R111 ;  /* 0x0000006fbd337220 */ /* 0x040fe20000400000 */
[C---:B----4-:R-:W-:Y:S01]  /*2920*/  FMUL R52, R189.reuse, R116 ;  /* 0x00000074bd347220 */ /* 0x050fe20000400000 */
[C---:B------:R-:W-:Y:S01]  /*2930*/  FMUL R53, R189.reuse, R117 ;  /* 0x00000075bd357220 */ /* 0x040fe20000400000 */
[C---:B------:R-:W-:Y:S01]  /*2940*/  FMUL R54, R189.reuse, R118 ;  /* 0x00000076bd367220 */ /* 0x040fe20000400000 */
[C---:B------:R-:W-:Y:S01]  /*2950*/  FMUL R55, R189.reuse, R119 ;  /* 0x00000077bd377220 */ /* 0x040fe20000400000 */
[----:B------:R0:W-:Y:S04]  /*2960*/  STG.E.128 desc[UR6][R56.64+0x3000], R36 ;  /* 0x0030002438007986 */ /* 0x0001e8000c101d06 */
[----:B------:R1:W-:Y:S04]  /*2970*/  STG.E.128 desc[UR6][R56.64+0x3800], R40 ;  /* 0x0038002838007986 */ /* 0x0003e8000c101d06 */
        /* <DEDUP_REMOVED lines=22> */
[----:B------:R-:W-:Y:S01]  /*2ae0*/  FMUL R55, R189, R245 ;  /* 0x000000f5bd377220 */ /* 0x000fe20000400000 */
[----:B------:R0:W-:Y:S04]  /*2af0*/  STG.E.128 desc[UR6][R56.64+0x5800], R36 ;  /* 0x0058002438007986 */ /* 0x0001e8000c101d06 */
[----:B------:R0:W-:Y:S04]  /*2b00*/  STG.E.128 desc[UR6][R56.64+0x6000], R40 ;  /* 0x0060002838007986 */ /* 0x0001e8000c101d06 */
[----:B------:R0:W-:Y:S04]  /*2b10*/  STG.E.128 desc[UR6][R56.64+0x6800], R44 ;  /* 0x0068002c38007986 */ /* 0x0001e8000c101d06 */
[----:B------:R0:W-:Y:S04]  /*2b20*/  STG.E.128 desc[UR6][R56.64+0x7000], R48 ;  /* 0x0070003038007986 */ /* 0x0001e8000c101d06 */
[----:B------:R0:W-:Y:S01]  /*2b30*/  STG.E.128 desc[UR6][R56.64+0x7800], R52 ;  /* 0x0078003438007986 */ /* 0x0001e2000c101d06 */
[----:B------:R-:W-:Y:S05]  /*2b40*/  @!P1 BRA `(.L_x_4646) ;  /* 0xffffffe000049947 */ /* 0x000fea000383ffff */
        /* <DEDUP_REMOVED lines=58> */
.L_x_4643:
        /* <DEDUP_REMOVED lines=23> */
.L_x_4647:
        /* <DEDUP_REMOVED lines=10> */
.L_x_5179:


//--------------------- .text._ZN18transformer_engine13normalization33rmsnorm_bwd_finalize_tuned_kernelINS0_22Kernel_traits_finalizeILj4096E13__nv_bfloat16S3_S3_fjLj1024ELj4ENS0_18Kernel_traits_baseILj4096ES3_S3_S3_fjLj1024EEEEEEEvNS0_20BackwardKernelParamsE --------------------------
	.section	.text._ZN18transformer_engine13normalization33rmsnorm_bwd_finalize_tuned_kernelINS0_22Kernel_traits_finalizeILj4096E13__nv_bfloat16S3_S3_fjLj1024ELj4ENS0_18Kernel_traits_baseILj4096ES3_S3_S3_fjLj1024EEEEEEEvNS0_20BackwardKernelParamsE,"ax",@progbits
	.align	128
        .global         _ZN18transformer_engine13normalization33rmsnorm_bwd_finalize_tuned_kernelINS0_22Kernel_traits_finalizeILj4096E13__nv_bfloat16S3_S3_fjLj1024ELj4ENS0_18Kernel_traits_baseILj4096ES3_S3_S3_fjLj1024EEEEEEEvNS0_20BackwardKernelParamsE
        .type           _ZN18transformer_engine13normalization33rmsnorm_bwd_finalize_tuned_kernelINS0_22Kernel_traits_finalizeILj4096E13__nv_bfloat16S3_S3_fjLj1024ELj4ENS0_18Kernel_traits_baseILj4096ES3_S3_S3_fjLj1024EEEEEEEvNS0_20BackwardKernelParamsE,@function
        .size           _ZN18transformer_engine13normalization33rmsnorm_bwd_finalize_tuned_kernelINS0_22Kernel_traits_finalizeILj4096E13__nv_bfloat16S3_S3_fjLj1024ELj4ENS0_18Kernel_traits_baseILj4096ES3_S3_S3_fjLj1024EEEEEEEvNS0_20BackwardKernelParamsE,(.L_x_5180 - _ZN18transformer_engine13normalization33rmsnorm_bwd_finalize_tuned_kernelINS0_22Kernel_traits_finalizeILj4096E13__nv_bfloat16S3_S3_fjLj1024ELj4ENS0_18Kernel_traits_baseILj4096ES3_S3_S3_fjLj1024EEEEEEEvNS0_20BackwardKernelParamsE)
        .other          _ZN18transformer_engine13normalization33rmsnorm_bwd_finalize_tuned_kernelINS0_22Kernel_traits_finalizeILj4096E13__nv_bfloat16S3_S3_fjLj1024ELj4ENS0_18Kernel_traits_baseILj4096ES3_S3_S3_fjLj1024EEEEEEEvNS0_20BackwardKernelParamsE,@"STO_CUDA_ENTRY STV_DEFAULT"
_ZN18transformer_engine13normalization33rmsnorm_bwd_finalize_tuned_kernelINS0_22Kernel_traits_finalizeILj4096E13__nv_bfloat16S3_S3_fjLj1024ELj4ENS0_18Kernel_traits_baseILj4096ES3_S3_S3_fjLj1024EEEEEEEvNS0_20BackwardKernelParamsE:
.text._ZN18transformer_engine13normalization33rmsnorm_bwd_finalize_tuned_kernelINS0_22Kernel_traits_finalizeILj4096E13__nv_bfloat16S3_S3_fjLj1024ELj4ENS0_18Kernel_traits_baseILj4096ES3_S3_S3_fjLj1024EEEEEEEvNS0_20BackwardKernelParamsE:
        /* <DEDUP_REMOVED lines=33> */
.L_x_4652:
        /* <DEDUP_REMOVED lines=69> */
.L_x_4651:
[----:B------:R-:W-:Y:S05]  /*0660*/  BSYNC.RECONVERGENT B1 ;  /* 0x0000000000017941 */ /* 0x000fea0003800200 */
.L_x_4650:
        /* <DEDUP_REMOVED lines=40> */
.L_x_4654:
[----:B------:R-:W-:Y:S05]  /*08f0*/  BSYNC.RECONVERGENT B1 ;  /* 0x0000000000017941 */ /* 0x000fea0003800200 */
.L_x_4653:
        /* <DEDUP_REMOVED lines=24> */
.L_x_4656:
[----:B------:R-:W-:Y:S05]  /*0a80*/  BSYNC.RECONVERGENT B1 ;  /* 0x0000000000017941 */ /* 0x000fea0003800200 */
.L_x_4655:
[----:B------:R-:W-:Y:S05]  /*0a90*/  @!P1 BRA `(.L_x_4649) ;  /* 0x00000000002c9947 */ /* 0x000fea0003800000 */
[----:B------:R-:W0:Y:S01]  /*0aa0*/  LDC.64 R6, c[0x0][0x3e0] ;  /* 0x0000f800ff067b82 */ /* 0x000e220000000a00 */
[----:B------:R-:W-:Y:S02]  /*0ab0*/  LEA R2, R19, R3, 0xc ;  /* 0x0000000313027211 */ /* 0x000fe400078e60ff */
[----:B------:R-:W-:-:S03]  /*0ac0*/  IADD3 R10, PT, PT, -R9, RZ, RZ ;  /* 0x000000ff090a7210 */ /* 0x000fc60007ffe1ff */
[----:B------:R-:W-:-:S07]  /*0ad0*/  IMAD.IADD R9, R5, 0x1, R2 ;  /* 0x0000000105097824 */ /* 0x000fce00078e0202 */
.L_x_4657:
[----:B0-----:R-:W-:-:S06]  /*0ae0*/  IMAD.WIDE.U32 R2, R9, 0x4, R6 ;  /* 0x0000000409027825 */ /* 0x001fcc00078e0006 */
[----:B------:R-:W2:Y:S01]  /*0af0*/  LDG.E R3, desc[UR6][R2.64] ;  /* 0x0000000602037981 */ /* 0x000ea2000c1e1900 */
[----:B------:R-:W-:Y:S02]  /*0b00*/  IADD3 R10, PT, PT, R10, 0x1, RZ ;  /* 0x000000010a0a7810 */ /* 0x000fe40007ffe0ff */
[----:B------:R-:W-:Y:S02]  /*0b10*/  IADD3 R9, PT, PT, R9, 0x20000, RZ ;  /* 0x0002000009097810 */ /* 0x000fe40007ffe0ff */
[----:B------:R-:W-:Y:S01]  /*0b20*/  ISETP.NE.AND P0, PT, R10, RZ, PT ;  /* 0x000000ff0a00720c */ /* 0x000fe20003f05270 */
[----:B--2---:R-:W-:-:S12]  /*0b30*/  FADD R26, R3, R26 ;  /* 0x0000001a031a7221 */ /* 0x004fd80000000000 */
[----:B------:R-:W-:Y:S05]  /*0b40*/  @P0 BRA `(.L_x_4657) ;  /* 0xfffffffc00e40947 */ /* 0x000fea000383ffff */
.L_x_4649:
[----:B------:R-:W-:Y:S05]  /*0b50*/  BSYNC.RECONVERGENT B0 ;  /* 0x0000000000007941 */ /* 0x000fea0003800200 */
.L_x_4648:
        /* <DEDUP_REMOVED lines=37> */
.L_x_4658:
        /* <DEDUP_REMOVED lines=13> */
.L_x_5180:


//--------------------- .text._ZN18transformer_engine13normalization24rmsnorm_bwd_tuned_kernelINS0_13Kernel_traitsI13__nv_bfloat16S3_S3_fjLj4096ELj1ELj1ELj4ELj16ENS0_18Kernel_traits_baseILj4096ES3_S3_S3_fjLj128EEEEELb0EEEvNS0_20BackwardKernelParamsE --------------------------
	.section	.text._ZN18transformer_engine13normalization24rmsnorm_bwd_tuned_kernelINS0_13Kernel_traitsI13__nv_bfloat16S3_S3_fjLj4096ELj1ELj1ELj4ELj16ENS0_18Kernel_traits_baseILj4096ES3_S3_S3_fjLj128EEEEELb0EEEvNS0_20BackwardKernelParamsE,"ax",@progbits
	.align	128
        .global         _ZN18transformer_engine13normalization24rmsnorm_bwd_tuned_kernelINS0_13Kernel_traitsI13__nv_bfloat16S3_S3_fjLj4096ELj1ELj1ELj4ELj16ENS0_18Kernel_traits_baseILj4096ES3_S3_S3_fjLj128EEEEELb0EEEvNS0_20BackwardKernelParamsE
        .type           _ZN18transformer_engine13normalization24rmsnorm_bwd_tuned_kernelINS0_13Kernel_traitsI13__nv_bfloat16S3_S3_fjLj4096ELj1ELj1ELj4ELj16ENS0_18Kernel_traits_baseILj4096ES3_S3_S3_fjLj128EEEEELb0EEEvNS0_20BackwardKernelParamsE,@function
        .size           _ZN18transformer_engine13normalization24rmsnorm_bwd_tuned_kernelINS0_13Kernel_traitsI13__nv_bfloat16S3_S3_fjLj4096ELj1ELj1ELj4ELj16ENS0_18Kernel_traits_baseILj4096ES3_S3_S3_fjLj128EEEEELb0EEEvNS0_20BackwardKernelParamsE,(.L_x_5181 - _ZN18transformer_engine13normalization24rmsnorm_bwd_tuned_kernelINS0_13Kernel_traitsI13__nv_bfloat16S3_S3_fjLj4096ELj1ELj1ELj4ELj16ENS0_18Kernel_traits_baseILj4096ES3_S3_S3_fjLj128EEEEELb0EEEvNS0_20BackwardKernelParamsE)
        .other          _ZN18transformer_engine13normalization24rmsnorm_bwd_tuned_kernelINS0_13Kernel_traitsI13__nv_bfloat16S3_S3_fjLj4096ELj1ELj1ELj4ELj16ENS0_18Kernel_traits_baseILj4096ES3_S3_S3_fjLj128EEEEELb0EEEvNS0_20BackwardKernelParamsE,@"STO_CUDA_ENTRY STV_DEFAULT"
_ZN18transformer_engine13normalization24rmsnorm_bwd_tuned_kernelINS0_13Kernel_traitsI13__nv_bfloat16S3_S3_fjLj4096ELj1ELj1ELj4ELj16ENS0_18Kernel_traits_baseILj4096ES3_S3_S3_fjLj128EEEEELb0EEEvNS0_20BackwardKernelParamsE:
.text._ZN18transformer_engine13normalization24rmsnorm_bwd_tuned_kernelINS0_13Kernel_traitsI13__nv_bfloat16S3_S3_fjLj4096ELj1ELj1ELj4ELj16ENS0_18Kernel_traits_baseILj4096ES3_S3_S3_fjLj128EEEEELb0EEEvNS0_20BackwardKernelParamsE:
        /* <DEDUP_REMOVED lines=25> */
[----:B------:R-:W3:Y:S01]  /*0190*/  LDCU UR9, c[0x0][0x388] ;  /* 0x00007100ff0977ac */ /* 0x000ee20008000800 */
[----:B0-----:R-:W-:-:S05]  /*01a0*/  IMAD.WIDE.U32 R2, R105, 0x10, R2 ;  /* 0x0000001069027825 */ /* 0x001fca00078e0002 */
[----:B--2---:R-:W2:Y:S04]  /*01b0*/  LDG.E.128 R16, desc[UR6][R2.64] ;  /* 0x0000000602107981 */ /* 0x004ea8000c1e1d00 */
[----:B------:R-:W4:Y:S04]  /*01c0*/  LDG.E.128 R12, desc[UR6][R2.64+0x800] ;  /* 0x00080006020c7981 */ /* 0x000f28000c1e1d00 */
[----:B------:R-:W5:Y:S04]  /*01d0*/  LDG.E.128 R8, desc[UR6][R2.64+0x1000] ;  /* 0x0010000602087981 */ /* 0x000f68000c1e1d00 */
[----:B------:R0:W3:Y:S01]  /*01e0*/  LDG.E.128 R4, desc[UR6][R2.64+0x1800] ;  /* 0x0018000602047981 */ /* 0x0000e2000c1e1d00 */
[----:B------:R-:W0:Y:S01]  /*01f0*/  S2UR UR5, SR_CgaCtaId ;  /* 0x00000000000579c3 */ /* 0x000e220000008800 */
[----:B-1----:R-:W-:Y:S01]  /*0200*/  ISETP.NE.AND P0, PT, RZ, UR4, PT ;  /* 0x00000004ff007c0c */ /* 0x002fe2000bf05270 */
        /* <DEDUP_REMOVED lines=20> */
[----:B0-----:R-:W-:-:S06]  /*0350*/  ULEA UR4, UR5, UR4, 0x18 ;  /* 0x0000000405047291 */ /* 0x001fcc000f8ec0ff */
[----:B------:R-:W-:Y:S02]  /*0360*/  MOV R117, UR4 ;  /* 0x0000000400757c02 */ /* 0x000fe40008000f00 */
[C---:B--2---:R-:W-:Y:S02]  /*0370*/  PRMT R0, R16.reuse, 0x7632, R0 ;  /* 0x0000763210007816 */ /* 0x044fe40000000000 */
[----:B------:R-:W-:Y:S02]  /*0380*/  SHF.L.U32 R21, R16, 0x10, RZ ;  /* 0x0000001010157819 */ /* 0x000fe400000006ff */
[C---:B------:R-:W-:Y:S02]  /*0390*/  PRMT R16, R17.reuse, 0x7632, R16 ;  /* 0x0000763211107816 */ /* 0x040fe40000000010 */
[----:B------:R-:W-:Y:S01]  /*03a0*/  SHF.L.U32 R103, R17, 0x10, RZ ;  /* 0x0000001011677819 */ /* 0x000fe200000006ff */
[----:B------:R-:W-:Y:S01]  /*03b0*/  FADD R104, R72, R21 ;  /* 0x0000001548687221 */ /* 0x000fe20000000000 */
[----:B------:R-:W-:-:S02]  /*03c0*/  PRMT R17, R18, 0x7632, R17 ;  /* 0x0000763212117816 */ /* 0x000fc40000000011 */
[----:B------:R-:W-:Y:S01]  /*03d0*/  SHF.L.U32 R23, R18, 0x10, RZ ;  /* 0x0000001012177819 */ /* 0x000fe200000006ff */
[C---:B------:R-:W-:Y:S01]  /*03e0*/  FADD R103, R72.reuse, R103 ;  /* 0x0000006748677221 */ /* 0x040fe20000000000 */
[C---:B------:R-:W-:Y:S02]  /*03f0*/  PRMT R18, R19.reuse, 0x7632, R18 ;  /* 0x0000763213127816 */ /* 0x040fe40000000012 */
[----:B------:R-:W-:Y:S01]  /*0400*/  SHF.L.U32 R101, R19, 0x10, RZ ;  /* 0x0000001013657819 */ /* 0x000fe200000006ff */
[----:B------:R-:W-:Y:S01]  /*0410*/  FADD R102, R72, R23 ;  /* 0x0000001748667221 */ /* 0x000fe20000000000 */
[C---:B----4-:R-:W-:Y:S02]  /*0420*/  PRMT R19, R12.reuse, 0x7632, R19 ;  /* 0x000076320c137816 */ /* 0x050fe40000000013 */
        /* <DEDUP_REMOVED lines=11> */
[----:B-----5:R-:W-:-:S02]  /*04e0*/  PRMT R15, R8, 0x7632, R15 ;  /* 0x00007632080f7816 */ /* 0x020fc4000000000f */
[----:B------:R-:W-:Y:S01]  /*04f0*/  SHF.L.U32 R27, R8, 0x10, RZ ;  /* 0x00000010081b7819 */ /* 0x000fe200000006ff */
[C---:B------:R-:W-:Y:S01]  /*0500*/  FADD R97, R72.reuse, R97 ;  /* 0x0000006148617221 */ /* 0x040fe20000000000 */
[C---:B------:R-:W-:Y:S02]  /*0510*/  PRMT R8, R9.reuse, 0x7632, R8 ;  /* 0x0000763209087816 */ /* 0x040fe40000000008 */
[----:B------:R-:W-:Y:S01]  /*0520*/  SHF.L.U32 R95, R9, 0x10, RZ ;  /* 0x00000010095f7819 */ /* 0x000fe200000006ff */
[----:B------:R-:W-:Y:S01]  /*0530*/  FADD R96, R72, R27 ;  /* 0x0000001b48607221 */ /* 0x000fe20000000000 */
[C---:B------:R-:W-:Y:S02]  /*0540*/  PRMT R9, R10.reuse, 0x7632, R9 ;  /* 0x000076320a097816 */ /* 0x040fe40000000009 */
[----:B------:R-:W-:Y:S01]  /*0550*/  SHF.L.U32 R29, R10, 0x10, RZ ;  /* 0x000000100a1d7819 */ /* 0x000fe200000006ff */
[----:B------:R-:W-:Y:S01]  /*0560*/  FADD R95, R72, R95 ;  /* 0x0000005f485f7221 */ /* 0x000fe20000000000 */
[----:B------:R-:W-:-:S02]  /*0570*/  PRMT R10, R11, 0x7632, R10 ;  /* 0x000076320b0a7816 */ /* 0x000fc4000000000a */
[----:B------:R-:W-:Y:S01]  /*0580*/  SHF.L.U32 R93, R11, 0x10, RZ ;  /* 0x000000100b5d7819 */ /* 0x000fe200000006ff */
[----:B------:R-:W-:Y:S01]  /*0590*/  FADD R94, R72, R29 ;  /* 0x0000001d485e7221 */ /* 0x000fe20000000000 */
[C---:B---3--:R-:W-:Y:S02]  /*05a0*/  PRMT R11, R4.reuse, 0x7632, R11 ;  /* 0x00007632040b7816 */ /* 0x048fe4000000000b */
[----:B------:R-:W-:Y:S01]  /*05b0*/  SHF.L.U32 R31, R4, 0x10, RZ ;  /* 0x00000010041f7819 */ /* 0x000fe200000006ff */
[----:B------:R-:W-:Y:S01]  /*05c0*/  FADD R93, R72, R93 ;  /* 0x0000005d485d7221 */ /* 0x000fe20000000000 */
[----:B------:R-:W-:Y:S02]  /*05d0*/  PRMT R4, R5, 0x7632, R4 ;  /* 0x0000763205047816 */ /* 0x000fe40000000004 */
[----:B------:R-:W-:Y:S01]  /*05e0*/  PRMT R20, R6, 0x7632, R20 ;  /* 0x0000763206147816 */ /* 0x000fe20000000014 */
[----:B------:R-:W-:Y:S01]  /*05f0*/  FADD R92, R72, R31 ;  /* 0x0000001f485c7221 */ /* 0x000fe20000000000 */
[----:B------:R-:W-:-:S02]  /*0600*/  SHF.L.U32 R33, R6, 0x10, RZ ;  /* 0x0000001006217819 */ /* 0x000fc400000006ff */
[----:B------:R-:W-:Y:S02]  /*0610*/  PRMT R6, R7, 0x7632, R6 ;  /* 0x0000763207067816 */ /* 0x000fe40000000006 */
[----:B------:R-:W-:Y:S01]  /*0620*/  SHF.L.U32 R91, R5, 0x10, RZ ;  /* 0x00000010055b7819 */ /* 0x000fe200000006ff */
[----:B------:R-:W-:Y:S01]  /*0630*/  FADD R90, R72, R33 ;  /* 0x00000021485a7221 */ /* 0x000fe20000000000 */
[----:B------:R-:W-:Y:S02]  /*0640*/  SHF.L.U32 R89, R7, 0x10, RZ ;  /* 0x0000001007597819 */ /* 0x000fe400000006ff */
        /* <DEDUP_REMOVED lines=31> */
[----:B------:R-:W-:-:S02]  /*0840*/  FADD R75, R72, R75 ;  /* 0x0000004b484b7221 */ /* 0x000fc40000000000 */
[C---:B------:R-:W-:Y:S02]  /*0850*/  FADD R74, R72.reuse, R7 ;  /* 0x00000007484a7221 */ /* 0x040fe40000000000 */
[----:B------:R-:W-:-:S07]  /*0860*/  FADD R72, R72, R13 ;  /* 0x0000000d48487221 */ /* 0x000fce0000000000 */
.L_x_4662:
        /* <DEDUP_REMOVED lines=11> */
[----:B------:R-:W4:Y:S04]  /*0920*/  LDG.E R106, desc[UR6][R2.64] ;  /* 0x00000006026a7981 */ /* 0x000f28000c1e1900 */
[----:B------:R-:W5:Y:S04]  /*0930*/  LDG.E.128 R12, desc[UR6][R38.64+0x800] ;  /* 0x00080006260c7981 */ /* 0x000f68000c1e1d00 */
[----:B------:R-:W5:Y:S04]  /*0940*/  LDG.E.128 R16, desc[UR6][R36.64+0x800] ;  /* 0x0008000624107981 */ /* 0x000f68000c1e1d00 */
[----:B------:R-:W5:Y:S04]  /*0950*/  LDG.E.128 R28, desc[UR6][R38.64+0x1800] ;  /* 0x00180006261c7981 */ /* 0x000f68000c1e1d00 */
[----:B------:R-:W5:Y:S04]  /*0960*/  LDG.E.128 R20, desc[UR6][R38.64+0x1000] ;  /* 0x0010000626147981 */ /* 0x000f68000c1e1d00 */
[----:B------:R-:W5:Y:S04]  /*0970*/  LDG.E.128 R24, desc[UR6][R36.64+0x1000] ;  /* 0x0010000624187981 */ /* 0x000f68000c1e1d00 */
[----:B------:R0:W5:Y:S01]  /*0980*/  LDG.E.128 R32, desc[UR6][R36.64+0x1800] ;  /* 0x0018000624207981 */ /* 0x000162000c1e1d00 */
[----:B--2---:R-:W-:-:S02]  /*0990*/  SHF.L.U32 R129, R4, 0x10, RZ ;  /* 0x0000001004817819 */ /* 0x004fc400000006ff */
[----:B------:R-:W-:Y:S02]  /*09a0*/  PRMT R125, R4, 0x7632, R125 ;  /* 0x00007632047d7816 */ /* 0x000fe4000000007d */
[C---:B---3--:R-:W-:Y:S02]  /*09b0*/  SHF.L.U32 R145, R8.reuse, 0x10, RZ ;  /* 0x0000001008917819 */ /* 0x048fe400000006ff */
[----:B------:R-:W-:Y:S01]  /*09c0*/  PRMT R128, R8, 0x7632, R128 ;  /* 0x0000763208807816 */ /* 0x000fe20000000080 */
[----:B----4-:R-:W-:Y:S01]  /*09d0*/  FMUL R0, R106, R129 ;  /* 0x000000816a007220 */ /* 0x010fe20000400000 */
[----:B------:R-:W-:Y:S02]  /*09e0*/  SHF.L.U32 R149, R5, 0x10, RZ ;  /* 0x0000001005957819 */ /* 0x000fe400000006ff */
[----:B------:R-:W-:Y:S01]  /*09f0*/  SHF.L.U32 R125, R125, 0x10, RZ ;  /* 0x000000107d7d7819 */ /* 0x000fe200000006ff */
[----:B------:R-:W-:Y:S01]  /*0a00*/  FFMA R41, R0, R145, R41 ;  /* 0x0000009100297223 */ /* 0x000fe20000000029 */
[----:B-----5:R-:W-:-:S02]  /*0a10*/  PRMT R8, R15, 0x7632, R8 ;  /* 0x000076320f087816 */ /* 0x020fc40000000008 */
[----:B------:R-:W-:Y:S01]  /*0a20*/  SHF.L.U32 R123, R15, 0x10, RZ ;  /* 0x000000100f7b7819 */ /* 0x000fe200000006ff */
[----:B------:R-:W-:Y:S01]  /*0a30*/  FMUL R145, R104, R145 ;  /* 0x0000009168917220 */ /* 0x000fe20000400000 */
[----:B------:R-:W-:Y:S01]  /*0a40*/  SHF.L.U32 R15, R128, 0x10, RZ ;  /* 0x00000010800f7819 */ /* 0x000fe200000006ff */
[C---:B------:R-:W-:Y:S01]  /*0a50*/  FMUL R149, R106.reuse, R149 ;  /* 0x000000956a957220 */ /* 0x040fe20000400000 */
[----:B------:R-:W-:Y:S02]  /*0a60*/  PRMT R130, R5, 0x7632, R130 ;  /* 0x0000763205827816 */ /* 0x000fe40000000082 */
[C---:B------:R-:W-:Y:S01]  /*0a70*/  SHF.L.U32 R142, R9.reuse, 0x10, RZ ;  /* 0x00000010098e7819 */ /* 0x040fe200000006ff */
[----:B------:R-:W-:Y:S01]  /*0a80*/  FMUL R147, R106, R125 ;  /* 0x0000007d6a937220 */ /* 0x000fe20000400000 */
[----:B------:R-:W-:Y:S01]  /*0a90*/  PRMT R124, R9, 0x7632, R124 ;  /* 0x00007632097c7816 */ /* 0x000fe2000000007c */
[----:B------:R-:W-:Y:S01]  /*0aa0*/  FMUL R144, R88, R15 ;  /* 0x0000000f58907220 */ /* 0x000fe20000400000 */
[----:B------:R-:W-:-:S02]  /*0ab0*/  PRMT R132, R16, 0x7632, R132 ;  /* 0x0000763210847816 */ /* 0x000fc40000000084 */
[----:B------:R-:W-:Y:S01]  /*0ac0*/  SHF.L.U32 R5, R16, 0x10, RZ ;  /* 0x0000001010057819 */ /* 0x000fe200000006ff */
[----:B------:R-:W-:Y:S01]  /*0ad0*/  FFMA R16, R0, R145, RZ ;  /* 0x0000009100107223 */ /* 0x000fe200000000ff */
[----:B------:R-:W-:Y:S01]  /*0ae0*/  SHF.L.U32 R133, R6, 0x10, RZ ;  /* 0x0000001006857819 */ /* 0x000fe200000006ff */
[-C--:B------:R-:W-:Y:S01]  /*0af0*/  FFMA R42, R149, R142.reuse, R42 ;  /* 0x0000008e952a7223 */ /* 0x080fe2000000002a */
[----:B------:R-:W-:Y:S01]  /*0b00*/  SHF.L.U32 R143, R130, 0x10, RZ ;  /* 0x00000010828f7819 */ /* 0x000fe200000006ff */
[----:B------:R-:W-:Y:S01]  /*0b10*/  FMUL R142, R103, R142 ;  /* 0x0000008e678e7220 */ /* 0x000fe20000400000 */
[----:B------:R-:W-:Y:S01]  /*0b20*/  SHF.L.U32 R124, R124, 0x10, RZ ;  /* 0x000000107c7c7819 */ /* 0x000fe200000006ff */
[----:B------:R-:W-:Y:S01]  /*0b30*/  FFMA R16, R147, R144, R16 ;  /* 0x0000009093107223 */ /* 0x000fe20000000010 */
[----:B------:R-:W-:Y:S01]  /*0b40*/  SHF.L.U32 R139, R10, 0x10, RZ ;  /* 0x000000100a8b7819 */ /* 0x000fe200000006ff */
[----:B------:R-:W-:Y:S01]  /*0b50*/  FMUL R146, R106, R133 ;  /* 0x000000856a927220 */ /* 0x000fe20000400000 */
[----:B------:R-:W-:Y:S01]  /*0b60*/  PRMT R122, R6, 0x7632, R122 ;  /* 0x00007632067a7816 */ /* 0x000fe2000000007a */
[----:B------:R-:W-:Y:S01]  /*0b70*/  FMUL R143, R106, R143 ;  /* 0x0000008f6a8f7220 */ /* 0x000fe20000400000 */
[----:B------:R-:W-:Y:S01]  /*0b80*/  PRMT R153, R10, 0x7632, R153 ;  /* 0x000076320a997816 */ /* 0x000fe20000000099 */
[----:B------:R-:W-:Y:S01]  /*0b90*/  FMUL R140, R87, R124 ;  /* 0x0000007c578c7220 */ /* 0x000fe20000400000 */
[----:B------:R-:W-:Y:S01]  /*0ba0*/  FFMA R16, R149, R142, R16 ;  /* 0x0000008e95107223 */ /* 0x000fe20000000010 */
[----:B------:R-:W-:Y:S01]  /*0bb0*/  SHF.L.U32 R141, R7, 0x10, RZ ;  /* 0x00000010078d7819 */ /* 0x000fe200000006ff */
[----:B------:R-:W-:Y:S01]  /*0bc0*/  FFMA R40, R147, R15, R40 ;  /* 0x0000000f93287223 */ /* 0x000fe20000000028 */
[C---:B------:R-:W-:Y:S01]  /*0bd0*/  PRMT R2, R31.reuse, 0x7632, R2 ;  /* 0x000076321f027816 */ /* 0x040fe20000000002 */
[-C--:B------:R-:W-:Y:S01]  /*0be0*/  FFMA R44, R146, R139.reuse, R44 ;  /* 0x0000008b922c7223 */ /* 0x080fe2000000002c */
[----:B------:R-:W-:Y:S01]  /*0bf0*/  SHF.L.U32 R115, R31, 0x10, RZ ;  /* 0x000000101f737819 */ /* 0x000fe200000006ff */
[----:B------:R-:W-:Y:S01]  /*0c00*/  FMUL R139, R102, R139 ;  /* 0x0000008b668b7220 */ /* 0x000fe20000400000 */
[----:B------:R-:W-:Y:S01]  /*0c10*/  SHF.L.U32 R31, R122, 0x10, RZ ;  /* 0x000000107a1f7819 */ /* 0x000fe200000006ff */
[----:B------:R-:W-:Y:S01]  /*0c20*/  FFMA R15, R143, R140, R16 ;  /* 0x0000008c8f0f7223 */ /* 0x000fe20000000010 */
[----:B------:R-:W-:Y:S01]  /*0c30*/  SHF.L.U32 R153, R153, 0x10, RZ ;  /* 0x0000001099997819 */ /* 0x000fe200000006ff */
[C---:B------:R-:W-:Y:S01]  /*0c40*/  FMUL R141, R106.reuse, R141 ;  /* 0x0000008d6a8d7220 */ /* 0x040fe20000400000 */
[----:B------:R-:W-:Y:S01]  /*0c50*/  SHF.L.U32 R136, R11, 0x10, RZ ;  /* 0x000000100b887819 */ /* 0x000fe200000006ff */
[----:B------:R-:W-:Y:S01]  /*0c60*/  FMUL R138, R106, R31 ;  /* 0x0000001f6a8a7220 */ /* 0x000fe20000400000 */
[----:B------:R-:W-:Y:S01]  /*0c70*/  PRMT R121, R7, 0x7632, R121 ;  /* 0x0000763207797816 */ /* 0x000fe20000000079 */
[----:B------:R-:W-:Y:S01]  /*0c80*/  FMUL R137, R86, R153 ;  /* 0x0000009956897220 */ /* 0x000fe20000400000 */
[----:B------:R-:W-:Y:S01]  /*0c90*/  PRMT R148, R11, 0x7632, R148 ;  /* 0x000076320b947816 */ /* 0x000fe20000000094 */
[----:B------:R-:W-:Y:S01]  /*0ca0*/  FFMA R15, R146, R139, R15 ;  /* 0x0000008b920f7223 */ /* 0x000fe2000000000f */
[----:B------:R-:W-:Y:S01]  /*0cb0*/  SHF.L.U32 R121, R121, 0x10, RZ ;  /* 0x0000001079797819 */ /* 0x000fe200000006ff */
[-C--:B------:R-:W-:Y:S01]  /*0cc0*/  FFMA R46, R141, R136.reuse, R46 ;  /* 0x000000888d2e7223 */ /* 0x080fe2000000002e */
[----:B------:R-:W-:Y:S01]  /*0cd0*/  SHF.L.U32 R148, R148, 0x10, RZ ;  /* 0x0000001094947819 */ /* 0x000fe200000006ff */
[----:B------:R-:W-:Y:S01]  /*0ce0*/  FMUL R136, R101, R136 ;  /* 0x0000008865887220 */ /* 0x000fe20000400000 */
[----:B------:R-:W-:Y:S01]  /*0cf0*/  FFMA R16, R138, R137, R15 ;  /* 0x000000898a107223 */ /* 0x000fe2000000000f */
[----:B------:R-:W-:Y:S01]  /*0d00*/  PRMT R118, R12, 0x7632, R118 ;  /* 0x000076320c767816 */ /* 0x000fe20000000076 */
[----:B------:R-:W-:Y:S01]  /*0d10*/  FMUL R134, R106, R121 ;  /* 0x000000796a867220 */ /* 0x000fe20000400000 */
[----:B------:R-:W-:Y:S01]  /*0d20*/  SHF.L.U32 R135, R12, 0x10, RZ ;  /* 0x000000100c877819 */ /* 0x000fe200000006ff */
[----:B------:R-:W-:Y:S01]  /*0d30*/  FMUL R133, R85, R148 ;  /* 0x0000009455857220 */ /* 0x000fe20000400000 */
[----:B------:R-:W-:Y:S01]  /*0d40*/  FFMA R15, R141, R136, R16 ;  /* 0x000000888d0f7223 */ /* 0x000fe20000000010 */
[----:B------:R-:W-:Y:S01]  /*0d50*/  SHF.L.U32 R129, R118, 0x10, RZ ;  /* 0x0000001076817819 */ /* 0x000fe200000006ff */
[----:B------:R-:W-:Y:S01]  /*0d60*/  FMUL R130, R100, R5 ;  /* 0x0000000564827220 */ /* 0x000fe20000400000 */
[----:B------:R-:W-:Y:S01]  /*0d70*/  SHF.L.U32 R132, R132, 0x10, RZ ;  /* 0x0000001084847819 */ /* 0x000fe200000006ff */
[----:B------:R-:W-:Y:S01]  /*0d80*/  FMUL R135, R106, R135 ;  /* 0x000000876a877220 */ /* 0x000fe20000400000 */
[----:B------:R-:W-:Y:S01]  /*0d90*/  FFMA R16, R134, R133, R15 ;  /* 0x0000008586107223 */ /* 0x000fe2000000000f */
[----:B------:R-:W-:Y:S01]  /*0da0*/  PRMT R126, R17, 0x7632, R126 ;  /* 0x00007632117e7816 */ /* 0x000fe2000000007e */
[----:B------:R-:W-:Y:S01]  /*0db0*/  FMUL R129, R106, R129 ;  /* 0x000000816a817220 */ /* 0x000fe20000400000 */
[C---:B------:R-:W-:Y:S01]  /*0dc0*/  PRMT R12, R13.reuse, 0x7632, R12 ;  /* 0x000076320d0c7816 */ /* 0x040fe2000000000c */
[----:B------:R-:W-:Y:S01]  /*0dd0*/  FMUL R128, R84, R132 ;  /* 0x0000008454807220 */ /* 0x000fe20000400000 */
[----:B------:R-:W-:Y:S01]  /*0de0*/  SHF.L.U32 R131, R13, 0x10, RZ ;  /* 0x000000100d837819 */ /* 0x000fe200000006ff */
[----:B------:R-:W-:Y:S01]  /*0df0*/  FFMA R16, R135, R130, R16 ;  /* 0x0000008287107223 */ /* 0x000fe20000000010 */
[----:B------:R-:W-:Y:S01]  /*0e00*/  SHF.L.U32 R17, R17, 0x10, RZ ;  /* 0x0000001011117819 */ /* 0x000fe200000006ff */
        /* <DEDUP_REMOVED lines=8> */
[----:B------:R-:W-:Y:S01]  /*0e90*/  SHF.L.U32 R127, R14, 0x10, RZ ;  /* 0x000000100e7f7819 */ /* 0x000fe200000006ff */
[----:B------:R-:W-:Y:S01]  /*0ea0*/  FMUL R122, R83, R126 ;  /* 0x0000007e537a7220 */ /* 0x000fe20000400000 */
[C---:B------:R-:W-:Y:S01]  /*0eb0*/  PRMT R120, R18.reuse, 0x7632, R120 ;  /* 0x0000763212787816 */ /* 0x040fe20000000078 */
[----:B------:R-:W-:Y:S01]  /*0ec0*/  FFMA R16, R131, R124, R16 ;  /* 0x0000007c83107223 */ /* 0x000fe20000000010 */
[----:B------:R-:W-:Y:S01]  /*0ed0*/  SHF.L.U32 R7, R18, 0x10, RZ ;  /* 0x0000001012077819 */ /* 0x000fe200000006ff */
[----:B------:R-:W-:Y:S01]  /*0ee0*/  FMUL R127, R106, R127 ;  /* 0x0000007f6a7f7220 */ /* 0x000fe20000400000 */
[----:B------:R-:W-:Y:S01]  /*0ef0*/  SHF.L.U32 R121, R10, 0x10, RZ ;  /* 0x000000100a797819 */ /* 0x000fe200000006ff */
[----:B------:R-:W-:Y:S01]  /*0f00*/  FFMA R10, R125, R122, R16 ;  /* 0x0000007a7d0a7223 */ /* 0x000fe20000000010 */
[----:B------:R-:W-:Y:S01]  /*0f10*/  SHF.L.U32 R120, R120, 0x10, RZ ;  /* 0x0000001078787819 */ /* 0x000fe200000006ff */
[----:B------:R-:W-:Y:S01]  /*0f20*/  FMUL R18, R98, R7 ;  /* 0x0000000762127220 */ /* 0x000fe20000400000 */
[C---:B------:R-:W-:Y:S01]  /*0f30*/  PRMT R14, R19.reuse, 0x7632, R14 ;  /* 0x00007632130e7816 */ /* 0x040fe2000000000e */
        /* <DEDUP_REMOVED lines=9> */
[----:B------:R-:W-:-:S02]  /*0fd0*/  PRMT R11, R20, 0x7632, R11 ;  /* 0x00007632140b7816 */ /* 0x000fc4000000000b */
[----:B------:R-:W-:Y:S01]  /*0fe0*/  SHF.L.U32 R119, R20, 0x10, RZ ;  /* 0x0000001014777819 */ /* 0x000fe200000006ff */
[----:B------:R-:W-:Y:S01]  /*0ff0*/  FMUL R15, R106, R15 ;  /* 0x0000000f6a0f7220 */ /* 0x000fe20000400000 */
[C---:B------:R-:W-:Y:S01]  /*1000*/  PRMT R4, R22.reuse, 0x7632, R4 ;  /* 0x0000763216047816 */ /* 0x040fe20000000004 */
[----:B------:R-:W-:Y:S01]  /*1010*/  FMUL R10, R81, R14 ;  /* 0x0000000e510a7220 */ /* 0x000fe20000400000 */
[----:B0-----:R-:W-:Y:S01]  /*1020*/  SHF.L.U32 R37, R22, 0x10, RZ ;  /* 0x0000001016257819 */ /* 0x001fe200000006ff */
[----:B------:R-:W-:Y:S01]  /*1030*/  FFMA R22, R123, R12, R8 ;  /* 0x0000000c7b167223 */ /* 0x000fe20000000008 */
[C---:B------:R-:W-:Y:S02]  /*1040*/  PRMT R20, R24.reuse, 0x7632, R20 ;  /* 0x0000763218147816 */ /* 0x040fe40000000014 */
[----:B------:R-:W-:Y:S02]  /*1050*/  SHF.L.U32 R9, R24, 0x10, RZ ;  /* 0x0000001018097819 */ /* 0x000fe400000006ff */
[----:B------:R-:W-:-:S02]  /*1060*/  PRMT R6, R21, 0x7632, R6 ;  /* 0x0000763215067816 */ /* 0x000fc40000000006 */
[----:B------:R-:W-:Y:S02]  /*1070*/  SHF.L.U32 R13, R21, 0x10, RZ ;  /* 0x00000010150d7819 */ /* 0x000fe400000006ff */
[----:B------:R-:W-:Y:S01]  /*1080*/  SHF.L.U32 R11, R11, 0x10, RZ ;  /* 0x000000100b0b7819 */ /* 0x000fe200000006ff */
[----:B------:R-:W-:Y:S01]  /*1090*/  FMUL R119, R106, R119 ;  /* 0x000000776a777220 */ /* 0x000fe20000400000 */
[----:B------:R-:W-:Y:S01]  /*10a0*/  PRMT R116, R26, 0x7632, R116 ;  /* 0x000076321a747816 */ /* 0x000fe20000000074 */
[----:B------:R-:W-:Y:S01]  /*10b0*/  FMUL R8, R96, R9 ;  /* 0x0000000960087220 */ /* 0x000fe20000400000 */
[----:B------:R-:W-:Y:S01]  /*10c0*/  SHF.L.U32 R21, R26, 0x10, RZ ;  /* 0x000000101a157819 */ /* 0x000fe200000006ff */
[----:B------:R-:W-:Y:S01]  /*10d0*/  FFMA R26, R15, R10, R22 ;  /* 0x0000000a0f1a7223 */ /* 0x000fe20000000016 */
[----:B------:R-:W-:Y:S01]  /*10e0*/  SHF.L.U32 R20, R20, 0x10, RZ ;  /* 0x0000001014147819 */ /* 0x000fe200000006ff */
[C---:B------:R-:W-:Y:S01]  /*10f0*/  FMUL R31, R106.reuse, R13 ;  /* 0x0000000d6a1f7220 */ /* 0x040fe20000400000 */
[C---:B------:R-:W-:Y:S01]  /*1100*/  PRMT R24, R25.reuse, 0x7632, R24 ;  /* 0x0000763219187816 */ /* 0x040fe20000000018 */
[----:B------:R-:W-:Y:S01]  /*1110*/  FMUL R22, R106, R11 ;  /* 0x0000000b6a167220 */ /* 0x000fe20000400000 */
[----:B------:R-:W-:Y:S01]  /*1120*/  SHF.L.U32 R25, R25, 0x10, RZ ;  /* 0x0000001019197819 */ /* 0x000fe200000006ff */
[----:B------:R-:W-:Y:S01]  /*1130*/  FMUL R13, R80, R20 ;  /* 0x00000014500d7220 */ /* 0x000fe20000400000 */
[----:B------:R-:W-:Y:S01]  /*1140*/  FFMA R11, R119, R8, R26 ;  /* 0x00000008770b7223 */ /* 0x000fe2000000001a */
[----:B------:R-:W-:-:S02]  /*1150*/  SHF.L.U32 R151, R6, 0x10, RZ ;  /* 0x0000001006977819 */ /* 0x000fc400000006ff */
[C---:B------:R-:W-:Y:S01]  /*1160*/  PRMT R38, R28.reuse, 0x7632, R38 ;  /* 0x000076321c267816 */ /* 0x040fe20000000026 */
[----:B------:R-:W-:Y:S01]  /*1170*/  FMUL R6, R95, R25 ;  /* 0x000000195f067220 */ /* 0x000fe20000400000 */
[----:B------:R-:W-:Y:S01]  /*1180*/  SHF.L.U32 R155, R28, 0x10, RZ ;  /* 0x000000101c9b7819 */ /* 0x000fe200000006ff */
[----:B------:R-:W-:Y:S01]  /*1190*/  FFMA R28, R22, R13, R11 ;  /* 0x0000000d161c7223 */ /* 0x000fe2000000000b */
[----:B------:R-:W-:Y:S01]  /*11a0*/  SHF.L.U32 R24, R24, 0x10, RZ ;  /* 0x0000001018187819 */ /* 0x000fe200000006ff */
[----:B------:R-:W-:Y:S02]  /*11b0*/  FMUL R26, R106, R151 ;  /* 0x000000976a1a7220 */ /* 0x000fe40000400000 */
[----:B------:R-:W-:Y:S02]  /*11c0*/  FFMA R151, R31, R6, R28 ;  /* 0x000000061f977223 */ /* 0x000fe4000000001c */
[----:B------:R-:W-:Y:S01]  /*11d0*/  FMUL R11, R79, R24 ;  /* 0x000000184f0b7220 */ /* 0x000fe20000400000 */
        /* <DEDUP_REMOVED lines=8> */
[----:B------:R-:W-:Y:S02]  /*1260*/  SHF.L.U32 R28, R116, 0x10, RZ ;  /* 0x00000010741c7819 */ /* 0x000fe400000006ff */
[----:B------:R-:W-:-:S02]  /*1270*/  PRMT R109, R27, 0x7632, R109 ;  /* 0x000076321b6d7816 */ /* 0x000fc4000000006d */
[C---:B------:R-:W-:Y:S02]  /*1280*/  PRMT R3, R30.reuse, 0x7632, R3 ;  /* 0x000076321e037816 */ /* 0x040fe40000000003 */
[----:B------:R-:W-:Y:S01]  /*1290*/  SHF.L.U32 R113, R30, 0x10, RZ ;  /* 0x000000101e717819 */ /* 0x000fe200000006ff */
[----:B------:R-:W-:Y:S01]  /*12a0*/  FMUL R30, R106, R157 ;  /* 0x0000009d6a1e7220 */ /* 0x000fe20000400000 */
[----:B------:R-:W-:Y:S01]  /*12b0*/  SHF.L.U32 R27, R27, 0x10, RZ ;  /* 0x000000101b1b7819 */ /* 0x000fe200000006ff */
[----:B------:R-:W-:Y:S01]  /*12c0*/  FFMA R157, R37, R4, R32 ;  /* 0x00000004259d7223 */ /* 0x000fe20000000020 */
[----:B------:R-:W-:Y:S01]  /*12d0*/  FMUL R151, R78, R28 ;  /* 0x0000001c4e977220 */ /* 0x000fe20000400000 */
        /* <DEDUP_REMOVED lines=9> */
[C---:B------:R-:W-:Y:S01]  /*1370*/  PRMT R112, R34.reuse, 0x7632, R112 ;  /* 0x0000763222707816 */ /* 0x040fe20000000070 */
[----:B------:R-:W-:Y:S01]  /*1380*/  FMUL R155, R77, R32 ;  /* 0x000000204d9b7220 */ /* 0x000fe20000400000 */
[----:B------:R-:W-:Y:S01]  /*1390*/  SHF.L.U32 R29, R34, 0x10, RZ ;  /* 0x00000010221d7819 */ /* 0x000fe200000006ff */
[----:B------:R-:W-:Y:S01]  /*13a0*/  FMUL R34, R106, R159 ;  /* 0x0000009f6a227220 */ /* 0x000fe20000400000 */
        /* <DEDUP_REMOVED lines=44> */
[----:B------:R-:W-:Y:S01]  /*1670*/  LOP3.LUT P1, RZ, R105, 0x1f, RZ, 0xc0, !PT ;  /* 0x0000001f69ff7812 */ /* 0x000fe2000782c0ff */
        /* <DEDUP_REMOVED lines=17> */
.L_x_4661:
[----:B------:R-:W-:Y:S05]  /*1790*/  BSYNC.RECONVERGENT B0 ;  /* 0x0000000000007941 */ /* 0x000fea0003800200 */
.L_x_4660:
[----:B------:R-:W-:Y:S01]  /*17a0*/  BAR.SYNC.DEFER_BLOCKING 0x0 ;  /* 0x0000000000007b1d */ /* 0x000fe20000010000 */
[----:B0-----:R-:W-:Y:S01]  /*17b0*/  IADD3 R2, PT, PT, R117, 0x4024, RZ ;  /* 0x0000402475027810 */ /* 0x001fe20007ffe0ff */
[----:B------:R-:W-:Y:S01]  /*17c0*/  FFMA R48, R135, R5, R48 ;  /* 0x0000000587307223 */ /* 0x000fe20000000030 */
[----:B------:R-:W-:Y:S01]  /*17d0*/  @!P0 IADD3 R2, PT, PT, R117, 0x4004, RZ ;  /* 0x0000400475028810 */ /* 0x000fe20007ffe0ff */
[----:B------:R-:W-:Y:S01]  /*17e0*/  FFMA R50, R131, R17, R50 ;  /* 0x0000001183327223 */ /* 0x000fe20000000032 */
[----:B------:R-:W-:Y:S01]  /*17f0*/  IADD3 R148, PT, PT, R117, 0x402c, RZ ;  /* 0x0000402c75947810 */ /* 0x000fe20007ffe0ff */
        /* <DEDUP_REMOVED lines=18> */
[----:B------:R-:W0:Y:S01]  /*1920*/  LDS R2, [R2] ;  /* 0x0000000002027984 */ /* 0x000e220000000800 */
[----:B------:R-:W-:Y:S01]  /*1930*/  FFMA R63, R34, R32, R63 ;  /* 0x00000020223f7223 */ /* 0x000fe2000000003f */
[----:B------:R-:W-:Y:S01]  /*1940*/  FFMA R64, R109, R23, R64 ;  /* 0x000000176d407223 */ /* 0x000fe20000000040 */
[----:B------:R-:W-:Y:S01]  /*1950*/  FFMA R66, R111, R33, R66 ;  /* 0x000000216f427223 */ /* 0x000fe20000000042 */
[----:B------:R-:W1:Y:S01]  /*1960*/  LDS R148, [R148] ;  /* 0x0000000094947984 */ /* 0x000e620000000800 */
[----:B------:R-:W-:Y:S01]  /*1970*/  PLOP3.LUT P0, PT, P0, PT, PT, 0x8, 0x80 ;  /* 0x000000000080781c */ /* 0x000fe2000070e170 */
[----:B------:R-:W-:Y:S01]  /*1980*/  FFMA R68, R113, R29, R68 ;  /* 0x0000001d71447223 */ /* 0x000fe20000000044 */
[----:B------:R-:W-:Y:S01]  /*1990*/  FFMA R70, R115, R35, R70 ;  /* 0x0000002373467223 */ /* 0x000fe20000000046 */
[----:B------:R-:W2:Y:S01]  /*19a0*/  LDS R160, [R153] ;  /* 0x0000000099a07984 */ /* 0x000ea20000000800 */
[----:B------:R-:W-:Y:S01]  /*19b0*/  FFMA R65, R38, R36, R65 ;  /* 0x0000002426417223 */ /* 0x000fe20000000041 */
[----:B------:R-:W-:Y:S01]  /*19c0*/  FFMA R67, R110, R108, R67 ;  /* 0x0000006c6e437223 */ /* 0x000fe20000000043 */
[----:B------:R-:W-:Y:S01]  /*19d0*/  FFMA R69, R114, R112, R69 ;  /* 0x0000007072457223 */ /* 0x000fe20000000045 */
[----:B------:R-:W3:Y:S01]  /*19e0*/  LDS R162, [R162] ;  /* 0x00000000a2a27984 */ /* 0x000ee20000000800 */
[----:B------:R-:W-:Y:S01]  /*19f0*/  FFMA R71, R118, R116, R71 ;  /* 0x0000007476477223 */ /* 0x000fe20000000047 */
[----:B0-----:R-:W-:-:S04]  /*1a00*/  FADD R3, RZ, R2 ;  /* 0x00000002ff037221 */ /* 0x001fc80000000000 */
[----:B-1----:R-:W-:-:S04]  /*1a10*/  FADD R3, R3, R148 ;  /* 0x0000009403037221 */ /* 0x002fc80000000000 */
[----:B--2---:R-:W-:-:S04]  /*1a20*/  FADD R3, R3, R160 ;  /* 0x000000a003037221 */ /* 0x004fc80000000000 */
[----:B---3--:R-:W-:-:S04]  /*1a30*/  FADD R2, R3, R162 ;  /* 0x000000a203027221 */ /* 0x008fc80000000000 */
        /* <DEDUP_REMOVED lines=34> */
[----:B------:R-:W0:Y:S01]  /*1c60*/  LDC.64 R2, c[0x0][0x3e8] ;  /* 0x0000fa00ff027b82 */ /* 0x000e220000000a00 */
[C---:B------:R-:W-:Y:S01]  /*1c70*/  FMUL R0, R106.reuse, R143 ;  /* 0x0000008f6a007220 */ /* 0x040fe20000400000 */
[C---:B------:R-:W-:Y:S01]  /*1c80*/  FMUL R18, R106.reuse, R13 ;  /* 0x0000000d6a127220 */ /* 0x040fe20000400000 */
[C---:B------:R-:W-:Y:S01]  /*1c90*/  FMUL R7, R106.reuse, R141 ;  /* 0x0000008d6a077220 */ /* 0x040fe20000400000 */
[C---:B------:R-:W-:Y:S01]  /*1ca0*/  FMUL R10, R106.reuse, R133 ;  /* 0x000000856a0a7220 */ /* 0x040fe20000400000 */
[----:B------:R-:W-:Y:S01]  /*1cb0*/  FMUL R9, R106, R131 ;  /* 0x000000836a097220 */ /* 0x000fe20000400000 */
[----:B------:R-:W-:Y:S01]  /*1cc0*/  F2FP.BF16.F32.PACK_AB R5, R0, R5 ;  /* 0x000000050005723e */ /* 0x000fe200000010ff */
[C---:B------:R-:W-:Y:S01]  /*1cd0*/  FMUL R12, R106.reuse, R125 ;  /* 0x0000007d6a0c7220 */ /* 0x040fe20000400000 */
[----:B------:R-:W1:Y:S01]  /*1ce0*/  LDC R0, c[0x0][0x380] ;  /* 0x0000e000ff007b82 */ /* 0x000e620000000800 */
        /* <DEDUP_REMOVED lines=25> */
[----:B------:R-:W-:Y:S01]  /*1e80*/  F2FP.BF16.F32.PACK_AB R7, R10, R7 ;  /* 0x000000070a07723e */ /* 0x000fe200000010ff */
[----:B0-----:R-:W-:Y:S01]  /*1e90*/  IMAD.WIDE.U32 R2, R107, 0x10, R2 ;  /* 0x000000106b027825 */ /* 0x001fe200078e0002 */
        /* <DEDUP_REMOVED lines=16> */
[----:B------:R-:W-:Y:S02]  /*1fa0*/  F2FP.BF16.F32.PACK_AB R16, R157, R152 ;  /* 0x000000989d10723e */ /* 0x000fe400000010ff */
[----:B-1----:R-:W-:-:S03]  /*1fb0*/  IADD3 R73, PT, PT, R73, R0, RZ ;  /* 0x0000000049497210 */ /* 0x002fc60007ffe0ff */
[----:B------:R0:W-:Y:S01]  /*1fc0*/  STG.E.128 desc[UR6][R2.64+0x1800], R16 ;  /* 0x0018001002007986 */ /* 0x0001e2000c101d06 */
[----:B------:R-:W-:-:S13]  /*1fd0*/  ISETP.GE.AND P1, PT, R73, UR9, PT ;  /* 0x0000000949007c0c */ /* 0x000fda000bf26270 */
[----:B------:R-:W-:Y:S05]  /*1fe0*/  @!P1 BRA `(.L_x_4662) ;  /* 0xffffffe800209947 */ /* 0x000fea000383ffff */
[----:B0-----:R-:W-:Y:S02]  /*1ff0*/  MOV R4, R41 ;  /* 0x0000002900047202 */ /* 0x001fe40000000f00 */
[----:B------:R-:W-:Y:S02]  /*2000*/  MOV R5, R40 ;  /* 0x0000002800057202 */ /* 0x000fe40000000f00 */
[----:B------:R-:W-:Y:S02]  /*2010*/  MOV R6, R42 ;  /* 0x0000002a00067202 */ /* 0x000fe40000000f00 */
[----:B------:R-:W-:-:S07]  /*2020*/  MOV R7, R43 ;  /* 0x0000002b00077202 */ /* 0x000fce0000000f00 */
.L_x_4659:
        /* <DEDUP_REMOVED lines=14> */
.L_x_4663:
        /* <DEDUP_REMOVED lines=15> */
.L_x_5181:


//--------------------- .text._ZN18transformer_engine13normalization33rmsnorm_bwd_finalize_tuned_kernelINS0_22Kernel_traits_finalizeILj4096E6__halfS3_S3_fjLj1024ELj4ENS0_18Kernel_traits_baseILj4096ES3_S3_S3_fjLj1024EEEEEEEvNS0_20BackwardKernelParamsE --------------------------
	.section	.text._ZN18transformer_engine13normalization33rmsnorm_bwd_finalize_tuned_kernelINS0_22Kernel_traits_finalizeILj4096E6__halfS3_S3_fjLj1024ELj4ENS0_18Kernel_traits_baseILj4096ES3_S3_S3_fjLj1024EEEEEEEvNS0_20BackwardKernelParamsE,"ax",@progbits
	.align	128
        .global         _ZN18transformer_engine13normalization33rmsnorm_bwd_finalize_tuned_kernelINS0_22Kernel_traits_finalizeILj4096E6__halfS3_S3_fjLj1024ELj4ENS0_18Kernel_traits_baseILj4096ES3_S3_S3_fjLj1024EEEEEEEvNS0_20BackwardKernelParamsE
        .type           _ZN18transformer_engine13normalization33rmsnorm_bwd_finalize_tuned_kernelINS0_22Kernel_traits_finalizeILj4096E6__halfS3_S3_fjLj1024ELj4ENS0_18Kernel_traits_baseILj4096ES3_S3_S3_fjLj1024EEEEEEEvNS0_20BackwardKernelParamsE,@function
        .size           _ZN18transformer_engine13normalization33rmsnorm_bwd_finalize_tuned_kernelINS0_22Kernel_traits_finalizeILj4096E6__halfS3_S3_fjLj1024ELj4ENS0_18Kernel_traits_baseILj4096ES3_S3_S3_fjLj1024EEEEEEEvNS0_20BackwardKernelParamsE,(.L_x_5182 - _ZN18transformer_engine13normalization33rmsnorm_bwd_finalize_tuned_kernelINS0_22Kernel_traits_finalizeILj4096E6__halfS3_S3_fjLj1024ELj4ENS0_18Kernel_traits_baseILj4096ES3_S3_S3_fjLj1024EEEEEEEvNS0_20BackwardKernelParamsE)
        .other          _ZN18transformer_engine13normalization33rmsnorm_bwd_finalize_tuned_kernelINS0_22Kernel_traits_finalizeILj4096E6__halfS3_S3_fjLj1024ELj4ENS0_18Kernel_traits_baseILj4096ES3_S3_S3_fjLj1024EEEEEEEvNS0_20BackwardKernelParamsE,@"STO_CUDA_ENTRY STV_DEFAULT"
_ZN18transformer_engine13normalization33rmsnorm_bwd_finalize_tuned_kernelINS0_22Kernel_traits_finalizeILj4096E6__halfS3_S3_fjLj1024ELj4ENS0_18Kernel_traits_baseILj4096ES3_S3_S3_fjLj1024EEEEEEEvNS0_20BackwardKernelParamsE:
.text._ZN18transformer_engine13normalization33rmsnorm_bwd_finalize_tuned_kernelINS0_22Kernel_traits_finalizeILj4096E6__halfS3_S3_fjLj1024ELj4ENS0_18Kernel_traits_baseILj4096ES3_S3_S3_fjLj1024EEEEEEEvNS0_20BackwardKernelParamsE:
        /* <DEDUP_REMOVED lines=33> */
.L_x_4668:
        /* <DEDUP_REMOVED lines=69> */
.L_x_4667:
[----:B------:R-:W-:Y:S05]  /*0660*/  BSYNC.RECONVERGENT B1 ;  /* 0x0000000000017941 */ /* 0x000fea0003800200 */
.L_x_4666:
        /* <DEDUP_REMOVED lines=40> */
.L_x_4670:
[----:B------:R-:W-:Y:S05]  /*08f0*/  BSYNC.RECONVERGENT B1 ;  /* 0x0000000000017941 */ /* 0x000fea0003800200 */
.L_x_4669:
        /* <DEDUP_REMOVED lines=24> */
.L_x_4672:
[----:B------:R-:W-:Y:S05]  /*0a80*/  BSYNC.RECONVERGENT B1 ;  /* 0x0000000000017941 */ /* 0x000fea0003800200 */
.L_x_4671:
[----:B------:R-:W-:Y:S05]  /*0a90*/  @!P1 BRA `(.L_x_4665) ;  /* 0x00000000002c9947 */ /* 0x000fea0003800000 */
[----:B------:R-:W0:Y:S01]  /*0aa0*/  LDC.64 R6, c[0x0][0x3e0] ;  /* 0x0000f800ff067b82 */ /* 0x000e220000000a00 */
[----:B------:R-:W-:Y:S02]  /*0ab0*/  LEA R2, R19, R3, 0xc ;  /* 0x0000000313027211 */ /* 0x000fe400078e60ff */
[----:B------:R-:W-:-:S03]  /*0ac0*/  IADD3 R10, PT, PT, -R9, RZ, RZ ;  /* 0x000000ff090a7210 */ /* 0x000fc60007ffe1ff */
[----:B------:R-:W-:-:S07]  /*0ad0*/  IMAD.IADD R9, R5, 0x1, R2 ;  /* 0x0000000105097824 */ /* 0x000fce00078e0202 */
.L_x_4673:
[----:B0-----:R-:W-:-:S06]  /*0ae0*/  IMAD.WIDE.U32 R2, R9, 0x4, R6 ;  /* 0x0000000409027825 */ /* 0x001fcc00078e0006 */
[----:B------:R-:W2:Y:S01]  /*0af0*/  LDG.E R3, desc[UR6][R2.64] ;  /* 0x0000000602037981 */ /* 0x000ea2000c1e1900 */
[----:B------:R-:W-:Y:S02]  /*0b00*/  IADD3 R10, PT, PT, R10, 0x1, RZ ;  /* 0x000000010a0a7810 */ /* 0x000fe40007ffe0ff */
[----:B------:R-:W-:Y:S02]  /*0b10*/  IADD3 R9, PT, PT, R9, 0x20000, RZ ;  /* 0x0002000009097810 */ /* 0x000fe40007ffe0ff */
[----:B------:R-:W-:Y:S01]  /*0b20*/  ISETP.NE.AND P0, PT, R10, RZ, PT ;  /* 0x000000ff0a00720c */ /* 0x000fe20003f05270 */
[----:B--2---:R-:W-:-:S12]  /*0b30*/  FADD R26, R3, R26 ;  /* 0x0000001a031a7221 */ /* 0x004fd80000000000 */
[----:B------:R-:W-:Y:S05]  /*0b40*/  @P0 BRA `(.L_x_4673) ;  /* 0xfffffffc00e40947 */ /* 0x000fea000383ffff */
.L_x_4665:
[----:B------:R-:W-:Y:S05]  /*0b50*/  BSYNC.RECONVERGENT B0 ;  /* 0x0000000000007941 */ /* 0x000fea0003800200 */
.L_x_4664:
        /* <DEDUP_REMOVED lines=37> */
.L_x_4674:
        /* <DEDUP_REMOVED lines=13> */
.L_x_5182:


//--------------------- .text._ZN18transformer_engine13normalization24rmsnorm_bwd_tuned_kernelINS0_13Kernel_traitsI6__halfS3_S3_fjLj4096ELj1ELj1ELj4ELj16ENS0_18Kernel_traits_baseILj4096ES3_S3_S3_fjLj128EEEEELb0EEEvNS0_20BackwardKernelParamsE --------------------------
	.section	.text._ZN18transformer_engine13normalization24rmsnorm_bwd_tuned_kernelINS0_13Kernel_traitsI6__halfS3_S3_fjLj4096ELj1ELj1ELj4ELj16ENS0_18Kernel_traits_baseILj4096ES3_S3_S3_fjLj128EEEEELb0EEEvNS0_20BackwardKernelParamsE,"ax",@progbits
	.align	128
        .global         _ZN18transformer_engine13normalization24rmsnorm_bwd_tuned_kernelINS0_13Kernel_traitsI6__halfS3_S3_fjLj4096ELj1ELj1ELj4ELj16ENS0_18Kernel_traits_baseILj4096ES3_S3_S3_fjLj128EEEEELb0EEEvNS0_20BackwardKernelParamsE
        .type           _ZN18transformer_engine13normalization24rmsnorm_bwd_tuned_kernelINS0_13Kernel_traitsI6__halfS3_S3_fjLj4096ELj1ELj1ELj4ELj16ENS0_18Kernel_traits_baseILj4096ES3_S3_S3_fjLj128EEEEELb0EEEvNS0_20BackwardKernelParamsE,@function
        .size           _ZN18transformer_engine13normalization24rmsnorm_bwd_tuned_kernelINS0_13Kernel_traitsI6__halfS3_S3_fjLj4096ELj1ELj1ELj4ELj16ENS0_18Kernel_traits_baseILj4096ES3_S3_S3_fjLj128EEEEELb0EEEvNS0_20BackwardKernelParamsE,(.L_x_5183 - _ZN18transformer_engine13normalization24rmsnorm_bwd_tuned_kernelINS0_13Kernel_traitsI6__halfS3_S3_fjLj4096ELj1ELj1ELj4ELj16ENS0_18Kernel_traits_baseILj4096ES3_S3_S3_fjLj128EEEEELb0EEEvNS0_20BackwardKernelParamsE)
        .other          _ZN18transformer_engine13normalization24rmsnorm_bwd_tuned_kernelINS0_13Kernel_traitsI6__halfS3_S3_fjLj4096ELj1ELj1ELj4ELj16ENS0_18Kernel_traits_baseILj4096ES3_S3_S3_fjLj128EEEEELb0EEEvNS0_20BackwardKernelParamsE,@"STO_CUDA_ENTRY STV_DEFAULT"
_ZN18transformer_engine13normalization24rmsnorm_bwd_tuned_kernelINS0_13Kernel_traitsI6__halfS3_S3_fjLj4096ELj1ELj1ELj4ELj16ENS0_18Kernel_traits_baseILj4096ES3_S3_S3_fjLj128EEEEELb0EEEvNS0_20BackwardKernelParamsE:
.text._ZN18transformer_engine13normalization24rmsnorm_bwd_tuned_kernelINS0_13Kernel_traitsI6__halfS3_S3_fjLj4096ELj1ELj1ELj4ELj16ENS0_18Kernel_traits_baseILj4096ES3_S3_S3_fjLj128EEEEELb0EEEvNS0_20BackwardKernelParamsE:
        /* <DEDUP_REMOVED lines=117> */
[----:B------:R-:W-:-:S02]  /*0750*/  FADD R72, R71, R72 ;  /* 0x0000004847487221 */ /* 0x000fc40000000000 */
[----:B------:R-:W-:-:S07]  /*0760*/  FADD R71, R71, R30 ;  /* 0x0000001e47477221 */ /* 0x000fce0000000000 */
.L_x_4678:
[----:B------:R-:W0:Y:S01]  /*0770*/  S2R R103, SR_TID.X ;  /* 0x0000000000677919 */ /* 0x000e220000002100 */
[----:B-1----:R-:W1:Y:S01]  /*0780*/  LDC.64 R36, c[0x0][0x390] ;  /* 0x0000e400ff247b82 */ /* 0x002e620000000a00 */
        /* <DEDUP_REMOVED lines=14> */
[----:B------:R0:W5:Y:S04]  /*0870*/  LDG.E.128 R28, desc[UR6][R36.64+0x1800] ;  /* 0x00180006241c7981 */ /* 0x000168000c1e1d00 */
[----:B------:R1:W5:Y:S01]  /*0880*/  LDG.E.128 R32, desc[UR6][R2.64+0x1800] ;  /* 0x0018000602207981 */ /* 0x000362000c1e1d00 */
[----:B--2---:R-:W-:-:S02]  /*0890*/  HADD2.F32 R109, -RZ, R16.H0_H0 ;  /* 0x20000010ff6d7230 */ /* 0x004fc40000004100 */
[----:B------:R-:W-:Y:S02]  /*08a0*/  HADD2.F32 R111, -RZ, R16.H1_H1 ;  /* 0x30000010ff6f7230 */ /* 0x000fe40000004100 */
[--C-:B---3--:R-:W-:Y:S02]  /*08b0*/  HADD2.F32 R129, -RZ, R20.reuse.H0_H0 ;  /* 0x20000014ff817230 */ /* 0x108fe40000004100 */
[C---:B----4-:R-:W-:Y:S01]  /*08c0*/  FMUL R0, R104.reuse, R109 ;  /* 0x0000006d68007220 */ /* 0x050fe20000400000 */
[----:B------:R-:W-:Y:S02]  /*08d0*/  HADD2.F32 R125, -RZ, R20.H1_H1 ;  /* 0x30000014ff7d7230 */ /* 0x000fe40000004100 */
[----:B------:R-:W-:Y:S01]  /*08e0*/  FMUL R126, R104, R111 ;  /* 0x0000006f687e7220 */ /* 0x000fe20000400000 */
[-C--:B------:R-:W-:Y:S01]  /*08f0*/  FFMA R39, R0, R129.reuse, R39 ;  /* 0x0000008100277223 */ /* 0x080fe20000000027 */
[----:B------:R-:W-:Y:S01]  /*0900*/  FMUL R129, R102, R129 ;  /* 0x0000008166817220 */ /* 0x000fe20000400000 */
[----:B------:R-:W-:-:S02]  /*0910*/  HADD2.F32 R127, -RZ, R17.H0_H0 ;  /* 0x20000011ff7f7230 */ /* 0x000fc40000004100 */
[-C--:B------:R-:W-:Y:S01]  /*0920*/  FFMA R38, R126, R125.reuse, R38 ;  /* 0x0000007d7e267223 */ /* 0x080fe20000000026 */
[----:B0-----:R-:W-:Y:S02]  /*0930*/  HADD2.F32 R37, -RZ, R21.H0_H0 ;  /* 0x20000015ff257230 */ /* 0x001fe40000004100 */
[----:B------:R-:W-:Y:S01]  /*0940*/  FMUL R125, R101, R125 ;  /* 0x0000007d657d7220 */ /* 0x000fe20000400000 */
[--C-:B-----5:R-:W-:Y:S02]  /*0950*/  HADD2.F32 R119, -RZ, R7.reuse.H0_H0 ;  /* 0x20000007ff777230 */ /* 0x120fe40000004100 */
[----:B------:R-:W-:Y:S02]  /*0960*/  HADD2.F32 R128, -RZ, R7.H1_H1 ;  /* 0x30000007ff807230 */ /* 0x000fe40000004100 */
[----:B------:R-:W-:Y:S01]  /*0970*/  FFMA R7, R0, R129, RZ ;  /* 0x0000008100077223 */ /* 0x000fe200000000ff */
[----:B------:R-:W-:Y:S02]  /*0980*/  HADD2.F32 R113, -RZ, R17.H1_H1 ;  /* 0x30000011ff717230 */ /* 0x000fe40000004100 */
[----:B------:R-:W-:Y:S01]  /*0990*/  FMUL R127, R104, R127 ;  /* 0x0000007f687f7220 */ /* 0x000fe20000400000 */
[----:B------:R-:W-:-:S02]  /*09a0*/  HADD2.F32 R123, -RZ, R18.H0_H0 ;  /* 0x20000012ff7b7230 */ /* 0x000fc40000004100 */
[----:B------:R-:W-:Y:S01]  /*09b0*/  FMUL R122, R100, R37 ;  /* 0x00000025647a7220 */ /* 0x000fe20000400000 */
[----:B------:R-:W-:Y:S02]  /*09c0*/  HADD2.F32 R115, -RZ, R18.H1_H1 ;  /* 0x30000012ff737230 */ /* 0x000fe40000004100 */
[----:B------:R-:W-:Y:S01]  /*09d0*/  FFMA R18, R126, R125, R7 ;  /* 0x0000007d7e127223 */ /* 0x000fe20000000007 */
[----:B------:R-:W-:Y:S02]  /*09e0*/  HADD2.F32 R20, -RZ, R21.H1_H1 ;  /* 0x30000015ff147230 */ /* 0x000fe40000004100 */
[----:B------:R-:W-:Y:S01]  /*09f0*/  FMUL R124, R104, R113 ;  /* 0x00000071687c7220 */ /* 0x000fe20000400000 */
[--C-:B------:R-:W-:Y:S02]  /*0a00*/  HADD2.F32 R107, -RZ, R22.reuse.H0_H0 ;  /* 0x20000016ff6b7230 */ /* 0x100fe40000004100 */
[----:B------:R-:W-:Y:S01]  /*0a10*/  FFMA R7, R127, R122, R18 ;  /* 0x0000007a7f077223 */ /* 0x000fe20000000012 */
[----:B------:R-:W-:Y:S01]  /*0a20*/  FMUL R121, R99, R20 ;  /* 0x0000001463797220 */ /* 0x000fe20000400000 */
[----:B------:R-:W-:-:S02]  /*0a30*/  HADD2.F32 R22, -RZ, R22.H1_H1 ;  /* 0x30000016ff167230 */ /* 0x000fc40000004100 */
[----:B------:R-:W-:Y:S01]  /*0a40*/  FFMA R41, R124, R20, R41 ;  /* 0x000000147c297223 */ /* 0x000fe20000000029 */
[----:B------:R-:W-:Y:S01]  /*0a50*/  FMUL R123, R104, R123 ;  /* 0x0000007b687b7220 */ /* 0x000fe20000400000 */
[----:B------:R-:W-:Y:S01]  /*0a60*/  FMUL R18, R98, R107 ;  /* 0x0000006b62127220 */ /* 0x000fe20000400000 */
[----:B------:R-:W-:Y:S01]  /*0a70*/  FFMA R20, R124, R121, R7 ;  /* 0x000000797c147223 */ /* 0x000fe20000000007 */
[----:B------:R-:W-:Y:S02]  /*0a80*/  HADD2.F32 R133, -RZ, R19.H0_H0 ;  /* 0x20000013ff857230 */ /* 0x000fe40000004100 */
[----:B------:R-:W-:Y:S01]  /*0a90*/  FMUL R120, R104, R115 ;  /* 0x0000007368787220 */ /* 0x000fe20000400000 */
[--C-:B-1----:R-:W-:Y:S02]  /*0aa0*/  HADD2.F32 R3, -RZ, R23.reuse.H0_H0 ;  /* 0x20000017ff037230 */ /* 0x102fe40000004100 */
[----:B------:R-:W-:Y:S01]  /*0ab0*/  FMUL R7, R97, R22 ;  /* 0x0000001661077220 */ /* 0x000fe20000400000 */
[----:B------:R-:W-:-:S02]  /*0ac0*/  HADD2.F32 R2, -RZ, R23.H1_H1 ;  /* 0x30000017ff027230 */ /* 0x000fc40000004100 */
[----:B------:R-:W-:Y:S01]  /*0ad0*/  FFMA R23, R123, R18, R20 ;  /* 0x000000127b177223 */ /* 0x000fe20000000014 */
[----:B------:R-:W-:Y:S02]  /*0ae0*/  HADD2.F32 R131, -RZ, R19.H1_H1 ;  /* 0x30000013ff837230 */ /* 0x000fe40000004100 */
[----:B------:R-:W-:Y:S01]  /*0af0*/  FMUL R133, R104, R133 ;  /* 0x0000008568857220 */ /* 0x000fe20000400000 */
[----:B------:R-:W-:Y:S01]  /*0b00*/  FMUL R130, R96, R3 ;  /* 0x0000000360827220 */ /* 0x000fe20000400000 */
[----:B------:R-:W-:Y:S01]  /*0b10*/  FFMA R20, R120, R7, R23 ;  /* 0x0000000778147223 */ /* 0x000fe20000000017 */
[--C-:B------:R-:W-:Y:S02]  /*0b20*/  HADD2.F32 R147, -RZ, R27.reuse.H0_H0 ;  /* 0x2000001bff937230 */ /* 0x100fe40000004100 */
[----:B------:R-:W-:Y:S02]  /*0b30*/  HADD2.F32 R145, -RZ, R27.H1_H1 ;  /* 0x3000001bff917230 */ /* 0x000fe40000004100 */
[----:B------:R-:W-:Y:S01]  /*0b40*/  FMUL R131, R104, R131 ;  /* 0x0000008368837220 */ /* 0x000fe20000400000 */
[----:B------:R-:W-:-:S02]  /*0b50*/  HADD2.F32 R135, -RZ, R24.H0_H0 ;  /* 0x20000018ff877230 */ /* 0x000fc40000004100 */
[----:B------:R-:W-:Y:S01]  /*0b60*/  FFMA R20, R133, R130, R20 ;  /* 0x0000008285147223 */ /* 0x000fe20000000014 */
[----:B------:R-:W-:Y:S02]  /*0b70*/  HADD2.F32 R17, -RZ, R4.H0_H0 ;  /* 0x20000004ff117230 */ /* 0x000fe40000004100 */
[--C-:B------:R-:W-:Y:S02]  /*0b80*/  HADD2.F32 R149, -RZ, R8.reuse.H0_H0 ;  /* 0x20000008ff957230 */ /* 0x100fe40000004100 */
[----:B------:R-:W-:Y:S02]  /*0b90*/  HADD2.F32 R27, -RZ, R8.H1_H1 ;  /* 0x30000008ff1b7230 */ /* 0x000fe40000004100 */
[----:B------:R-:W-:Y:S01]  /*0ba0*/  FMUL R8, R95, R2 ;  /* 0x000000025f087220 */ /* 0x000fe20000400000 */
[----:B------:R-:W-:Y:S02]  /*0bb0*/  HADD2.F32 R137, -RZ, R24.H1_H1 ;  /* 0x30000018ff897230 */ /* 0x000fe40000004100 */
[----:B------:R-:W-:Y:S01]  /*0bc0*/  FMUL R135, R104, R135 ;  /* 0x0000008768877220 */ /* 0x000fe20000400000 */
[----:B------:R-:W-:-:S02]  /*0bd0*/  HADD2.F32 R4, -RZ, R4.H1_H1 ;  /* 0x30000004ff047230 */ /* 0x000fc40000004100 */
[----:B------:R-:W-:Y:S01]  /*0be0*/  FMUL R134, R94, R17 ;  /* 0x000000115e867220 */ /* 0x000fe20000400000 */
[----:B------:R-:W-:Y:S01]  /*0bf0*/  FFMA R20, R131, R8, R20 ;  /* 0x0000000883147223 */ /* 0x000fe20000000014 */
        /* <DEDUP_REMOVED lines=8> */
[----:B------:R-:W-:Y:S02]  /*0c80*/  HADD2.F32 R25, -RZ, R25.H1_H1 ;  /* 0x30000019ff197230 */ /* 0x000fe40000004100 */
[----:B------:R-:W-:Y:S01]  /*0c90*/  FMUL R139, R104, R139 ;  /* 0x0000008b688b7220 */ /* 0x000fe20000400000 */
[----:B------:R-:W-:Y:S02]  /*0ca0*/  HADD2.F32 R16, -RZ, R5.H1_H1 ;  /* 0x30000005ff107230 */ /* 0x000fe40000004100 */
[----:B------:R-:W-:Y:S01]  /*0cb0*/  FMUL R136, R92, R19 ;  /* 0x000000135c887220 */ /* 0x000fe20000400000 */
[----:B------:R-:W-:Y:S01]  /*0cc0*/  FFMA R20, R132, R9, R23 ;  /* 0x0000000984147223 */ /* 0x000fe20000000017 */
[----:B------:R-:W-:Y:S01]  /*0cd0*/  FFMA R40, R127, R37, R40 ;  /* 0x000000257f287223 */ /* 0x000fe20000000028 */
[----:B------:R-:W-:Y:S02]  /*0ce0*/  HADD2.F32 R143, -RZ, R26.H0_H0 ;  /* 0x2000001aff8f7230 */ /* 0x000fe40000004100 */
[----:B------:R-:W-:Y:S01]  /*0cf0*/  FMUL R137, R104, R25 ;  /* 0x0000001968897220 */ /* 0x000fe20000400000 */
[----:B------:R-:W-:-:S02]  /*0d00*/  HADD2.F32 R5, -RZ, R6.H0_H0 ;  /* 0x20000006ff057230 */ /* 0x000fc40000004100 */
[----:B------:R-:W-:Y:S01]  /*0d10*/  FFMA R20, R139, R136, R20 ;  /* 0x000000888b147223 */ /* 0x000fe20000000014 */
[--C-:B------:R-:W-:Y:S02]  /*0d20*/  HADD2.F32 R37, -RZ, R10.reuse.H0_H0 ;  /* 0x2000000aff257230 */ /* 0x100fe40000004100 */
[----:B------:R-:W-:Y:S02]  /*0d30*/  HADD2.F32 R109, -RZ, R10.H1_H1 ;  /* 0x3000000aff6d7230 */ /* 0x000fe40000004100 */
[----:B------:R-:W-:Y:S01]  /*0d40*/  FMUL R10, R91, R16 ;  /* 0x000000105b0a7220 */ /* 0x000fe20000400000 */
        /* <DEDUP_REMOVED lines=8> */
[----:B------:R-:W-:Y:S01]  /*0dd0*/  FMUL R11, R89, R6 ;  /* 0x00000006590b7220 */ /* 0x000fe20000400000 */
[----:B------:R-:W-:Y:S01]  /*0de0*/  FFMA R21, R143, R140, R20 ;  /* 0x0000008c8f157223 */ /* 0x000fe20000000014 */
[----:B------:R-:W-:Y:S01]  /*0df0*/  FFMA R43, R120, R22, R43 ;  /* 0x00000016782b7223 */ /* 0x000fe2000000002b */
        /* <DEDUP_REMOVED lines=11> */
[--C-:B------:R-:W-:Y:S02]  /*0eb0*/  HADD2.F32 R21, -RZ, R13.reuse.H0_H0 ;  /* 0x2000000dff157230 */ /* 0x100fe40000004100 */
        /* <DEDUP_REMOVED lines=24> */
[----:B------:R-:W-:Y:S02]  /*1040*/  HADD2.F32 R155, -RZ, R28.H1_H1 ;  /* 0x3000001cff9b7230 */ /* 0x000fe40000004100 */
[C---:B------:R-:W-:Y:S01]  /*1050*/  FMUL R28, R104.reuse, R113 ;  /* 0x00000071681c7220 */ /* 0x040fe20000400000 */
[--C-:B------:R-:W-:Y:S02]  /*1060*/  HADD2.F32 R109, -RZ, R32.reuse.H0_H0 ;  /* 0x20000020ff6d7230 */ /* 0x100fe40000004100 */
[----:B------:R-:W-:Y:S01]  /*1070*/  FMUL R153, R79, R106 ;  /* 0x0000006a4f997220 */ /* 0x000fe20000400000 */
[----:B------:R-:W-:Y:S01]  /*1080*/  FFMA R113, R107, R148, R110 ;  /* 0x000000946b717223 */ /* 0x000fe2000000006e */
[----:B------:R-:W-:Y:S02]  /*1090*/  HADD2.F32 R32, -RZ, R32.H1_H1 ;  /* 0x30000020ff207230 */ /* 0x000fe40000004100 */
[----:B------:R-:W-:Y:S01]  /*10a0*/  FMUL R111, R104, R115 ;  /* 0x00000073686f7220 */ /* 0x000fe20000400000 */
[----:B------:R-:W-:Y:S01]  /*10b0*/  FMUL R150, R78, R109 ;  /* 0x0000006d4e967220 */ /* 0x000fe20000400000 */
[----:B------:R-:W-:Y:S01]  /*10c0*/  FFMA R112, R28, R153, R113 ;  /* 0x000000991c707223 */ /* 0x000fe20000000071 */
[----:B------:R-:W-:-:S02]  /*10d0*/  HADD2.F32 R157, -RZ, R29.H0_H0 ;  /* 0x2000001dff9d7230 */ /* 0x000fc40000004100 */
[C---:B------:R-:W-:Y:S01]  /*10e0*/  FMUL R110, R104.reuse, R155 ;  /* 0x0000009b686e7220 */ /* 0x040fe20000400000 */
        /* <DEDUP_REMOVED lines=8> */
[----:B------:R-:W-:-:S02]  /*1170*/  HADD2.F32 R115, -RZ, R30.H0_H0 ;  /* 0x2000001eff737230 */ /* 0x000fc40000004100 */
[----:B------:R-:W-:Y:S02]  /*1180*/  HADD2.F32 R161, -RZ, R30.H1_H1 ;  /* 0x3000001effa17230 */ /* 0x000fe40000004100 */
[C---:B------:R-:W-:Y:S01]  /*1190*/  FMUL R30, R104.reuse, R159 ;  /* 0x0000009f681e7220 */ /* 0x040fe20000400000 */
[--C-:B------:R-:W-:Y:S02]  /*11a0*/  HADD2.F32 R33, -RZ, R34.reuse.H0_H0 ;  /* 0x20000022ff217230 */ /* 0x100fe40000004100 */
[----:B------:R-:W-:Y:S01]  /*11b0*/  FFMA R159, R29, R152, R114 ;  /* 0x000000981d9f7223 */ /* 0x000fe20000000072 */
[----:B------:R-:W-:Y:S01]  /*11c0*/  FMUL R157, R75, R112 ;  /* 0x000000704b9d7220 */ /* 0x000fe20000400000 */
[----:B------:R-:W-:Y:S02]  /*11d0*/  HADD2.F32 R34, -RZ, R34.H1_H1 ;  /* 0x30000022ff227230 */ /* 0x000fe40000004100 */
[----:B------:R-:W-:Y:S01]  /*11e0*/  FMUL R115, R104, R115 ;  /* 0x0000007368737220 */ /* 0x000fe20000400000 */
        /* <DEDUP_REMOVED lines=12> */
[----:B------:R-:W-:Y:S01]  /*12b0*/  FMUL R118, R104, R165 ;  /* 0x000000a568767220 */ /* 0x000fe20000400000 */
[----:B------:R-:W-:-:S02]  /*12c0*/  FMUL R161, R71, R116 ;  /* 0x0000007447a17220 */ /* 0x000fc40000400000 */
        /* <DEDUP_REMOVED lines=28> */
.L_x_4677:
[----:B------:R-:W-:Y:S05]  /*1490*/  BSYNC.RECONVERGENT B0 ;  /* 0x0000000000007941 */ /* 0x000fea0003800200 */
.L_x_4676:
        /* <DEDUP_REMOVED lines=100> */
[----:B0-----:R-:W-:-:S04]  /*1ae0*/  IMAD.WIDE.U32 R2, R105, 0x10, R2 ;  /* 0x0000001069027825 */ /* 0x001fc800078e0002 */
[C---:B------:R-:W-:Y:S01]  /*1af0*/  FMUL R165, R104.reuse, R165 ;  /* 0x000000a568a57220 */ /* 0x040fe20000400000 */
[----:B------:R-:W0:Y:S01]  /*1b00*/  LDC R105, c[0x0][0x380] ;  /* 0x0000e000ff697b82 */ /* 0x000e220000000800 */
[C---:B------:R-:W-:Y:S01]  /*1b10*/  FMUL R126, R104.reuse, R155 ;  /* 0x0000009b687e7220 */ /* 0x040fe20000400000 */
[C---:B------:R-:W-:Y:S01]  /*1b20*/  FMUL R17, R104.reuse, R152 ;  /* 0x0000009868117220 */ /* 0x040fe20000400000 */
[C---:B------:R-:W-:Y:S01]  /*1b30*/  FMUL R128, R104.reuse, R157 ;  /* 0x0000009d68807220 */ /* 0x040fe20000400000 */
[C---:B------:R-:W-:Y:S01]  /*1b40*/  FMUL R154, R104.reuse, R154 ;  /* 0x0000009a689a7220 */ /* 0x040fe20000400000 */
[C---:B------:R-:W-:Y:S01]  /*1b50*/  FMUL R159, R104.reuse, R159 ;  /* 0x0000009f689f7220 */ /* 0x040fe20000400000 */
[C---:B------:R-:W-:Y:S01]  /*1b60*/  FMUL R156, R104.reuse, R156 ;  /* 0x0000009c689c7220 */ /* 0x040fe20000400000 */
[----:B------:R-:W-:Y:S01]  /*1b70*/  FMUL R161, R104, R161 ;  /* 0x000000a168a17220 */ /* 0x000fe20000400000 */
[----:B------:R-:W-:Y:S02]  /*1b80*/  F2FP.F16.F32.PACK_AB R7, R10, R7 ;  /* 0x000000070a07723e */ /* 0x000fe400000000ff */
        /* <DEDUP_REMOVED lines=10> */
[----:B------:R-:W-:Y:S02]  /*1c30*/  F2FP.F16.F32.PACK_AB R15, R124, R163 ;  /* 0x000000a37c0f723e */ /* 0x000fe400000000ff */
[----:B------:R-:W-:Y:S01]  /*1c40*/  F2FP.F16.F32.PACK_AB R14, R122, R119 ;  /* 0x000000777a0e723e */ /* 0x000fe200000000ff */
[----:B------:R1:W-:Y:S01]  /*1c50*/  STG.E.128 desc[UR6][R2.64], R4 ;  /* 0x0000000402007986 */ /* 0x0003e2000c101d06 */
[----:B------:R-:W-:Y:S02]  /*1c60*/  F2FP.F16.F32.PACK_AB R19, R161, R156 ;  /* 0x0000009ca113723e */ /* 0x000fe400000000ff */
[----:B------:R-:W-:Y:S01]  /*1c70*/  F2FP.F16.F32.PACK_AB R18, R159, R154 ;  /* 0x0000009a9f12723e */ /* 0x000fe200000000ff */
[----:B------:R1:W-:Y:S01]  /*1c80*/  STG.E.128 desc[UR6][R2.64+0x1000], R12 ;  /* 0x0010000c02007986 */ /* 0x0003e2000c101d06 */
[----:B------:R-:W-:-:S02]  /*1c90*/  F2FP.F16.F32.PACK_AB R17, R128, R17 ;  /* 0x000000118011723e */ /* 0x000fc400000000ff */
[----:B------:R-:W-:Y:S02]  /*1ca0*/  F2FP.F16.F32.PACK_AB R16, R126, R165 ;  /* 0x000000a57e10723e */ /* 0x000fe400000000ff */
[----:B0-----:R-:W-:-:S03]  /*1cb0*/  IADD3 R70, PT, PT, R70, R105, RZ ;  /* 0x0000006946467210 */ /* 0x001fc60007ffe0ff */
[----:B------:R1:W-:Y:S01]  /*1cc0*/  STG.E.128 desc[UR6][R2.64+0x1800], R16 ;  /* 0x0018001002007986 */ /* 0x0003e2000c101d06 */
[----:B------:R-:W-:-:S13]  /*1cd0*/  ISETP.GE.AND P1, PT, R70, UR9, PT ;  /* 0x0000000946007c0c */ /* 0x000fda000bf26270 */
[----:B------:R-:W-:Y:S05]  /*1ce0*/  @!P1 BRA `(.L_x_4678) ;  /* 0xffffffe800a09947 */ /* 0x000fea000383ffff */
[----:B-1----:R-:W-:Y:S02]  /*1cf0*/  MOV R4, R39 ;  /* 0x0000002700047202 */ /* 0x002fe40000000f00 */
        /* <DEDUP_REMOVED lines=31> */
.L_x_4675:
        /* <DEDUP_REMOVED lines=14> */
.L_x_4679:
        /* <DEDUP_REMOVED lines=11> */
.L_x_5183:


//--------------------- .text._ZN18transformer_engine13normalization33rmsnorm_bwd_finalize_tuned_kernelINS0_22Kernel_traits_finalizeILj4096EffffjLj1024ELj4ENS0_18Kernel_traits_baseILj4096EffffjLj1024EEEEEEEvNS0_20BackwardKernelParamsE --------------------------
	.section	.text._ZN18transformer_engine13normalization33rmsnorm_bwd_finalize_tuned_kernelINS0_22Kernel_traits_finalizeILj4096EffffjLj1024ELj4ENS0_18Kernel_traits_baseILj4096EffffjLj1024EEEEEEEvNS0_20BackwardKernelParamsE,"ax",@progbits
	.align	128
        .global         _ZN18transformer_engine13normalization33rmsnorm_bwd_finalize_tuned_kernelINS0_22Kernel_traits_finalizeILj4096EffffjLj1024ELj4ENS0_18Kernel_traits_baseILj4096EffffjLj1024EEEEEEEvNS0_20BackwardKernelParamsE
        .type           _ZN18transformer_engine13normalization33rmsnorm_bwd_finalize_tuned_kernelINS0_22Kernel_traits_finalizeILj4096EffffjLj1024ELj4ENS0_18Kernel_traits_baseILj4096EffffjLj1024EEEEEEEvNS0_20BackwardKernelParamsE,@function
        .size           _ZN18transformer_engine13normalization33rmsnorm_bwd_finalize_tuned_kernelINS0_22Kernel_traits_finalizeILj4096EffffjLj1024ELj4ENS0_18Kernel_traits_baseILj4096EffffjLj1024EEEEEEEvNS0_20BackwardKernelParamsE,(.L_x_5184 - _ZN18transformer_engine13normalization33rmsnorm_bwd_finalize_tuned_kernelINS0_22Kernel_traits_finalizeILj4096EffffjLj1024ELj4ENS0_18Kernel_traits_baseILj4096EffffjLj1024EEEEEEEvNS0_20BackwardKernelParamsE)
        .other          _ZN18transformer_engine13normalization33rmsnorm_bwd_finalize_tuned_kernelINS0_22Kernel_traits_finalizeILj4096EffffjLj1024ELj4ENS0_18Kernel_traits_baseILj4096EffffjLj1024EEEEEEEvNS0_20BackwardKernelParamsE,@"STO_CUDA_ENTRY STV_DEFAULT"
_ZN18transformer_engine13normalization33rmsnorm_bwd_finalize_tuned_kernelINS0_22Kernel_traits_finalizeILj4096EffffjLj1024ELj4ENS0_18Kernel_traits_baseILj4096EffffjLj1024EEEEEEEvNS0_20BackwardKernelParamsE:
.text._ZN18transformer_engine13normalization33rmsnorm_bwd_finalize_tuned_kernelINS0_22Kernel_traits_finalizeILj4096EffffjLj1024ELj4ENS0_18Kernel_traits_baseILj4096EffffjLj1024EEEEEEEvNS0_20BackwardKernelParamsE:
        /* <DEDUP_REMOVED lines=33> */
.L_x_4684:
        /* <DEDUP_REMOVED lines=69> */
.L_x_4683:
[----:B------:R-:W-:Y:S05]  /*0660*/  BSYNC.RECONVERGENT B1 ;  /* 0x0000000000017941 */ /* 0x000fea0003800200 */
.L_x_4682:
        /* <DEDUP_REMOVED lines=40> */
.L_x_4686:
[----:B------:R-:W-:Y:S05]  /*08f0*/  BSYNC.RECONVERGENT B1 ;  /* 0x0000000000017941 */ /* 0x000fea0003800200 */
.L_x_4685:
        /* <DEDUP_REMOVED lines=24> */
.L_x_4688:
[----:B------:R-:W-:Y:S05]  /*0a80*/  BSYNC.RECONVERGENT B1 ;  /* 0x0000000000017941 */ /* 0x000fea0003800200 */
.L_x_4687:
[----:B------:R-:W-:Y:S05]  /*0a90*/  @!P1 BRA `(.L_x_4681) ;  /* 0x00000000002c9947 */ /* 0x000fea0003800000 */
[----:B------:R-:W0:Y:S01]  /*0aa0*/  LDC.64 R6, c[0x0][0x3e0] ;  /* 0x0000f800ff067b82 */ /* 0x000e220000000a00 */
[----:B------:R-:W-:Y:S02]  /*0ab0*/  LEA R2, R19, R3, 0xc ;  /* 0x0000000313027211 */ /* 0x000fe400078e60ff */
[----:B------:R-:W-:-:S03]  /*0ac0*/  IADD3 R10, PT, PT, -R9, RZ, RZ ;  /* 0x000000ff090a7210 */ /* 0x000fc60007ffe1ff */
[----:B------:R-:W-:-:S07]  /*0ad0*/  IMAD.IADD R9, R5, 0x1, R2 ;  /* 0x0000000105097824 */ /* 0x000fce00078e0202 */
.L_x_4689:
[----:B0-----:R-:W-:-:S06]  /*0ae0*/  IMAD.WIDE.U32 R2, R9, 0x4, R6 ;  /* 0x0000000409027825 */ /* 0x001fcc00078e0006 */
[----:B------:R-:W2:Y:S01]  /*0af0*/  LDG.E R3, desc[UR6][R2.64] ;  /* 0x0000000602037981 */ /* 0x000ea2000c1e1900 */
[----:B------:R-:W-:Y:S02]  /*0b00*/  IADD3 R10, PT, PT, R10, 0x1, RZ ;  /* 0x000000010a0a7810 */ /* 0x000fe40007ffe0ff */
[----:B------:R-:W-:Y:S02]  /*0b10*/  IADD3 R9, PT, PT, R9, 0x20000, RZ ;  /* 0x0002000009097810 */ /* 0x000fe40007ffe0ff */
[----:B------:R-:W-:Y:S01]  /*0b20*/  ISETP.NE.AND P0, PT, R10, RZ, PT ;  /* 0x000000ff0a00720c */ /* 0x000fe20003f05270 */
[----:B--2---:R-:W-:-:S12]  /*0b30*/  FADD R26, R3, R26 ;  /* 0x0000001a031a7221 */ /* 0x004fd80000000000 */
[----:B------:R-:W-:Y:S05]  /*0b40*/  @P0 BRA `(.L_x_4689) ;  /* 0xfffffffc00e40947 */ /* 0x000fea000383ffff */
.L_x_4681:
[----:B------:R-:W-:Y:S05]  /*0b50*/  BSYNC.RECONVERGENT B0 ;  /* 0x0000000000007941 */ /* 0x000fea0003800200 */
.L_x_4680:
        /* <DEDUP_REMOVED lines=36> */
.L_x_4690:
        /* <DEDUP_REMOVED lines=14> */
.L_x_5184:


//--------------------- .text._ZN18transformer_engine13normalization24rmsnorm_bwd_tuned_kernelINS0_13Kernel_traitsIffffjLj4096ELj1ELj1ELj4ELj16ENS0_18Kernel_traits_baseILj4096EffffjLj128EEEEELb0EEEvNS0_20BackwardKernelParamsE --------------------------
	.section	.text._ZN18transformer_engine13normalization24rmsnorm_bwd_tuned_kernelINS0_13Kernel_traitsIffffjLj4096ELj1ELj1ELj4ELj16ENS0_18Kernel_traits_baseILj4096EffffjLj128EEEEELb0EEEvNS0_20BackwardKernelParamsE,"ax",@progbits
	.align	128
        .global         _ZN18transformer_engine13normalization24rmsnorm_bwd_tuned_kernelINS0_13Kernel_traitsIffffjLj4096ELj1ELj1ELj4ELj16ENS0_18Kernel_traits_baseILj4096EffffjLj128EEEEELb0EEEvNS0_20BackwardKernelParamsE
        .type           _ZN18transformer_engine13normalization24rmsnorm_bwd_tuned_kernelINS0_13Kernel_traitsIffffjLj4096ELj1ELj1ELj4ELj16ENS0_18Kernel_traits_baseILj4096EffffjLj128EEEEELb0EEEvNS0_20BackwardKernelParamsE,@function
        .size           _ZN18transformer_engine13normalization24rmsnorm_bwd_tuned_kernelINS0_13Kernel_traitsIffffjLj4096ELj1ELj1ELj4ELj16ENS0_18Kernel_traits_baseILj4096EffffjLj128EEEEELb0EEEvNS0_20BackwardKernelParamsE,(.L_x_5185 - _ZN18transformer_engine13normalization24rmsnorm_bwd_tuned_kernelINS0_13Kernel_traitsIffffjLj4096ELj1ELj1ELj4ELj16ENS0_18Kernel_traits_baseILj4096EffffjLj128EEEEELb0EEEvNS0_20BackwardKernelParamsE)
        .other          _ZN18transformer_engine13normalization24rmsnorm_bwd_tuned_kernelINS0_13Kernel_traitsIffffjLj4096ELj1ELj1ELj4ELj16ENS0_18Kernel_traits_baseILj4096EffffjLj128EEEEELb0EEEvNS0_20BackwardKernelParamsE,@"STO_CUDA_ENTRY STV_DEFAULT"
_ZN18transformer_engine13normalization24rmsnorm_bwd_tuned_kernelINS0_13Kernel_traitsIffffjLj4096ELj1ELj1ELj4ELj16ENS0_18Kernel_traits_baseILj4096EffffjLj128EEEEELb0EEEvNS0_20BackwardKernelParamsE:
.text._ZN18transformer_engine13normalization24rmsnorm_bwd_tuned_kernelINS0_13Kernel_traitsIffffjLj4096ELj1ELj1ELj4ELj16ENS0_18Kernel_traits_baseILj4096EffffjLj128EEEEELb0EEEvNS0_20BackwardKernelParamsE:
        /* <DEDUP_REMOVED lines=43> */
[----:B------:R-:W-:Y:S02]  /*02b0*/  PLOP3.LUT P0, PT, PT, PT, PT, 0x8, 0x80 ;  /* 0x000000000080781c */ /* 0x000fe40003f0e170 */
[----:B------:R-:W-:Y:S02]  /*02c0*/  CS2R R92, SRZ ;  /* 0x00000000005c7805 */ /* 0x000fe4000001ff00 */
[----:B------:R-:W-:Y:S01]  /*02d0*/  MOV R2, RZ ;  /* 0x000000ff00027202 */ /* 0x000fe20000000f00 */
[----:B0-----:R-:W-:-:S06]  /*02e0*/  ULEA UR4, UR5, UR4, 0x18 ;  /* 0x0000000405047291 */ /* 0x001fcc000f8ec0ff */
        /* <DEDUP_REMOVED lines=44> */
[----:B------:R-:W-:-:S07]  /*05b0*/  CS2R R4, SRZ ;  /* 0x0000000000047805 */ /* 0x000fce000001ff00 */
.L_x_4694:
[----:B------:R-:W0:Y:S01]  /*05c0*/  S2R R132, SR_TID.X ;  /* 0x0000000000847919 */ /* 0x000e220000002100 */
[----:B-1----:R-:W1:Y:S01]  /*05d0*/  LDC.64 R40, c[0x0][0x3a0] ;  /* 0x0000e800ff287b82 */ /* 0x002e620000000a00 */
[----:B------:R-:W-:-:S07]  /*05e0*/  SHF.L.U32 R3, R98, 0xa, RZ ;  /* 0x0000000a62037819 */ /* 0x000fce00000006ff */
[----:B------:R-:W2:Y:S08]  /*05f0*/  LDC.64 R144, c[0x0][0x390] ;  /* 0x0000e400ff907b82 */ /* 0x000eb00000000a00 */
[----:B------:R-:W3:Y:S01]  /*0600*/  LDC.64 R142, c[0x0][0x3c8] ;  /* 0x0000f200ff8e7b82 */ /* 0x000ee20000000a00 */
[----:B-1----:R-:W-:-:S05]  /*0610*/  IMAD.WIDE R40, R98, 0x4, R40 ;  /* 0x0000000462287825 */ /* 0x002fca00078e0228 */
[----:B------:R-:W4:Y:S01]  /*0620*/  LDG.E R133, desc[UR6][R40.64] ;  /* 0x0000000628857981 */ /* 0x000f22000c1e1900 */
[----:B0-----:R-:W-:-:S05]  /*0630*/  LOP3.LUT R134, R3, R132, RZ, 0xfc, !PT ;  /* 0x0000008403867212 */ /* 0x001fca00078efcff */
[----:B--2---:R-:W-:-:S04]  /*0640*/  IMAD.WIDE.U32 R144, R134, 0x10, R144 ;  /* 0x0000001086907825 */ /* 0x004fc800078e0090 */
[----:B---3--:R-:W-:Y:S01]  /*0650*/  IMAD.WIDE.U32 R142, R134, 0x10, R142 ;  /* 0x00000010868e7825 */ /* 0x008fe200078e008e */
        /* <DEDUP_REMOVED lines=24> */
[----:B------:R-:W-:Y:S01]  /*07e0*/  FMUL R140, R133, R55 ;  /* 0x00000037858c7220 */ /* 0x000fe20000400000 */
[----:B------:R-:W-:Y:S02]  /*07f0*/  FMUL R55, R128, R59 ;  /* 0x0000003b80377220 */ /* 0x000fe40000400000 */
[----:B------:R-:W-:Y:S01]  /*0800*/  FFMA R53, R137, R54, R52 ;  /* 0x0000003689357223 */ /* 0x000fe20000000034 */
[----:B---3--:R-:W-:Y:S01]  /*0810*/  FMUL R139, R133, R60 ;  /* 0x0000003c858b7220 */ /* 0x008fe20000400000 */
[----:B-----5:R-:W-:-:S02]  /*0820*/  FMUL R60, R127, R64 ;  /* 0x000000407f3c7220 */ /* 0x020fc40000400000 */
[----:B------:R-:W-:Y:S01]  /*0830*/  FFMA R52, R140, R55, R53 ;  /* 0x000000378c347223 */ /* 0x000fe20000000035 */
[----:B0-----:R-:W-:Y:S01]  /*0840*/  FMUL R142, R133, R61 ;  /* 0x0000003d858e7220 */ /* 0x001fe20000400000 */
        /* <DEDUP_REMOVED lines=113> */
.L_x_4693:
[----:B------:R-:W-:Y:S05]  /*0f60*/  BSYNC.RECONVERGENT B0 ;  /* 0x0000000000007941 */ /* 0x000fea0003800200 */
.L_x_4692:
[----:B------:R-:W-:Y:S01]  /*0f70*/  BAR.SYNC.DEFER_BLOCKING 0x0 ;  /* 0x0000000000007b1d */ /* 0x000fe20000010000 */
[----:B0-----:R-:W-:Y:S01]  /*0f80*/  IADD3 R52, PT, PT, R0, 0x4024, RZ ;  /* 0x0000402400347810 */ /* 0x001fe20007ffe0ff */
[----:B------:R-:W-:Y:S01]  /*0f90*/  FFMA R13, R28, R143, R13 ;  /* 0x0000008f1c0d7223 */ /* 0x000fe2000000000d */
[C---:B------:R-:W-:Y:S01]  /*0fa0*/  @!P0 IADD3 R52, PT, PT, R0.reuse, 0x4004, RZ ;  /* 0x0000400400348810 */ /* 0x040fe20007ffe0ff */
[----:B------:R-:W-:Y:S01]  /*0fb0*/  FFMA R10, R29, R146, R10 ;  /* 0x000000921d0a7223 */ /* 0x000fe2000000000a */
[----:B------:R-:W-:-:S03]  /*0fc0*/  IADD3 R66, PT, PT, R0, 0x402c, RZ ;  /* 0x0000402c00427810 */ /* 0x000fc60007ffe0ff */
[----:B------:R-:W0:Y:S01]  /*0fd0*/  LDC.64 R28, c[0x0][0x3e8] ;  /* 0x0000fa00ff1c7b82 */ /* 0x000e220000000a00 */
[----:B------:R-:W-:Y:S01]  /*0fe0*/  @!P0 IADD3 R66, PT, PT, R0, 0x400c, RZ ;  /* 0x0000400c00428810 */ /* 0x000fe20007ffe0ff */
[----:B------:R-:W-:Y:S01]  /*0ff0*/  FFMA R15, R30, R145, R15 ;  /* 0x000000911e0f7223 */ /* 0x000fe2000000000f */
[C---:B------:R-:W-:Y:S01]  /*1000*/  IADD3 R67, PT, PT, R0.reuse, 0x4034, RZ ;  /* 0x0000403400437810 */ /* 0x040fe20007ffe0ff */
        /* <DEDUP_REMOVED lines=14> */
[----:B------:R-:W1:Y:S01]  /*10f0*/  LDS R52, [R52] ;  /* 0x0000000034347984 */ /* 0x000e620000000800 */
[----:B------:R-:W-:Y:S01]  /*1100*/  FFMA R27, R42, R82, R27 ;  /* 0x000000522a1b7223 */ /* 0x000fe2000000001b */
[----:B------:R-:W-:Y:S01]  /*1110*/  FFMA R24, R43, R83, R24 ;  /* 0x000000532b187223 */ /* 0x000fe20000000018 */
[----:B------:R-:W-:Y:S01]  /*1120*/  FFMA R93, R44, R84, R93 ;  /* 0x000000542c5d7223 */ /* 0x000fe2000000005d */
[----:B------:R-:W2:Y:S01]  /*1130*/  LDS R66, [R66] ;  /* 0x0000000042427984 */ /* 0x000ea20000000800 */
[----:B------:R-:W-:Y:S01]  /*1140*/  FFMA R26, R45, R85, R26 ;  /* 0x000000552d1a7223 */ /* 0x000fe2000000001a */
[----:B------:R-:W-:Y:S01]  /*1150*/  PLOP3.LUT P0, PT, P0, PT, PT, 0x8, 0x80 ;  /* 0x000000000080781c */ /* 0x000fe2000070e170 */
[----:B------:R-:W-:Y:S01]  /*1160*/  FFMA R95, R46, R86, R95 ;  /* 0x000000562e5f7223 */ /* 0x000fe2000000005f */
[----:B------:R-:W3:Y:S01]  /*1170*/  LDS R164, [R67] ;  /* 0x0000000043a47984 */ /* 0x000ee20000000800 */
[----:B------:R-:W-:Y:S01]  /*1180*/  FFMA R92, R47, R87, R92 ;  /* 0x000000572f5c7223 */ /* 0x000fe2000000005c */
[----:B------:R-:W-:Y:S01]  /*1190*/  FFMA R97, R48, R88, R97 ;  /* 0x0000005830617223 */ /* 0x000fe20000000061 */
[----:B------:R-:W-:Y:S01]  /*11a0*/  FFMA R94, R49, R89, R94 ;  /* 0x00000059315e7223 */ /* 0x000fe2000000005e */
[----:B------:R-:W4:Y:S01]  /*11b0*/  LDS R161, [R161] ;  /* 0x00000000a1a17984 */ /* 0x000f220000000800 */
[----:B------:R-:W-:Y:S01]  /*11c0*/  FFMA R99, R50, R90, R99 ;  /* 0x0000005a32637223 */ /* 0x000fe20000000063 */
[----:B------:R-:W-:Y:S01]  /*11d0*/  FFMA R96, R51, R91, R96 ;  /* 0x0000005b33607223 */ /* 0x000fe20000000060 */
[----:B-1----:R-:W-:-:S04]  /*11e0*/  FADD R53, RZ, R52 ;  /* 0x00000034ff357221 */ /* 0x002fc80000000000 */
[----:B--2---:R-:W-:-:S04]  /*11f0*/  FADD R53, R53, R66 ;  /* 0x0000004235357221 */ /* 0x004fc80000000000 */
[----:B---3--:R-:W-:-:S04]  /*1200*/  FADD R53, R53, R164 ;  /* 0x000000a435357221 */ /* 0x008fc80000000000 */
[----:B----4-:R-:W-:-:S04]  /*1210*/  FADD R30, R53, R161 ;  /* 0x000000a1351e7221 */ /* 0x010fc80000000000 */
[----:B------:R-:W-:-:S04]  /*1220*/  FMUL R30, R30, 0.000244140625 ;  /* 0x398000001e1e7820 */ /* 0x000fc80000400000 */
[-C--:B------:R-:W-:Y:S01]  /*1230*/  FFMA R52, R3, -R30.reuse, R136 ;  /* 0x8000001e03347223 */ /* 0x080fe20000000088 */
        /* <DEDUP_REMOVED lines=18> */
[----:B0-----:R-:W-:-:S04]  /*1360*/  IMAD.WIDE.U32 R134, R134, 0x10, R28 ;  /* 0x0000001086867825 */ /* 0x001fc800078e001c */
        /* <DEDUP_REMOVED lines=26> */
[----:B------:R0:W-:Y:S01]  /*1510*/  STG.E.128 desc[UR6][R134.64], R52 ;  /* 0x0000003486007986 */ /* 0x0001e2000c101d06 */
[C---:B------:R-:W-:Y:S01]  /*1520*/  FMUL R28, R133.reuse, R72 ;  /* 0x00000048851c7220 */ /* 0x040fe20000400000 */
[C---:B------:R-:W-:Y:S01]  /*1530*/  FMUL R29, R133.reuse, R150 ;  /* 0x00000096851d7220 */ /* 0x040fe20000400000 */
[C---:B------:R-:W-:Y:S01]  /*1540*/  FMUL R30, R133.reuse, R74 ;  /* 0x0000004a851e7220 */ /* 0x040fe20000400000 */
[----:B------:R2:W-:Y:S01]  /*1550*/  STG.E.128 desc[UR6][R134.64+0x800], R56 ;  /* 0x0008003886007986 */ /* 0x0005e2000c101d06 */
[C---:B------:R-:W-:Y:S01]  /*1560*/  FMUL R31, R133.reuse, R152 ;  /* 0x00000098851f7220 */ /* 0x040fe20000400000 */
[C---:B------:R-:W-:Y:S01]  /*1570*/  FMUL R32, R133.reuse, R32 ;  /* 0x0000002085207220 */ /* 0x040fe20000400000 */
[C---:B------:R-:W-:Y:S01]  /*1580*/  FMUL R33, R133.reuse, R76 ;  /* 0x0000004c85217220 */ /* 0x040fe20000400000 */
[----:B------:R3:W-:Y:S01]  /*1590*/  STG.E.128 desc[UR6][R134.64+0x1000], R60 ;  /* 0x0010003c86007986 */ /* 0x0007e2000c101d06 */
[C---:B------:R-:W-:Y:S01]  /*15a0*/  FMUL R34, R133.reuse, R34 ;  /* 0x0000002285227220 */ /* 0x040fe20000400000 */
[C---:B------:R-:W-:Y:S01]  /*15b0*/  FMUL R35, R133.reuse, R36 ;  /* 0x0000002485237220 */ /* 0x040fe20000400000 */
[----:B-1----:R-:W-:Y:S01]  /*15c0*/  IADD3 R98, PT, PT, R98, R3, RZ ;  /* 0x0000000362627210 */ /* 0x002fe20007ffe0ff */
[----:B------:R1:W-:Y:S03]  /*15d0*/  STG.E.128 desc[UR6][R134.64+0x1800], R28 ;  /* 0x0018001c86007986 */ /* 0x0003e6000c101d06 */
[----:B------:R-:W-:Y:S01]  /*15e0*/  ISETP.GE.AND P1, PT, R98, UR9, PT ;  /* 0x0000000962007c0c */ /* 0x000fe2000bf26270 */
[----:B------:R1:W-:Y:S01]  /*15f0*/  STG.E.128 desc[UR6][R134.64+0x2000], R32 ;  /* 0x0020002086007986 */ /* 0x0003e2000c101d06 */
[C---:B0-----:R-:W-:Y:S01]  /*1600*/  FMUL R52, R133.reuse, R66 ;  /* 0x0000004285347220 */ /* 0x041fe20000400000 */
        /* <DEDUP_REMOVED lines=10> */
[----:B------:R-:W-:Y:S01]  /*16b0*/  FMUL R63, R133, R64 ;  /* 0x00000040853f7220 */ /* 0x000fe20000400000 */
[----:B------:R1:W-:Y:S04]  /*16c0*/  STG.E.128 desc[UR6][R134.64+0x2800], R52 ;  /* 0x0028003486007986 */ /* 0x0003e8000c101d06 */
[----:B------:R1:W-:Y:S04]  /*16d0*/  STG.E.128 desc[UR6][R134.64+0x3000], R56 ;  /* 0x0030003886007986 */ /* 0x0003e8000c101d06 */
[----:B------:R1:W-:Y:S01]  /*16e0*/  STG.E.128 desc[UR6][R134.64+0x3800], R60 ;  /* 0x0038003c86007986 */ /* 0x0003e2000c101d06 */
        /* <DEDUP_REMOVED lines=33> */
.L_x_4691:
        /* <DEDUP_REMOVED lines=14> */
.L_x_4695:
        /* <DEDUP_REMOVED lines=10> */
.L_x_5185:


//--------------------- .text._ZN18transformer_engine13normalization33rmsnorm_bwd_finalize_tuned_kernelINS0_22Kernel_traits_finalizeILj2048E13__nv_bfloat16S3_S3_fjLj1024ELj4ENS0_18Kernel_traits_baseILj2048ES3_S3_S3_fjLj1024EEEEEEEvNS0_20BackwardKernelParamsE --------------------------
	.section	.text._ZN18transformer_engine13normalization33rmsnorm_bwd_finalize_tuned_kernelINS0_22Kernel_traits_finalizeILj2048E13__nv_bfloat16S3_S3_fjLj1024ELj4ENS0_18Kernel_traits_baseILj2048ES3_S3_S3_fjLj1024EEEEEEEvNS0_20BackwardKernelParamsE,"ax",@progbits
	.align	128
        .global         _ZN18transformer_engine13normalization33rmsnorm_bwd_finalize_tuned_kernelINS0_22Kernel_traits_finalizeILj2048E13__nv_bfloat16S3_S3_fjLj1024ELj4ENS0_18Kernel_traits_baseILj2048ES3_S3_S3_fjLj1024EEEEEEEvNS0_20BackwardKernelParamsE
        .type           _ZN18transformer_engine13normalization33rmsnorm_bwd_finalize_tuned_kernelINS0_22Kernel_traits_finalizeILj2048E13__nv_bfloat16S3_S3_fjLj1024ELj4ENS0_18Kernel_traits_baseILj2048ES3_S3_S3_fjLj1024EEEEEEEvNS0_20BackwardKernelParamsE,@function
        .size           _ZN18transformer_engine13normalization33rmsnorm_bwd_finalize_tuned_kernelINS0_22Kernel_traits_finalizeILj2048E13__nv_bfloat16S3_S3_fjLj1024ELj4ENS0_18Kernel_traits_baseILj2048ES3_S3_S3_fjLj1024EEEEEEEvNS0_20BackwardKernelParamsE,(.L_x_5186 - _ZN18transformer_engine13normalization33rmsnorm_bwd_finalize_tuned_kernelINS0_22Kernel_traits_finalizeILj2048E13__nv_bfloat16S3_S3_fjLj1024ELj4ENS0_18Kernel_traits_baseILj2048ES3_S3_S3_fjLj1024EEEEEEEvNS0_20BackwardKernelParamsE)
        .other          _ZN18transformer_engine13normalization33rmsnorm_bwd_finalize_tuned_kernelINS0_22Kernel_traits_finalizeILj2048E13__nv_bfloat16S3_S3_fjLj1024ELj4ENS0_18Kernel_traits_baseILj2048ES3_S3_S3_fjLj1024EEEEEEEvNS0_20BackwardKernelParamsE,@"STO_CUDA_ENTRY STV_DEFAULT"
_ZN18transformer_engine13normalization33rmsnorm_bwd_finalize_tuned_kernelINS0_22Kernel_traits_finalizeILj2048E13__nv_bfloat16S3_S3_fjLj1024ELj4ENS0_18Kernel_traits_baseILj2048ES3_S3_S3_fjLj1024EEEEEEEvNS0_20BackwardKernelParamsE:
.text._ZN18transformer_engine13normalization33rmsnorm_bwd_finalize_tuned_kernelINS0_22Kernel_traits_finalizeILj2048E13__nv_bfloat16S3_S3_fjLj1024ELj4ENS0_18Kernel_traits_baseILj2048ES3_S3_S3_fjLj1024EEEEEEEvNS0_20BackwardKernelParamsE:
        /* <DEDUP_REMOVED lines=33> */
.L_x_4700:
        /* <DEDUP_REMOVED lines=69> */
.L_x_4699:
[----:B------:R-:W-:Y:S05]  /*0660*/  BSYNC.RECONVERGENT B1 ;  /* 0x0000000000017941 */ /* 0x000fea0003800200 */
.L_x_4698:
        /* <DEDUP_REMOVED lines=40> */
.L_x_4702:
[----:B------:R-:W-:Y:S05]  /*08f0*/  BSYNC.RECONVERGENT B1 ;  /* 0x0000000000017941 */ /* 0x000fea0003800200 */
.L_x_4701:
        /* <DEDUP_REMOVED lines=24> */
.L_x_4704:
[----:B------:R-:W-:Y:S05]  /*0a80*/  BSYNC.RECONVERGENT B1 ;  /* 0x0000000000017941 */ /* 0x000fea0003800200 */
.L_x_4703:
[----:B------:R-:W-:Y:S05]  /*0a90*/  @!P1 BRA `(.L_x_4697) ;  /* 0x00000000002c9947 */ /* 0x000fea0003800000 */
[----:B------:R-:W0:Y:S01]  /*0aa0*/  LDC.64 R6, c[0x0][0x3e0] ;  /* 0x0000f800ff067b82 */ /* 0x000e220000000a00 */
[----:B------:R-:W-:Y:S02]  /*0ab0*/  LEA R2, R19, R3, 0xb ;  /* 0x0000000313027211 */ /* 0x000fe400078e58ff */
[----:B------:R-:W-:-:S03]  /*0ac0*/  IADD3 R10, PT, PT, -R9, RZ, RZ ;  /* 0x000000ff090a7210 */ /* 0x000fc60007ffe1ff */
[----:B------:R-:W-:-:S07]  /*0ad0*/  IMAD.IADD R9, R5, 0x1, R2 ;  /* 0x0000000105097824 */ /* 0x000fce00078e0202 */
.L_x_4705:
[----:B0-----:R-:W-:-:S06]  /*0ae0*/  IMAD.WIDE.U32 R2, R9, 0x4, R6 ;  /* 0x0000000409027825 */ /* 0x001fcc00078e0006 */
[----:B------:R-:W2:Y:S01]  /*0af0*/  LDG.E R3, desc[UR6][R2.64] ;  /* 0x0000000602037981 */ /* 0x000ea2000c1e1900 */
[----:B------:R-:W-:Y:S02]  /*0b00*/  IADD3 R10, PT, PT, R10, 0x1, RZ ;  /* 0x000000010a0a7810 */ /* 0x000fe40007ffe0ff */
[----:B------:R-:W-:Y:S02]  /*0b10*/  IADD3 R9, PT, PT, R9, 0x10000, RZ ;  /* 0x0001000009097810 */ /* 0x000fe40007ffe0ff */
[----:B------:R-:W-:Y:S01]  /*0b20*/  ISETP.NE.AND P0, PT, R10, RZ, PT ;  /* 0x000000ff0a00720c */ /* 0x000fe20003f05270 */
[----:B--2---:R-:W-:-:S12]  /*0b30*/  FADD R26, R3, R26 ;  /* 0x0000001a031a7221 */ /* 0x004fd80000000000 */
[----:B------:R-:W-:Y:S05]  /*0b40*/  @P0 BRA `(.L_x_4705) ;  /* 0xfffffffc00e40947 */ /* 0x000fea000383ffff */
.L_x_4697:
[----:B------:R-:W-:Y:S05]  /*0b50*/  BSYNC.RECONVERGENT B0 ;  /* 0x0000000000007941 */ /* 0x000fea0003800200 */
.L_x_4696:
        /* <DEDUP_REMOVED lines=37> */
.L_x_4706:
        /* <DEDUP_REMOVED lines=13> */
.L_x_5186:


//--------------------- .text._ZN18transformer_engine13normalization24rmsnorm_bwd_tuned_kernelINS0_13Kernel_traitsI13__nv_bfloat16S3_S3_fjLj2048ELj1ELj1ELj4ELj16ENS0_18Kernel_traits_baseILj2048ES3_S3_S3_fjLj128EEEEELb0EEEvNS0_20BackwardKernelParamsE --------------------------
	.section	.text._ZN18transformer_engine13normalization24rmsnorm_bwd_tuned_kernelINS0_13Kernel_traitsI13__nv_bfloat16S3_S3_fjLj2048ELj1ELj1ELj4ELj16ENS0_18Kernel_traits_baseILj2048ES3_S3_S3_fjLj128EEEEELb0EEEvNS0_20BackwardKernelParamsE,"ax",@progbits
	.align	128
        .global         _ZN18transformer_engine13normalization24rmsnorm_bwd_tuned_kernelINS0_13Kernel_traitsI13__nv_bfloat16S3_S3_fjLj2048ELj1ELj1ELj4ELj16ENS0_18Kernel_traits_baseILj2048ES3_S3_S3_fjLj128EEEEELb0EEEvNS0_20BackwardKernelParamsE
        .type           _ZN18transformer_engine13normalization24rmsnorm_bwd_tuned_kernelINS0_13Kernel_traitsI13__nv_bfloat16S3_S3_fjLj2048ELj1ELj1ELj4ELj16ENS0_18Kernel_traits_baseILj2048ES3_S3_S3_fjLj128EEEEELb0EEEvNS0_20BackwardKernelParamsE,@function
        .size           _ZN18transformer_engine13normalization24rmsnorm_bwd_tuned_kernelINS0_13Kernel_traitsI13__nv_bfloat16S3_S3_fjLj2048ELj1ELj1ELj4ELj16ENS0_18Kernel_traits_baseILj2048ES3_S3_S3_fjLj128EEEEELb0EEEvNS0_20BackwardKernelParamsE,(.L_x_5187 - _ZN18transformer_engine13normalization24rmsnorm_bwd_tuned_kernelINS0_13Kernel_traitsI13__nv_bfloat16S3_S3_fjLj2048ELj1ELj1ELj4ELj16ENS0_18Kernel_traits_baseILj2048ES3_S3_S3_fjLj128EEEEELb0EEEvNS0_20BackwardKernelParamsE)
        .other          _ZN18transformer_engine13normalization24rmsnorm_bwd_tuned_kernelINS0_13Kernel_traitsI13__nv_bfloat16S3_S3_fjLj2048ELj1ELj1ELj4ELj16ENS0_18Kernel_traits_baseILj2048ES3_S3_S3_fjLj128EEEEELb0EEEvNS0_20BackwardKernelParamsE,@"STO_CUDA_ENTRY STV_DEFAULT"
_ZN18transformer_engine13normalization24rmsnorm_bwd_tuned_kernelINS0_13Kernel_traitsI13__nv_bfloat16S3_S3_fjLj2048ELj1ELj1ELj4ELj16ENS0_18Kernel_traits_baseILj2048ES3_S3_S3_fjLj128EEEEELb0EEEvNS0_20BackwardKernelParamsE:
.text._ZN18transformer_engine13normalization24rmsnorm_bwd_tuned_kernelINS0_13Kernel_traitsI13__nv_bfloat16S3_S3_fjLj2048ELj1ELj1ELj4ELj16ENS0_18Kernel_traits_baseILj2048ES3_S3_S3_fjLj128EEEEELb0EEEvNS0_20BackwardKernelParamsE:
        /* <DEDUP_REMOVED lines=25> */
[----:B------:R-:W-:Y:S01]  /*0190*/  SHF.R.U32.HI R41, RZ, 0x5, R24 ;  /* 0x00000005ff297819 */ /* 0x000fe20000011618 */
[----:B---3--:R-:W-:Y:S01]  /*01a0*/  ULEA UR4, UR5, UR4, 0x18 ;  /* 0x0000000405047291 */ /* 0x008fe2000f8ec0ff */
[----:B------:R-:W-:Y:S02]  /*01b0*/  FSEL R40, RZ, 1, !P0 ;  /* 0x3f800000ff287808 */ /* 0x000fe40004000000 */
        /* <DEDUP_REMOVED lines=8> */
[----:B------:R-:W-:Y:S02]  /*0240*/  MOV R59, UR6 ;  /* 0x00000006003b7c02 */ /* 0x000fe40008000f00 */
[----:B------:R-:W-:Y:S02]  /*0250*/  MOV R58, UR4 ;  /* 0x00000004003a7c02 */ /* 0x000fe40008000f00 */
[C---:B--2---:R-:W-:Y:S02]  /*0260*/  PRMT R0, R8.reuse, 0x7632, R0 ;  /* 0x0000763208007816 */ /* 0x044fe40000000000 */
[----:B------:R-:W-:Y:S02]  /*0270*/  SHF.L.U32 R25, R8, 0x10, RZ ;  /* 0x0000001008197819 */ /* 0x000fe400000006ff */
[----:B------:R-:W-:-:S02]  /*0280*/  PRMT R8, R9, 0x7632, R8 ;  /* 0x0000763209087816 */ /* 0x000fc40000000008 */
[----:B------:R-:W-:Y:S01]  /*0290*/  SHF.L.U32 R9, R9, 0x10, RZ ;  /* 0x0000001009097819 */ /* 0x000fe200000006ff */
[----:B------:R-:W-:Y:S01]  /*02a0*/  FADD R25, R40, R25 ;  /* 0x0000001928197221 */ /* 0x000fe20000000000 */
[C---:B------:R-:W-:Y:S02]  /*02b0*/  PRMT R12, R10.reuse, 0x7632, R12 ;  /* 0x000076320a0c7816 */ /* 0x040fe4000000000c */
[----:B------:R-:W-:Y:S01]  /*02c0*/  SHF.L.U32 R27, R10, 0x10, RZ ;  /* 0x000000100a1b7819 */ /* 0x000fe200000006ff */
[----:B------:R-:W-:Y:S01]  /*02d0*/  FADD R26, R40, R9 ;  /* 0x00000009281a7221 */ /* 0x000fe20000000000 */
[C---:B-----5:R-:W-:Y:S02]  /*02e0*/  PRMT R2, R4.reuse, 0x7632, R2 ;  /* 0x0000763204027816 */ /* 0x060fe40000000002 */
[----:B------:R-:W-:Y:S01]  /*02f0*/  SHF.L.U32 R29, R4, 0x10, RZ ;  /* 0x00000010041d7819 */ /* 0x000fe200000006ff */
[----:B------:R-:W-:Y:S01]  /*0300*/  FADD R27, R40, R27 ;  /* 0x0000001b281b7221 */ /* 0x000fe20000000000 */
[----:B------:R-:W-:Y:S01]  /*0310*/  PRMT R10, R11, 0x7632, R10 ;  /* 0x000076320b0a7816 */ /* 0x000fe2000000000a */
[----:B------:R-:W-:Y:S01]  /*0320*/  IMAD.U32 R37, R2, 0x10000, RZ ;  /* 0x0001000002257824 */ /* 0x000fe200078e00ff */
[----:B------:R-:W-:Y:S01]  /*0330*/  PRMT R4, R5, 0x7632, R4 ;  /* 0x0000763205047816 */ /* 0x000fe20000000004 */
[----:B------:R-:W-:Y:S01]  /*0340*/  FADD R29, R40, R29 ;  /* 0x0000001d281d7221 */ /* 0x000fe20000000000 */
[----:B------:R-:W-:Y:S01]  /*0350*/  PRMT R14, R6, 0x7632, R14 ;  /* 0x00007632060e7816 */ /* 0x000fe2000000000e */
[----:B------:R-:W-:Y:S01]  /*0360*/  FADD R37, R40, R37 ;  /* 0x0000002528257221 */ /* 0x000fe20000000000 */
[----:B------:R-:W-:-:S02]  /*0370*/  SHF.L.U32 R31, R6, 0x10, RZ ;  /* 0x00000010061f7819 */ /* 0x000fc400000006ff */
[----:B------:R-:W-:Y:S02]  /*0380*/  PRMT R6, R7, 0x7632, R6 ;  /* 0x0000763207067816 */ /* 0x000fe40000000006 */
[----:B------:R-:W-:Y:S01]  /*0390*/  SHF.L.U32 R13, R5, 0x10, RZ ;  /* 0x00000010050d7819 */ /* 0x000fe200000006ff */
[C---:B------:R-:W-:Y:S01]  /*03a0*/  FADD R31, R40.reuse, R31 ;  /* 0x0000001f281f7221 */ /* 0x040fe20000000000 */
[----:B------:R-:W-:Y:S02]  /*03b0*/  SHF.L.U32 R15, R7, 0x10, RZ ;  /* 0x00000010070f7819 */ /* 0x000fe400000006ff */
        /* <DEDUP_REMOVED lines=17> */
[----:B----4-:R-:W-:-:S07]  /*04d0*/  FADD R40, R40, R9 ;  /* 0x0000000928287221 */ /* 0x010fce0000000000 */
.L_x_4708:
[----:B0-----:R-:W0:Y:S01]  /*04e0*/  LDC.64 R22, c[0x0][0x390] ;  /* 0x0000e400ff167b82 */ /* 0x001e220000000a00 */
[----:B------:R-:W-:-:S04]  /*04f0*/  SHF.L.U32 R61, R59, 0x8, RZ ;  /* 0x000000083b3d7819 */ /* 0x000fc800000006ff */
[----:B------:R-:W-:-:S03]  /*0500*/  LOP3.LUT R61, R61, R24, RZ, 0xfc, !PT ;  /* 0x000000183d3d7212 */ /* 0x000fc600078efcff */
[----:B------:R-:W1:Y:S08]  /*0510*/  LDC.64 R2, c[0x0][0x3a0] ;  /* 0x0000e800ff027b82 */ /* 0x000e700000000a00 */
[----:B------:R-:W2:Y:S01]  /*0520*/  LDC.64 R20, c[0x0][0x3c8] ;  /* 0x0000f200ff147b82 */ /* 0x000ea20000000a00 */
[----:B0-----:R-:W-:-:S05]  /*0530*/  IMAD.WIDE.U32 R22, R61, 0x10, R22 ;  /* 0x000000103d167825 */ /* 0x001fca00078e0016 */
[----:B------:R-:W3:Y:S01]  /*0540*/  LDG.E.128 R4, desc[UR8][R22.64] ;  /* 0x0000000816047981 */ /* 0x000ee2000c1e1d00 */
[----:B-1----:R-:W-:-:S03]  /*0550*/  IMAD.WIDE R2, R59, 0x4, R2 ;  /* 0x000000043b027825 */ /* 0x002fc600078e0202 */
[----:B------:R-:W4:Y:S04]  /*0560*/  LDG.E.128 R12, desc[UR8][R22.64+0x800] ;  /* 0x00080008160c7981 */ /* 0x000f28000c1e1d00 */
[----:B------:R-:W5:Y:S01]  /*0570*/  LDG.E R60, desc[UR8][R2.64] ;  /* 0x00000008023c7981 */ /* 0x000f62000c1e1900 */
[----:B--2---:R-:W-:-:S05]  /*0580*/  IMAD.WIDE.U32 R20, R61, 0x10, R20 ;  /* 0x000000103d147825 */ /* 0x004fca00078e0014 */
[----:B------:R-:W2:Y:S04]  /*0590*/  LDG.E.128 R8, desc[UR8][R20.64] ;  /* 0x0000000814087981 */ /* 0x000ea8000c1e1d00 */
[----:B------:R0:W4:Y:S01]  /*05a0*/  LDG.E.128 R16, desc[UR8][R20.64+0x800] ;  /* 0x0008000814107981 */ /* 0x000122000c1e1d00 */
[----:B------:R-:W-:-:S13]  /*05b0*/  LOP3.LUT P2, RZ, R24, 0x1f, RZ, 0xc0, !PT ;  /* 0x0000001f18ff7812 */ /* 0x000fda000784c0ff */
[----:B------:R-:W1:Y:S01]  /*05c0*/  @!P2 S2R R63, SR_CgaCtaId ;  /* 0x00000000003fa919 */ /* 0x000e620000008800 */
[----:B------:R-:W-:-:S04]  /*05d0*/  @!P2 MOV R0, 0x400 ;  /* 0x000004000000a802 */ /* 0x000fc80000000f00 */
[----:B-1----:R-:W-:Y:S02]  /*05e0*/  @!P2 LEA R58, R63, R0, 0x18 ;  /* 0x000000003f3aa211 */ /* 0x002fe400078ec0ff */
[----:B------:R-:W-:Y:S02]  /*05f0*/  PLOP3.LUT P0, PT, PT, PT, PT, 0x80, 0x8 ;  /* 0x000000000008781c */ /* 0x000fe40003f0f070 */
[----:B------:R-:W-:Y:S02]  /*0600*/  @!P2 PLOP3.LUT P0, PT, P1, PT, PT, 0x80, 0x8 ;  /* 0x000000000008a81c */ /* 0x000fe40000f0f070 */
[C---:B---3--:R-:W-:Y:S02]  /*0610*/  PRMT R62, R4.reuse, 0x7632, R62 ;  /* 0x00007632043e7816 */ /* 0x048fe4000000003e */
[----:B------:R-:W-:Y:S02]  /*0620*/  SHF.L.U32 R63, R4, 0x10, RZ ;  /* 0x00000010043f7819 */ /* 0x000fe400000006ff */
[----:B------:R-:W-:-:S02]  /*0630*/  PRMT R4, R5, 0x7632, R4 ;  /* 0x0000763205047816 */ /* 0x000fc40000000004 */
[----:B------:R-:W-:Y:S02]  /*0640*/  SHF.L.U32 R5, R5, 0x10, RZ ;  /* 0x0000001005057819 */ /* 0x000fe400000006ff */
[----:B0-----:R-:W-:Y:S01]  /*0650*/  SHF.L.U32 R21, R6, 0x10, RZ ;  /* 0x0000001006157819 */ /* 0x001fe200000006ff */
[----:B-----5:R-:W-:Y:S01]  /*0660*/  FMUL R0, R60, R63 ;  /* 0x0000003f3c007220 */ /* 0x020fe20000400000 */
[C---:B------:R-:W-:Y:S02]  /*0670*/  PRMT R2, R7.reuse, 0x7632, R2 ;  /* 0x0000763207027816 */ /* 0x040fe40000000002 */
[----:B------:R-:W-:Y:S02]  /*0680*/  PRMT R20, R6, 0x7632, R20 ;  /* 0x0000763206147816 */ /* 0x000fe40000000014 */
[----:B------:R-:W-:Y:S02]  /*0690*/  SHF.L.U32 R7, R7, 0x10, RZ ;  /* 0x0000001007077819 */ /* 0x000fe400000006ff */
[----:B------:R-:W-:Y:S01]  /*06a0*/  SHF.L.U32 R63, R62, 0x10, RZ ;  /* 0x000000103e3f7819 */ /* 0x000fe200000006ff */
[----:B------:R-:W-:Y:S01]  /*06b0*/  FMUL R62, R60, R5 ;  /* 0x000000053c3e7220 */ /* 0x000fe20000400000 */
[C---:B--2---:R-:W-:Y:S01]  /*06c0*/  PRMT R3, R8.reuse, 0x7632, R3 ;  /* 0x0000763208037816 */ /* 0x044fe20000000003 */
[----:B------:R-:W-:Y:S01]  /*06d0*/  IMAD.U32 R8, R8, 0x10000, RZ ;  /* 0x0001000008087824 */ /* 0x000fe200078e00ff */
[----:B------:R-:W-:Y:S01]  /*06e0*/  SHF.L.U32 R5, R4, 0x10, RZ ;  /* 0x0000001004057819 */ /* 0x000fe200000006ff */
[----:B------:R-:W-:Y:S01]  /*06f0*/  FMUL R4, R60, R21 ;  /* 0x000000153c047220 */ /* 0x000fe20000400000 */
[----:B------:R-:W-:Y:S01]  /*0700*/  SHF.L.U32 R21, R20, 0x10, RZ ;  /* 0x0000001014157819 */ /* 0x000fe200000006ff */
[C---:B------:R-:W-:Y:S01]  /*0710*/  FMUL R20, R60.reuse, R7 ;  /* 0x000000073c147220 */ /* 0x040fe20000400000 */
[----:B------:R-:W-:Y:S01]  /*0720*/  PRMT R6, R9, 0x7632, R6 ;  /* 0x0000763209067816 */ /* 0x000fe20000000006 */
[----:B------:R-:W-:Y:S01]  /*0730*/  FMUL R7, R25, R8 ;  /* 0x0000000819077220 */ /* 0x000fe20000400000 */
[----:B------:R-:W-:Y:S01]  /*0740*/  SHF.L.U32 R3, R3, 0x10, RZ ;  /* 0x0000001003037819 */ /* 0x000fe200000006ff */
[----:B------:R-:W-:Y:S01]  /*0750*/  FMUL R63, R60, R63 ;  /* 0x0000003f3c3f7220 */ /* 0x000fe20000400000 */
[----:B------:R-:W-:-:S02]  /*0760*/  SHF.L.U32 R9, R9, 0x10, RZ ;  /* 0x0000001009097819 */ /* 0x000fc400000006ff */
[----:B------:R-:W-:Y:S01]  /*0770*/  SHF.L.U32 R73, R2, 0x10, RZ ;  /* 0x0000001002497819 */ /* 0x000fe200000006ff */
[----:B------:R-:W-:Y:S01]  /*0780*/  FFMA R2, R0, R7, RZ ;  /* 0x0000000700027223 */ /* 0x000fe200000000ff */
[----:B------:R-:W-:Y:S01]  /*0790*/  SHF.L.U32 R75, R6, 0x10, RZ ;  /* 0x00000010064b7819 */ /* 0x000fe200000006ff */
[----:B------:R-:W-:Y:S01]  /*07a0*/  FMUL R6, R33, R3 ;  /* 0x0000000321067220 */ /* 0x000fe20000400000 */
[----:B------:R-:W-:Y:S01]  /*07b0*/  PRMT R22, R10, 0x7632, R22 ;  /* 0x000076320a167816 */ /* 0x000fe20000000016 */
[----:B------:R-:W-:Y:S01]  /*07c0*/  FFMA R55, R62, R9, R55 ;  /* 0x000000093e377223 */ /* 0x000fe20000000037 */
[----:B------:R-:W-:Y:S01]  /*07d0*/  SHF.L.U32 R10, R10, 0x10, RZ ;  /* 0x000000100a0a7819 */ /* 0x000fe200000006ff */
[C---:B------:R-:W-:Y:S01]  /*07e0*/  FFMA R56, R63.reuse, R3, R56 ;  /* 0x000000033f387223 */ /* 0x040fe20000000038 */
[----:B------:R-:W-:Y:S01]  /*07f0*/  FMUL R9, R26, R9 ;  /* 0x000000091a097220 */ /* 0x000fe20000400000 */
[----:B------:R-:W-:Y:S01]  /*0800*/  FFMA R3, R63, R6, R2 ;  /* 0x000000063f037223 */ /* 0x000fe20000000002 */
[----:B----4-:R-:W-:Y:S01]  /*0810*/  PRMT R64, R12, 0x7632, R64 ;  /* 0x000076320c407816 */ /* 0x010fe20000000040 */
[-C--:B------:R-:W-:Y:S01]  /*0820*/  FFMA R53, R4, R10.reuse, R53 ;  /* 0x0000000a04357223 */ /* 0x080fe20000000035 */
[----:B------:R-:W-:Y:S01]  /*0830*/  SHF.L.U32 R67, R13, 0x10, RZ ;  /* 0x000000100d437819 */ /* 0x000fe200000006ff */
[----:B------:R-:W-:Y:S01]  /*0840*/  FMUL R77, R27, R10 ;  /* 0x0000000a1b4d7220 */ /* 0x000fe20000400000 */
[----:B------:R-:W-:Y:S01]  /*0850*/  FMUL R5, R60, R5 ;  /* 0x000000053c057220 */ /* 0x000fe20000400000 */
        /* <DEDUP_REMOVED lines=8> */
[-C--:B------:R-:W-:Y:S01]  /*08e0*/  FFMA R52, R21, R22.reuse, R52 ;  /* 0x0000001615347223 */ /* 0x080fe20000000034 */
[----:B------:R-:W-:Y:S01]  /*08f0*/  SHF.L.U32 R11, R11, 0x10, RZ ;  /* 0x000000100b0b7819 */ /* 0x000fe200000006ff */
[----:B------:R-:W-:Y:S01]  /*0900*/  FMUL R22, R35, R22 ;  /* 0x0000001623167220 */ /* 0x000fe20000400000 */
[----:B------:R-:W-:Y:S01]  /*0910*/  FFMA R2, R4, R77, R67 ;  /* 0x0000004d04027223 */ /* 0x000fe20000000043 */
[----:B------:R-:W-:-:S02]  /*0920*/  SHF.L.U32 R65, R12, 0x10, RZ ;  /* 0x000000100c417819 */ /* 0x000fc400000006ff */
[----:B------:R-:W-:Y:S01]  /*0930*/  PRMT R12, R13, 0x7632, R12 ;  /* 0x000076320d0c7816 */ /* 0x000fe2000000000c */
[-C--:B------:R-:W-:Y:S01]  /*0940*/  FFMA R51, R20, R11.reuse, R51 ;  /* 0x0000000b14337223 */ /* 0x080fe20000000033 */
[----:B------:R-:W-:Y:S01]  /*0950*/  SHF.L.U32 R23, R23, 0x10, RZ ;  /* 0x0000001017177819 */ /* 0x000fe200000006ff */
[----:B------:R-:W-:Y:S01]  /*0960*/  FMUL R11, R28, R11 ;  /* 0x0000000b1c0b7220 */ /* 0x000fe20000400000 */
[C---:B------:R-:W-:Y:S01]  /*0970*/  PRMT R13, R14.reuse, 0x7632, R13 ;  /* 0x000076320e0d7816 */ /* 0x040fe2000000000d */
[----:B------:R-:W-:Y:S01]  /*0980*/  FFMA R67, R21, R22, R2 ;  /* 0x0000001615437223 */ /* 0x000fe20000000002 */
[----:B------:R-:W-:Y:S02]  /*0990*/  SHF.L.U32 R69, R14, 0x10, RZ ;  /* 0x000000100e457819 */ /* 0x000fe400000006ff */
[C---:B------:R-:W-:Y:S02]  /*09a0*/  PRMT R14, R15.reuse, 0x7632, R14 ;  /* 0x000076320f0e7816 */ /* 0x040fe4000000000e */
[----:B------:R-:W-:Y:S01]  /*09b0*/  SHF.L.U32 R71, R15, 0x10, RZ ;  /* 0x000000100f477819 */ /* 0x000fe200000006ff */
[----:B------:R-:W-:Y:S01]  /*09c0*/  FMUL R73, R60, R73 ;  /* 0x000000493c497220 */ /* 0x000fe20000400000 */
[----:B------:R-:W-:Y:S01]  /*09d0*/  PRMT R15, R16, 0x7632, R15 ;  /* 0x00007632100f7816 */ /* 0x000fe2000000000f */
[----:B------:R-:W-:Y:S01]  /*09e0*/  FMUL R72, R36, R23 ;  /* 0x0000001724487220 */ /* 0x000fe20000400000 */
[----:B------:R-:W-:Y:S01]  /*09f0*/  SHF.L.U32 R16, R16, 0x10, RZ ;  /* 0x0000001010107819 */ /* 0x000fe200000006ff */
[----:B------:R-:W-:Y:S01]  /*0a00*/  FFMA R2, R20, R11, R67 ;  /* 0x0000000b14027223 */ /* 0x000fe20000000043 */
[----:B------:R-:W-:Y:S01]  /*0a10*/  FFMA R57, R0, R8, R57 ;  /* 0x0000000800397223 */ /* 0x000fe20000000039 */
[----:B------:R-:W-:Y:S01]  /*0a20*/  SHF.L.U32 R74, R15, 0x10, RZ ;  /* 0x000000100f4a7819 */ /* 0x000fe200000006ff */
[C---:B------:R-:W-:Y:S01]  /*0a30*/  FMUL R8, R60.reuse, R65 ;  /* 0x000000413c087220 */ /* 0x040fe20000400000 */
[----:B------:R-:W-:Y:S01]  /*0a40*/  FFMA R50, R73, R23, R50 ;  /* 0x0000001749327223 */ /* 0x000fe20000000032 */
[----:B------:R-:W-:Y:S01]  /*0a50*/  FMUL R15, R60, R3 ;  /* 0x000000033c0f7220 */ /* 0x000fe20000400000 */
[----:B------:R-:W-:Y:S01]  /*0a60*/  FMUL R23, R29, R16 ;  /* 0x000000101d177220 */ /* 0x000fe20000400000 */
[----:B------:R-:W-:Y:S01]  /*0a70*/  FFMA R3, R73, R72, R2 ;  /* 0x0000004849037223 */ /* 0x000fe20000000002 */
[C---:B------:R-:W-:Y:S01]  /*0a80*/  PRMT R66, R17.reuse, 0x7632, R66 ;  /* 0x0000763211427816 */ /* 0x040fe20000000042 */
[C---:B------:R-:W-:Y:S01]  /*0a90*/  FFMA R49, R8.reuse, R16, R49 ;  /* 0x0000001008317223 */ /* 0x040fe20000000031 */
[----:B------:R-:W-:Y:S01]  /*0aa0*/  SHF.L.U32 R17, R17, 0x10, RZ ;  /* 0x0000001011117819 */ /* 0x000fe200000006ff */
[----:B------:R-:W-:Y:S01]  /*0ab0*/  FMUL R16, R37, R74 ;  /* 0x0000004a25107220 */ /* 0x000fe20000400000 */
[----:B------:R-:W-:Y:S01]  /*0ac0*/  FFMA R2, R8, R23, R3 ;  /* 0x0000001708027223 */ /* 0x000fe20000000003 */
[----:B------:R-:W-:-:S02]  /*0ad0*/  SHF.L.U32 R65, R12, 0x10, RZ ;  /* 0x000000100c417819 */ /* 0x000fc400000006ff */
[----:B------:R-:W-:Y:S01]  /*0ae0*/  SHF.L.U32 R67, R66, 0x10, RZ ;  /* 0x0000001042437819 */ /* 0x000fe200000006ff */
[-C--:B------:R-:W-:Y:S01]  /*0af0*/  FFMA R47, R64, R17.reuse, R47 ;  /* 0x00000011402f7223 */ /* 0x080fe2000000002f */
[----:B------:R-:W-:Y:S01]  /*0b00*/  FMUL R17, R30, R17 ;  /* 0x000000111e117220 */ /* 0x000fe20000400000 */
[----:B------:R-:W-:Y:S01]  /*0b10*/  FFMA R3, R15, R16, R2 ;  /* 0x000000100f037223 */ /* 0x000fe20000000002 */
[----:B------:R-:W-:Y:S01]  /*0b20*/  PRMT R68, R18, 0x7632, R68 ;  /* 0x0000763212447816 */ /* 0x000fe20000000044 */
[----:B------:R-:W-:Y:S01]  /*0b30*/  FMUL R65, R60, R65 ;  /* 0x000000413c417220 */ /* 0x000fe20000400000 */
[----:B------:R-:W-:Y:S01]  /*0b40*/  SHF.L.U32 R18, R18, 0x10, RZ ;  /* 0x0000001012127819 */ /* 0x000fe200000006ff */
[----:B------:R-:W-:Y:S01]  /*0b50*/  FMUL R66, R38, R67 ;  /* 0x0000004326427220 */ /* 0x000fe20000400000 */
[----:B------:R-:W-:Y:S01]  /*0b60*/  FFMA R2, R64, R17, R3 ;  /* 0x0000001140027223 */ /* 0x000fe20000000003 */
[----:B------:R-:W-:Y:S01]  /*0b70*/  FMUL R12, R60, R69 ;  /* 0x000000453c0c7220 */ /* 0x000fe20000400000 */
[----:B------:R-:W-:-:S02]  /*0b80*/  IMAD.U32 R13, R13, 0x10000, RZ ;  /* 0x000100000d0d7824 */ /* 0x000fc400078e00ff */
[----:B------:R-:W-:Y:S01]  /*0b90*/  FFMA R46, R65, R67, R46 ;  /* 0x00000043412e7223 */ /* 0x000fe2000000002e */
[----:B------:R-:W-:Y:S01]  /*0ba0*/  SHF.L.U32 R3, R68, 0x10, RZ ;  /* 0x0000001044037819 */ /* 0x000fe200000006ff */
[----:B------:R-:W-:Y:S01]  /*0bb0*/  FMUL R67, R31, R18 ;  /* 0x000000121f437220 */ /* 0x000fe20000400000 */
[----:B------:R-:W-:Y:S01]  /*0bc0*/  FFMA R69, R65, R66, R2 ;  /* 0x0000004241457223 */ /* 0x000fe20000000002 */
[----:B------:R-:W-:Y:S01]  /*0bd0*/  PRMT R70, R19, 0x7632, R70 ;  /* 0x0000763213467816 */ /* 0x000fe20000000046 */
[----:B------:R-:W-:Y:S01]  /*0be0*/  FFMA R48, R15, R74, R48 ;  /* 0x0000004a0f307223 */ /* 0x000fe20000000030 */
[----:B------:R-:W-:Y:S01]  /*0bf0*/  SHF.L.U32 R2, R14, 0x10, RZ ;  /* 0x000000100e027819 */ /* 0x000fe200000006ff */
[----:B------:R-:W-:Y:S02]  /*0c00*/  IMAD.U32 R19, R19, 0x10000, RZ ;  /* 0x0001000013137824 */ /* 0x000fe400078e00ff */
[C---:B------:R-:W-:Y:S01]  /*0c10*/  FMUL R74, R60.reuse, R71 ;  /* 0x000000473c4a7220 */ /* 0x040fe20000400000 */
[----:B------:R-:W-:Y:S01]  /*0c20*/  FMUL R14, R60, R13 ;  /* 0x0000000d3c0e7220 */ /* 0x000fe20000400000 */
[----:B------:R-:W-:Y:S01]  /*0c30*/  FFMA R69, R12, R67, R69 ;  /* 0x000000430c457223 */ /* 0x000fe20000000045 */
[----:B------:R-:W-:Y:S01]  /*0c40*/  FMUL R13, R39, R3 ;  /* 0x00000003270d7220 */ /* 0x000fe20000400000 */
[----:B------:R-:W-:Y:S01]  /*0c50*/  FFMA R54, R5, R75, R54 ;  /* 0x0000004b05367223 */ /* 0x000fe20000000036 */
[----:B------:R-:W-:Y:S01]  /*0c60*/  SHF.L.U32 R71, R70, 0x10, RZ ;  /* 0x0000001046477819 */ /* 0x000fe200000006ff */
[-C--:B------:R-:W-:Y:S01]  /*0c70*/  FFMA R43, R74, R19.reuse, R43 ;  /* 0x000000134a2b7223 */ /* 0x080fe2000000002b */
[----:B------:R-:W-:Y:S01]  /*0c80*/  FMUL R19, R32, R19 ;  /* 0x0000001320137220 */ /* 0x000fe20000400000 */
[----:B------:R-:W-:Y:S01]  /*0c90*/  FFMA R75, R14, R13, R69 ;  /* 0x0000000d0e4b7223 */ /* 0x000fe20000000045 */
[----:B------:R-:W-:Y:S01]  /*0ca0*/  FFMA R45, R12, R18, R45 ;  /* 0x000000120c2d7223 */ /* 0x000fe2000000002d */
[----:B------:R-:W-:Y:S01]  /*0cb0*/  FMUL R69, R60, R2 ;  /* 0x000000023c457220 */ /* 0x000fe20000400000 */
[----:B------:R-:W-:Y:S01]  /*0cc0*/  FMUL R18, R40, R71 ;  /* 0x0000004728127220 */ /* 0x000fe20000400000 */
[----:B------:R-:W-:-:S04]  /*0cd0*/  FFMA R2, R74, R19, R75 ;  /* 0x000000134a027223 */ /* 0x000fc8000000004b */
[----:B------:R-:W-:Y:S01]  /*0ce0*/  FFMA R2, R69, R18, R2 ;  /* 0x0000001245027223 */ /* 0x000fe20000000002 */
[----:B------:R-:W-:-:S04]  /*0cf0*/  FFMA R44, R14, R3, R44 ;  /* 0x000000030e2c7223 */ /* 0x000fc8000000002c */
[----:B------:R-:W0:Y:S02]  /*0d00*/  SHFL.DOWN PT, R3, R2, 0x10, 0x1f ;  /* 0x0a001f0002037f89 */ /* 0x000e2400000e0000 */
[----:B0-----:R-:W-:-:S05]  /*0d10*/  FADD R3, R2, R3 ;  /* 0x0000000302037221 */ /* 0x001fca0000000000 */
[----:B------:R-:W0:Y:S02]  /*0d20*/  SHFL.DOWN PT, R68, R3, 0x8, 0x1f ;  /* 0x09001f0003447f89 */ /* 0x000e2400000e0000 */
[----:B0-----:R-:W-:-:S05]  /*0d30*/  FADD R68, R3, R68 ;  /* 0x0000004403447221 */ /* 0x001fca0000000000 */
[----:B------:R-:W0:Y:S02]  /*0d40*/  SHFL.DOWN PT, R75, R68, 0x4, 0x1f ;  /* 0x08801f00444b7f89 */ /* 0x000e2400000e0000 */
[----:B0-----:R-:W-:-:S05]  /*0d50*/  FADD R75, R68, R75 ;  /* 0x0000004b444b7221 */ /* 0x001fca0000000000 */
[----:B------:R-:W0:Y:S01]  /*0d60*/  SHFL.DOWN PT, R70, R75, 0x2, 0x1f ;  /* 0x08401f004b467f89 */ /* 0x000e2200000e0000 */
[----:B------:R-:W-:Y:S01]  /*0d70*/  @!P2 IADD3 R2, PT, PT, R58, 0x2020, RZ ;  /* 0x000020203a02a810 */ /* 0x000fe20007ffe0ff */
[----:B0-----:R-:W-:-:S05]  /*0d80*/  FADD R70, R75, R70 ;  /* 0x000000464b467221 */ /* 0x001fca0000000000 */
[----:B------:R-:W0:Y:S01]  /*0d90*/  SHFL.DOWN PT, R76, R70, 0x1, 0x1f ;  /* 0x08201f00464c7f89 */ /* 0x000e2200000e0000 */
[----:B------:R-:W-:-:S04]  /*0da0*/  @!P0 IADD3 R2, PT, PT, R58, 0x2000, RZ ;  /* 0x000020003a028810 */ /* 0x000fc80007ffe0ff */
[----:B------:R-:W-:Y:S01]  /*0db0*/  @!P2 LEA R68, R41, R2, 0x3 ;  /* 0x000000022944a211 */ /* 0x000fe200078e18ff */
[----:B------:R-:W-:Y:S02]  /*0dc0*/  HFMA2 R2, -RZ, RZ, 0, 0 ;  /* 0x00000000ff027431 */ /* 0x000fe400000001ff */
[----:B0-----:R-:W-:-:S05]  /*0dd0*/  FADD R3, R70, R76 ;  /* 0x0000004c46037221 */ /* 0x001fca0000000000 */
[----:B------:R0:W-:Y:S01]  /*0de0*/  @!P2 STS.64 [R68], R2 ;  /* 0x000000024400a388 */ /* 0x0001e20000000a00 */
[C---:B------:R-:W-:Y:S01]  /*0df0*/  IADD3 R70, PT, PT, R58.reuse, 0x2024, RZ ;  /* 0x000020243a467810 */ /* 0x040fe20007ffe0ff */
[C---:B------:R-:W-:Y:S01]  /*0e00*/  @!P1 VIADD R70, R58.reuse, 0x2004 ;  /* 0x000020043a469836 */ /* 0x040fe20000000000 */
[----:B------:R-:W-:Y:S01]  /*0e10*/  BAR.SYNC.DEFER_BLOCKING 0x0 ;  /* 0x0000000000007b1d */ /* 0x000fe20000010000 */
[C---:B------:R-:W-:Y:S02]  /*0e20*/  IADD3 R75, PT, PT, R58.reuse, 0x202c, RZ ;  /* 0x0000202c3a4b7810 */ /* 0x040fe40007ffe0ff */
[----:B------:R-:W-:-:S03]  /*0e30*/  @!P1 IADD3 R75, PT, PT, R58, 0x200c, RZ ;  /* 0x0000200c3a4b9810 */ /* 0x000fc60007ffe0ff */
[----:B------:R-:W1:Y:S04]  /*0e40*/  LDS R70, [R70] ;  /* 0x0000000046467984 */ /* 0x000e680000000800 */
[----:B------:R-:W2:Y:S01]  /*0e50*/  LDS R76, [R75] ;  /* 0x000000004b4c7984 */ /* 0x000ea20000000800 */
[----:B------:R-:W-:Y:S01]  /*0e60*/  FFMA R42, R69, R71, R42 ;  /* 0x00000047452a7223 */ /* 0x000fe2000000002a */
[C---:B0-----:R-:W-:Y:S02]  /*0e70*/  IADD3 R2, PT, PT, R58.reuse, 0x203c, RZ ;  /* 0x0000203c3a027810 */ /* 0x041fe40007ffe0ff */
[----:B------:R-:W-:-:S06]  /*0e80*/  @!P1 IADD3 R2, PT, PT, R58, 0x201c, RZ ;  /* 0x0000201c3a029810 */ /* 0x000fcc0007ffe0ff */
[----:B------:R-:W-:Y:S01]  /*0e90*/  LDS R2, [R2] ;  /* 0x0000000002027984 */ /* 0x000fe20000000800 */
[----:B-1----:R-:W-:-:S04]  /*0ea0*/  FADD R71, RZ, R70 ;  /* 0x00000046ff477221 */ /* 0x002fc80000000000 */
[----:B--2---:R-:W-:Y:S01]  /*0eb0*/  FADD R71, R71, R76 ;  /* 0x0000004c47477221 */ /* 0x004fe20000000000 */
[C---:B------:R-:W-:Y:S02]  /*0ec0*/  IADD3 R76, PT, PT, R58.reuse, 0x2034, RZ ;  /* 0x000020343a4c7810 */ /* 0x040fe40007ffe0ff */
[----:B------:R-:W-:-:S06]  /*0ed0*/  @!P1 IADD3 R76, PT, PT, R58, 0x2014, RZ ;  /* 0x000020143a4c9810 */ /* 0x000fcc0007ffe0ff */
[----:B------:R-:W0:Y:S02]  /*0ee0*/  LDS R76, [R76] ;  /* 0x000000004c4c7984 */ /* 0x000e240000000800 */
[----:B0-----:R-:W-:-:S04]  /*0ef0*/  FADD R71, R71, R76 ;  /* 0x0000004c47477221 */ /* 0x001fc80000000000 */
[----:B------:R-:W-:Y:S02]  /*0f00*/  FADD R68, R71, R2 ;  /* 0x0000000247447221 */ /* 0x000fe40000000000 */
[----:B------:R-:W0:Y:S02]  /*0f10*/  LDC.64 R2, c[0x0][0x3e8] ;  /* 0x0000fa00ff027b82 */ /* 0x000e240000000a00 */
[----:B------:R-:W-:-:S04]  /*0f20*/  FMUL R68, R68, 0.00048828125 ;  /* 0x3a00000044447820 */ /* 0x000fc80000400000 */
[-C--:B------:R-:W-:Y:S02]  /*0f30*/  FFMA R7, R0, -R68.reuse, R7 ;  /* 0x8000004400077223 */ /* 0x080fe40000000007 */
        /* <DEDUP_REMOVED lines=20> */
[----:B-1----:R-:W-:Y:S01]  /*1080*/  IADD3 R59, PT, PT, R59, R0, RZ ;  /* 0x000000003b3b7210 */ /* 0x002fe20007ffe0ff */
[C---:B------:R-:W-:Y:S01]  /*1090*/  FMUL R9, R60.reuse, R9 ;  /* 0x000000093c097220 */ /* 0x040fe20000400000 */
[C---:B------:R-:W-:Y:S01]  /*10a0*/  FMUL R8, R60.reuse, R5 ;  /* 0x000000053c087220 */ /* 0x040fe20000400000 */
[C---:B------:R-:W-:Y:S01]  /*10b0*/  FMUL R4, R60.reuse, R7 ;  /* 0x000000073c047220 */ /* 0x040fe20000400000 */
[----:B------:R-:W-:Y:S01]  /*10c0*/  ISETP.GE.AND P0, PT, R59, UR7, PT ;  /* 0x000000073b007c0c */ /* 0x000fe2000bf06270 */
        /* <DEDUP_REMOVED lines=17> */
[----:B------:R-:W-:Y:S01]  /*11e0*/  F2FP.BF16.F32.PACK_AB R8, R12, R23 ;  /* 0x000000170c08723e */ /* 0x000fe200000010ff */
[----:B------:R0:W-:Y:S01]  /*11f0*/  STG.E.128 desc[UR8][R2.64], R4 ;  /* 0x0000000402007986 */ /* 0x0001e2000c101d08 */
[----:B------:R-:W-:-:S03]  /*1200*/  PLOP3.LUT P1, PT, P1, PT, PT, 0x8, 0x80 ;  /* 0x000000000080781c */ /* 0x000fc60000f2e170 */
[----:B------:R0:W-:Y:S01]  /*1210*/  STG.E.128 desc[UR8][R2.64+0x800], R8 ;  /* 0x0008000802007986 */ /* 0x0001e2000c101d08 */
[----:B------:R-:W-:Y:S09]  /*1220*/  @!P0 BRA `(.L_x_4708) ;  /* 0xfffffff000ac8947 */ /* 0x000ff2000383ffff */
[----:B0-----:R-:W-:Y:S01]  /*1230*/  MOV R4, R57 ;  /* 0x0000003900047202 */ /* 0x001fe20000000f00 */
        /* <DEDUP_REMOVED lines=15> */
.L_x_4707:
        /* <DEDUP_REMOVED lines=9> */
.L_x_4709:
        /* <DEDUP_REMOVED lines=12> */
.L_x_5187:


//--------------------- .text._ZN18transformer_engine13normalization33rmsnorm_bwd_finalize_tuned_kernelINS0_22Kernel_traits_finalizeILj2048E6__halfS3_S3_fjLj1024ELj4ENS0_18Kernel_traits_baseILj2048ES3_S3_S3_fjLj1024EEEEEEEvNS0_20BackwardKernelParamsE --------------------------
	.section	.text._ZN18transformer_engine13normalization33rmsnorm_bwd_finalize_tuned_kernelINS0_22Kernel_traits_finalizeILj2048E6__halfS3_S3_fjLj1024ELj4ENS0_18Kernel_traits_baseILj2048ES3_S3_S3_fjLj1024EEEEEEEvNS0_20BackwardKernelParamsE,"ax",@progbits
	.align	128
        .global         _ZN18transformer_engine13normalization33rmsnorm_bwd_finalize_tuned_kernelINS0_22Kernel_traits_finalizeILj2048E6__halfS3_S3_fjLj1024ELj4ENS0_18Kernel_traits_baseILj2048ES3_S3_S3_fjLj1024EEEEEEEvNS0_20BackwardKernelParamsE
        .type           _ZN18transformer_engine13normalization33rmsnorm_bwd_finalize_tuned_kernelINS0_22Kernel_traits_finalizeILj2048E6__halfS3_S3_fjLj1024ELj4ENS0_18Kernel_traits_baseILj2048ES3_S3_S3_fjLj1024EEEEEEEvNS0_20BackwardKernelParamsE,@function
        .size           _ZN18transformer_engine13normalization33rmsnorm_bwd_finalize_tuned_kernelINS0_22Kernel_traits_finalizeILj2048E6__halfS3_S3_fjLj1024ELj4ENS0_18Kernel_traits_baseILj2048ES3_S3_S3_fjLj1024EEEEEEEvNS0_20BackwardKernelParamsE,(.L_x_5188 - _ZN18transformer_engine13normalization33rmsnorm_bwd_finalize_tuned_kernelINS0_22Kernel_traits_finalizeILj2048E6__halfS3_S3_fjLj1024ELj4ENS0_18Kernel_traits_baseILj2048ES3_S3_S3_fjLj1024EEEEEEEvNS0_20BackwardKernelParamsE)
        .other          _ZN18transformer_engine13normalization33rmsnorm_bwd_finalize_tuned_kernelINS0_22Kernel_traits_finalizeILj2048E6__halfS3_S3_fjLj1024ELj4ENS0_18Kernel_traits_baseILj2048ES3_S3_S3_fjLj1024EEEEEEEvNS0_20BackwardKernelParamsE,@"STO_CUDA_ENTRY STV_DEFAULT"
_ZN18transformer_engine13normalization33rmsnorm_bwd_finalize_tuned_kernelINS0_22Kernel_traits_finalizeILj2048E6__halfS3_S3_fjLj1024ELj4ENS0_18Kernel_traits_baseILj2048ES3_S3_S3_fjLj1024EEEEEEEvNS0_20BackwardKernelParamsE:
.text._ZN18transformer_engine13normalization33rmsnorm_bwd_finalize_tuned_kernelINS0_22Kernel_traits_finalizeILj2048E6__halfS3_S3_fjLj1024ELj4ENS0_18Kernel_traits_baseILj2048ES3_S3_S3_fjLj1024EEEEEEEvNS0_20BackwardKernelParamsE:
        /* <DEDUP_REMOVED lines=33> */
.L_x_4714:
        /* <DEDUP_REMOVED lines=69> */
.L_x_4713:
[----:B------:R-:W-:Y:S05]  /*0660*/  BSYNC.RECONVERGENT B1 ;  /* 0x0000000000017941 */ /* 0x000fea0003800200 */
.L_x_4712:
        /* <DEDUP_REMOVED lines=40> */
.L_x_4716:
[----:B------:R-:W-:Y:S05]  /*08f0*/  BSYNC.RECONVERGENT B1 ;  /* 0x0000000000017941 */ /* 0x000fea0003800200 */
.L_x_4715:
        /* <DEDUP_REMOVED lines=24> */
.L_x_4718:
[----:B------:R-:W-:Y:S05]  /*0a80*/  BSYNC.RECONVERGENT B1 ;  /* 0x0000000000017941 */ /* 0x000fea0003800200 */
.L_x_4717:
[----:B------:R-:W-:Y:S05]  /*0a90*/  @!P1 BRA `(.L_x_4711) ;  /* 0x00000000002c9947 */ /* 0x000fea0003800000 */
[----:B------:R-:W0:Y:S01]  /*0aa0*/  LDC.64 R6, c[0x0][0x3e0] ;  /* 0x0000f800ff067b82 */ /* 0x000e220000000a00 */
[----:B------:R-:W-:Y:S02]  /*0ab0*/  LEA R2, R19, R3, 0xb ;  /* 0x0000000313027211 */ /* 0x000fe400078e58ff */
[----:B------:R-:W-:-:S03]  /*0ac0*/  IADD3 R10, PT, PT, -R9, RZ, RZ ;  /* 0x000000ff090a7210 */ /* 0x000fc60007ffe1ff */
[----:B------:R-:W-:-:S07]  /*0ad0*/  IMAD.IADD R9, R5, 0x1, R2 ;  /* 0x0000000105097824 */ /* 0x000fce00078e0202 */
.L_x_4719:
[----:B0-----:R-:W-:-:S06]  /*0ae0*/  IMAD.WIDE.U32 R2, R9, 0x4, R6 ;  /* 0x0000000409027825 */ /* 0x001fcc00078e0006 */
[----:B------:R-:W2:Y:S01]  /*0af0*/  LDG.E R3, desc[UR6][R2.64] ;  /* 0x0000000602037981 */ /* 0x000ea2000c1e1900 */
[----:B------:R-:W-:Y:S02]  /*0b00*/  IADD3 R10, PT, PT, R10, 0x1, RZ ;  /* 0x000000010a0a7810 */ /* 0x000fe40007ffe0ff */
[----:B------:R-:W-:Y:S02]  /*0b10*/  IADD3 R9, PT, PT, R9, 0x10000, RZ ;  /* 0x0001000009097810 */ /* 0x000fe40007ffe0ff */
[----:B------:R-:W-:Y:S01]  /*0b20*/  ISETP.NE.AND P0, PT, R10, RZ, PT ;  /* 0x000000ff0a00720c */ /* 0x000fe20003f05270 */
[----:B--2---:R-:W-:-:S12]  /*0b30*/  FADD R26, R3, R26 ;  /* 0x0000001a031a7221 */ /* 0x004fd80000000000 */
[----:B------:R-:W-:Y:S05]  /*0b40*/  @P0 BRA `(.L_x_4719) ;  /* 0xfffffffc00e40947 */ /* 0x000fea000383ffff */
.L_x_4711:
[----:B------:R-:W-:Y:S05]  /*0b50*/  BSYNC.RECONVERGENT B0 ;  /* 0x0000000000007941 */ /* 0x000fea0003800200 */
.L_x_4710:
        /* <DEDUP_REMOVED lines=37> */
.L_x_4720:
        /* <DEDUP_REMOVED lines=13> */
.L_x_5188:


//--------------------- .text._ZN18transformer_engine13normalization24rmsnorm_bwd_tuned_kernelINS0_13Kernel_traitsI6__halfS3_S3_fjLj2048ELj1ELj1ELj4ELj16ENS0_18Kernel_traits_baseILj2048ES3_S3_S3_fjLj128EEEEELb0EEEvNS0_20BackwardKernelParamsE --------------------------
	.section	.text._ZN18transformer_engine13normalization24rmsnorm_bwd_tuned_kernelINS0_13Kernel_traitsI6__halfS3_S3_fjLj2048ELj1ELj1ELj4ELj16ENS0_18Kernel_traits_baseILj2048ES3_S3_S3_fjLj128EEEEELb0EEEvNS0_20BackwardKernelParamsE,"ax",@progbits
	.align	128
        .global         _ZN18transformer_engine13normalization24rmsnorm_bwd_tuned_kernelINS0_13Kernel_traitsI6__halfS3_S3_fjLj2048ELj1ELj1ELj4ELj16ENS0_18Kernel_traits_baseILj2048ES3_S3_S3_fjLj128EEEEELb0EEEvNS0_20BackwardKernelParamsE
        .type           _ZN18transformer_engine13normalization24rmsnorm_bwd_tuned_kernelINS0_13Kernel_traitsI6__halfS3_S3_fjLj2048ELj1ELj1ELj4ELj16ENS0_18Kernel_traits_baseILj2048ES3_S3_S3_fjLj128EEEEELb0EEEvNS0_20BackwardKernelParamsE,@function
        .size           _ZN18transformer_engine13normalization24rmsnorm_bwd_tuned_kernelINS0_13Kernel_traitsI6__halfS3_S3_fjLj2048ELj1ELj1ELj4ELj16ENS0_18Kernel_traits_baseILj2048ES3_S3_S3_fjLj128EEEEELb0EEEvNS0_20BackwardKernelParamsE,(.L_x_5189 - _ZN18transformer_engine13normalization24rmsnorm_bwd_tuned_kernelINS0_13Kernel_traitsI6__halfS3_S3_fjLj2048ELj1ELj1ELj4ELj16ENS0_18Kernel_traits_baseILj2048ES3_S3_S3_fjLj128EEEEELb0EEEvNS0_20BackwardKernelParamsE)
        .other          _ZN18transformer_engine13normalization24rmsnorm_bwd_tuned_kernelINS0_13Kernel_traitsI6__halfS3_S3_fjLj2048ELj1ELj1ELj4ELj16ENS0_18Kernel_traits_baseILj2048ES3_S3_S3_fjLj128EEEEELb0EEEvNS0_20BackwardKernelParamsE,@"STO_CUDA_ENTRY STV_DEFAULT"
_ZN18transformer_engine13normalization24rmsnorm_bwd_tuned_kernelINS0_13Kernel_traitsI6__halfS3_S3_fjLj2048ELj1ELj1ELj4ELj16ENS0_18Kernel_traits_baseILj2048ES3_S3_S3_fjLj128EEEEELb0EEEvNS0_20BackwardKernelParamsE:
.text._ZN18transformer_engine13normalization24rmsnorm_bwd_tuned_kernelINS0_13Kernel_traitsI6__halfS3_S3_fjLj2048ELj1ELj1ELj4ELj16ENS0_18Kernel_traits_baseILj2048ES3_S3_S3_fjLj128EEEEELb0EEEvNS0_20BackwardKernelParamsE:
        /* <DEDUP_REMOVED lines=37> */
[----:B------:R-:W-:Y:S01]  /*0250*/  MOV R58, UR4 ;  /* 0x00000004003a7c02 */ /* 0x000fe20008000f00 */
[----:B--2---:R-:W-:Y:S02]  /*0260*/  HADD2.F32 R27, -RZ, R9.H0_H0 ;  /* 0x20000009ff1b7230 */ /* 0x004fe40000004100 */
[----:B------:R-:W-:Y:S02]  /*0270*/  HADD2.F32 R31, -RZ, R11.H0_H0 ;  /* 0x2000000bff1f7230 */ /* 0x000fe40000004100 */
[----:B-----5:R-:W-:Y:S02]  /*0280*/  HADD2.F32 R35, -RZ, R5.H0_H0 ;  /* 0x20000005ff237230 */ /* 0x020fe40000004100 */
        /* <DEDUP_REMOVED lines=23> */
[--C-:B------:R-:W-:Y:S02]  /*0400*/  HADD2.F32 R39, -RZ, R7.reuse.H0_H0 ;  /* 0x20000007ff277230 */ /* 0x100fe40000004100 */
[----:B------:R-:W-:Y:S01]  /*0410*/  FADD R37, R40, R37 ;  /* 0x0000002528257221 */ /* 0x000fe20000000000 */
[----:B------:R-:W-:-:S02]  /*0420*/  HADD2.F32 R7, -RZ, R7.H1_H1 ;  /* 0x30000007ff077230 */ /* 0x000fc40000004100 */
[C---:B------:R-:W-:Y:S01]  /*0430*/  FADD R38, R40.reuse, R17 ;  /* 0x0000001128267221 */ /* 0x040fe20000000000 */
[C---:B------:R-:W-:Y:S02]  /*0440*/  FADD R39, R40.reuse, R39 ;  /* 0x0000002728277221 */ /* 0x040fe40000000000 */
[----:B----4-:R-:W-:-:S07]  /*0450*/  FADD R40, R40, R7 ;  /* 0x0000000728287221 */ /* 0x010fce0000000000 */
.L_x_4722:
[----:B0-----:R-:W0:Y:S01]  /*0460*/  LDC.64 R22, c[0x0][0x390] ;  /* 0x0000e400ff167b82 */ /* 0x001e220000000a00 */
[----:B------:R-:W-:-:S04]  /*0470*/  SHF.L.U32 R61, R59, 0x8, RZ ;  /* 0x000000083b3d7819 */ /* 0x000fc800000006ff */
[----:B------:R-:W-:-:S03]  /*0480*/  LOP3.LUT R61, R61, R24, RZ, 0xfc, !PT ;  /* 0x000000183d3d7212 */ /* 0x000fc600078efcff */
[----:B------:R-:W1:Y:S08]  /*0490*/  LDC.64 R20, c[0x0][0x3c8] ;  /* 0x0000f200ff147b82 */ /* 0x000e700000000a00 */
[----:B------:R-:W2:Y:S01]  /*04a0*/  LDC.64 R2, c[0x0][0x3a0] ;  /* 0x0000e800ff027b82 */ /* 0x000ea20000000a00 */
[----:B0-----:R-:W-:-:S05]  /*04b0*/  IMAD.WIDE.U32 R22, R61, 0x10, R22 ;  /* 0x000000103d167825 */ /* 0x001fca00078e0016 */
[----:B------:R-:W3:Y:S01]  /*04c0*/  LDG.E.128 R4, desc[UR8][R22.64] ;  /* 0x0000000816047981 */ /* 0x000ee2000c1e1d00 */
[----:B-1----:R-:W-:-:S03]  /*04d0*/  IMAD.WIDE.U32 R20, R61, 0x10, R20 ;  /* 0x000000103d147825 */ /* 0x002fc600078e0014 */
[----:B------:R-:W4:Y:S04]  /*04e0*/  LDG.E.128 R12, desc[UR8][R22.64+0x800] ;  /* 0x00080008160c7981 */ /* 0x000f28000c1e1d00 */
[----:B------:R-:W5:Y:S01]  /*04f0*/  LDG.E.128 R8, desc[UR8][R20.64] ;  /* 0x0000000814087981 */ /* 0x000f62000c1e1d00 */
[----:B--2---:R-:W-:-:S03]  /*0500*/  IMAD.WIDE R2, R59, 0x4, R2 ;  /* 0x000000043b027825 */ /* 0x004fc600078e0202 */
[----:B------:R-:W2:Y:S04]  /*0510*/  LDG.E.128 R16, desc[UR8][R20.64+0x800] ;  /* 0x0008000814107981 */ /* 0x000ea8000c1e1d00 */
[----:B------:R5:W4:Y:S01]  /*0520*/  LDG.E R60, desc[UR8][R2.64] ;  /* 0x00000008023c7981 */ /* 0x000b22000c1e1900 */
[----:B------:R-:W-:-:S13]  /*0530*/  LOP3.LUT P2, RZ, R24, 0x1f, RZ, 0xc0, !PT ;  /* 0x0000001f18ff7812 */ /* 0x000fda000784c0ff */
[----:B------:R-:W0:Y:S01]  /*0540*/  @!P2 S2R R63, SR_CgaCtaId ;  /* 0x00000000003fa919 */ /* 0x000e220000008800 */
[----:B------:R-:W-:-:S04]  /*0550*/  @!P2 MOV R0, 0x400 ;  /* 0x000004000000a802 */ /* 0x000fc80000000f00 */
[----:B0-----:R-:W-:Y:S02]  /*0560*/  @!P2 LEA R58, R63, R0, 0x18 ;  /* 0x000000003f3aa211 */ /* 0x001fe400078ec0ff */
[----:B------:R-:W-:Y:S02]  /*0570*/  PLOP3.LUT P0, PT, PT, PT, PT, 0x80, 0x8 ;  /* 0x000000000008781c */ /* 0x000fe40003f0f070 */
[----:B------:R-:W-:Y:S01]  /*0580*/  @!P2 PLOP3.LUT P0, PT, P1, PT, PT, 0x80, 0x8 ;  /* 0x000000000008a81c */ /* 0x000fe20000f0f070 */
[--C-:B---3--:R-:W-:Y:S02]  /*0590*/  HADD2.F32 R65, -RZ, R4.reuse.H0_H0 ;  /* 0x20000004ff417230 */ /* 0x108fe40000004100 */
[----:B------:R-:W-:Y:S02]  /*05a0*/  HADD2.F32 R63, -RZ, R4.H1_H1 ;  /* 0x30000004ff3f7230 */ /* 0x000fe40000004100 */
[--C-:B-----5:R-:W-:Y:S02]  /*05b0*/  HADD2.F32 R2, -RZ, R8.reuse.H0_H0 ;  /* 0x20000008ff027230 */ /* 0x120fe40000004100 */
[----:B------:R-:W-:-:S02]  /*05c0*/  HADD2.F32 R69, -RZ, R8.H1_H1 ;  /* 0x30000008ff457230 */ /* 0x000fc40000004100 */
[--C-:B--2---:R-:W-:Y:S02]  /*05d0*/  HADD2.F32 R22, -RZ, R18.reuse.H0_H0 ;  /* 0x20000012ff167230 */ /* 0x104fe40000004100 */
[C---:B----4-:R-:W-:Y:S01]  /*05e0*/  FMUL R0, R60.reuse, R65 ;  /* 0x000000413c007220 */ /* 0x050fe20000400000 */
[----:B------:R-:W-:Y:S02]  /*05f0*/  HADD2.F32 R65, -RZ, R18.H1_H1 ;  /* 0x30000012ff417230 */ /* 0x000fe40000004100 */
[-C--:B------:R-:W-:Y:S01]  /*0600*/  FMUL R18, R25, R2.reuse ;  /* 0x0000000219127220 */ /* 0x080fe20000400000 */
[----:B------:R-:W-:Y:S02]  /*0610*/  HADD2.F32 R67, -RZ, R5.H0_H0 ;  /* 0x20000005ff437230 */ /* 0x000fe40000004100 */
[----:B------:R-:W-:Y:S01]  /*0620*/  FMUL R63, R60, R63 ;  /* 0x0000003f3c3f7220 */ /* 0x000fe20000400000 */
[----:B------:R-:W-:Y:S02]  /*0630*/  HADD2.F32 R4, -RZ, R9.H0_H0 ;  /* 0x20000009ff047230 */ /* 0x000fe40000004100 */
[----:B------:R-:W-:Y:S01]  /*0640*/  FFMA R57, R0, R2, R57 ;  /* 0x0000000200397223 */ /* 0x000fe20000000039 */
[----:B------:R-:W-:Y:S01]  /*0650*/  FMUL R64, R26, R69 ;  /* 0x000000451a407220 */ /* 0x000fe20000400000 */
[----:B------:R-:W-:Y:S01]  /*0660*/  FFMA R2, R0, R18, RZ ;  /* 0x0000001200027223 */ /* 0x000fe200000000ff */
[----:B------:R-:W-:-:S02]  /*0670*/  HADD2.F32 R23, -RZ, R5.H1_H1 ;  /* 0x30000005ff177230 */ /* 0x000fc40000004100 */
[C---:B------:R-:W-:Y:S01]  /*0680*/  FMUL R62, R60.reuse, R67 ;  /* 0x000000433c3e7220 */ /* 0x040fe20000400000 */
[----:B------:R-:W-:Y:S02]  /*0690*/  HADD2.F32 R9, -RZ, R9.H1_H1 ;  /* 0x30000009ff097230 */ /* 0x000fe40000004100 */
[----:B------:R-:W-:Y:S01]  /*06a0*/  FFMA R56, R63, R69, R56 ;  /* 0x000000453f387223 */ /* 0x000fe20000000038 */
[----:B------:R-:W-:Y:S01]  /*06b0*/  FMUL R67, R27, R4 ;  /* 0x000000041b437220 */ /* 0x000fe20000400000 */
[----:B------:R-:W-:Y:S01]  /*06c0*/  FFMA R69, R63, R64, R2 ;  /* 0x000000403f457223 */ /* 0x000fe20000000002 */
[--C-:B------:R-:W-:Y:S02]  /*06d0*/  HADD2.F32 R5, -RZ, R6.reuse.H0_H0 ;  /* 0x20000006ff057230 */ /* 0x100fe40000004100 */
[----:B------:R-:W-:Y:S01]  /*06e0*/  FMUL R23, R60, R23 ;  /* 0x000000173c177220 */ /* 0x000fe20000400000 */
[----:B------:R-:W-:Y:S02]  /*06f0*/  HADD2.F32 R21, -RZ, R6.H1_H1 ;  /* 0x30000006ff157230 */ /* 0x000fe40000004100 */
[----:B------:R-:W-:Y:S01]  /*0700*/  FMUL R66, R28, R9 ;  /* 0x000000091c427220 */ /* 0x000fe20000400000 */
[----:B------:R-:W-:-:S02]  /*0710*/  HADD2.F32 R6, -RZ, R10.H0_H0 ;  /* 0x2000000aff067230 */ /* 0x000fc40000004100 */
[C---:B------:R-:W-:Y:S01]  /*0720*/  FFMA R2, R62.reuse, R67, R69 ;  /* 0x000000433e027223 */ /* 0x040fe20000000045 */
[----:B------:R-:W-:Y:S01]  /*0730*/  FFMA R55, R62, R4, R55 ;  /* 0x000000043e377223 */ /* 0x000fe20000000037 */
[----:B------:R-:W-:Y:S02]  /*0740*/  HADD2.F32 R71, -RZ, R10.H1_H1 ;  /* 0x3000000aff477230 */ /* 0x000fe40000004100 */
[C---:B------:R-:W-:Y:S01]  /*0750*/  FMUL R4, R60.reuse, R5 ;  /* 0x000000053c047220 */ /* 0x040fe20000400000 */
[----:B------:R-:W-:Y:S01]  /*0760*/  FFMA R54, R23, R9, R54 ;  /* 0x0000000917367223 */ /* 0x000fe20000000036 */
[----:B------:R-:W-:Y:S01]  /*0770*/  FMUL R5, R29, R6 ;  /* 0x000000061d057220 */ /* 0x000fe20000400000 */
[----:B------:R-:W-:Y:S01]  /*0780*/  FFMA R9, R23, R66, R2 ;  /* 0x0000004217097223 */ /* 0x000fe20000000002 */
[----:B------:R-:W-:Y:S02]  /*0790*/  HADD2.F32 R3, -RZ, R7.H0_H0 ;  /* 0x20000007ff037230 */ /* 0x000fe40000004100 */
[----:B------:R-:W-:Y:S01]  /*07a0*/  FMUL R21, R60, R21 ;  /* 0x000000153c157220 */ /* 0x000fe20000400000 */
[----:B------:R-:W-:-:S02]  /*07b0*/  HADD2.F32 R8, -RZ, R11.H0_H0 ;  /* 0x2000000bff087230 */ /* 0x000fc40000004100 */
[----:B------:R-:W-:Y:S01]  /*07c0*/  FMUL R68, R30, R71 ;  /* 0x000000471e447220 */ /* 0x000fe20000400000 */
[C---:B------:R-:W-:Y:S01]  /*07d0*/  FFMA R2, R4.reuse, R5, R9 ;  /* 0x0000000504027223 */ /* 0x040fe20000000009 */
[----:B------:R-:W-:Y:S02]  /*07e0*/  HADD2.F32 R7, -RZ, R7.H1_H1 ;  /* 0x30000007ff077230 */ /* 0x000fe40000004100 */
[----:B------:R-:W-:Y:S01]  /*07f0*/  FFMA R53, R4, R6, R53 ;  /* 0x0000000604357223 */ /* 0x000fe20000000035 */
[----:B------:R-:W-:Y:S02]  /*0800*/  HADD2.F32 R11, -RZ, R11.H1_H1 ;  /* 0x3000000bff0b7230 */ /* 0x000fe40000004100 */
[----:B------:R-:W-:Y:S01]  /*0810*/  FMUL R6, R60, R3 ;  /* 0x000000033c067220 */ /* 0x000fe20000400000 */
[----:B------:R-:W-:Y:S01]  /*0820*/  FMUL R9, R31, R8 ;  /* 0x000000081f097220 */ /* 0x000fe20000400000 */
[----:B------:R-:W-:Y:S01]  /*0830*/  FFMA R3, R21, R68, R2 ;  /* 0x0000004415037223 */ /* 0x000fe20000000002 */
[----:B------:R-:W-:-:S02]  /*0840*/  HADD2.F32 R73, -RZ, R12.H0_H0 ;  /* 0x2000000cff497230 */ /* 0x000fc40000004100 */
[----:B------:R-:W-:Y:S01]  /*0850*/  FMUL R7, R60, R7 ;  /* 0x000000073c077220 */ /* 0x000fe20000400000 */
[----:B------:R-:W-:Y:S02]  /*0860*/  HADD2.F32 R77, -RZ, R12.H1_H1 ;  /* 0x3000000cff4d7230 */ /* 0x000fe40000004100 */
[----:B------:R-:W-:Y:S01]  /*0870*/  FMUL R70, R32, R11 ;  /* 0x0000000b20467220 */ /* 0x000fe20000400000 */
[--C-:B------:R-:W-:Y:S02]  /*0880*/  HADD2.F32 R12, -RZ, R16.reuse.H0_H0 ;  /* 0x20000010ff0c7230 */ /* 0x100fe40000004100 */
[C---:B------:R-:W-:Y:S01]  /*0890*/  FFMA R2, R6.reuse, R9, R3 ;  /* 0x0000000906027223 */ /* 0x040fe20000000003 */
[----:B------:R-:W-:Y:S02]  /*08a0*/  HADD2.F32 R20, -RZ, R16.H1_H1 ;  /* 0x30000010ff147230 */ /* 0x000fe40000004100 */
[----:B------:R-:W-:Y:S01]  /*08b0*/  FFMA R51, R6, R8, R51 ;  /* 0x0000000806337223 */ /* 0x000fe20000000033 */
[----:B------:R-:W-:Y:S01]  /*08c0*/  FFMA R50, R7, R11, R50 ;  /* 0x0000000b07327223 */ /* 0x000fe20000000032 */
[C---:B------:R-:W-:Y:S01]  /*08d0*/  FMUL R77, R60.reuse, R77 ;  /* 0x0000004d3c4d7220 */ /* 0x040fe20000400000 */
[----:B------:R-:W-:Y:S01]  /*08e0*/  FMUL R8, R60, R73 ;  /* 0x000000493c087220 */ /* 0x000fe20000400000 */
[----:B------:R-:W-:Y:S01]  /*08f0*/  FMUL R11, R33, R12 ;  /* 0x0000000c210b7220 */ /* 0x000fe20000400000 */
[----:B------:R-:W-:Y:S01]  /*0900*/  FFMA R3, R7, R70, R2 ;  /* 0x0000004607037223 */ /* 0x000fe20000000002 */
[----:B------:R-:W-:-:S02]  /*0910*/  HADD2.F32 R75, -RZ, R13.H0_H0 ;  /* 0x2000000dff4b7230 */ /* 0x000fc40000004100 */
[-C--:B------:R-:W-:Y:S01]  /*0920*/  FFMA R48, R77, R20.reuse, R48 ;  /* 0x000000144d307223 */ /* 0x080fe20000000030 */
[----:B------:R-:W-:Y:S02]  /*0930*/  HADD2.F32 R16, -RZ, R17.H0_H0 ;  /* 0x20000011ff107230 */ /* 0x000fe40000004100 */
[----:B------:R-:W-:Y:S01]  /*0940*/  FMUL R20, R34, R20 ;  /* 0x0000001422147220 */ /* 0x000fe20000400000 */
[C---:B------:R-:W-:Y:S01]  /*0950*/  FFMA R2, R8.reuse, R11, R3 ;  /* 0x0000000b08027223 */ /* 0x040fe20000000003 */
[----:B------:R-:W-:Y:S02]  /*0960*/  HADD2.F32 R10, -RZ, R13.H1_H1 ;  /* 0x3000000dff0a7230 */ /* 0x000fe40000004100 */
[----:B------:R-:W-:Y:S01]  /*0970*/  FFMA R49, R8, R12, R49 ;  /* 0x0000000c08317223 */ /* 0x000fe20000000031 */
[----:B------:R-:W-:Y:S02]  /*0980*/  HADD2.F32 R17, -RZ, R17.H1_H1 ;  /* 0x30000011ff117230 */ /* 0x000fe40000004100 */
[----:B------:R-:W-:Y:S01]  /*0990*/  FFMA R52, R21, R71, R52 ;  /* 0x0000004715347223 */ /* 0x000fe20000000034 */
[----:B------:R-:W-:Y:S01]  /*09a0*/  FMUL R12, R60, R75 ;  /* 0x0000004b3c0c7220 */ /* 0x000fe20000400000 */
[----:B------:R-:W-:Y:S01]  /*09b0*/  FMUL R71, R35, R16 ;  /* 0x0000001023477220 */ /* 0x000fe20000400000 */
[----:B------:R-:W-:Y:S01]  /*09c0*/  FFMA R3, R77, R20, R2 ;  /* 0x000000144d037223 */ /* 0x000fe20000000002 */
[----:B------:R-:W-:-:S02]  /*09d0*/  HADD2.F32 R13, -RZ, R14.H0_H0 ;  /* 0x2000000eff0d7230 */ /* 0x000fc40000004100 */
[----:B------:R-:W-:Y:S01]  /*09e0*/  FMUL R69, R60, R10 ;  /* 0x0000000a3c457220 */ /* 0x000fe20000400000 */
[----:B------:R-:W-:Y:S01]  /*09f0*/  FFMA R47, R12, R16, R47 ;  /* 0x000000100c2f7223 */ /* 0x000fe2000000002f */
[----:B------:R-:W-:Y:S01]  /*0a00*/  FMUL R16, R36, R17 ;  /* 0x0000001124107220 */ /* 0x000fe20000400000 */
[----:B------:R-:W-:Y:S01]  /*0a10*/  FFMA R2, R12, R71, R3 ;  /* 0x000000470c027223 */ /* 0x000fe20000000003 */
[----:B------:R-:W-:Y:S02]  /*0a20*/  HADD2.F32 R14, -RZ, R14.H1_H1 ;  /* 0x3000000eff0e7230 */ /* 0x000fe40000004100 */
[----:B------:R-:W-:Y:S01]  /*0a30*/  FFMA R46, R69, R17, R46 ;  /* 0x00000011452e7223 */ /* 0x000fe2000000002e */
[C---:B------:R-:W-:Y:S01]  /*0a40*/  FMUL R10, R60.reuse, R13 ;  /* 0x0000000d3c0a7220 */ /* 0x040fe20000400000 */
[----:B------:R-:W-:Y:S01]  /*0a50*/  FMUL R17, R37, R22 ;  /* 0x0000001625117220 */ /* 0x000fe20000400000 */
[----:B------:R-:W-:Y:S01]  /*0a60*/  FFMA R3, R69, R16, R2 ;  /* 0x0000001045037223 */ /* 0x000fe20000000002 */
[----:B------:R-:W-:Y:S01]  /*0a70*/  FMUL R13, R60, R14 ;  /* 0x0000000e3c0d7220 */ /* 0x000fe20000400000 */
[----:B------:R-:W-:-:S02]  /*0a80*/  HADD2.F32 R73, -RZ, R15.H0_H0 ;  /* 0x2000000fff497230 */ /* 0x000fc40000004100 */
[----:B------:R-:W-:Y:S01]  /*0a90*/  FMUL R14, R38, R65 ;  /* 0x00000041260e7220 */ /* 0x000fe20000400000 */
[----:B------:R-:W-:Y:S02]  /*0aa0*/  HADD2.F32 R2, -RZ, R19.H0_H0 ;  /* 0x20000013ff027230 */ /* 0x000fe40000004100 */
[C---:B------:R-:W-:Y:S01]  /*0ab0*/  FFMA R72, R10.reuse, R17, R3 ;  /* 0x000000110a487223 */ /* 0x040fe20000000003 */
[----:B------:R-:W-:Y:S01]  /*0ac0*/  FFMA R45, R10, R22, R45 ;  /* 0x000000160a2d7223 */ /* 0x000fe2000000002d */
[----:B------:R-:W-:Y:S02]  /*0ad0*/  HADD2.F32 R75, -RZ, R15.H1_H1 ;  /* 0x3000000fff4b7230 */ /* 0x000fe40000004100 */
[C---:B------:R-:W-:Y:S01]  /*0ae0*/  FFMA R44, R13.reuse, R65, R44 ;  /* 0x000000410d2c7223 */ /* 0x040fe2000000002c */
[----:B------:R-:W-:Y:S02]  /*0af0*/  HADD2.F32 R3, -RZ, R19.H1_H1 ;  /* 0x30000013ff037230 */ /* 0x000fe40000004100 */
[C---:B------:R-:W-:Y:S01]  /*0b00*/  FMUL R22, R60.reuse, R73 ;  /* 0x000000493c167220 */ /* 0x040fe20000400000 */
        /* <DEDUP_REMOVED lines=14> */
[----:B------:R-:W-:Y:S01]  /*0bf0*/  FFMA R42, R19, R3, R42 ;  /* 0x00000003132a7223 */ /* 0x000fe2000000002a */
[----:B------:R-:W-:Y:S01]  /*0c00*/  @!P2 IADD3 R3, PT, PT, R58, 0x2020, RZ ;  /* 0x000020203a03a810 */ /* 0x000fe20007ffe0ff */
[----:B0-----:R-:W-:-:S05]  /*0c10*/  FADD R76, R73, R76 ;  /* 0x0000004c494c7221 */ /* 0x001fca0000000000 */
[----:B------:R-:W0:Y:S01]  /*0c20*/  SHFL.DOWN PT, R75, R76, 0x1, 0x1f ;  /* 0x08201f004c4b7f89 */ /* 0x000e2200000e0000 */
[----:B------:R-:W-:Y:S01]  /*0c30*/  @!P0 IADD3 R3, PT, PT, R58, 0x2000, RZ ;  /* 0x000020003a038810 */ /* 0x000fe20007ffe0ff */
[----:B------:R-:W-:-:S03]  /*0c40*/  HFMA2 R2, -RZ, RZ, 0, 0 ;  /* 0x00000000ff027431 */ /* 0x000fc600000001ff */
[----:B------:R-:W-:-:S04]  /*0c50*/  @!P2 MOV R74, R3 ;  /* 0x00000003004aa202 */ /* 0x000fc80000000f00 */
[----:B------:R-:W-:Y:S01]  /*0c60*/  @!P2 LEA R65, R41, R74, 0x3 ;  /* 0x0000004a2941a211 */ /* 0x000fe200078e18ff */
[----:B0-----:R-:W-:-:S05]  /*0c70*/  FADD R3, R76, R75 ;  /* 0x0000004b4c037221 */ /* 0x001fca0000000000 */
[----:B------:R0:W-:Y:S01]  /*0c80*/  @!P2 STS.64 [R65], R2 ;  /* 0x000000024100a388 */ /* 0x0001e20000000a00 */
[C---:B------:R-:W-:Y:S02]  /*0c90*/  IADD3 R73, PT, PT, R58.reuse, 0x2024, RZ ;  /* 0x000020243a497810 */ /* 0x040fe40007ffe0ff */
[C---:B------:R-:W-:Y:S01]  /*0ca0*/  @!P1 IADD3 R73, PT, PT, R58.reuse, 0x2004, RZ ;  /* 0x000020043a499810 */ /* 0x040fe20007ffe0ff */
[----:B------:R-:W-:Y:S01]  /*0cb0*/  BAR.SYNC.DEFER_BLOCKING 0x0 ;  /* 0x0000000000007b1d */ /* 0x000fe20000010000 */
[C---:B------:R-:W-:Y:S02]  /*0cc0*/  IADD3 R75, PT, PT, R58.reuse, 0x202c, RZ ;  /* 0x0000202c3a4b7810 */ /* 0x040fe40007ffe0ff */
[C---:B------:R-:W-:Y:S02]  /*0cd0*/  @!P1 IADD3 R75, PT, PT, R58.reuse, 0x200c, RZ ;  /* 0x0000200c3a4b9810 */ /* 0x040fe40007ffe0ff */
[C---:B------:R-:W-:Y:S02]  /*0ce0*/  IADD3 R76, PT, PT, R58.reuse, 0x2034, RZ ;  /* 0x000020343a4c7810 */ /* 0x040fe40007ffe0ff */
[----:B------:R-:W-:-:S02]  /*0cf0*/  @!P1 IADD3 R76, PT, PT, R58, 0x2014, RZ ;  /* 0x000020143a4c9810 */ /* 0x000fc40007ffe0ff */
[C---:B0-----:R-:W-:Y:S02]  /*0d00*/  IADD3 R2, PT, PT, R58.reuse, 0x203c, RZ ;  /* 0x0000203c3a027810 */ /* 0x041fe40007ffe0ff */
[----:B------:R-:W-:Y:S01]  /*0d10*/  @!P1 IADD3 R2, PT, PT, R58, 0x201c, RZ ;  /* 0x0000201c3a029810 */ /* 0x000fe20007ffe0ff */
[----:B------:R-:W0:Y:S04]  /*0d20*/  LDS R73, [R73] ;  /* 0x0000000049497984 */ /* 0x000e280000000800 */
[----:B------:R-:W1:Y:S04]  /*0d30*/  LDS R75, [R75] ;  /* 0x000000004b4b7984 */ /* 0x000e680000000800 */
[----:B------:R-:W2:Y:S04]  /*0d40*/  LDS R3, [R76] ;  /* 0x000000004c037984 */ /* 0x000ea80000000800 */
[----:B------:R-:W3:Y:S01]  /*0d50*/  LDS R2, [R2] ;  /* 0x0000000002027984 */ /* 0x000ee20000000800 */
[----:B0-----:R-:W-:-:S04]  /*0d60*/  FADD R74, RZ, R73 ;  /* 0x00000049ff4a7221 */ /* 0x001fc80000000000 */
[----:B-1----:R-:W-:-:S04]  /*0d70*/  FADD R74, R74, R75 ;  /* 0x0000004b4a4a7221 */ /* 0x002fc80000000000 */
[----:B--2---:R-:W-:-:S04]  /*0d80*/  FADD R3, R74, R3 ;  /* 0x000000034a037221 */ /* 0x004fc80000000000 */
[----:B---3--:R-:W-:-:S04]  /*0d90*/  FADD R3, R3, R2 ;  /* 0x0000000203037221 */ /* 0x008fc80000000000 */
[----:B------:R-:W-:Y:S02]  /*0da0*/  FMUL R65, R3, 0.00048828125 ;  /* 0x3a00000003417820 */ /* 0x000fe40000400000 */
[----:B------:R-:W0:Y:S02]  /*0db0*/  LDC.64 R2, c[0x0][0x3e8] ;  /* 0x0000fa00ff027b82 */ /* 0x000e240000000a00 */
[----:B------:R-:W-:-:S06]  /*0dc0*/  FFMA R73, R0, -R65, R18 ;  /* 0x8000004100497223 */ /* 0x000fcc0000000012 */
        /* <DEDUP_REMOVED lines=34> */
[----:B------:R-:W-:Y:S01]  /*0ff0*/  F2FP.F16.F32.PACK_AB R7, R10, R7 ;  /* 0x000000070a07723e */ /* 0x000fe200000000ff */
[----:B0-----:R-:W-:Y:S01]  /*1000*/  IMAD.WIDE.U32 R2, R61, 0x10, R2 ;  /* 0x000000103d027825 */ /* 0x001fe200078e0002 */
        /* <DEDUP_REMOVED lines=8> */
[----:B------:R-:W-:-:S03]  /*1090*/  PLOP3.LUT P1, PT, P1, PT, PT, 0x8, 0x80 ;  /* 0x000000000080781c */ /* 0x000fc60000f2e170 */
[----:B------:R0:W-:Y:S01]  /*10a0*/  STG.E.128 desc[UR8][R2.64+0x800], R8 ;  /* 0x0008000802007986 */ /* 0x0001e2000c101d08 */
[----:B------:R-:W-:Y:S09]  /*10b0*/  @!P0 BRA `(.L_x_4722) ;  /* 0xfffffff000e88947 */ /* 0x000ff2000383ffff */
        /* <DEDUP_REMOVED lines=16> */
.L_x_4721:
        /* <DEDUP_REMOVED lines=9> */
.L_x_4723:
        /* <DEDUP_REMOVED lines=11> */
.L_x_5189:


//--------------------- .text._ZN18transformer_engine13normalization33rmsnorm_bwd_finalize_tuned_kernelINS0_22Kernel_traits_finalizeILj2048EffffjLj1024ELj4ENS0_18Kernel_traits_baseILj2048EffffjLj1024EEEEEEEvNS0_20BackwardKernelParamsE --------------------------
	.section	.text._ZN18transformer_engine13normalization33rmsnorm_bwd_finalize_tuned_kernelINS0_22Kernel_traits_finalizeILj2048EffffjLj1024ELj4ENS0_18Kernel_traits_baseILj2048EffffjLj1024EEEEEEEvNS0_20BackwardKernelParamsE,"ax",@progbits
	.align	128
        .global         _ZN18transformer_engine13normalization33rmsnorm_bwd_finalize_tuned_kernelINS0_22Kernel_traits_finalizeILj2048EffffjLj1024ELj4ENS0_18Kernel_traits_baseILj2048EffffjLj1024EEEEEEEvNS0_20BackwardKernelParamsE
        .type           _ZN18transformer_engine13normalization33rmsnorm_bwd_finalize_tuned_kernelINS0_22Kernel_traits_finalizeILj2048EffffjLj1024ELj4ENS0_18Kernel_traits_baseILj2048EffffjLj1024EEEEEEEvNS0_20BackwardKernelParamsE,@function
        .size           _ZN18transformer_engine13normalization33rmsnorm_bwd_finalize_tuned_kernelINS0_22Kernel_traits_finalizeILj2048EffffjLj1024ELj4ENS0_18Kernel_traits_baseILj2048EffffjLj1024EEEEEEEvNS0_20BackwardKernelParamsE,(.L_x_5190 - _ZN18transformer_engine13normalization33rmsnorm_bwd_finalize_tuned_kernelINS0_22Kernel_traits_finalizeILj2048EffffjLj1024ELj4ENS0_18Kernel_traits_baseILj2048EffffjLj1024EEEEEEEvNS0_20BackwardKernelParamsE)
        .other          _ZN18transformer_engine13normalization33rmsnorm_bwd_finalize_tuned_kernelINS0_22Kernel_traits_finalizeILj2048EffffjLj1024ELj4ENS0_18Kernel_traits_baseILj2048EffffjLj1024EEEEEEEvNS0_20BackwardKernelParamsE,@"STO_CUDA_ENTRY STV_DEFAULT"
_ZN18transformer_engine13normalization33rmsnorm_bwd_finalize_tuned_kernelINS0_22Kernel_traits_finalizeILj2048EffffjLj1024ELj4ENS0_18Kernel_traits_baseILj2048EffffjLj1024EEEEEEEvNS0_20BackwardKernelParamsE:
.text._ZN18transformer_engine13normalization33rmsnorm_bwd_finalize_tuned_kernelINS0_22Kernel_traits_finalizeILj2048EffffjLj1024ELj4ENS0_18Kernel_traits_baseILj2048EffffjLj1024EEEEEEEvNS0_20BackwardKernelParamsE:
        /* <DEDUP_REMOVED lines=33> */
.L_x_4728:
        /* <DEDUP_REMOVED lines=69> */
.L_x_4727:
[----:B------:R-:W-:Y:S05]  /*0660*/  BSYNC.RECONVERGENT B1 ;  /* 0x0000000000017941 */ /* 0x000fea0003800200 */
.L_x_4726:
        /* <DEDUP_REMOVED lines=40> */
.L_x_4730:
[----:B------:R-:W-:Y:S05]  /*08f0*/  BSYNC.RECONVERGENT B1 ;  /* 0x0000000000017941 */ /* 0x000fea0003800200 */
.L_x_4729:
        /* <DEDUP_REMOVED lines=24> */
.L_x_4732:
[----:B------:R-:W-:Y:S05]  /*0a80*/  BSYNC.RECONVERGENT B1 ;  /* 0x0000000000017941 */ /* 0x000fea0003800200 */
.L_x_4731:
[----:B------:R-:W-:Y:S05]  /*0a90*/  @!P1 BRA `(.L_x_4725) ;  /* 0x00000000002c9947 */ /* 0x000fea0003800000 */
[----:B------:R-:W0:Y:S01]  /*0aa0*/  LDC.64 R6, c[0x0][0x3e0] ;  /* 0x0000f800ff067b82 */ /* 0x000e220000000a00 */
[----:B------:R-:W-:Y:S02]  /*0ab0*/  LEA R2, R19, R3, 0xb ;  /* 0x0000000313027211 */ /* 0x000fe400078e58ff */
[----:B------:R-:W-:-:S03]  /*0ac0*/  IADD3 R10, PT, PT, -R9, RZ, RZ ;  /* 0x000000ff090a7210 */ /* 0x000fc60007ffe1ff */
[----:B------:R-:W-:-:S07]  /*0ad0*/  IMAD.IADD R9, R5, 0x1, R2 ;  /* 0x0000000105097824 */ /* 0x000fce00078e0202 */
.L_x_4733:
[----:B0-----:R-:W-:-:S06]  /*0ae0*/  IMAD.WIDE.U32 R2, R9, 0x4, R6 ;  /* 0x0000000409027825 */ /* 0x001fcc00078e0006 */
[----:B------:R-:W2:Y:S01]  /*0af0*/  LDG.E R3, desc[UR6][R2.64] ;  /* 0x0000000602037981 */ /* 0x000ea2000c1e1900 */
[----:B------:R-:W-:Y:S02]  /*0b00*/  IADD3 R10, PT, PT, R10, 0x1, RZ ;  /* 0x000000010a0a7810 */ /* 0x000fe40007ffe0ff */
[----:B------:R-:W-:Y:S02]  /*0b10*/  IADD3 R9, PT, PT, R9, 0x10000, RZ ;  /* 0x0001000009097810 */ /* 0x000fe40007ffe0ff */
[----:B------:R-:W-:Y:S01]  /*0b20*/  ISETP.NE.AND P0, PT, R10, RZ, PT ;  /* 0x000000ff0a00720c */ /* 0x000fe20003f05270 */
[----:B--2---:R-:W-:-:S12]  /*0b30*/  FADD R26, R3, R26 ;  /* 0x0000001a031a7221 */ /* 0x004fd80000000000 */
[----:B------:R-:W-:Y:S05]  /*0b40*/  @P0 BRA `(.L_x_4733) ;  /* 0xfffffffc00e40947 */ /* 0x000fea000383ffff */
.L_x_4725:
[----:B------:R-:W-:Y:S05]  /*0b50*/  BSYNC.RECONVERGENT B0 ;  /* 0x0000000000007941 */ /* 0x000fea0003800200 */
.L_x_4724:
        /* <DEDUP_REMOVED lines=36> */
.L_x_4734:
        /* <DEDUP_REMOVED lines=14> */
.L_x_5190:


//--------------------- .text._ZN18transformer_engine13normalization24rmsnorm_bwd_tuned_kernelINS0_13Kernel_traitsIffffjLj2048ELj1ELj1ELj4ELj16ENS0_18Kernel_traits_baseILj2048EffffjLj128EEEEELb0EEEvNS0_20BackwardKernelParamsE --------------------------
	.section	.text._ZN18transformer_engine13normalization24rmsnorm_bwd_tuned_kernelINS0_13Kernel_traitsIffffjLj2048ELj1ELj1ELj4ELj16ENS0_18Kernel_traits_baseILj2048EffffjLj128EEEEELb0EEEvNS0_20BackwardKernelParamsE,"ax",@progbits
	.align	128
        .global         _ZN18transformer_engine13normalization24rmsnorm_bwd_tuned_kernelINS0_13Kernel_traitsIffffjLj2048ELj1ELj1ELj4ELj16ENS0_18Kernel_traits_baseILj2048EffffjLj128EEEEELb0EEEvNS0_20BackwardKernelParamsE
        .type           _ZN18transformer_engine13normalization24rmsnorm_bwd_tuned_kernelINS0_13Kernel_traitsIffffjLj2048ELj1ELj1ELj4ELj16ENS0_18Kernel_traits_baseILj2048EffffjLj128EEEEELb0EEEvNS0_20BackwardKernelParamsE,@function
        .size           _ZN18transformer_engine13normalization24rmsnorm_bwd_tuned_kernelINS0_13Kernel_traitsIffffjLj2048ELj1ELj1ELj4ELj16ENS0_18Kernel_traits_baseILj2048EffffjLj128EEEEELb0EEEvNS0_20BackwardKernelParamsE,(.L_x_5191 - _ZN18transformer_engine13normalization24rmsnorm_bwd_tuned_kernelINS0_13Kernel_traitsIffffjLj2048ELj1ELj1ELj4ELj16ENS0_18Kernel_traits_baseILj2048EffffjLj128EEEEELb0EEEvNS0_20BackwardKernelParamsE)
        .other          _ZN18transformer_engine13normalization24rmsnorm_bwd_tuned_kernelINS0_13Kernel_traitsIffffjLj2048ELj1ELj1ELj4ELj16ENS0_18Kernel_traits_baseILj2048EffffjLj128EEEEELb0EEEvNS0_20BackwardKernelParamsE,@"STO_CUDA_ENTRY STV_DEFAULT"
_ZN18transformer_engine13normalization24rmsnorm_bwd_tuned_kernelINS0_13Kernel_traitsIffffjLj2048ELj1ELj1ELj4ELj16ENS0_18Kernel_traits_baseILj2048EffffjLj128EEEEELb0EEEvNS0_20BackwardKernelParamsE:
.text._ZN18transformer_engine13normalization24rmsnorm_bwd_tuned_kernelINS0_13Kernel_traitsIffffjLj2048ELj1ELj1ELj4ELj16ENS0_18Kernel_traits_baseILj2048EffffjLj128EEEEELb0EEEvNS0_20BackwardKernelParamsE:
        /* <DEDUP_REMOVED lines=25> */
[----:B0-----:R-:W-:-:S04]  /*0190*/  ISETP.NE.AND P0, PT, RZ, UR4, PT ;  /* 0x00000004ff007c0c */ /* 0x001fc8000bf05270 */
[----:B------:R-:W-:Y:S01]  /*01a0*/  FSEL R20, RZ, 1, !P0 ;  /* 0x3f800000ff147808 */ /* 0x000fe20004000000 */
[----:B------:R-:W-:Y:S02]  /*01b0*/  UMOV UR4, 0x400 ;  /* 0x0000040000047882 */ /* 0x000fe40000000000 */
[----:B---3--:R-:W-:Y:S01]  /*01c0*/  ULEA UR4, UR5, UR4, 0x18 ;  /* 0x0000000405047291 */ /* 0x008fe2000f8ec0ff */
        /* <DEDUP_REMOVED lines=8> */
[----:B------:R-:W-:Y:S02]  /*0250*/  MOV R60, UR6 ;  /* 0x00000006003c7c02 */ /* 0x000fe40008000f00 */
[----:B------:R-:W-:Y:S01]  /*0260*/  MOV R61, UR4 ;  /* 0x00000004003d7c02 */ /* 0x000fe20008000f00 */
        /* <DEDUP_REMOVED lines=16> */
[----:B------:R-:W-:-:S07]  /*0370*/  SHF.R.U32.HI R11, RZ, 0x5, R0 ;  /* 0x00000005ff0b7819 */ /* 0x000fce0000011600 */
.L_x_4736:
[----:B0-----:R-:W0:Y:S01]  /*0380*/  LDC.64 R76, c[0x0][0x3a0] ;  /* 0x0000e800ff4c7b82 */ /* 0x001e220000000a00 */
[----:B------:R-:W-:-:S04]  /*0390*/  SHF.L.U32 R13, R60, 0x9, RZ ;  /* 0x000000093c0d7819 */ /* 0x000fc800000006ff */
[----:B------:R-:W-:-:S03]  /*03a0*/  LOP3.LUT R74, R13, R0, RZ, 0xfc, !PT ;  /* 0x000000000d4a7212 */ /* 0x000fc600078efcff */
[----:B------:R-:W1:Y:S08]  /*03b0*/  LDC.64 R72, c[0x0][0x390] ;  /* 0x0000e400ff487b82 */ /* 0x000e700000000a00 */
[----:B------:R-:W2:Y:S01]  /*03c0*/  LDC.64 R70, c[0x0][0x3c8] ;  /* 0x0000f200ff467b82 */ /* 0x000ea20000000a00 */
[----:B0-----:R-:W-:-:S05]  /*03d0*/  IMAD.WIDE R76, R60, 0x4, R76 ;  /* 0x000000043c4c7825 */ /* 0x001fca00078e024c */
[----:B------:R0:W3:Y:S01]  /*03e0*/  LDG.E R68, desc[UR8][R76.64] ;  /* 0x000000084c447981 */ /* 0x0000e2000c1e1900 */
        /* <DEDUP_REMOVED lines=9> */
[----:B------:R1:W5:Y:S01]  /*0480*/  LDG.E.128 R40, desc[UR8][R70.64+0x1800] ;  /* 0x0018000846287981 */ /* 0x000362000c1e1d00 */
[----:B------:R-:W-:-:S13]  /*0490*/  LOP3.LUT P2, RZ, R0, 0x1f, RZ, 0xc0, !PT ;  /* 0x0000001f00ff7812 */ /* 0x000fda000784c0ff */
[----:B0-----:R-:W0:Y:S01]  /*04a0*/  @!P2 S2R R76, SR_CgaCtaId ;  /* 0x00000000004ca919 */ /* 0x001e220000008800 */
[----:B------:R-:W-:-:S04]  /*04b0*/  @!P2 MOV R75, 0x400 ;  /* 0x00000400004ba802 */ /* 0x000fc80000000f00 */
[----:B0-----:R-:W-:Y:S02]  /*04c0*/  @!P2 LEA R61, R76, R75, 0x18 ;  /* 0x0000004b4c3da211 */ /* 0x001fe400078ec0ff */
[----:B------:R-:W-:Y:S02]  /*04d0*/  PLOP3.LUT P0, PT, PT, PT, PT, 0x80, 0x8 ;  /* 0x000000000008781c */ /* 0x000fe40003f0f070 */
[----:B------:R-:W-:Y:S01]  /*04e0*/  @!P2 PLOP3.LUT P0, PT, P1, PT, PT, 0x80, 0x8 ;  /* 0x000000000008a81c */ /* 0x000fe20000f0f070 */
[C---:B---3--:R-:W-:Y:S01]  /*04f0*/  FMUL R75, R68.reuse, R12 ;  /* 0x0000000c444b7220 */ /* 0x048fe20000400000 */
[----:B------:R-:W-:-:S03]  /*0500*/  FMUL R76, R68, R13 ;  /* 0x0000000d444c7220 */ /* 0x000fc60000400000 */
[----:B----4-:R-:W-:Y:S01]  /*0510*/  FFMA R59, R16, R75, R59 ;  /* 0x0000004b103b7223 */ /* 0x010fe2000000003b */
[----:B------:R-:W-:Y:S01]  /*0520*/  FMUL R16, R69, R16 ;  /* 0x0000001045107220 */ /* 0x000fe20000400000 */
[----:B------:R-:W-:Y:S01]  /*0530*/  FFMA R58, R17, R76, R58 ;  /* 0x0000004c113a7223 */ /* 0x000fe2000000003a */
[----:B------:R-:W-:Y:S02]  /*0540*/  FMUL R17, R66, R17 ;  /* 0x0000001142117220 */ /* 0x000fe40000400000 */
[----:B------:R-:W-:Y:S01]  /*0550*/  FFMA R13, R75, R16, RZ ;  /* 0x000000104b0d7223 */ /* 0x000fe200000000ff */
[----:B------:R-:W-:Y:S01]  /*0560*/  FMUL R14, R68, R14 ;  /* 0x0000000e440e7220 */ /* 0x000fe20000400000 */
[----:B-1----:R-:W-:Y:S02]  /*0570*/  FMUL R71, R67, R18 ;  /* 0x0000001243477220 */ /* 0x002fe40000400000 */
[----:B------:R-:W-:Y:S01]  /*0580*/  FFMA R13, R76, R17, R13 ;  /* 0x000000114c0d7223 */ /* 0x000fe2000000000d */
[----:B------:R-:W-:Y:S01]  /*0590*/  FMUL R15, R68, R15 ;  /* 0x0000000f440f7220 */ /* 0x000fe20000400000 */
[----:B------:R-:W-:Y:S01]  /*05a0*/  FFMA R57, R18, R14, R57 ;  /* 0x0000000e12397223 */ /* 0x000fe20000000039 */
[----:B------:R-:W-:Y:S01]  /*05b0*/  FMUL R18, R64, R19 ;  /* 0x0000001340127220 */ /* 0x000fe20000400000 */
[----:B------:R-:W-:Y:S01]  /*05c0*/  FFMA R12, R14, R71, R13 ;  /* 0x000000470e0c7223 */ /* 0x000fe2000000000d */
[C---:B--2---:R-:W-:Y:S01]  /*05d0*/  FMUL R20, R68.reuse, R20 ;  /* 0x0000001444147220 */ /* 0x044fe20000400000 */
[----:B------:R-:W-:Y:S01]  /*05e0*/  FFMA R56, R19, R15, R56 ;  /* 0x0000000f13387223 */ /* 0x000fe20000000038 */
[----:B-----5:R-:W-:Y:S01]  /*05f0*/  FMUL R19, R65, R24 ;  /* 0x0000001841137220 */ /* 0x020fe20000400000 */
[----:B------:R-:W-:Y:S01]  /*0600*/  FFMA R13, R15, R18, R12 ;  /* 0x000000120f0d7223 */ /* 0x000fe2000000000c */
[----:B------:R-:W-:Y:S01]  /*0610*/  FMUL R21, R68, R21 ;  /* 0x0000001544157220 */ /* 0x000fe20000400000 */
[----:B------:R-:W-:Y:S01]  /*0620*/  FFMA R55, R24, R20, R55 ;  /* 0x0000001418377223 */ /* 0x000fe20000000037 */
[----:B------:R-:W-:Y:S01]  /*0630*/  FMUL R24, R62, R25 ;  /* 0x000000193e187220 */ /* 0x000fe20000400000 */
[----:B------:R-:W-:Y:S01]  /*0640*/  FFMA R12, R20, R19, R13 ;  /* 0x00000013140c7223 */ /* 0x000fe2000000000d */
[----:B------:R-:W-:Y:S01]  /*0650*/  FFMA R54, R25, R21, R54 ;  /* 0x0000001519367223 */ /* 0x000fe20000000036 */
[C---:B------:R-:W-:Y:S01]  /*0660*/  FMUL R22, R68.reuse, R22 ;  /* 0x0000001644167220 */ /* 0x040fe20000400000 */
[----:B------:R-:W-:Y:S01]  /*0670*/  FMUL R25, R63, R26 ;  /* 0x0000001a3f197220 */ /* 0x000fe20000400000 */
[----:B------:R-:W-:Y:S01]  /*0680*/  FFMA R13, R21, R24, R12 ;  /* 0x00000018150d7223 */ /* 0x000fe2000000000c */
[----:B------:R-:W-:Y:S01]  /*0690*/  FMUL R23, R68, R23 ;  /* 0x0000001744177220 */ /* 0x000fe20000400000 */
[----:B------:R-:W-:-:S02]  /*06a0*/  FMUL R70, R2, R27 ;  /* 0x0000001b02467220 */ /* 0x000fc40000400000 */
[----:B------:R-:W-:Y:S01]  /*06b0*/  FFMA R12, R22, R25, R13 ;  /* 0x00000019160c7223 */ /* 0x000fe2000000000d */
[----:B------:R-:W-:Y:S01]  /*06c0*/  FFMA R53, R26, R22, R53 ;  /* 0x000000161a357223 */ /* 0x000fe20000000035 */
[C---:B------:R-:W-:Y:S01]  /*06d0*/  FMUL R26, R68.reuse, R28 ;  /* 0x0000001c441a7220 */ /* 0x040fe20000400000 */
[----:B------:R-:W-:Y:S01]  /*06e0*/  FMUL R73, R3, R32 ;  /* 0x0000002003497220 */ /* 0x000fe20000400000 */
[----:B------:R-:W-:Y:S01]  /*06f0*/  FFMA R13, R23, R70, R12 ;  /* 0x00000046170d7223 */ /* 0x000fe2000000000c */
        /* <DEDUP_REMOVED lines=36> */
[----:B------:R-:W-:Y:S01]  /*0940*/  FFMA R45, R42, R41, R45 ;  /* 0x000000292a2d7223 */ /* 0x000fe2000000002d */
[C---:B------:R-:W-:Y:S02]  /*0950*/  @!P2 IADD3 R13, PT, PT, R61.reuse, 0x2020, RZ ;  /* 0x000020203d0da810 */ /* 0x040fe40007ffe0ff */
[----:B------:R-:W-:Y:S01]  /*0960*/  @!P0 IADD3 R13, PT, PT, R61, 0x2000, RZ ;  /* 0x000020003d0d8810 */ /* 0x000fe20007ffe0ff */
[----:B0-----:R-:W-:-:S05]  /*0970*/  FADD R77, R28, R77 ;  /* 0x0000004d1c4d7221 */ /* 0x001fca0000000000 */
[----:B------:R-:W0:Y:S01]  /*0980*/  SHFL.DOWN PT, R42, R77, 0x1, 0x1f ;  /* 0x08201f004d2a7f89 */ /* 0x000e2200000e0000 */
[----:B------:R-:W-:-:S04]  /*0990*/  @!P2 MOV R12, R13 ;  /* 0x0000000d000ca202 */ /* 0x000fc80000000f00 */
[----:B------:R-:W-:Y:S01]  /*09a0*/  @!P2 LEA R29, R11, R12, 0x3 ;  /* 0x0000000c0b1da211 */ /* 0x000fe200078e18ff */
[----:B------:R-:W-:Y:S02]  /*09b0*/  HFMA2 R12, -RZ, RZ, 0, 0 ;  /* 0x00000000ff0c7431 */ /* 0x000fe400000001ff */
[----:B0-----:R-:W-:-:S05]  /*09c0*/  FADD R13, R77, R42 ;  /* 0x0000002a4d0d7221 */ /* 0x001fca0000000000 */
[----:B------:R0:W-:Y:S01]  /*09d0*/  @!P2 STS.64 [R29], R12 ;  /* 0x0000000c1d00a388 */ /* 0x0001e20000000a00 */
[C---:B------:R-:W-:Y:S02]  /*09e0*/  IADD3 R28, PT, PT, R61.reuse, 0x2024, RZ ;  /* 0x000020243d1c7810 */ /* 0x040fe40007ffe0ff */
[----:B------:R-:W-:Y:S01]  /*09f0*/  @!P1 IADD3 R28, PT, PT, R61, 0x2004, RZ ;  /* 0x000020043d1c9810 */ /* 0x000fe20007ffe0ff */
[----:B------:R-:W-:Y:S01]  /*0a00*/  BAR.SYNC.DEFER_BLOCKING 0x0 ;  /* 0x0000000000007b1d */ /* 0x000fe20000010000 */
[----:B------:R-:W-:Y:S01]  /*0a10*/  FFMA R44, R43, R72, R44 ;  /* 0x000000482b2c7223 */ /* 0x000fe2000000002c */
[C---:B------:R-:W-:Y:S02]  /*0a20*/  IADD3 R43, PT, PT, R61.reuse, 0x202c, RZ ;  /* 0x0000202c3d2b7810 */ /* 0x040fe40007ffe0ff */
[C---:B------:R-:W-:Y:S02]  /*0a30*/  @!P1 IADD3 R43, PT, PT, R61.reuse, 0x200c, RZ ;  /* 0x0000200c3d2b9810 */ /* 0x040fe40007ffe0ff */
[----:B------:R-:W-:-:S02]  /*0a40*/  IADD3 R77, PT, PT, R61, 0x2034, RZ ;  /* 0x000020343d4d7810 */ /* 0x000fc40007ffe0ff */
[C---:B------:R-:W-:Y:S02]  /*0a50*/  @!P1 IADD3 R77, PT, PT, R61.reuse, 0x2014, RZ ;  /* 0x000020143d4d9810 */ /* 0x040fe40007ffe0ff */
[C---:B0-----:R-:W-:Y:S02]  /*0a60*/  IADD3 R12, PT, PT, R61.reuse, 0x203c, RZ ;  /* 0x0000203c3d0c7810 */ /* 0x041fe40007ffe0ff */
[----:B------:R-:W-:Y:S01]  /*0a70*/  @!P1 IADD3 R12, PT, PT, R61, 0x201c, RZ ;  /* 0x0000201c3d0c9810 */ /* 0x000fe20007ffe0ff */
[----:B------:R-:W0:Y:S04]  /*0a80*/  LDS R28, [R28] ;  /* 0x000000001c1c7984 */ /* 0x000e280000000800 */
[----:B------:R-:W1:Y:S04]  /*0a90*/  LDS R43, [R43] ;  /* 0x000000002b2b7984 */ /* 0x000e680000000800 */
[----:B------:R-:W2:Y:S04]  /*0aa0*/  LDS R77, [R77] ;  /* 0x000000004d4d7984 */ /* 0x000ea80000000800 */
[----:B------:R-:W3:Y:S01]  /*0ab0*/  LDS R13, [R12] ;  /* 0x000000000c0d7984 */ /* 0x000ee20000000800 */
[----:B0-----:R-:W-:-:S02]  /*0ac0*/  FADD R42, RZ, R28 ;  /* 0x0000001cff2a7221 */ /* 0x001fc40000000000 */
[----:B------:R-:W0:Y:S02]  /*0ad0*/  LDC.64 R28, c[0x0][0x3e8] ;  /* 0x0000fa00ff1c7b82 */ /* 0x000e240000000a00 */
[----:B-1----:R-:W-:-:S04]  /*0ae0*/  FADD R42, R42, R43 ;  /* 0x0000002b2a2a7221 */ /* 0x002fc80000000000 */
[----:B--2---:R-:W-:-:S04]  /*0af0*/  FADD R42, R42, R77 ;  /* 0x0000004d2a2a7221 */ /* 0x004fc80000000000 */
[----:B---3--:R-:W-:-:S04]  /*0b00*/  FADD R13, R42, R13 ;  /* 0x0000000d2a0d7221 */ /* 0x008fc80000000000 */
[----:B------:R-:W-:-:S04]  /*0b10*/  FMUL R12, R13, 0.00048828125 ;  /* 0x3a0000000d0c7820 */ /* 0x000fc80000400000 */
[-C--:B------:R-:W-:Y:S01]  /*0b20*/  FFMA R13, R76, -R12.reuse, R17 ;  /* 0x8000000c4c0d7223 */ /* 0x080fe20000000011 */
[-C--:B------:R-:W-:Y:S01]  /*0b30*/  FFMA R17, R21, -R12.reuse, R24 ;  /* 0x8000000c15117223 */ /* 0x080fe20000000018 */
[-C--:B------:R-:W-:Y:S01]  /*0b40*/  FFMA R21, R27, -R12.reuse, R32 ;  /* 0x8000000c1b157223 */ /* 0x080fe20000000020 */
        /* <DEDUP_REMOVED lines=16> */
[----:B-1----:R-:W-:-:S04]  /*0c50*/  IADD3 R60, PT, PT, R60, R39, RZ ;  /* 0x000000273c3c7210 */ /* 0x002fc80007ffe0ff */
[----:B------:R-:W-:Y:S01]  /*0c60*/  ISETP.GE.AND P0, PT, R60, UR7, PT ;  /* 0x000000073c007c0c */ /* 0x000fe2000bf06270 */
        /* <DEDUP_REMOVED lines=16> */
[----:B------:R-:W-:-:S03]  /*0d70*/  PLOP3.LUT P1, PT, P1, PT, PT, 0x8, 0x80 ;  /* 0x000000000080781c */ /* 0x000fc60000f2e170 */
        /* <DEDUP_REMOVED lines=12> */
[----:B0-----:R-:W-:Y:S02]  /*0e40*/  MOV R16, R51 ;  /* 0x0000003300107202 */ /* 0x001fe40000000f00 */
[----:B------:R-:W-:Y:S02]  /*0e50*/  MOV R17, R50 ;  /* 0x0000003200117202 */ /* 0x000fe40000000f00 */
[----:B------:R-:W-:Y:S02]  /*0e60*/  MOV R18, R49 ;  /* 0x0000003100127202 */ /* 0x000fe40000000f00 */
[----:B------:R-:W-:-:S02]  /*0e70*/  MOV R19, R48 ;  /* 0x0000003000137202 */ /* 0x000fc40000000f00 */
[----:B------:R-:W-:Y:S02]  /*0e80*/  MOV R12, R47 ;  /* 0x0000002f000c7202 */ /* 0x000fe40000000f00 */
[----:B------:R-:W-:Y:S02]  /*0e90*/  MOV R13, R46 ;  /* 0x0000002e000d7202 */ /* 0x000fe40000000f00 */
[----:B------:R-:W-:Y:S02]  /*0ea0*/  MOV R14, R45 ;  /* 0x0000002d000e7202 */ /* 0x000fe40000000f00 */
[----:B------:R-:W-:-:S07]  /*0eb0*/  MOV R15, R44 ;  /* 0x0000002c000f7202 */ /* 0x000fce0000000f00 */
.L_x_4735:
        /* <DEDUP_REMOVED lines=9> */
.L_x_4737:
        /* <DEDUP_REMOVED lines=11> */
.L_x_5191:


//--------------------- .text._ZN18transformer_engine13normalization33rmsnorm_bwd_finalize_tuned_kernelINS0_22Kernel_traits_finalizeILj1024E13__nv_bfloat16S3_S3_fjLj1024ELj4ENS0_18Kernel_traits_baseILj1024ES3_S3_S3_fjLj1024EEEEEEEvNS0_20BackwardKernelParamsE --------------------------
	.section	.text._ZN18transformer_engine13normalization33rmsnorm_bwd_finalize_tuned_kernelINS0_22Kernel_traits_finalizeILj1024E13__nv_bfloat16S3_S3_fjLj1024ELj4ENS0_18Kernel_traits_baseILj1024ES3_S3_S3_fjLj1024EEEEEEEvNS0_20BackwardKernelParamsE,"ax",@progbits
	.align	128
        .global         _ZN18transformer_engine13normalization33rmsnorm_bwd_finalize_tuned_kernelINS0_22Kernel_traits_finalizeILj1024E13__nv_bfloat16S3_S3_fjLj1024ELj4ENS0_18Kernel_traits_baseILj1024ES3_S3_S3_fjLj1024EEEEEEEvNS0_20BackwardKernelParamsE
        .type           _ZN18transformer_engine13normalization33rmsnorm_bwd_finalize_tuned_kernelINS0_22Kernel_traits_finalizeILj1024E13__nv_bfloat16S3_S3_fjLj1024ELj4ENS0_18Kernel_traits_baseILj1024ES3_S3_S3_fjLj1024EEEEEEEvNS0_20BackwardKernelParamsE,@function
        .size           _ZN18transformer_engine13normalization33rmsnorm_bwd_finalize_tuned_kernelINS0_22Kernel_traits_finalizeILj1024E13__nv_bfloat16S3_S3_fjLj1024ELj4ENS0_18Kernel_traits_baseILj1024ES3_S3_S3_fjLj1024EEEEEEEvNS0_20BackwardKernelParamsE,(.L_x_5192 - _ZN18transformer_engine13normalization33rmsnorm_bwd_finalize_tuned_kernelINS0_22Kernel_traits_finalizeILj1024E13__nv_bfloat16S3_S3_fjLj1024ELj4ENS0_18Kernel_traits_baseILj1024ES3_S3_S3_fjLj1024EEEEEEEvNS0_20BackwardKernelParamsE)
        .other          _ZN18transformer_engine13normalization33rmsnorm_bwd_finalize_tuned_kernelINS0_22Kernel_traits_finalizeILj1024E13__nv_bfloat16S3_S3_fjLj1024ELj4ENS0_18Kernel_traits_baseILj1024ES3_S3_S3_fjLj1024EEEEEEEvNS0_20BackwardKernelParamsE,@"STO_CUDA_ENTRY STV_DEFAULT"
_ZN18transformer_engine13normalization33rmsnorm_bwd_finalize_tuned_kernelINS0_22Kernel_traits_finalizeILj1024E13__nv_bfloat16S3_S3_fjLj1024ELj4ENS0_18Kernel_traits_baseILj1024ES3_S3_S3_fjLj1024EEEEEEEvNS0_20BackwardKernelParamsE:
.text._ZN18transformer_engine13normalization33rmsnorm_bwd_finalize_tuned_kernelINS0_22Kernel_traits_finalizeILj1024E13__nv_bfloat16S3_S3_fjLj1024ELj4ENS0_18Kernel_traits_baseILj1024ES3_S3_S3_fjLj1024EEEEEEEvNS0_20BackwardKernelParamsE:
        /* <DEDUP_REMOVED lines=33> */
.L_x_4742:
        /* <DEDUP_REMOVED lines=69> */
.L_x_4741:
[----:B------:R-:W-:Y:S05]  /*0660*/  BSYNC.RECONVERGENT B1 ;  /* 0x0000000000017941 */ /* 0x000fea0003800200 */
.L_x_4740:
        /* <DEDUP_REMOVED lines=40> */
.L_x_4744:
[----:B------:R-:W-:Y:S05]  /*08f0*/  BSYNC.RECONVERGENT B1 ;  /* 0x0000000000017941 */ /* 0x000fea0003800200 */
.L_x_4743:
        /* <DEDUP_REMOVED lines=24> */
.L_x_4746:
[----:B------:R-:W-:Y:S05]  /*0a80*/  BSYNC.RECONVERGENT B1 ;  /* 0x0000000000017941 */ /* 0x000fea0003800200 */
.L_x_4745:
[----:B------:R-:W-:Y:S05]  /*0a90*/  @!P1 BRA `(.L_x_4739) ;  /* 0x00000000002c9947 */ /* 0x000fea0003800000 */
[----:B------:R-:W0:Y:S01]  /*0aa0*/  LDC.64 R6, c[0x0][0x3e0] ;  /* 0x0000f800ff067b82 */ /* 0x000e220000000a00 */
[----:B------:R-:W-:Y:S02]  /*0ab0*/  LEA R2, R19, R3, 0xa ;  /* 0x0000000313027211 */ /* 0x000fe400078e50ff */
[----:B------:R-:W-:-:S03]  /*0ac0*/  IADD3 R10, PT, PT, -R9, RZ, RZ ;  /* 0x000000ff090a7210 */ /* 0x000fc60007ffe1ff */
[----:B------:R-:W-:-:S07]  /*0ad0*/  IMAD.IADD R9, R5, 0x1, R2 ;  /* 0x0000000105097824 */ /* 0x000fce00078e0202 */
.L_x_4747:
[----:B0-----:R-:W-:-:S06]  /*0ae0*/  IMAD.WIDE.U32 R2, R9, 0x4, R6 ;  /* 0x0000000409027825 */ /* 0x001fcc00078e0006 */
[----:B------:R-:W2:Y:S01]  /*0af0*/  LDG.E R3, desc[UR6][R2.64] ;  /* 0x0000000602037981 */ /* 0x000ea2000c1e1900 */
[----:B------:R-:W-:Y:S02]  /*0b00*/  IADD3 R10, PT, PT, R10, 0x1, RZ ;  /* 0x000000010a0a7810 */ /* 0x000fe40007ffe0ff */
[----:B------:R-:W-:Y:S02]  /*0b10*/  IADD3 R9, PT, PT, R9, 0x8000, RZ ;  /* 0x0000800009097810 */ /* 0x000fe40007ffe0ff */
[----:B------:R-:W-:Y:S01]  /*0b20*/  ISETP.NE.AND P0, PT, R10, RZ, PT ;  /* 0x000000ff0a00720c */ /* 0x000fe20003f05270 */
[----:B--2---:R-:W-:-:S12]  /*0b30*/  FADD R26, R3, R26 ;  /* 0x0000001a031a7221 */ /* 0x004fd80000000000 */
[----:B------:R-:W-:Y:S05]  /*0b40*/  @P0 BRA `(.L_x_4747) ;  /* 0xfffffffc00e40947 */ /* 0x000fea000383ffff */
.L_x_4739:
[----:B------:R-:W-:Y:S05]  /*0b50*/  BSYNC.RECONVERGENT B0 ;  /* 0x0000000000007941 */ /* 0x000fea0003800200 */
.L_x_4738:
        /* <DEDUP_REMOVED lines=37> */
.L_x_4748:
        /* <DEDUP_REMOVED lines=13> */
.L_x_5192:


//--------------------- .text._ZN18transformer_engine13normalization24rmsnorm_bwd_tuned_kernelINS0_13Kernel_traitsI13__nv_bfloat16S3_S3_fjLj1024ELj1ELj4ELj1ELj16ENS0_18Kernel_traits_baseILj1024ES3_S3_S3_fjLj128EEEEELb0EEEvNS0_20BackwardKernelParamsE --------------------------
	.section	.text._ZN18transformer_engine13normalization24rmsnorm_bwd_tuned_kernelINS0_13Kernel_traitsI13__nv_bfloat16S3_S3_fjLj1024ELj1ELj4ELj1ELj16ENS0_18Kernel_traits_baseILj1024ES3_S3_S3_fjLj128EEEEELb0EEEvNS0_20BackwardKernelParamsE,"ax",@progbits
	.align	128
        .global         _ZN18transformer_engine13normalization24rmsnorm_bwd_tuned_kernelINS0_13Kernel_traitsI13__nv_bfloat16S3_S3_fjLj1024ELj1ELj4ELj1ELj16ENS0_18Kernel_traits_baseILj1024ES3_S3_S3_fjLj128EEEEELb0EEEvNS0_20BackwardKernelParamsE
        .type           _ZN18transformer_engine13normalization24rmsnorm_bwd_tuned_kernelINS0_13Kernel_traitsI13__nv_bfloat16S3_S3_fjLj1024ELj1ELj4ELj1ELj16ENS0_18Kernel_traits_baseILj1024ES3_S3_S3_fjLj128EEEEELb0EEEvNS0_20BackwardKernelParamsE,@function
        .size           _ZN18transformer_engine13normalization24rmsnorm_bwd_tuned_kernelINS0_13Kernel_traitsI13__nv_bfloat16S3_S3_fjLj1024ELj1ELj4ELj1ELj16ENS0_18Kernel_traits_baseILj1024ES3_S3_S3_fjLj128EEEEELb0EEEvNS0_20BackwardKernelParamsE,(.L_x_5193 - _ZN18transformer_engine13normalization24rmsnorm_bwd_tuned_kernelINS0_13Kernel_traitsI13__nv_bfloat16S3_S3_fjLj1024ELj1ELj4ELj1ELj16ENS0_18Kernel_traits_baseILj1024ES3_S3_S3_fjLj128EEEEELb0EEEvNS0_20BackwardKernelParamsE)
        .other          _ZN18transformer_engine13normalization24rmsnorm_bwd_tuned_kernelINS0_13Kernel_traitsI13__nv_bfloat16S3_S3_fjLj1024ELj1ELj4ELj1ELj16ENS0_18Kernel_traits_baseILj1024ES3_S3_S3_fjLj128EEEEELb0EEEvNS0_20BackwardKernelParamsE,@"STO_CUDA_ENTRY STV_DEFAULT"
_ZN18transformer_engine13normalization24rmsnorm_bwd_tuned_kernelINS0_13Kernel_traitsI13__nv_bfloat16S3_S3_fjLj1024ELj1ELj4ELj1ELj16ENS0_18Kernel_traits_baseILj1024ES3_S3_S3_fjLj128EEEEELb0EEEvNS0_20BackwardKernelParamsE:
.text._ZN18transformer_engine13normalization24rmsnorm_bwd_tuned_kernelINS0_13Kernel_traitsI13__nv_bfloat16S3_S3_fjLj1024ELj1ELj4ELj1ELj16ENS0_18Kernel_traits_baseILj1024ES3_S3_S3_fjLj128EEEEELb0EEEvNS0_20BackwardKernelParamsE:
        /* <DEDUP_REMOVED lines=50> */
[C---:B---3--:R-:W-:Y:S02]  /*0320*/  PRMT R19, R12.reuse, 0x7632, R19 ;  /* 0x000076320c137816 */ /* 0x048fe40000000013 */
[----:B------:R-:W-:Y:S01]  /*0330*/  SHF.L.U32 R94, R12, 0x10, RZ ;  /* 0x000000100c5e7819 */ /* 0x000fe200000006ff */
[----:B------:R-:W-:Y:S01]  /*0340*/  FADD R95, R35, R22 ;  /* 0x00000016235f7221 */ /* 0x000fe20000000000 */
[----:B0-----:R-:W-:-:S02]  /*0350*/  PRMT R2, R13, 0x7632, R2 ;  /* 0x000076320d027816 */ /* 0x001fc40000000002 */
        /* <DEDUP_REMOVED lines=8> */
[----:B----4-:R-:W-:-:S02]  /*03e0*/  PRMT R15, R8, 0x7632, R15 ;  /* 0x00007632080f7816 */ /* 0x010fc4000000000f */
        /* <DEDUP_REMOVED lines=12> */
[C---:B-----5:R-:W-:Y:S02]  /*04b0*/  PRMT R21, R5.reuse, 0x7632, R21 ;  /* 0x0000763205157816 */ /* 0x060fe40000000015 */
[----:B------:R-:W-:Y:S01]  /*04c0*/  SHF.L.U32 R28, R5, 0x10, RZ ;  /* 0x00000010051c7819 */ /* 0x000fe200000006ff */
[----:B------:R-:W-:Y:S01]  /*04d0*/  FADD R87, R35, R26 ;  /* 0x0000001a23577221 */ /* 0x000fe20000000000 */
[----:B------:R-:W-:Y:S02]  /*04e0*/  PRMT R11, R4, 0x7632, R11 ;  /* 0x00007632040b7816 */ /* 0x000fe4000000000b */
[----:B------:R-:W-:-:S02]  /*04f0*/  CS2R R26, SRZ ;  /* 0x00000000001a7805 */ /* 0x000fc4000001ff00 */
[----:B------:R-:W-:Y:S01]  /*0500*/  PRMT R5, R6, 0x7632, R5 ;  /* 0x0000763206057816 */ /* 0x000fe20000000005 */
[----:B------:R-:W-:Y:S01]  /*0510*/  FADD R85, R35, R28 ;  /* 0x0000001c23557221 */ /* 0x000fe20000000000 */
[C---:B------:R-:W-:Y:S02]  /*0520*/  PRMT R23, R7.reuse, 0x7632, R23 ;  /* 0x0000763207177816 */ /* 0x040fe40000000017 */
[----:B------:R-:W-:Y:S02]  /*0530*/  CS2R R28, SRZ ;  /* 0x00000000001c7805 */ /* 0x000fe4000001ff00 */
[----:B------:R-:W-:Y:S02]  /*0540*/  SHF.L.U32 R86, R4, 0x10, RZ ;  /* 0x0000001004567819 */ /* 0x000fe400000006ff */
[----:B------:R-:W-:Y:S02]  /*0550*/  SHF.L.U32 R84, R6, 0x10, RZ ;  /* 0x0000001006547819 */ /* 0x000fe400000006ff */
[----:B------:R-:W-:Y:S01]  /*0560*/  SHF.L.U32 R30, R7, 0x10, RZ ;  /* 0x00000010071e7819 */ /* 0x000fe200000006ff */
        /* <DEDUP_REMOVED lines=47> */
.L_x_4755:
[----:B0-----:R-:W0:Y:S01]  /*0860*/  LDC.64 R106, c[0x0][0x390] ;  /* 0x0000e400ff6a7b82 */ /* 0x001e220000000a00 */
[----:B------:R-:W-:-:S07]  /*0870*/  LEA R101, R34, R99, 0x7 ;  /* 0x0000006322657211 */ /* 0x000fce00078e38ff */
[----:B-1----:R-:W1:Y:S08]  /*0880*/  LDC.64 R104, c[0x0][0x3c8] ;  /* 0x0000f200ff687b82 */ /* 0x002e700000000a00 */
[----:B--2---:R-:W2:Y:S01]  /*0890*/  LDC.64 R102, c[0x0][0x3a0] ;  /* 0x0000e800ff667b82 */ /* 0x004ea20000000a00 */
[----:B0-----:R-:W-:-:S05]  /*08a0*/  IMAD.WIDE.U32 R106, R101, 0x10, R106 ;  /* 0x00000010656a7825 */ /* 0x001fca00078e006a */
[----:B------:R-:W3:Y:S01]  /*08b0*/  LDG.E.128 R36, desc[UR6][R106.64] ;  /* 0x000000066a247981 */ /* 0x000ee2000c1e1d00 */
[----:B-1----:R-:W-:-:S03]  /*08c0*/  IMAD.WIDE.U32 R104, R101, 0x10, R104 ;  /* 0x0000001065687825 */ /* 0x002fc600078e0068 */
[----:B------:R-:W4:Y:S04]  /*08d0*/  LDG.E.128 R44, desc[UR6][R106.64+0x200] ;  /* 0x000200066a2c7981 */ /* 0x000f28000c1e1d00 */
[----:B------:R-:W5:Y:S01]  /*08e0*/  LDG.E.128 R40, desc[UR6][R104.64] ;  /* 0x0000000668287981 */ /* 0x000f62000c1e1d00 */
[----:B--2---:R-:W-:-:S03]  /*08f0*/  IMAD.WIDE R102, R34, 0x4, R102 ;  /* 0x0000000422667825 */ /* 0x004fc600078e0266 */
[----:B------:R-:W2:Y:S04]  /*0900*/  LDG.E.128 R48, desc[UR6][R104.64+0x200] ;  /* 0x0002000668307981 */ /* 0x000ea8000c1e1d00 */
[----:B------:R-:W2:Y:S04]  /*0910*/  LDG.E R100, desc[UR6][R102.64] ;  /* 0x0000000666647981 */ /* 0x000ea8000c1e1900 */
[----:B------:R-:W2:Y:S04]  /*0920*/  LDG.E.128 R52, desc[UR6][R106.64+0x400] ;  /* 0x000400066a347981 */ /* 0x000ea8000c1e1d00 */
[----:B------:R-:W2:Y:S04]  /*0930*/  LDG.E.128 R64, desc[UR6][R104.64+0x600] ;  /* 0x0006000668407981 */ /* 0x000ea8000c1e1d00 */
[----:B------:R-:W2:Y:S04]  /*0940*/  LDG.E.128 R56, desc[UR6][R104.64+0x400] ;  /* 0x0004000668387981 */ /* 0x000ea8000c1e1d00 */
[----:B------:R-:W2:Y:S01]  /*0950*/  LDG.E.128 R60, desc[UR6][R106.64+0x600] ;  /* 0x000600066a3c7981 */ /* 0x000ea2000c1e1d00 */
[----:B------:R-:W-:Y:S01]  /*0960*/  UMOV UR4, 0xffffffff ;  /* 0xffffffff00047882 */ /* 0x000fe20000000000 */
[----:B---3--:R-:W-:-:S02]  /*0970*/  SHF.L.U32 R145, R36, 0x10, RZ ;  /* 0x0000001024917819 */ /* 0x008fc400000006ff */
[----:B------:R-:W-:Y:S02]  /*0980*/  PRMT R131, R36, 0x7632, R131 ;  /* 0x0000763224837816 */ /* 0x000fe40000000083 */
[----:B------:R-:W-:Y:S02]  /*0990*/  SHF.L.U32 R149, R37, 0x10, RZ ;  /* 0x0000001025957819 */ /* 0x000fe400000006ff */
[----:B----4-:R-:W-:Y:S02]  /*09a0*/  SHF.L.U32 R123, R44, 0x10, RZ ;  /* 0x000000102c7b7819 */ /* 0x010fe400000006ff */
[C---:B-----5:R-:W-:Y:S02]  /*09b0*/  SHF.L.U32 R127, R40.reuse, 0x10, RZ ;  /* 0x00000010287f7819 */ /* 0x060fe400000006ff */
[----:B------:R-:W-:Y:S02]  /*09c0*/  PRMT R138, R40, 0x7632, R138 ;  /* 0x00007632288a7816 */ /* 0x000fe4000000008a */
[----:B------:R-:W-:-:S02]  /*09d0*/  PRMT R129, R38, 0x7632, R129 ;  /* 0x0000763226817816 */ /* 0x000fc40000000081 */
[----:B------:R-:W-:Y:S01]  /*09e0*/  SHF.L.U32 R143, R39, 0x10, RZ ;  /* 0x00000010278f7819 */ /* 0x000fe200000006ff */
[C---:B--2---:R-:W-:Y:S01]  /*09f0*/  FMUL R0, R100.reuse, R145 ;  /* 0x0000009164007220 */ /* 0x044fe20000400000 */
[----:B------:R-:W-:Y:S01]  /*0a00*/  SHF.L.U32 R147, R131, 0x10, RZ ;  /* 0x0000001083937819 */ /* 0x000fe200000006ff */
[----:B------:R-:W-:Y:S01]  /*0a10*/  FMUL R131, R100, R149 ;  /* 0x0000009564837220 */ /* 0x000fe20000400000 */
[----:B------:R-:W-:Y:S01]  /*0a20*/  PRMT R118, R43, 0x7632, R118 ;  /* 0x000076322b767816 */ /* 0x000fe20000000076 */
[----:B------:R-:W-:Y:S01]  /*0a30*/  FFMA R3, R0, R127, R3 ;  /* 0x0000007f00037223 */ /* 0x000fe20000000003 */
[----:B------:R-:W-:Y:S01]  /*0a40*/  SHF.L.U32 R111, R48, 0x10, RZ ;  /* 0x00000010306f7819 */ /* 0x000fe200000006ff */
[----:B------:R-:W-:Y:S01]  /*0a50*/  FMUL R123, R100, R123 ;  /* 0x0000007b647b7220 */ /* 0x000fe20000400000 */
[----:B------:R-:W-:Y:S01]  /*0a60*/  PRMT R120, R42, 0x7632, R120 ;  /* 0x000076322a787816 */ /* 0x000fe20000000078 */
[----:B------:R-:W-:Y:S01]  /*0a70*/  FMUL R127, R98, R127 ;  /* 0x0000007f627f7220 */ /* 0x000fe20000400000 */
[----:B------:R-:W-:-:S02]  /*0a80*/  SHF.L.U32 R125, R42, 0x10, RZ ;  /* 0x000000102a7d7819 */ /* 0x000fc400000006ff */
[----:B------:R-:W-:Y:S02]  /*0a90*/  PRMT R117, R45, 0x7632, R117 ;  /* 0x000076322d757816 */ /* 0x000fe40000000075 */
[----:B------:R-:W-:Y:S02]  /*0aa0*/  SHF.L.U32 R149, R138, 0x10, RZ ;  /* 0x000000108a957819 */ /* 0x000fe400000006ff */
[C---:B------:R-:W-:Y:S02]  /*0ab0*/  PRMT R133, R55.reuse, 0x7632, R133 ;  /* 0x0000763237857816 */ /* 0x040fe40000000085 */
[----:B------:R-:W-:Y:S02]  /*0ac0*/  SHF.L.U32 R137, R55, 0x10, RZ ;  /* 0x0000001037897819 */ /* 0x000fe400000006ff */
[C---:B------:R-:W-:Y:S02]  /*0ad0*/  PRMT R40, R65.reuse, 0x7632, R40 ;  /* 0x0000763241287816 */ /* 0x040fe40000000028 */
[----:B------:R-:W-:-:S02]  /*0ae0*/  SHF.L.U32 R42, R65, 0x10, RZ ;  /* 0x00000010412a7819 */ /* 0x000fc400000006ff */
[C---:B------:R-:W-:Y:S02]  /*0af0*/  PRMT R134, R56.reuse, 0x7632, R134 ;  /* 0x0000763238867816 */ /* 0x040fe40000000086 */
[----:B------:R-:W-:Y:S02]  /*0b00*/  SHF.L.U32 R55, R56, 0x10, RZ ;  /* 0x0000001038377819 */ /* 0x000fe400000006ff */
[----:B------:R-:W-:Y:S01]  /*0b10*/  SHF.L.U32 R65, R129, 0x10, RZ ;  /* 0x0000001081417819 */ /* 0x000fe200000006ff */
[----:B------:R-:W-:Y:S01]  /*0b20*/  FMUL R129, R100, R143 ;  /* 0x0000008f64817220 */ /* 0x000fe20000400000 */
[----:B------:R-:W-:Y:S01]  /*0b30*/  SHF.L.U32 R126, R41, 0x10, RZ ;  /* 0x00000010297e7819 */ /* 0x000fe200000006ff */
[----:B------:R-:W-:Y:S01]  /*0b40*/  FFMA R10, R123, R111, R10 ;  /* 0x0000006f7b0a7223 */ /* 0x000fe2000000000a */
[C---:B------:R-:W-:Y:S02]  /*0b50*/  PRMT R130, R67.reuse, 0x7632, R130 ;  /* 0x0000763243827816 */ /* 0x040fe40000000082 */
[----:B------:R-:W-:-:S02]  /*0b60*/  SHF.L.U32 R132, R67, 0x10, RZ ;  /* 0x0000001043847819 */ /* 0x000fc400000006ff */
[----:B------:R-:W-:Y:S01]  /*0b70*/  SHF.L.U32 R56, R118, 0x10, RZ ;  /* 0x0000001076387819 */ /* 0x000fe200000006ff */
[----:B------:R-:W-:Y:S01]  /*0b80*/  FMUL R118, R94, R111 ;  /* 0x0000006f5e767220 */ /* 0x000fe20000400000 */
[----:B------:R-:W-:Y:S01]  /*0b90*/  PRMT R128, R37, 0x7632, R128 ;  /* 0x0000763225807816 */ /* 0x000fe20000000080 */
[----:B------:R-:W-:Y:S01]  /*0ba0*/  FFMA R111, R0, R127, RZ ;  /* 0x0000007f006f7223 */ /* 0x000fe200000000ff */
[----:B------:R-:W-:Y:S02]  /*0bb0*/  PRMT R122, R41, 0x7632, R122 ;  /* 0x00007632297a7816 */ /* 0x000fe4000000007a */
[----:B------:R-:W-:Y:S01]  /*0bc0*/  SHF.L.U32 R143, R120, 0x10, RZ ;  /* 0x00000010788f7819 */ /* 0x000fe200000006ff */
[----:B------:R-:W-:Y:S01]  /*0bd0*/  FMUL R120, R100, R147 ;  /* 0x0000009364787220 */ /* 0x000fe20000400000 */
[----:B------:R-:W-:Y:S01]  /*0be0*/  SHF.L.U32 R67, R117, 0x10, RZ ;  /* 0x0000001075437819 */ /* 0x000fe200000006ff */
[----:B------:R-:W-:Y:S01]  /*0bf0*/  FMUL R117, R82, R149 ;  /* 0x0000009552757220 */ /* 0x000fe20000400000 */
[----:B------:R-:W-:-:S02]  /*0c00*/  PRMT R116, R44, 0x7632, R116 ;  /* 0x000076322c747816 */ /* 0x000fc40000000074 */
[----:B------:R-:W-:Y:S01]  /*0c10*/  SHF.L.U32 R141, R45, 0x10, RZ ;  /* 0x000000102d8d7819 */ /* 0x000fe200000006ff */
[-C--:B------:R-:W-:Y:S01]  /*0c20*/  FFMA R4, R131, R126.reuse, R4 ;  /* 0x0000007e83047223 */ /* 0x080fe20000000004 */
[----:B------:R-:W-:Y:S02]  /*0c30*/  SHF.L.U32 R153, R38, 0x10, RZ ;  /* 0x0000001026997819 */ /* 0x000fe400000006ff */
[C---:B------:R-:W-:Y:S02]  /*0c40*/  PRMT R112, R47.reuse, 0x7632, R112 ;  /* 0x000076322f707816 */ /* 0x040fe40000000070 */
        /* <DEDUP_REMOVED lines=8> */
[----:B------:R-:W-:Y:S02]  /*0cd0*/  SHF.L.U32 R151, R128, 0x10, RZ ;  /* 0x0000001080977819 */ /* 0x000fe400000006ff */
[----:B------:R-:W-:Y:S02]  /*0ce0*/  SHF.L.U32 R64, R122, 0x10, RZ ;  /* 0x000000107a407819 */ /* 0x000fe400000006ff */
[C---:B------:R-:W-:Y:S02]  /*0cf0*/  PRMT R114, R46.reuse, 0x7632, R114 ;  /* 0x000076322e727816 */ /* 0x040fe40000000072 */
[----:B------:R-:W-:-:S02]  /*0d00*/  SHF.L.U32 R121, R46, 0x10, RZ ;  /* 0x000000102e797819 */ /* 0x000fc400000006ff */
[C---:B------:R-:W-:Y:S02]  /*0d10*/  PRMT R102, R53.reuse, 0x7632, R102 ;  /* 0x0000763235667816 */ /* 0x040fe40000000066 */
[----:B------:R-:W-:Y:S01]  /*0d20*/  SHF.L.U32 R139, R53, 0x10, RZ ;  /* 0x00000010358b7819 */ /* 0x000fe200000006ff */
[----:B------:R-:W-:Y:S01]  /*0d30*/  FMUL R128, R100, R153 ;  /* 0x0000009964807220 */ /* 0x000fe20000400000 */
[C---:B------:R-:W-:Y:S02]  /*0d40*/  PRMT R46, R60.reuse, 0x7632, R46 ;  /* 0x000076323c2e7816 */ /* 0x040fe4000000002e */
[----:B------:R-:W-:Y:S01]  /*0d50*/  SHF.L.U32 R53, R60, 0x10, RZ ;  /* 0x000000103c357819 */ /* 0x000fe200000006ff */
[----:B------:R-:W-:Y:S01]  /*0d60*/  FFMA R111, R131, R126, R62 ;  /* 0x0000007e836f7223 */ /* 0x000fe2000000003e */
[----:B------:R-:W-:Y:S01]  /*0d70*/  SHF.L.U32 R145, R116, 0x10, RZ ;  /* 0x0000001074917819 */ /* 0x000fe200000006ff */
[----:B------:R-:W-:Y:S01]  /*0d80*/  FMUL R116, R100, R151 ;  /* 0x0000009764747220 */ /* 0x000fe20000400000 */
[----:B------:R-:W-:Y:S01]  /*0d90*/  SHF.L.U32 R60, R113, 0x10, RZ ;  /* 0x00000010713c7819 */ /* 0x000fe200000006ff */
[----:B------:R-:W-:Y:S01]  /*0da0*/  FMUL R113, R81, R64 ;  /* 0x0000004051717220 */ /* 0x000fe20000400000 */
[----:B------:R-:W-:-:S02]  /*0db0*/  PRMT R110, R49, 0x7632, R110 ;  /* 0x00007632316e7816 */ /* 0x000fc4000000006e */
[----:B------:R-:W-:Y:S02]  /*0dc0*/  SHF.L.U32 R115, R49, 0x10, RZ ;  /* 0x0000001031737819 */ /* 0x000fe400000006ff */
[C---:B------:R-:W-:Y:S02]  /*0dd0*/  PRMT R41, R61.reuse, 0x7632, R41 ;  /* 0x000076323d297816 */ /* 0x040fe40000000029 */
        /* <DEDUP_REMOVED lines=9> */
[----:B------:R-:W-:Y:S01]  /*0e70*/  PRMT R135, R54, 0x7632, R135 ;  /* 0x0000763236877816 */ /* 0x000fe20000000087 */
[----:B------:R-:W-:Y:S01]  /*0e80*/  FFMA R65, R128, R125, R65 ;  /* 0x0000007d80417223 */ /* 0x000fe20000000041 */
[----:B------:R-:W-:Y:S02]  /*0e90*/  SHF.L.U32 R103, R54, 0x10, RZ ;  /* 0x0000001036677819 */ /* 0x000fe400000006ff */
[C---:B------:R-:W-:Y:S02]  /*0ea0*/  PRMT R48, R59.reuse, 0x7632, R48 ;  /* 0x000076323b307816 */ /* 0x040fe40000000030 */
[----:B------:R-:W-:Y:S01]  /*0eb0*/  SHF.L.U32 R54, R59, 0x10, RZ ;  /* 0x000000103b367819 */ /* 0x000fe200000006ff */
[-C--:B------:R-:W-:Y:S01]  /*0ec0*/  FFMA R8, R129, R124.reuse, R8 ;  /* 0x0000007c81087223 */ /* 0x080fe20000000008 */
[----:B------:R-:W-:Y:S01]  /*0ed0*/  SHF.L.U32 R107, R50, 0x10, RZ ;  /* 0x00000010326b7819 */ /* 0x000fe200000006ff */
[----:B------:R-:W-:Y:S01]  /*0ee0*/  FMUL R121, R100, R121 ;  /* 0x0000007964797220 */ /* 0x000fe20000400000 */
[----:B------:R-:W-:Y:S01]  /*0ef0*/  SHF.L.U32 R59, R136, 0x10, RZ ;  /* 0x00000010883b7819 */ /* 0x000fe200000006ff */
[----:B------:R-:W-:Y:S01]  /*0f00*/  FMUL R124, R95, R124 ;  /* 0x0000007c5f7c7220 */ /* 0x000fe20000400000 */
[----:B------:R-:W-:Y:S01]  /*0f10*/  PRMT R106, R50, 0x7632, R106 ;  /* 0x00007632326a7816 */ /* 0x000fe2000000006a */
        /* <DEDUP_REMOVED lines=12> */
[----:B------:R-:W-:Y:S01]  /*0fe0*/  FMUL R107, R79, R56 ;  /* 0x000000384f6b7220 */ /* 0x000fe20000400000 */
[----:B------:R-:W-:Y:S01]  /*0ff0*/  FFMA R59, R129, R124, R62 ;  /* 0x0000007c813b7223 */ /* 0x000fe2000000003e */
[----:B------:R-:W-:Y:S01]  /*1000*/  PRMT R104, R52, 0x7632, R104 ;  /* 0x0000763234687816 */ /* 0x000fe20000000068 */
[----:B------:R-:W-:-:S02]  /*1010*/  FFMA R9, R110, R56, R9 ;  /* 0x000000386e097223 */ /* 0x000fc40000000009 */
[----:B------:R-:W-:Y:S01]  /*1020*/  FFMA R56, R110, R107, R59 ;  /* 0x0000006b6e387223 */ /* 0x000fe2000000003b */
[----:B------:R-:W-:Y:S01]  /*1030*/  FFMA R7, R114, R143, R7 ;  /* 0x0000008f72077223 */ /* 0x000fe20000000007 */
[C---:B------:R-:W-:Y:S01]  /*1040*/  FMUL R122, R100.reuse, R141 ;  /* 0x0000008d647a7220 */ /* 0x040fe20000400000 */
[----:B------:R-:W-:Y:S01]  /*1050*/  SHF.L.U32 R136, R105, 0x10, RZ ;  /* 0x0000001069887819 */ /* 0x000fe200000006ff */
[----:B------:R-:W-:Y:S01]  /*1060*/  FMUL R105, R100, R145 ;  /* 0x0000009164697220 */ /* 0x000fe20000400000 */
[----:B------:R-:W-:Y:S01]  /*1070*/  SHF.L.U32 R143, R104, 0x10, RZ ;  /* 0x00000010688f7819 */ /* 0x000fe200000006ff */
[----:B------:R-:W-:Y:S01]  /*1080*/  FMUL R104, R78, R60 ;  /* 0x0000003c4e687220 */ /* 0x000fe20000400000 */
[----:B------:R-:W-:Y:S01]  /*1090*/  FFMA R56, R123, R118, R56 ;  /* 0x000000767b387223 */ /* 0x000fe20000000038 */
[-C--:B------:R-:W-:Y:S01]  /*10a0*/  FFMA R12, R122, R115.reuse, R12 ;  /* 0x000000737a0c7223 */ /* 0x080fe2000000000c */
[----:B------:R-:W-:Y:S01]  /*10b0*/  FMUL R115, R93, R115 ;  /* 0x000000735d737220 */ /* 0x000fe20000400000 */
[----:B------:R-:W-:Y:S01]  /*10c0*/  SHF.L.U32 R141, R106, 0x10, RZ ;  /* 0x000000106a8d7819 */ /* 0x000fe200000006ff */
[----:B------:R-:W-:Y:S01]  /*10d0*/  FFMA R59, R105, R104, R56 ;  /* 0x00000068693b7223 */ /* 0x000fe20000000038 */
[----:B------:R-:W-:Y:S01]  /*10e0*/  FMUL R106, R100, R139 ;  /* 0x0000008b646a7220 */ /* 0x000fe20000400000 */
[----:B------:R-:W-:Y:S01]  /*10f0*/  SHF.L.U32 R139, R102, 0x10, RZ ;  /* 0x00000010668b7819 */ /* 0x000fe200000006ff */
[----:B------:R-:W-:Y:S01]  /*1100*/  FMUL R102, R100, R67 ;  /* 0x0000004364667220 */ /* 0x000fe20000400000 */
[----:B------:R-:W-:Y:S01]  /*1110*/  FMUL R65, R77, R58 ;  /* 0x0000003a4d417220 */ /* 0x000fe20000400000 */
[----:B------:R-:W-:Y:S01]  /*1120*/  FFMA R59, R122, R115, R59 ;  /* 0x000000737a3b7223 */ /* 0x000fe2000000003b */
[----:B------:R-:W-:Y:S01]  /*1130*/  SHF.L.U32 R109, R52, 0x10, RZ ;  /* 0x00000010346d7819 */ /* 0x000fe200000006ff */
[----:B------:R-:W-:-:S02]  /*1140*/  FFMA R5, R116, R64, R5 ;  /* 0x0000004074057223 */ /* 0x000fc40000000005 */
[----:B------:R-:W-:Y:S01]  /*1150*/  FFMA R56, R102, R65, R59 ;  /* 0x0000004166387223 */ /* 0x000fe2000000003b */
[----:B------:R-:W-:Y:S01]  /*1160*/  PRMT R52, R57, 0x7632, R52 ;  /* 0x0000763239347816 */ /* 0x000fe20000000034 */
[----:B------:R-:W-:Y:S01]  /*1170*/  FMUL R119, R100, R119 ;  /* 0x0000007764777220 */ /* 0x000fe20000400000 */
[----:B------:R-:W-:Y:S01]  /*1180*/  PRMT R37, R66, 0x7632, R37 ;  /* 0x0000763242257816 */ /* 0x000fe20000000025 */
[----:B------:R-:W-:Y:S01]  /*1190*/  FMUL R64, R100, R63 ;  /* 0x0000003f64407220 */ /* 0x000fe20000400000 */
[----:B------:R-:W-:Y:S01]  /*11a0*/  SHF.L.U32 R39, R66, 0x10, RZ ;  /* 0x0000001042277819 */ /* 0x000fe200000006ff */
[----:B------:R-:W-:Y:S01]  /*11b0*/  FMUL R66, R100, R61 ;  /* 0x0000003d64427220 */ /* 0x000fe20000400000 */
[----:B------:R-:W-:Y:S01]  /*11c0*/  FMUL R63, R76, R141 ;  /* 0x0000008d4c3f7220 */ /* 0x000fe20000400000 */
[----:B------:R-:W-:Y:S01]  /*11d0*/  FFMA R59, R121, R112, R56 ;  /* 0x00000070793b7223 */ /* 0x000fe20000000038 */
[----:B------:R-:W-:Y:S01]  /*11e0*/  FMUL R67, R100, R137 ;  /* 0x0000008964437220 */ /* 0x000fe20000400000 */
[----:B------:R-:W-:Y:S01]  /*11f0*/  SHF.L.U32 R137, R134, 0x10, RZ ;  /* 0x0000001086897819 */ /* 0x000fe200000006ff */
[-C--:B------:R-:W-:Y:S01]  /*1200*/  FFMA R16, R119, R108.reuse, R16 ;  /* 0x0000006c77107223 */ /* 0x080fe20000000010 */
        /* <DEDUP_REMOVED lines=8> */
[----:B------:R-:W-:Y:S01]  /*1290*/  SHF.L.U32 R57, R57, 0x10, RZ ;  /* 0x0000001039397819 */ /* 0x000fe200000006ff */
[----:B------:R-:W-:Y:S01]  /*12a0*/  FFMA R15, R66, R141, R15 ;  /* 0x0000008d420f7223 */ /* 0x000fe2000000000f */
[----:B------:R-:W-:Y:S01]  /*12b0*/  SHF.L.U32 R141, R50, 0x10, RZ ;  /* 0x00000010328d7819 */ /* 0x000fe200000006ff */
[----:B------:R-:W-:Y:S01]  /*12c0*/  FFMA R50, R64, R61, R55 ;  /* 0x0000003d40327223 */ /* 0x000fe20000000037 */
[----:B------:R-:W-:Y:S01]  /*12d0*/  FFMA R11, R105, R60, R11 ;  /* 0x0000003c690b7223 */ /* 0x000fe2000000000b */
[----:B------:R-:W-:Y:S01]  /*12e0*/  FMUL R103, R100, R103 ;  /* 0x0000006764677220 */ /* 0x000fe20000400000 */
[-C--:B------:R-:W-:Y:S01]  /*12f0*/  FFMA R20, R106, R57.reuse, R20 ;  /* 0x000000396a147223 */ /* 0x080fe20000000014 */
[----:B------:R-:W-:Y:S01]  /*1300*/  FMUL R59, R89, R57 ;  /* 0x00000039593b7220 */ /* 0x000fe20000400000 */
[----:B------:R-:W-:Y:S01]  /*1310*/  FMUL R60, R100, R143 ;  /* 0x0000008f643c7220 */ /* 0x000fe20000400000 */
        /* <DEDUP_REMOVED lines=9> */
[----:B------:R-:W-:Y:S01]  /*13b0*/  SHF.L.U32 R135, R135, 0x10, RZ ;  /* 0x0000001087877819 */ /* 0x000fe200000006ff */
[----:B------:R-:W-:Y:S01]  /*13c0*/  FFMA R17, R64, R136, R17 ;  /* 0x0000008840117223 */ /* 0x000fe20000000011 */
[----:B------:R-:W-:Y:S01]  /*13d0*/  SHF.L.U32 R136, R48, 0x10, RZ ;  /* 0x0000001030887819 */ /* 0x000fe200000006ff */
[----:B------:R-:W-:Y:S01]  /*13e0*/  FFMA R48, R58, R55, R51 ;  /* 0x000000373a307223 */ /* 0x000fe20000000033 */
[----:B------:R-:W-:Y:S01]  /*13f0*/  FMUL R51, R72, R141 ;  /* 0x0000008d48337220 */ /* 0x000fe20000400000 */
[----:B------:R-:W-:Y:S01]  /*1400*/  FMUL R52, R100, R135 ;  /* 0x0000008764347220 */ /* 0x000fe20000400000 */
[----:B------:R-:W-:Y:S01]  /*1410*/  SHF.L.U32 R133, R133, 0x10, RZ ;  /* 0x0000001085857819 */ /* 0x000fe200000006ff */
[----:B------:R-:W-:Y:S01]  /*1420*/  FFMA R135, R103, R56, R48 ;  /* 0x0000003867877223 */ /* 0x000fe20000000030 */
[----:B------:R-:W-:Y:S01]  /*1430*/  FFMA R19, R60, R137, R19 ;  /* 0x000000893c137223 */ /* 0x000fe20000000013 */
[-C--:B------:R-:W-:Y:S01]  /*1440*/  FFMA R24, R67, R54.reuse, R24 ;  /* 0x0000003643187223 */ /* 0x080fe20000000018 */
[----:B------:R-:W-:Y:S01]  /*1450*/  SHF.L.U32 R137, R46, 0x10, RZ ;  /* 0x000000102e897819 */ /* 0x000fe200000006ff */
[----:B------:R-:W-:Y:S01]  /*1460*/  FMUL R54, R87, R54 ;  /* 0x0000003657367220 */ /* 0x000fe20000400000 */
[----:B------:R-:W-:Y:S01]  /*1470*/  FFMA R46, R52, R51, R135 ;  /* 0x00000033342e7223 */ /* 0x000fe20000000087 */
[C---:B------:R-:W-:Y:S01]  /*1480*/  FMUL R50, R100.reuse, R133 ;  /* 0x0000008564327220 */ /* 0x040fe20000400000 */
[----:B------:R-:W-:Y:S01]  /*1490*/  SHF.L.U32 R133, R41, 0x10, RZ ;  /* 0x0000001029857819 */ /* 0x000fe200000006ff */
[----:B------:R-:W-:Y:S01]  /*14a0*/  FMUL R48, R100, R47 ;  /* 0x0000002f64307220 */ /* 0x000fe20000400000 */
[----:B------:R-:W-:Y:S01]  /*14b0*/  FMUL R47, R71, R136 ;  /* 0x00000088472f7220 */ /* 0x000fe20000400000 */
[----:B------:R-:W-:Y:S01]  /*14c0*/  FFMA R41, R67, R54, R46 ;  /* 0x0000003643297223 */ /* 0x000fe2000000002e */
[----:B------:R-:W-:Y:S01]  /*14d0*/  FFMA R25, R50, R136, R25 ;  /* 0x0000008832197223 */ /* 0x000fe20000000019 */
[----:B------:R-:W-:Y:S01]  /*14e0*/  FFMA R21, R58, R134, R21 ;  /* 0x000000863a157223 */ /* 0x000fe20000000015 */
[----:B------:R-:W-:Y:S01]  /*14f0*/  FMUL R53, R100, R53 ;  /* 0x0000003564357220 */ /* 0x000fe20000400000 */
[----:B------:R-:W-:Y:S01]  /*1500*/  SHF.L.U32 R136, R44, 0x10, RZ ;  /* 0x000000102c887819 */ /* 0x000fe200000006ff */
[----:B------:R-:W-:Y:S01]  /*1510*/  FMUL R46, R86, R45 ;  /* 0x0000002d562e7220 */ /* 0x000fe20000400000 */
[----:B------:R-:W-:Y:S01]  /*1520*/  FFMA R134, R50, R47, R41 ;  /* 0x0000002f32867223 */ /* 0x000fe20000000029 */
[C---:B------:R-:W-:Y:S01]  /*1530*/  FMUL R49, R100.reuse, R49 ;  /* 0x0000003164317220 */ /* 0x040fe20000400000 */
[C---:B------:R-:W-:Y:S01]  /*1540*/  FFMA R26, R53.reuse, R45, R26 ;  /* 0x0000002d351a7223 */ /* 0x040fe2000000001a */
[----:B------:R-:W-:Y:S01]  /*1550*/  FMUL R45, R100, R137 ;  /* 0x00000089642d7220 */ /* 0x000fe20000400000 */
[----:B------:R-:W-:Y:S01]  /*1560*/  FMUL R44, R70, R136 ;  /* 0x00000088462c7220 */ /* 0x000fe20000400000 */
[----:B------:R-:W-:Y:S01]  /*1570*/  FFMA R134, R53, R46, R134 ;  /* 0x0000002e35867223 */ /* 0x000fe20000000086 */
[----:B------:R-:W-:Y:S01]  /*1580*/  SHF.L.U32 R138, R40, 0x10, RZ ;  /* 0x00000010288a7819 */ /* 0x000fe200000006ff */
[-C--:B------:R-:W-:Y:S01]  /*1590*/  FFMA R28, R49, R42.reuse, R28 ;  /* 0x0000002a311c7223 */ /* 0x080fe2000000001c */
[----:B------:R-:W-:Y:S01]  /*15a0*/  FMUL R42, R85, R42 ;  /* 0x0000002a552a7220 */ /* 0x000fe20000400000 */
[----:B------:R-:W-:Y:S01]  /*15b0*/  FFMA R134, R45, R44, R134 ;  /* 0x0000002c2d867223 */ /* 0x000fe20000000086 */
[----:B------:R-:W-:Y:S01]  /*15c0*/  FMUL R41, R100, R133 ;  /* 0x0000008564297220 */ /* 0x000fe20000400000 */
[----:B------:R-:W-:-:S02]  /*15d0*/  FMUL R40, R69, R138 ;  /* 0x0000008a45287220 */ /* 0x000fc40000400000 */
[----:B------:R-:W-:Y:S01]  /*15e0*/  FFMA R134, R49, R42, R134 ;  /* 0x0000002a31867223 */ /* 0x000fe20000000086 */
[----:B------:R-:W-:Y:S01]  /*15f0*/  SHF.L.U32 R135, R38, 0x10, RZ ;  /* 0x0000001026877819 */ /* 0x000fe200000006ff */
[-C--:B------:R-:W-:Y:S01]  /*1600*/  FFMA R30, R48, R39.reuse, R30 ;  /* 0x00000027301e7223 */ /* 0x080fe2000000001e */
        /* <DEDUP_REMOVED lines=37> */
.L_x_4765:
[----:B------:R-:W-:Y:S01]  /*1860*/  UMOV UR4, 0xffffffff ;  /* 0xffffffff00047882 */ /* 0x000fe20000000000 */
[----:B--2---:R-:W-:Y:S02]  /*1870*/  FADD R132, R136, R141 ;  /* 0x0000008d88847221 */ /* 0x004fe40000000000 */
[----:B------:R-:W-:Y:S05]  /*1880*/  BRA.DIV UR4, `(.L_x_4753) ;  /* 0x0000001204687947 */ /* 0x000fea000b800000 */
.L_x_4768:
[----:B------:R-:W-:Y:S01]  /*1890*/  UMOV UR4, 0xffffffff ;  /* 0xffffffff00047882 */ /* 0x000fe20000000000 */
[----:B0-----:R-:W-:Y:S02]  /*18a0*/  FADD R132, R138, R143 ;  /* 0x0000008f8a847221 */ /* 0x001fe40000000000 */
[----:B------:R-:W-:Y:S05]  /*18b0*/  BRA.DIV UR4, `(.L_x_4754) ;  /* 0x0000001204807947 */ /* 0x000fea000b800000 */
[----:B------:R0:W2:Y:S02]  /*18c0*/  SHFL.BFLY PT, R139, R132, 0x10, 0x1f ;  /* 0x0e001f00848b7f89 */ /* 0x0000a400000e0000 */
.L_x_4771:
[----:B--2---:R-:W-:-:S04]  /*18d0*/  FADD R139, R132, R139 ;  /* 0x0000008b848b7221 */ /* 0x004fc80000000000 */
[----:B------:R-:W-:-:S04]  /*18e0*/  FMUL R139, R139, 0.0009765625 ;  /* 0x3a8000008b8b7820 */ /* 0x000fc80000400000 */
[-C--:B------:R-:W-:Y:S01]  /*18f0*/  FFMA R145, R38, -R139.reuse, R37 ;  /* 0x8000008b26917223 */ /* 0x080fe20000000025 */
[-C--:B------:R-:W-:Y:S01]  /*1900*/  FFMA R147, R43, -R139.reuse, R36 ;  /* 0x8000008b2b937223 */ /* 0x080fe20000000024 */
[-C--:B------:R-:W-:Y:S01]  /*1910*/  FFMA R57, R60, -R139.reuse, R57 ;  /* 0x8000008b3c397223 */ /* 0x080fe20000000039 */
[----:B------:R-:W2:Y:S01]  /*1920*/  LDC.64 R36, c[0x0][0x3e8] ;  /* 0x0000fa00ff247b82 */ /* 0x000ea20000000a00 */
[-C--:B------:R-:W-:Y:S01]  /*1930*/  FFMA R67, R67, -R139.reuse, R54 ;  /* 0x8000008b43437223 */ /* 0x080fe20000000036 */
[----:B------:R-:W-:Y:S01]  /*1940*/  FFMA R131, R131, -R139, R126 ;  /* 0x8000008b83837223 */ /* 0x000fe2000000007e */
[----:B------:R-:W-:Y:S01]  /*1950*/  FMUL R54, R100, R57 ;  /* 0x0000003964367220 */ /* 0x000fe20000400000 */
        /* <DEDUP_REMOVED lines=59> */
[----:B--2---:R-:W-:Y:S01]  /*1d10*/  IMAD.WIDE.U32 R52, R101, 0x10, R36 ;  /* 0x0000001065347825 */ /* 0x004fe200078e0024 */
        /* <DEDUP_REMOVED lines=15> */
[----:B------:R-:W-:Y:S01]  /*1e10*/  F2FP.BF16.F32.PACK_AB R50, R66, R143 ;  /* 0x0000008f4232723e */ /* 0x000fe200000010ff */
[----:B------:R2:W-:Y:S01]  /*1e20*/  STG.E.128 desc[UR6][R52.64+0x400], R44 ;  /* 0x0004002c34007986 */ /* 0x0005e2000c101d06 */
[----:B------:R-:W-:Y:S02]  /*1e30*/  F2FP.BF16.F32.PACK_AB R49, R64, R49 ;  /* 0x000000314031723e */ /* 0x000fe400000010ff */
[----:B------:R-:W-:Y:S02]  /*1e40*/  F2FP.BF16.F32.PACK_AB R48, R62, R55 ;  /* 0x000000373e30723e */ /* 0x000fe400000010ff */
[----:B---3--:R-:W-:-:S03]  /*1e50*/  LEA R34, R57, R34, 0x2 ;  /* 0x0000002239227211 */ /* 0x008fc600078e10ff */
[----:B------:R2:W-:Y:S01]  /*1e60*/  STG.E.128 desc[UR6][R52.64+0x600], R48 ;  /* 0x0006003034007986 */ /* 0x0005e2000c101d06 */
[----:B------:R-:W-:-:S13]  /*1e70*/  ISETP.GE.AND P0, PT, R34, UR8, PT ;  /* 0x0000000822007c0c */ /* 0x000fda000bf06270 */
[----:B------:R-:W-:Y:S05]  /*1e80*/  @!P0 BRA `(.L_x_4755) ;  /* 0xffffffe800748947 */ /* 0x000fea000383ffff */
[----:B------:R-:W-:Y:S05]  /*1e90*/  BSYNC B0 ;  /* 0x0000000000007941 */ /* 0x000fea0003800000 */
.L_x_4751:
        /* <DEDUP_REMOVED lines=32> */
.L_x_4750:
[----:B------:R-:W-:Y:S05]  /*20a0*/  BSYNC B1 ;  /* 0x0000000000017941 */ /* 0x000fea0003800000 */
.L_x_4749:
        /* <DEDUP_REMOVED lines=51> */
[----:B------:R-:W-:Y:S01]  /*23e0*/  FADD R4, R4, R11 ;  /* 0x0000000b04047221 */ /* 0x000fe20000000000 */
[----:B------:R-:W-:Y:S02]  /*23f0*/  LOP3.LUT R11, R30, UR4, RZ, 0xfc, !PT ;  /* 0x000000041e0b7c12 */ /* 0x000fe4000f8efcff */
[----:B------:R-:W2:Y:S01]  /*2400*/  LDS R23, [R25+0x2800] ;  /* 0x0028000019177984 */ /* 0x000ea20000000800 */
[----:B------:R-:W-:Y:S02]  /*2410*/  FADD R5, R5, R10 ;  /* 0x0000000a05057221 */ /* 0x000fe40000000000 */
[----:B------:R-:W-:Y:S01]  /*2420*/  IMAD.WIDE.U32 R2, R11, 0x4, R2 ;  /* 0x000000040b027825 */ /* 0x000fe200078e0002 */
[----:B------:R-:W2:Y:S03]  /*2430*/  LDS R18, [R25+0x2a00] ;  /* 0x002a000019127984 */ /* 0x000ea60000000800 */
[----:B---3--:R-:W-:Y:S01]  /*2440*/  FADD R0, R0, R13 ;  /* 0x0000000d00007221 */ /* 0x008fe20000000000 */
        /* <DEDUP_REMOVED lines=9> */
[----:B--2---:R-:W-:-:S03]  /*24e0*/  FADD R24, R24, R29 ;  /* 0x0000001d18187221 */ /* 0x004fc60000000000 */
[----:B------:R-:W2:Y:S01]  /*24f0*/  LDS R37, [R25+0x3600] ;  /* 0x0036000019257984 */ /* 0x000ea20000000800 */
[----:B------:R-:W-:-:S03]  /*2500*/  FADD R4, R4, R19 ;  /* 0x0000001304047221 */ /* 0x000fc60000000000 */
[----:B------:R-:W2:Y:S01]  /*2510*/  LDS R39, [R25+0x3800] ;  /* 0x0038000019277984 */ /* 0x000ea20000000800 */
[----:B------:R-:W-:-:S03]  /*2520*/  FADD R5, R5, R16 ;  /* 0x0000001005057221 */ /* 0x000fc60000000000 */
        /* <DEDUP_REMOVED lines=25> */
.L_x_4752:
[----:B------:R-:W-:Y:S01]  /*26c0*/  HFMA2 R132, -RZ, RZ, 0, 0 ;  /* 0x00000000ff847431 */ /* 0x000fe200000001ff */
[----:B------:R-:W-:Y:S01]  /*26d0*/  BSSY B2, `(.L_x_4756) ;  /* 0x0000007000027945 */ /* 0x000fe20003800000 */
[----:B------:R-:W-:Y:S01]  /*26e0*/  HFMA2 R134, -RZ, RZ, 0, 1.847743988037109375e-06 ;  /* 0x0000001fff867431 */ /* 0x000fe200000001ff */
[----:B------:R-:W-:Y:S02]  /*26f0*/  MOV R135, 0x1 ;  /* 0x0000000100877802 */ /* 0x000fe40000000f00 */
[----:B------:R-:W-:-:S07]  /*2700*/  MOV R137, 0xffffffff ;  /* 0xffffffff00897802 */ /* 0x000fce0000000f00 */
[----:B------:R-:W-:Y:S05]  /*2710*/  WARPSYNC.COLLECTIVE R137, `(.L_x_4757) ;  /* 0x0000000089087348 */ /* 0x000fea0003c00000 */
[----:B------:R0:W1:Y:S02]  /*2720*/  SHFL.BFLY P0, R139, R132, R135, R134 ;  /* 0x0c000087848b7389 */ /* 0x0000640000000086 */
[----:B01----:R-:W-:Y:S05]  /*2730*/  ENDCOLLECTIVE ;  /* 0x000000000000791b */ /* 0x003fea0003800000 */
.L_x_4757:
[----:B------:R-:W-:Y:S05]  /*2740*/  BSYNC B2 ;  /* 0x0000000000027941 */ /* 0x000fea0003800000 */
.L_x_4756:
        /* <DEDUP_REMOVED lines=8> */
.L_x_4758:
[----:B------:R-:W-:Y:S01]  /*27d0*/  FADD R140, RZ, R138 ;  /* 0x0000008aff8c7221 */ /* 0x000fe20000000000 */
[----:B------:R-:W-:-:S04]  /*27e0*/  HFMA2 R135, -RZ, RZ, 0, 1.1920928955078125e-07 ;  /* 0x00000002ff877431 */ /* 0x000fc800000001ff */
[----:B------:R-:W-:Y:S01]  /*27f0*/  MOV R132, R140 ;  /* 0x0000008c00847202 */ /* 0x000fe20000000f00 */
[----:B------:R-:W-:-:S07]  /*2800*/  FADD R141, R136, R139 ;  /* 0x0000008b888d7221 */ /* 0x000fce0000000000 */
[----:B------:R-:W-:Y:S05]  /*2810*/  WARPSYNC.COLLECTIVE R137, `(.L_x_4759) ;  /* 0x0000000089087348 */ /* 0x000fea0003c00000 */
[----:B------:R0:W1:Y:S02]  /*2820*/  SHFL.BFLY P0, R139, R132, R135, R134 ;  /* 0x0c000087848b7389 */ /* 0x0000640000000086 */
[----:B01----:R-:W-:Y:S05]  /*2830*/  ENDCOLLECTIVE ;  /* 0x000000000000791b */ /* 0x003fea0003800000 */
.L_x_4759:
[----:B------:R-:W-:Y:S02]  /*2840*/  MOV R132, R141 ;  /* 0x0000008d00847202 */ /* 0x000fe40000000f00 */
[----:B------:R-:W-:-:S07]  /*2850*/  MOV R143, R139 ;  /* 0x0000008b008f7202 */ /* 0x000fce0000000f00 */
[----:B------:R-:W-:Y:S05]  /*2860*/  WARPSYNC.COLLECTIVE R137, `(.L_x_4760) ;  /* 0x0000000089087348 */ /* 0x000fea0003c00000 */
[----:B------:R0:W1:Y:S02]  /*2870*/  SHFL.BFLY P0, R139, R132, R135, R134 ;  /* 0x0c000087848b7389 */ /* 0x0000640000000086 */
[----:B01----:R-:W-:Y:S05]  /*2880*/  ENDCOLLECTIVE ;  /* 0x000000000000791b */ /* 0x003fea0003800000 */
.L_x_4760:
[----:B------:R-:W-:Y:S01]  /*2890*/  FADD R143, R140, R143 ;  /* 0x0000008f8c8f7221 */ /* 0x000fe20000000000 */
[----:B------:R-:W-:-:S04]  /*28a0*/  HFMA2 R135, -RZ, RZ, 0, 2.384185791015625e-07 ;  /* 0x00000004ff877431 */ /* 0x000fc800000001ff */
[----:B------:R-:W-:Y:S01]  /*28b0*/  MOV R132, R143 ;  /* 0x0000008f00847202 */ /* 0x000fe20000000f00 */
[----:B------:R-:W-:-:S07]  /*28c0*/  FADD R142, R141, R139 ;  /* 0x0000008b8d8e7221 */ /* 0x000fce0000000000 */
[----:B------:R-:W-:Y:S05]  /*28d0*/  WARPSYNC.COLLECTIVE R137, `(.L_x_4761) ;  /* 0x0000000089087348 */ /* 0x000fea0003c00000 */
[----:B------:R0:W1:Y:S02]  /*28e0*/  SHFL.BFLY P0, R139, R132, R135, R134 ;  /* 0x0c000087848b7389 */ /* 0x0000640000000086 */
[----:B01----:R-:W-:Y:S05]  /*28f0*/  ENDCOLLECTIVE ;  /* 0x000000000000791b */ /* 0x003fea0003800000 */
.L_x_4761:
[----:B------:R-:W-:Y:S02]  /*2900*/  MOV R132, R142 ;  /* 0x0000008e00847202 */ /* 0x000fe40000000f00 */
[----:B------:R-:W-:-:S07]  /*2910*/  MOV R138, R139 ;  /* 0x0000008b008a7202 */ /* 0x000fce0000000f00 */
[----:B------:R-:W-:Y:S05]  /*2920*/  WARPSYNC.COLLECTIVE R137, `(.L_x_4762) ;  /* 0x0000000089087348 */ /* 0x000fea0003c00000 */
[----:B------:R0:W1:Y:S02]  /*2930*/  SHFL.BFLY P0, R139, R132, R135, R134 ;  /* 0x0c000087848b7389 */ /* 0x0000640000000086 */
[----:B01----:R-:W-:Y:S05]  /*2940*/  ENDCOLLECTIVE ;  /* 0x000000000000791b */ /* 0x003fea0003800000 */
.L_x_4762:
[----:B------:R-:W-:Y:S01]  /*2950*/  FADD R136, R143, R138 ;  /* 0x0000008a8f887221 */ /* 0x000fe20000000000 */
[----:B------:R-:W-:-:S04]  /*2960*/  HFMA2 R135, -RZ, RZ, 0, 4.76837158203125e-07 ;  /* 0x00000008ff877431 */ /* 0x000fc800000001ff */
[----:B------:R-:W-:Y:S01]  /*2970*/  MOV R132, R136 ;  /* 0x0000008800847202 */ /* 0x000fe20000000f00 */
[----:B------:R-:W-:-:S07]  /*2980*/  FADD R138, R142, R139 ;  /* 0x0000008b8e8a7221 */ /* 0x000fce0000000000 */
[----:B------:R-:W-:Y:S05]  /*2990*/  WARPSYNC.COLLECTIVE R137, `(.L_x_4763) ;  /* 0x0000000089087348 */ /* 0x000fea0003c00000 */
[----:B------:R0:W1:Y:S02]  /*29a0*/  SHFL.BFLY P0, R139, R132, R135, R134 ;  /* 0x0c000087848b7389 */ /* 0x0000640000000086 */
[----:B01----:R-:W-:Y:S05]  /*29b0*/  ENDCOLLECTIVE ;  /* 0x000000000000791b */ /* 0x003fea0003800000 */
.L_x_4763:
[----:B------:R-:W-:Y:S02]  /*29c0*/  MOV R132, R138 ;  /* 0x0000008a00847202 */ /* 0x000fe40000000f00 */
[----:B------:R-:W-:-:S07]  /*29d0*/  MOV R141, R139 ;  /* 0x0000008b008d7202 */ /* 0x000fce0000000f00 */
[----:B------:R-:W-:Y:S05]  /*29e0*/  WARPSYNC.COLLECTIVE R137, `(.L_x_4764) ;  /* 0x0000000089087348 */ /* 0x000fea0003c00000 */
[----:B------:R0:W1:Y:S02]  /*29f0*/  SHFL.BFLY P0, R139, R132, R135, R134 ;  /* 0x0c000087848b7389 */ /* 0x0000640000000086 */
[----:B01----:R-:W-:Y:S05]  /*2a00*/  ENDCOLLECTIVE ;  /* 0x000000000000791b */ /* 0x003fea0003800000 */
.L_x_4764:
[----:B------:R-:W-:Y:S01]  /*2a10*/  MOV R143, R139 ;  /* 0x0000008b008f7202 */ /* 0x000fe20000000f00 */
[----:B------:R-:W-:Y:S06]  /*2a20*/  BRA `(.L_x_4765) ;  /* 0xffffffec008c7947 */ /* 0x000fec000383ffff */
.L_x_4753:
[----:B------:R-:W-:Y:S01]  /*2a30*/  HFMA2 R135, -RZ, RZ, 0, 9.5367431640625e-07 ;  /* 0x00000010ff877431 */ /* 0x000fe200000001ff */
[----:B------:R-:W-:Y:S01]  /*2a40*/  BSSY B2, `(.L_x_4766) ;  /* 0x0000006000027945 */ /* 0x000fe20003800000 */
[----:B------:R-:W-:Y:S02]  /*2a50*/  MOV R134, 0x1f ;  /* 0x0000001f00867802 */ /* 0x000fe40000000f00 */
[----:B------:R-:W-:-:S07]  /*2a60*/  MOV R137, 0xffffffff ;  /* 0xffffffff00897802 */ /* 0x000fce0000000f00 */
[----:B01----:R-:W-:Y:S05]  /*2a70*/  WARPSYNC.COLLECTIVE R137, `(.L_x_4767) ;  /* 0x0000000089087348 */ /* 0x003fea0003c00000 */
[----:B------:R2:W3:Y:S02]  /*2a80*/  SHFL.BFLY P0, R139, R132, R135, R134 ;  /* 0x0c000087848b7389 */ /* 0x0004e40000000086 */
[----:B0123--:R-:W-:Y:S05]  /*2a90*/  ENDCOLLECTIVE ;  /* 0x000000000000791b */ /* 0x00ffea0003800000 */
.L_x_4767:
[----:B------:R-:W-:Y:S05]  /*2aa0*/  BSYNC B2 ;  /* 0x0000000000027941 */ /* 0x000fea0003800000 */
.L_x_4766:
[----:B------:R-:W-:Y:S05]  /*2ab0*/  BRA `(.L_x_4768) ;  /* 0xffffffec00747947 */ /* 0x000fea000383ffff */
.L_x_4754:
[----:B------:R-:W-:Y:S01]  /*2ac0*/  HFMA2 R135, -RZ, RZ, 0, 9.5367431640625e-07 ;  /* 0x00000010ff877431 */ /* 0x000fe200000001ff */
[----:B------:R-:W-:Y:S01]  /*2ad0*/  BSSY B2, `(.L_x_4769) ;  /* 0x0000006000027945 */ /* 0x000fe20003800000 */
[----:B------:R-:W-:Y:S02]  /*2ae0*/  MOV R134, 0x1f ;  /* 0x0000001f00867802 */ /* 0x000fe40000000f00 */
[----:B------:R-:W-:-:S07]  /*2af0*/  MOV R137, 0xffffffff ;  /* 0xffffffff00897802 */ /* 0x000fce0000000f00 */
[----:B-1----:R-:W-:Y:S05]  /*2b00*/  WARPSYNC.COLLECTIVE R137, `(.L_x_4770) ;  /* 0x0000000089087348 */ /* 0x002fea0003c00000 */
[----:B------:R0:W2:Y:S02]  /*2b10*/  SHFL.BFLY P0, R139, R132, R135, R134 ;  /* 0x0c000087848b7389 */ /* 0x0000a40000000086 */
[----:B012---:R-:W-:Y:S05]  /*2b20*/  ENDCOLLECTIVE ;  /* 0x000000000000791b */ /* 0x007fea0003800000 */
.L_x_4770:
[----:B------:R-:W-:Y:S05]  /*2b30*/  BSYNC B2 ;  /* 0x0000000000027941 */ /* 0x000fea0003800000 */
.L_x_4769:
[----:B------:R-:W-:Y:S05]  /*2b40*/  BRA `(.L_x_4771) ;  /* 0xffffffec00607947 */ /* 0x000fea000383ffff */
.L_x_4772:
        /* <DEDUP_REMOVED lines=11> */
.L_x_5193:


//--------------------- .text._ZN18transformer_engine13normalization33rmsnorm_bwd_finalize_tuned_kernelINS0_22Kernel_traits_finalizeILj1024E6__halfS3_S3_fjLj1024ELj4ENS0_18Kernel_traits_baseILj1024ES3_S3_S3_fjLj1024EEEEEEEvNS0_20BackwardKernelParamsE --------------------------
	.section	.text._ZN18transformer_engine13normalization33rmsnorm_bwd_finalize_tuned_kernelINS0_22Kernel_traits_finalizeILj1024E6__halfS3_S3_fjLj1024ELj4ENS0_18Kernel_traits_baseILj1024ES3_S3_S3_fjLj1024EEEEEEEvNS0_20BackwardKernelParamsE,"ax",@progbits
	.align	128
        .global         _ZN18transformer_engine13normalization33rmsnorm_bwd_finalize_tuned_kernelINS0_22Kernel_traits_finalizeILj1024E6__halfS3_S3_fjLj1024ELj4ENS0_18Kernel_traits_baseILj1024ES3_S3_S3_fjLj1024EEEEEEEvNS0_20BackwardKernelParamsE
        .type           _ZN18transformer_engine13normalization33rmsnorm_bwd_finalize_tuned_kernelINS0_22Kernel_traits_finalizeILj1024E6__halfS3_S3_fjLj1024ELj4ENS0_18Kernel_traits_baseILj1024ES3_S3_S3_fjLj1024EEEEEEEvNS0_20BackwardKernelParamsE,@function
        .size           _ZN18transformer_engine13normalization33rmsnorm_bwd_finalize_tuned_kernelINS0_22Kernel_traits_finalizeILj1024E6__halfS3_S3_fjLj1024ELj4ENS0_18Kernel_traits_baseILj1024ES3_S3_S3_fjLj1024EEEEEEEvNS0_20BackwardKernelParamsE,(.L_x_5194 - _ZN18transformer_engine13normalization33rmsnorm_bwd_finalize_tuned_kernelINS0_22Kernel_traits_finalizeILj1024E6__halfS3_S3_fjLj1024ELj4ENS0_18Kernel_traits_baseILj1024ES3_S3_S3_fjLj1024EEEEEEEvNS0_20BackwardKernelParamsE)
        .other          _ZN18transformer_engine13normalization33rmsnorm_bwd_finalize_tuned_kernelINS0_22Kernel_traits_finalizeILj1024E6__halfS3_S3_fjLj1024ELj4ENS0_18Kernel_traits_baseILj1024ES3_S3_S3_fjLj1024EEEEEEEvNS0_20BackwardKernelParamsE,@"STO_CUDA_ENTRY STV_DEFAULT"
_ZN18transformer_engine13normalization33rmsnorm_bwd_finalize_tuned_kernelINS0_22Kernel_traits_finalizeILj1024E6__halfS3_S3_fjLj1024ELj4ENS0_18Kernel_traits_baseILj1024ES3_S3_S3_fjLj1024EEEEEEEvNS0_20BackwardKernelParamsE:
.text._ZN18transformer_engine13normalization33rmsnorm_bwd_finalize_tuned_kernelINS0_22Kernel_traits_finalizeILj1024E6__halfS3_S3_fjLj1024ELj4ENS0_18Kernel_traits_baseILj1024ES3_S3_S3_fjLj1024EEEEEEEvNS0_20BackwardKernelParamsE:
        /* <DEDUP_REMOVED lines=33> */
.L_x_4777:
        /* <DEDUP_REMOVED lines=69> */
.L_x_4776:
[----:B------:R-:W-:Y:S05]  /*0660*/  BSYNC.RECONVERGENT B1 ;  /* 0x0000000000017941 */ /* 0x000fea0003800200 */
.L_x_4775:
        /* <DEDUP_REMOVED lines=40> */
.L_x_4779:
[----:B------:R-:W-:Y:S05]  /*08f0*/  BSYNC.RECONVERGENT B1 ;  /* 0x0000000000017941 */ /* 0x000fea0003800200 */
.L_x_4778:
        /* <DEDUP_REMOVED lines=24> */
.L_x_4781:
[----:B------:R-:W-:Y:S05]  /*0a80*/  BSYNC.RECONVERGENT B1 ;  /* 0x0000000000017941 */ /* 0x000fea0003800200 */
.L_x_4780:
[----:B------:R-:W-:Y:S05]  /*0a90*/  @!P1 BRA `(.L_x_4774) ;  /* 0x00000000002c9947 */ /* 0x000fea0003800000 */
[----:B------:R-:W0:Y:S01]  /*0aa0*/  LDC.64 R6, c[0x0][0x3e0] ;  /* 0x0000f800ff067b82 */ /* 0x000e220000000a00 */
[----:B------:R-:W-:Y:S02]  /*0ab0*/  LEA R2, R19, R3, 0xa ;  /* 0x0000000313027211 */ /* 0x000fe400078e50ff */
[----:B------:R-:W-:-:S03]  /*0ac0*/  IADD3 R10, PT, PT, -R9, RZ, RZ ;  /* 0x000000ff090a7210 */ /* 0x000fc60007ffe1ff */
[----:B------:R-:W-:-:S07]  /*0ad0*/  IMAD.IADD R9, R5, 0x1, R2 ;  /* 0x0000000105097824 */ /* 0x000fce00078e0202 */
.L_x_4782:
[----:B0-----:R-:W-:-:S06]  /*0ae0*/  IMAD.WIDE.U32 R2, R9, 0x4, R6 ;  /* 0x0000000409027825 */ /* 0x001fcc00078e0006 */
[----:B------:R-:W2:Y:S01]  /*0af0*/  LDG.E R3, desc[UR6][R2.64] ;  /* 0x0000000602037981 */ /* 0x000ea2000c1e1900 */
[----:B------:R-:W-:Y:S02]  /*0b00*/  IADD3 R10, PT, PT, R10, 0x1, RZ ;  /* 0x000000010a0a7810 */ /* 0x000fe40007ffe0ff */
[----:B------:R-:W-:Y:S02]  /*0b10*/  IADD3 R9, PT, PT, R9, 0x8000, RZ ;  /* 0x0000800009097810 */ /* 0x000fe40007ffe0ff */
[----:B------:R-:W-:Y:S01]  /*0b20*/  ISETP.NE.AND P0, PT, R10, RZ, PT ;  /* 0x000000ff0a00720c */ /* 0x000fe20003f05270 */
[----:B--2---:R-:W-:-:S12]  /*0b30*/  FADD R26, R3, R26 ;  /* 0x0000001a031a7221 */ /* 0x004fd80000000000 */
[----:B------:R-:W-:Y:S05]  /*0b40*/  @P0 BRA `(.L_x_4782) ;  /* 0xfffffffc00e40947 */ /* 0x000fea000383ffff */
.L_x_4774:
[----:B------:R-:W-:Y:S05]  /*0b50*/  BSYNC.RECONVERGENT B0 ;  /* 0x0000000000007941 */ /* 0x000fea0003800200 */
.L_x_4773:
        /* <DEDUP_REMOVED lines=37> */
.L_x_4783:
        /* <DEDUP_REMOVED lines=13> */
.L_x_5194:


//--------------------- .text._ZN18transformer_engine13normalization24rmsnorm_bwd_tuned_kernelINS0_13Kernel_traitsI6__halfS3_S3_fjLj1024ELj1ELj4ELj1ELj16ENS0_18Kernel_traits_baseILj1024ES3_S3_S3_fjLj128EEEEELb0EEEvNS0_20BackwardKernelParamsE --------------------------
	.section	.text._ZN18transformer_engine13normalization24rmsnorm_bwd_tuned_kernelINS0_13Kernel_traitsI6__halfS3_S3_fjLj1024ELj1ELj4ELj1ELj16ENS0_18Kernel_traits_baseILj1024ES3_S3_S3_fjLj128EEEEELb0EEEvNS0_20BackwardKernelParamsE,"ax",@progbits
	.align	128
        .global         _ZN18transformer_engine13normalization24rmsnorm_bwd_tuned_kernelINS0_13Kernel_traitsI6__halfS3_S3_fjLj1024ELj1ELj4ELj1ELj16ENS0_18Kernel_traits_baseILj1024ES3_S3_S3_fjLj128EEEEELb0EEEvNS0_20BackwardKernelParamsE
        .type           _ZN18transformer_engine13normalization24rmsnorm_bwd_tuned_kernelINS0_13Kernel_traitsI6__halfS3_S3_fjLj1024ELj1ELj4ELj1ELj16ENS0_18Kernel_traits_baseILj1024ES3_S3_S3_fjLj128EEEEELb0EEEvNS0_20BackwardKernelParamsE,@function
        .size           _ZN18transformer_engine13normalization24rmsnorm_bwd_tuned_kernelINS0_13Kernel_traitsI6__halfS3_S3_fjLj1024ELj1ELj4ELj1ELj16ENS0_18Kernel_traits_baseILj1024ES3_S3_S3_fjLj128EEEEELb0EEEvNS0_20BackwardKernelParamsE,(.L_x_5195 - _ZN18transformer_engine13normalization24rmsnorm_bwd_tuned_kernelINS0_13Kernel_traitsI6__halfS3_S3_fjLj1024ELj1ELj4ELj1ELj16ENS0_18Kernel_traits_baseILj1024ES3_S3_S3_fjLj128EEEEELb0EEEvNS0_20BackwardKernelParamsE)
        .other          _ZN18transformer_engine13normalization24rmsnorm_bwd_tuned_kernelINS0_13Kernel_traitsI6__halfS3_S3_fjLj1024ELj1ELj4ELj1ELj16ENS0_18Kernel_traits_baseILj1024ES3_S3_S3_fjLj128EEEEELb0EEEvNS0_20BackwardKernelParamsE,@"STO_CUDA_ENTRY STV_DEFAULT"
_ZN18transformer_engine13normalization24rmsnorm_bwd_tuned_kernelINS0_13Kernel_traitsI6__halfS3_S3_fjLj1024ELj1ELj4ELj1ELj16ENS0_18Kernel_traits_baseILj1024ES3_S3_S3_fjLj128EEEEELb0EEEvNS0_20BackwardKernelParamsE:
.text._ZN18transformer_engine13normalization24rmsnorm_bwd_tuned_kernelINS0_13Kernel_traitsI6__halfS3_S3_fjLj1024ELj1ELj4ELj1ELj16ENS0_18Kernel_traits_baseILj1024ES3_S3_S3_fjLj128EEEEELb0EEEvNS0_20BackwardKernelParamsE:
        /* <DEDUP_REMOVED lines=118> */
.L_x_4790:
        /* <DEDUP_REMOVED lines=11> */
[----:B------:R-:W4:Y:S04]  /*0810*/  LDG.E R100, desc[UR6][R102.64] ;  /* 0x0000000666647981 */ /* 0x000f28000c1e1900 */
[----:B------:R-:W2:Y:S04]  /*0820*/  LDG.E.128 R52, desc[UR6][R104.64+0x200] ;  /* 0x0002000668347981 */ /* 0x000ea8000c1e1d00 */
[----:B------:R-:W2:Y:S04]  /*0830*/  LDG.E.128 R64, desc[UR6][R106.64+0x600] ;  /* 0x000600066a407981 */ /* 0x000ea8000c1e1d00 */
[----:B------:R-:W2:Y:S04]  /*0840*/  LDG.E.128 R60, desc[UR6][R104.64+0x400] ;  /* 0x00040006683c7981 */ /* 0x000ea8000c1e1d00 */
[----:B------:R0:W2:Y:S01]  /*0850*/  LDG.E.128 R56, desc[UR6][R106.64+0x400] ;  /* 0x000400066a387981 */ /* 0x0000a2000c1e1d00 */
[----:B------:R-:W-:Y:S01]  /*0860*/  UMOV UR4, 0xffffffff ;  /* 0xffffffff00047882 */ /* 0x000fe20000000000 */
[----:B---3--:R-:W-:-:S02]  /*0870*/  HADD2.F32 R113, -RZ, R40.H0_H0 ;  /* 0x20000028ff717230 */ /* 0x008fc40000004100 */
[----:B------:R-:W-:Y:S02]  /*0880*/  HADD2.F32 R119, -RZ, R40.H1_H1 ;  /* 0x30000028ff777230 */ /* 0x000fe40000004100 */
[--C-:B-----5:R-:W-:Y:S02]  /*0890*/  HADD2.F32 R117, -RZ, R44.reuse.H0_H0 ;  /* 0x2000002cff757230 */ /* 0x120fe40000004100 */
[----:B------:R-:W-:Y:S02]  /*08a0*/  HADD2.F32 R114, -RZ, R44.H1_H1 ;  /* 0x3000002cff727230 */ /* 0x000fe40000004100 */
[C---:B----4-:R-:W-:Y:S01]  /*08b0*/  FMUL R0, R100.reuse, R113 ;  /* 0x0000007164007220 */ /* 0x050fe20000400000 */
[----:B------:R-:W-:-:S03]  /*08c0*/  FMUL R119, R100, R119 ;  /* 0x0000007764777220 */ /* 0x000fc60000400000 */
[-C--:B------:R-:W-:Y:S01]  /*08d0*/  FFMA R3, R0, R117.reuse, R3 ;  /* 0x0000007500037223 */ /* 0x080fe20000000003 */
[----:B------:R-:W-:Y:S01]  /*08e0*/  FMUL R117, R98, R117 ;  /* 0x0000007562757220 */ /* 0x000fe20000400000 */
[--C-:B------:R-:W-:Y:S02]  /*08f0*/  HADD2.F32 R115, -RZ, R41.reuse.H1_H1 ;  /* 0x30000029ff737230 */ /* 0x100fe40000004100 */
[-C--:B------:R-:W-:Y:S01]  /*0900*/  FFMA R2, R119, R114.reuse, R2 ;  /* 0x0000007277027223 */ /* 0x080fe20000000002 */
[----:B------:R-:W-:Y:S02]  /*0910*/  HADD2.F32 R116, -RZ, R41.H0_H0 ;  /* 0x20000029ff747230 */ /* 0x000fe40000004100 */
[----:B------:R-:W-:Y:S01]  /*0920*/  FMUL R114, R97, R114 ;  /* 0x0000007261727220 */ /* 0x000fe20000400000 */
[----:B------:R-:W-:Y:S02]  /*0930*/  HADD2.F32 R126, -RZ, R45.H0_H0 ;  /* 0x2000002dff7e7230 */ /* 0x000fe40000004100 */
[----:B--2---:R-:W-:-:S02]  /*0940*/  HADD2.F32 R139, -RZ, R36.H0_H0 ;  /* 0x20000024ff8b7230 */ /* 0x004fc40000004100 */
[----:B------:R-:W-:Y:S02]  /*0950*/  HADD2.F32 R122, -RZ, R36.H1_H1 ;  /* 0x30000024ff7a7230 */ /* 0x000fe40000004100 */
[----:B------:R-:W-:Y:S01]  /*0960*/  FFMA R36, R0, R117, RZ ;  /* 0x0000007500247223 */ /* 0x000fe200000000ff */
[----:B------:R-:W-:Y:S02]  /*0970*/  HADD2.F32 R112, -RZ, R42.H0_H0 ;  /* 0x2000002aff707230 */ /* 0x000fe40000004100 */
[C---:B------:R-:W-:Y:S01]  /*0980*/  FMUL R115, R100.reuse, R115 ;  /* 0x0000007364737220 */ /* 0x040fe20000400000 */
[----:B------:R-:W-:Y:S02]  /*0990*/  HADD2.F32 R110, -RZ, R45.H1_H1 ;  /* 0x3000002dff6e7230 */ /* 0x000fe40000004100 */
[----:B------:R-:W-:Y:S01]  /*09a0*/  FMUL R116, R100, R116 ;  /* 0x0000007464747220 */ /* 0x000fe20000400000 */
[--C-:B------:R-:W-:Y:S02]  /*09b0*/  HADD2.F32 R137, -RZ, R37.reuse.H0_H0 ;  /* 0x20000025ff897230 */ /* 0x100fe40000004100 */
[----:B------:R-:W-:Y:S01]  /*09c0*/  FMUL R113, R96, R126 ;  /* 0x0000007e60717220 */ /* 0x000fe20000400000 */
[----:B------:R-:W-:-:S02]  /*09d0*/  HADD2.F32 R120, -RZ, R37.H1_H1 ;  /* 0x30000025ff787230 */ /* 0x000fc40000004100 */
[----:B------:R-:W-:Y:S01]  /*09e0*/  FFMA R37, R119, R114, R36 ;  /* 0x0000007277257223 */ /* 0x000fe20000000024 */
[----:B------:R-:W-:Y:S02]  /*09f0*/  HADD2.F32 R111, -RZ, R42.H1_H1 ;  /* 0x3000002aff6f7230 */ /* 0x000fe40000004100 */
[----:B------:R-:W-:Y:S01]  /*0a00*/  FMUL R112, R100, R112 ;  /* 0x0000007064707220 */ /* 0x000fe20000400000 */
[--C-:B------:R-:W-:Y:S02]  /*0a10*/  HADD2.F32 R109, -RZ, R46.reuse.H0_H0 ;  /* 0x2000002eff6d7230 */ /* 0x100fe40000004100 */
[-C--:B------:R-:W-:Y:S01]  /*0a20*/  FFMA R5, R115, R110.reuse, R5 ;  /* 0x0000006e73057223 */ /* 0x080fe20000000005 */
[----:B------:R-:W-:Y:S01]  /*0a30*/  FMUL R110, R95, R110 ;  /* 0x0000006e5f6e7220 */ /* 0x000fe20000400000 */
[----:B------:R-:W-:Y:S01]  /*0a40*/  FFMA R36, R116, R113, R37 ;  /* 0x0000007174247223 */ /* 0x000fe20000000025 */
[----:B------:R-:W-:Y:S02]  /*0a50*/  HADD2.F32 R108, -RZ, R43.H0_H0 ;  /* 0x2000002bff6c7230 */ /* 0x000fe40000004100 */
[----:B------:R-:W-:Y:S01]  /*0a60*/  FMUL R111, R100, R111 ;  /* 0x0000006f646f7220 */ /* 0x000fe20000400000 */
[----:B0-----:R-:W-:-:S02]  /*0a70*/  HADD2.F32 R106, -RZ, R46.H1_H1 ;  /* 0x3000002eff6a7230 */ /* 0x001fc40000004100 */
        /* <DEDUP_REMOVED lines=10> */
[----:B------:R-:W-:Y:S01]  /*0b20*/  FMUL R107, R100, R107 ;  /* 0x0000006b646b7220 */ /* 0x000fe20000400000 */
[-C--:B------:R-:W-:Y:S01]  /*0b30*/  FFMA R8, R108, R105.reuse, R8 ;  /* 0x000000696c087223 */ /* 0x080fe20000000008 */
[----:B------:R-:W-:Y:S01]  /*0b40*/  FMUL R105, R92, R105 ;  /* 0x000000695c697220 */ /* 0x000fe20000400000 */
[----:B------:R-:W-:Y:S01]  /*0b50*/  FFMA R37, R111, R106, R36 ;  /* 0x0000006a6f257223 */ /* 0x000fe20000000024 */
[----:B------:R-:W-:Y:S02]  /*0b60*/  HADD2.F32 R104, -RZ, R48.H0_H0 ;  /* 0x20000030ff687230 */ /* 0x000fe40000004100 */
[-C--:B------:R-:W-:Y:S01]  /*0b70*/  FFMA R9, R107, R102.reuse, R9 ;  /* 0x000000666b097223 */ /* 0x080fe20000000009 */
[----:B------:R-:W-:Y:S02]  /*0b80*/  HADD2.F32 R124, -RZ, R52.H0_H0 ;  /* 0x20000034ff7c7230 */ /* 0x000fe40000004100 */
[----:B------:R-:W-:Y:S01]  /*0b90*/  FMUL R102, R91, R102 ;  /* 0x000000665b667220 */ /* 0x000fe20000400000 */
[----:B------:R-:W-:Y:S01]  /*0ba0*/  FFMA R36, R108, R105, R37 ;  /* 0x000000696c247223 */ /* 0x000fe20000000025 */
[----:B------:R-:W-:-:S02]  /*0bb0*/  HADD2.F32 R161, -RZ, R50.H0_H0 ;  /* 0x20000032ffa17230 */ /* 0x000fc40000004100 */
[----:B------:R-:W-:Y:S02]  /*0bc0*/  HADD2.F32 R157, -RZ, R50.H1_H1 ;  /* 0x30000032ff9d7230 */ /* 0x000fe40000004100 */
[----:B------:R-:W-:Y:S01]  /*0bd0*/  FMUL R104, R100, R104 ;  /* 0x0000006864687220 */ /* 0x000fe20000400000 */
[----:B------:R-:W-:Y:S02]  /*0be0*/  HADD2.F32 R103, -RZ, R48.H1_H1 ;  /* 0x30000030ff677230 */ /* 0x000fe40000004100 */
[----:B------:R-:W-:Y:S01]  /*0bf0*/  FFMA R37, R107, R102, R36 ;  /* 0x000000666b257223 */ /* 0x000fe20000000024 */
[----:B------:R-:W-:Y:S02]  /*0c00*/  HADD2.F32 R50, -RZ, R52.H1_H1 ;  /* 0x30000034ff327230 */ /* 0x000fe40000004100 */
[--C-:B------:R-:W-:Y:S02]  /*0c10*/  HADD2.F32 R125, -RZ, R67.reuse.H0_H0 ;  /* 0x20000043ff7d7230 */ /* 0x100fe40000004100 */
[----:B------:R-:W-:-:S02]  /*0c20*/  HADD2.F32 R135, -RZ, R67.H1_H1 ;  /* 0x30000043ff877230 */ /* 0x000fc40000004100 */
[----:B------:R-:W-:Y:S01]  /*0c30*/  FMUL R67, R90, R124 ;  /* 0x0000007c5a437220 */ /* 0x000fe20000400000 */
[----:B------:R-:W-:Y:S02]  /*0c40*/  HADD2.F32 R46, -RZ, R49.H0_H0 ;  /* 0x20000031ff2e7230 */ /* 0x000fe40000004100 */
[----:B------:R-:W-:Y:S01]  /*0c50*/  FMUL R103, R100, R103 ;  /* 0x0000006764677220 */ /* 0x000fe20000400000 */
[----:B------:R-:W-:Y:S02]  /*0c60*/  HADD2.F32 R165, -RZ, R53.H0_H0 ;  /* 0x20000035ffa57230 */ /* 0x000fe40000004100 */
[----:B------:R-:W-:Y:S01]  /*0c70*/  FFMA R36, R104, R67, R37 ;  /* 0x0000004368247223 */ /* 0x000fe20000000025 */
[--C-:B------:R-:W-:Y:S02]  /*0c80*/  HADD2.F32 R123, -RZ, R64.reuse.H0_H0 ;  /* 0x20000040ff7b7230 */ /* 0x100fe40000004100 */
[----:B------:R-:W-:Y:S02]  /*0c90*/  HADD2.F32 R121, -RZ, R64.H1_H1 ;  /* 0x30000040ff797230 */ /* 0x000fe40000004100 */
[----:B------:R-:W-:Y:S01]  /*0ca0*/  FMUL R64, R89, R50 ;  /* 0x0000003259407220 */ /* 0x000fe20000400000 */
[----:B------:R-:W-:-:S02]  /*0cb0*/  HADD2.F32 R163, -RZ, R49.H1_H1 ;  /* 0x30000031ffa37230 */ /* 0x000fc40000004100 */
[----:B------:R-:W-:Y:S02]  /*0cc0*/  HADD2.F32 R42, -RZ, R53.H1_H1 ;  /* 0x30000035ff2a7230 */ /* 0x000fe40000004100 */
[----:B------:R-:W-:Y:S01]  /*0cd0*/  FFMA R37, R103, R64, R36 ;  /* 0x0000004067257223 */ /* 0x000fe20000000024 */
[--C-:B------:R-:W-:Y:S02]  /*0ce0*/  HADD2.F32 R141, -RZ, R63.reuse.H0_H0 ;  /* 0x2000003fff8d7230 */ /* 0x100fe40000004100 */
[----:B------:R-:W-:Y:S02]  /*0cf0*/  HADD2.F32 R118, -RZ, R63.H1_H1 ;  /* 0x3000003fff767230 */ /* 0x000fe40000004100 */
[----:B------:R-:W-:Y:S01]  /*0d00*/  FMUL R63, R88, R165 ;  /* 0x000000a5583f7220 */ /* 0x000fe20000400000 */
[--C-:B------:R-:W-:Y:S02]  /*0d10*/  HADD2.F32 R129, -RZ, R66.reuse.H0_H0 ;  /* 0x20000042ff817230 */ /* 0x100fe40000004100 */
[----:B------:R-:W-:-:S02]  /*0d20*/  HADD2.F32 R127, -RZ, R66.H1_H1 ;  /* 0x30000042ff7f7230 */ /* 0x000fc40000004100 */
[----:B------:R-:W-:Y:S01]  /*0d30*/  FMUL R66, R100, R46 ;  /* 0x0000002e64427220 */ /* 0x000fe20000400000 */
[----:B------:R-:W-:Y:S02]  /*0d40*/  HADD2.F32 R159, -RZ, R54.H0_H0 ;  /* 0x20000036ff9f7230 */ /* 0x000fe40000004100 */
[--C-:B------:R-:W-:Y:S02]  /*0d50*/  HADD2.F32 R149, -RZ, R60.reuse.H0_H0 ;  /* 0x2000003cff957230 */ /* 0x100fe40000004100 */
[----:B------:R-:W-:Y:S01]  /*0d60*/  FFMA R36, R66, R63, R37 ;  /* 0x0000003f42247223 */ /* 0x000fe20000000025 */
[----:B------:R-:W-:Y:S02]  /*0d70*/  HADD2.F32 R48, -RZ, R60.H1_H1 ;  /* 0x3000003cff307230 */ /* 0x000fe40000004100 */
[----:B------:R-:W-:Y:S01]  /*0d80*/  FMUL R60, R87, R42 ;  /* 0x0000002a573c7220 */ /* 0x000fe20000400000 */
[--C-:B------:R-:W-:Y:S02]  /*0d90*/  HADD2.F32 R133, -RZ, R65.reuse.H0_H0 ;  /* 0x20000041ff857230 */ /* 0x100fe40000004100 */
[----:B------:R-:W-:-:S02]  /*0da0*/  HADD2.F32 R131, -RZ, R65.H1_H1 ;  /* 0x30000041ff837230 */ /* 0x000fc40000004100 */
[----:B------:R-:W-:Y:S01]  /*0db0*/  FMUL R65, R100, R163 ;  /* 0x000000a364417220 */ /* 0x000fe20000400000 */
[----:B------:R-:W-:Y:S02]  /*0dc0*/  HADD2.F32 R54, -RZ, R54.H1_H1 ;  /* 0x30000036ff367230 */ /* 0x000fe40000004100 */
[--C-:B------:R-:W-:Y:S02]  /*0dd0*/  HADD2.F32 R143, -RZ, R59.reuse.H0_H0 ;  /* 0x2000003bff8f7230 */ /* 0x100fe40000004100 */
[----:B------:R-:W-:Y:S01]  /*0de0*/  FFMA R37, R65, R60, R36 ;  /* 0x0000003c41257223 */ /* 0x000fe20000000024 */
[----:B------:R-:W-:Y:S02]  /*0df0*/  HADD2.F32 R41, -RZ, R59.H1_H1 ;  /* 0x3000003bff297230 */ /* 0x000fe40000004100 */
[----:B------:R-:W-:Y:S01]  /*0e00*/  FMUL R59, R86, R159 ;  /* 0x0000009f563b7220 */ /* 0x000fe20000400000 */
[--C-:B------:R-:W-:Y:S02]  /*0e10*/  HADD2.F32 R43, -RZ, R62.reuse.H0_H0 ;  /* 0x2000003eff2b7230 */ /* 0x100fe40000004100 */
[----:B------:R-:W-:-:S02]  /*0e20*/  HADD2.F32 R40, -RZ, R62.H1_H1 ;  /* 0x3000003eff287230 */ /* 0x000fc40000004100 */
[----:B------:R-:W-:Y:S01]  /*0e30*/  FMUL R62, R100, R161 ;  /* 0x000000a1643e7220 */ /* 0x000fe20000400000 */
[--C-:B------:R-:W-:Y:S02]  /*0e40*/  HADD2.F32 R155, -RZ, R51.reuse.H0_H0 ;  /* 0x20000033ff9b7230 */ /* 0x100fe40000004100 */
[----:B------:R-:W-:Y:S02]  /*0e50*/  HADD2.F32 R51, -RZ, R51.H1_H1 ;  /* 0x30000033ff337230 */ /* 0x000fe40000004100 */
[----:B------:R-:W-:Y:S01]  /*0e60*/  FFMA R36, R62, R59, R37 ;  /* 0x0000003b3e247223 */ /* 0x000fe20000000025 */
[----:B------:R-:W-:Y:S02]  /*0e70*/  HADD2.F32 R151, -RZ, R55.H0_H0 ;  /* 0x20000037ff977230 */ /* 0x000fe40000004100 */
[--C-:B------:R-:W-:Y:S02]  /*0e80*/  HADD2.F32 R153, -RZ, R56.reuse.H0_H0 ;  /* 0x20000038ff997230 */ /* 0x100fe40000004100 */
[----:B------:R-:W-:-:S02]  /*0e90*/  HADD2.F32 R53, -RZ, R56.H1_H1 ;  /* 0x30000038ff357230 */ /* 0x000fc40000004100 */
[----:B------:R-:W-:Y:S01]  /*0ea0*/  FMUL R56, R85, R54 ;  /* 0x0000003655387220 */ /* 0x000fe20000400000 */
[--C-:B------:R-:W-:Y:S02]  /*0eb0*/  HADD2.F32 R47, -RZ, R61.reuse.H0_H0 ;  /* 0x2000003dff2f7230 */ /* 0x100fe40000004100 */
[----:B------:R-:W-:Y:S02]  /*0ec0*/  HADD2.F32 R44, -RZ, R61.H1_H1 ;  /* 0x3000003dff2c7230 */ /* 0x000fe40000004100 */
[----:B------:R-:W-:Y:S01]  /*0ed0*/  FMUL R61, R100, R157 ;  /* 0x0000009d643d7220 */ /* 0x000fe20000400000 */
[----:B------:R-:W-:Y:S02]  /*0ee0*/  HADD2.F32 R52, -RZ, R55.H1_H1 ;  /* 0x30000037ff347230 */ /* 0x000fe40000004100 */
[--C-:B------:R-:W-:Y:S02]  /*0ef0*/  HADD2.F32 R147, -RZ, R57.reuse.H0_H0 ;  /* 0x20000039ff937230 */ /* 0x100fe40000004100 */
[----:B------:R-:W-:-:S02]  /*0f00*/  HADD2.F32 R49, -RZ, R57.H1_H1 ;  /* 0x30000039ff317230 */ /* 0x000fc40000004100 */
[----:B------:R-:W-:Y:S01]  /*0f10*/  FMUL R57, R100, R51 ;  /* 0x0000003364397220 */ /* 0x000fe20000400000 */
[--C-:B------:R-:W-:Y:S02]  /*0f20*/  HADD2.F32 R145, -RZ, R58.reuse.H0_H0 ;  /* 0x2000003aff917230 */ /* 0x100fe40000004100 */
[----:B------:R-:W-:Y:S01]  /*0f30*/  FMUL R55, R84, R151 ;  /* 0x0000009754377220 */ /* 0x000fe20000400000 */
[----:B------:R-:W-:Y:S02]  /*0f40*/  HADD2.F32 R45, -RZ, R58.H1_H1 ;  /* 0x3000003aff2d7230 */ /* 0x000fe40000004100 */
[----:B------:R-:W-:Y:S01]  /*0f50*/  FMUL R58, R100, R155 ;  /* 0x0000009b643a7220 */ /* 0x000fe20000400000 */
[----:B------:R-:W-:Y:S01]  /*0f60*/  FFMA R37, R61, R56, R36 ;  /* 0x000000383d257223 */ /* 0x000fe20000000024 */
[-C--:B------:R-:W-:Y:S01]  /*0f70*/  FFMA R17, R57, R52.reuse, R17 ;  /* 0x0000003439117223 */ /* 0x080fe20000000011 */
[----:B------:R-:W-:Y:S02]  /*0f80*/  FMUL R52, R83, R52 ;  /* 0x0000003453347220 */ /* 0x000fe40000400000 */
[----:B------:R-:W-:Y:S01]  /*0f90*/  FFMA R36, R58, R55, R37 ;  /* 0x000000373a247223 */ /* 0x000fe20000000025 */
[----:B------:R-:W-:Y:S01]  /*0fa0*/  FFMA R15, R61, R54, R15 ;  /* 0x000000363d0f7223 */ /* 0x000fe2000000000f */
[C---:B------:R-:W-:Y:S01]  /*0fb0*/  FMUL R53, R100.reuse, R53 ;  /* 0x0000003564357220 */ /* 0x040fe20000400000 */
[----:B------:R-:W-:Y:S01]  /*0fc0*/  FMUL R54, R100, R153 ;  /* 0x0000009964367220 */ /* 0x000fe20000400000 */
[----:B------:R-:W-:Y:S01]  /*0fd0*/  FMUL R51, R82, R149 ;  /* 0x0000009552337220 */ /* 0x000fe20000400000 */
[----:B------:R-:W-:Y:S01]  /*0fe0*/  FFMA R37, R57, R52, R36 ;  /* 0x0000003439257223 */ /* 0x000fe20000000024 */
        /* <DEDUP_REMOVED lines=87> */
.L_x_4800:
[----:B------:R-:W-:Y:S01]  /*1560*/  UMOV UR4, 0xffffffff ;  /* 0xffffffff00047882 */ /* 0x000fe20000000000 */
[----:B--2---:R-:W-:Y:S02]  /*1570*/  FADD R132, R136, R141 ;  /* 0x0000008d88847221 */ /* 0x004fe40000000000 */
[----:B------:R-:W-:Y:S05]  /*1580*/  BRA.DIV UR4, `(.L_x_4788) ;  /* 0x0000001204687947 */ /* 0x000fea000b800000 */
.L_x_4803:
[----:B------:R-:W-:Y:S01]  /*1590*/  UMOV UR4, 0xffffffff ;  /* 0xffffffff00047882 */ /* 0x000fe20000000000 */
[----:B0-----:R-:W-:Y:S02]  /*15a0*/  FADD R132, R138, R143 ;  /* 0x0000008f8a847221 */ /* 0x001fe40000000000 */
[----:B------:R-:W-:Y:S05]  /*15b0*/  BRA.DIV UR4, `(.L_x_4789) ;  /* 0x0000001204807947 */ /* 0x000fea000b800000 */
[----:B------:R0:W2:Y:S02]  /*15c0*/  SHFL.BFLY PT, R139, R132, 0x10, 0x1f ;  /* 0x0e001f00848b7f89 */ /* 0x0000a400000e0000 */
.L_x_4806:
        /* <DEDUP_REMOVED lines=69> */
[----:B------:R-:W-:-:S02]  /*1a20*/  F2FP.F16.F32.PACK_AB R37, R40, R113 ;  /* 0x000000712825723e */ /* 0x000fc400000000ff */
[----:B------:R-:W-:Y:S02]  /*1a30*/  F2FP.F16.F32.PACK_AB R39, R42, R39 ;  /* 0x000000272a27723e */ /* 0x000fe400000000ff */
[----:B------:R-:W-:Y:S02]  /*1a40*/  F2FP.F16.F32.PACK_AB R40, R44, R67 ;  /* 0x000000432c28723e */ /* 0x000fe400000000ff */
[----:B------:R-:W-:Y:S02]  /*1a50*/  F2FP.F16.F32.PACK_AB R43, R50, R43 ;  /* 0x0000002b322b723e */ /* 0x000fe400000000ff */
[----:B------:R-:W-:Y:S02]  /*1a60*/  F2FP.F16.F32.PACK_AB R42, R48, R59 ;  /* 0x0000003b302a723e */ /* 0x000fe400000000ff */
[----:B------:R-:W-:Y:S02]  /*1a70*/  F2FP.F16.F32.PACK_AB R41, R46, R41 ;  /* 0x000000292e29723e */ /* 0x000fe400000000ff */
[----:B------:R-:W-:-:S02]  /*1a80*/  F2FP.F16.F32.PACK_AB R44, R54, R51 ;  /* 0x00000033362c723e */ /* 0x000fc400000000ff */
[----:B------:R-:W-:Y:S01]  /*1a90*/  F2FP.F16.F32.PACK_AB R38, R111, R38 ;  /* 0x000000266f26723e */ /* 0x000fe200000000ff */
[----:B------:R2:W-:Y:S01]  /*1aa0*/  STG.E.128 desc[UR6][R52.64+0x200], R40 ;  /* 0x0002002834007986 */ /* 0x0005e2000c101d06 */
[----:B------:R-:W-:Y:S02]  /*1ab0*/  F2FP.F16.F32.PACK_AB R36, R0, R117 ;  /* 0x000000750024723e */ /* 0x000fe400000000ff */
[----:B------:R-:W-:Y:S02]  /*1ac0*/  F2FP.F16.F32.PACK_AB R47, R60, R47 ;  /* 0x0000002f3c2f723e */ /* 0x000fe400000000ff */
[----:B------:R-:W-:Y:S01]  /*1ad0*/  F2FP.F16.F32.PACK_AB R46, R58, R135 ;  /* 0x000000873a2e723e */ /* 0x000fe200000000ff */
[----:B------:R2:W-:Y:S01]  /*1ae0*/  STG.E.128 desc[UR6][R52.64], R36 ;  /* 0x0000002434007986 */ /* 0x0005e2000c101d06 */
[----:B------:R-:W-:Y:S02]  /*1af0*/  F2FP.F16.F32.PACK_AB R45, R56, R45 ;  /* 0x0000002d382d723e */ /* 0x000fe400000000ff */
[----:B------:R-:W-:-:S02]  /*1b00*/  F2FP.F16.F32.PACK_AB R51, R100, R125 ;  /* 0x0000007d6433723e */ /* 0x000fc400000000ff */
[----:B------:R-:W-:Y:S01]  /*1b10*/  F2FP.F16.F32.PACK_AB R50, R66, R129 ;  /* 0x000000814232723e */ /* 0x000fe200000000ff */
[----:B------:R2:W-:Y:S01]  /*1b20*/  STG.E.128 desc[UR6][R52.64+0x400], R44 ;  /* 0x0004002c34007986 */ /* 0x0005e2000c101d06 */
[----:B------:R-:W-:Y:S02]  /*1b30*/  F2FP.F16.F32.PACK_AB R49, R64, R49 ;  /* 0x000000314031723e */ /* 0x000fe400000000ff */
[----:B------:R-:W-:Y:S02]  /*1b40*/  F2FP.F16.F32.PACK_AB R48, R62, R123 ;  /* 0x0000007b3e30723e */ /* 0x000fe400000000ff */
[----:B---3--:R-:W-:-:S03]  /*1b50*/  LEA R34, R55, R34, 0x2 ;  /* 0x0000002237227211 */ /* 0x008fc600078e10ff */
[----:B------:R2:W-:Y:S01]  /*1b60*/  STG.E.128 desc[UR6][R52.64+0x600], R48 ;  /* 0x0006003034007986 */ /* 0x0005e2000c101d06 */
[----:B------:R-:W-:-:S13]  /*1b70*/  ISETP.GE.AND P0, PT, R34, UR8, PT ;  /* 0x0000000822007c0c */ /* 0x000fda000bf06270 */
[----:B------:R-:W-:Y:S05]  /*1b80*/  @!P0 BRA `(.L_x_4790) ;  /* 0xffffffe800f48947 */ /* 0x000fea000383ffff */
[----:B------:R-:W-:Y:S05]  /*1b90*/  BSYNC B0 ;  /* 0x0000000000007941 */ /* 0x000fea0003800000 */
.L_x_4786:
        /* <DEDUP_REMOVED lines=32> */
.L_x_4785:
[----:B------:R-:W-:Y:S05]  /*1da0*/  BSYNC B1 ;  /* 0x0000000000017941 */ /* 0x000fea0003800000 */
.L_x_4784:
        /* <DEDUP_REMOVED lines=97> */
.L_x_4787:
        /* <DEDUP_REMOVED lines=8> */
.L_x_4792:
[----:B------:R-:W-:Y:S05]  /*2440*/  BSYNC B2 ;  /* 0x0000000000027941 */ /* 0x000fea0003800000 */
.L_x_4791:
        /* <DEDUP_REMOVED lines=8> */
.L_x_4793:
[----:B------:R-:W-:Y:S01]  /*24d0*/  FADD R140, RZ, R138 ;  /* 0x0000008aff8c7221 */ /* 0x000fe20000000000 */
[----:B------:R-:W-:-:S04]  /*24e0*/  HFMA2 R135, -RZ, RZ, 0, 1.1920928955078125e-07 ;  /* 0x00000002ff877431 */ /* 0x000fc800000001ff */
[----:B------:R-:W-:Y:S01]  /*24f0*/  MOV R132, R140 ;  /* 0x0000008c00847202 */ /* 0x000fe20000000f00 */
[----:B------:R-:W-:-:S07]  /*2500*/  FADD R141, R136, R139 ;  /* 0x0000008b888d7221 */ /* 0x000fce0000000000 */
[----:B------:R-:W-:Y:S05]  /*2510*/  WARPSYNC.COLLECTIVE R137, `(.L_x_4794) ;  /* 0x0000000089087348 */ /* 0x000fea0003c00000 */
[----:B------:R0:W1:Y:S02]  /*2520*/  SHFL.BFLY P0, R139, R132, R135, R134 ;  /* 0x0c000087848b7389 */ /* 0x0000640000000086 */
[----:B01----:R-:W-:Y:S05]  /*2530*/  ENDCOLLECTIVE ;  /* 0x000000000000791b */ /* 0x003fea0003800000 */
.L_x_4794:
[----:B------:R-:W-:Y:S02]  /*2540*/  MOV R132, R141 ;  /* 0x0000008d00847202 */ /* 0x000fe40000000f00 */
[----:B------:R-:W-:-:S07]  /*2550*/  MOV R143, R139 ;  /* 0x0000008b008f7202 */ /* 0x000fce0000000f00 */
[----:B------:R-:W-:Y:S05]  /*2560*/  WARPSYNC.COLLECTIVE R137, `(.L_x_4795) ;  /* 0x0000000089087348 */ /* 0x000fea0003c00000 */
[----:B------:R0:W1:Y:S02]  /*2570*/  SHFL.BFLY P0, R139, R132, R135, R134 ;  /* 0x0c000087848b7389 */ /* 0x0000640000000086 */
[----:B01----:R-:W-:Y:S05]  /*2580*/  ENDCOLLECTIVE ;  /* 0x000000000000791b */ /* 0x003fea0003800000 */
.L_x_4795:
[----:B------:R-:W-:Y:S01]  /*2590*/  FADD R143, R140, R143 ;  /* 0x0000008f8c8f7221 */ /* 0x000fe20000000000 */
[----:B------:R-:W-:-:S04]  /*25a0*/  HFMA2 R135, -RZ, RZ, 0, 2.384185791015625e-07 ;  /* 0x00000004ff877431 */ /* 0x000fc800000001ff */
[----:B------:R-:W-:Y:S01]  /*25b0*/  MOV R132, R143 ;  /* 0x0000008f00847202 */ /* 0x000fe20000000f00 */
[----:B------:R-:W-:-:S07]  /*25c0*/  FADD R142, R141, R139 ;  /* 0x0000008b8d8e7221 */ /* 0x000fce0000000000 */
[----:B------:R-:W-:Y:S05]  /*25d0*/  WARPSYNC.COLLECTIVE R137, `(.L_x_4796) ;  /* 0x0000000089087348 */ /* 0x000fea0003c00000 */
[----:B------:R0:W1:Y:S02]  /*25e0*/  SHFL.BFLY P0, R139, R132, R135, R134 ;  /* 0x0c000087848b7389 */ /* 0x0000640000000086 */
[----:B01----:R-:W-:Y:S05]  /*25f0*/  ENDCOLLECTIVE ;  /* 0x000000000000791b */ /* 0x003fea0003800000 */
.L_x_4796:
[----:B------:R-:W-:Y:S02]  /*2600*/  MOV R132, R142 ;  /* 0x0000008e00847202 */ /* 0x000fe40000000f00 */
[----:B------:R-:W-:-:S07]  /*2610*/  MOV R138, R139 ;  /* 0x0000008b008a7202 */ /* 0x000fce0000000f00 */
[----:B------:R-:W-:Y:S05]  /*2620*/  WARPSYNC.COLLECTIVE R137, `(.L_x_4797) ;  /* 0x0000000089087348 */ /* 0x000fea0003c00000 */
[----:B------:R0:W1:Y:S02]  /*2630*/  SHFL.BFLY P0, R139, R132, R135, R134 ;  /* 0x0c000087848b7389 */ /* 0x0000640000000086 */
[----:B01----:R-:W-:Y:S05]  /*2640*/  ENDCOLLECTIVE ;  /* 0x000000000000791b */ /* 0x003fea0003800000 */
.L_x_4797:
[----:B------:R-:W-:Y:S01]  /*2650*/  FADD R136, R143, R138 ;  /* 0x0000008a8f887221 */ /* 0x000fe20000000000 */
[----:B------:R-:W-:-:S04]  /*2660*/  HFMA2 R135, -RZ, RZ, 0, 4.76837158203125e-07 ;  /* 0x00000008ff877431 */ /* 0x000fc800000001ff */
[----:B------:R-:W-:Y:S01]  /*2670*/  MOV R132, R136 ;  /* 0x0000008800847202 */ /* 0x000fe20000000f00 */
[----:B------:R-:W-:-:S07]  /*2680*/  FADD R138, R142, R139 ;  /* 0x0000008b8e8a7221 */ /* 0x000fce0000000000 */
[----:B------:R-:W-:Y:S05]  /*2690*/  WARPSYNC.COLLECTIVE R137, `(.L_x_4798) ;  /* 0x0000000089087348 */ /* 0x000fea0003c00000 */
[----:B------:R0:W1:Y:S02]  /*26a0*/  SHFL.BFLY P0, R139, R132, R135, R134 ;  /* 0x0c000087848b7389 */ /* 0x0000640000000086 */
[----:B01----:R-:W-:Y:S05]  /*26b0*/  ENDCOLLECTIVE ;  /* 0x000000000000791b */ /* 0x003fea0003800000 */
.L_x_4798:
[----:B------:R-:W-:Y:S02]  /*26c0*/  MOV R132, R138 ;  /* 0x0000008a00847202 */ /* 0x000fe40000000f00 */
[----:B------:R-:W-:-:S07]  /*26d0*/  MOV R141, R139 ;  /* 0x0000008b008d7202 */ /* 0x000fce0000000f00 */
[----:B------:R-:W-:Y:S05]  /*26e0*/  WARPSYNC.COLLECTIVE R137, `(.L_x_4799) ;  /* 0x0000000089087348 */ /* 0x000fea0003c00000 */
[----:B------:R0:W1:Y:S02]  /*26f0*/  SHFL.BFLY P0, R139, R132, R135, R134 ;  /* 0x0c000087848b7389 */ /* 0x0000640000000086 */
[----:B01----:R-:W-:Y:S05]  /*2700*/  ENDCOLLECTIVE ;  /* 0x000000000000791b */ /* 0x003fea0003800000 */
.L_x_4799:
[----:B------:R-:W-:Y:S01]  /*2710*/  MOV R143, R139 ;  /* 0x0000008b008f7202 */ /* 0x000fe20000000f00 */
[----:B------:R-:W-:Y:S06]  /*2720*/  BRA `(.L_x_4800) ;  /* 0xffffffec008c7947 */ /* 0x000fec000383ffff */
.L_x_4788:
[----:B------:R-:W-:Y:S01]  /*2730*/  HFMA2 R135, -RZ, RZ, 0, 9.5367431640625e-07 ;  /* 0x00000010ff877431 */ /* 0x000fe200000001ff */
[----:B------:R-:W-:Y:S01]  /*2740*/  BSSY B2, `(.L_x_4801) ;  /* 0x0000006000027945 */ /* 0x000fe20003800000 */
[----:B------:R-:W-:Y:S02]  /*2750*/  MOV R134, 0x1f ;  /* 0x0000001f00867802 */ /* 0x000fe40000000f00 */
[----:B------:R-:W-:-:S07]  /*2760*/  MOV R137, 0xffffffff ;  /* 0xffffffff00897802 */ /* 0x000fce0000000f00 */
[----:B01----:R-:W-:Y:S05]  /*2770*/  WARPSYNC.COLLECTIVE R137, `(.L_x_4802) ;  /* 0x0000000089087348 */ /* 0x003fea0003c00000 */
[----:B------:R2:W3:Y:S02]  /*2780*/  SHFL.BFLY P0, R139, R132, R135, R134 ;  /* 0x0c000087848b7389 */ /* 0x0004e40000000086 */
[----:B0123--:R-:W-:Y:S05]  /*2790*/  ENDCOLLECTIVE ;  /* 0x000000000000791b */ /* 0x00ffea0003800000 */
.L_x_4802:
[----:B------:R-:W-:Y:S05]  /*27a0*/  BSYNC B2 ;  /* 0x0000000000027941 */ /* 0x000fea0003800000 */
.L_x_4801:
[----:B------:R-:W-:Y:S05]  /*27b0*/  BRA `(.L_x_4803) ;  /* 0xffffffec00747947 */ /* 0x000fea000383ffff */
.L_x_4789:
[----:B------:R-:W-:Y:S01]  /*27c0*/  HFMA2 R135, -RZ, RZ, 0, 9.5367431640625e-07 ;  /* 0x00000010ff877431 */ /* 0x000fe200000001ff */
[----:B------:R-:W-:Y:S01]  /*27d0*/  BSSY B2, `(.L_x_4804) ;  /* 0x0000006000027945 */ /* 0x000fe20003800000 */
[----:B------:R-:W-:Y:S02]  /*27e0*/  MOV R134, 0x1f ;  /* 0x0000001f00867802 */ /* 0x000fe40000000f00 */
[----:B------:R-:W-:-:S07]  /*27f0*/  MOV R137, 0xffffffff ;  /* 0xffffffff00897802 */ /* 0x000fce0000000f00 */
[----:B-1----:R-:W-:Y:S05]  /*2800*/  WARPSYNC.COLLECTIVE R137, `(.L_x_4805) ;  /* 0x0000000089087348 */ /* 0x002fea0003c00000 */
[----:B------:R0:W2:Y:S02]  /*2810*/  SHFL.BFLY P0, R139, R132, R135, R134 ;  /* 0x0c000087848b7389 */ /* 0x0000a40000000086 */
[----:B012---:R-:W-:Y:S05]  /*2820*/  ENDCOLLECTIVE ;  /* 0x000000000000791b */ /* 0x007fea0003800000 */
.L_x_4805:
[----:B------:R-:W-:Y:S05]  /*2830*/  BSYNC B2 ;  /* 0x0000000000027941 */ /* 0x000fea0003800000 */
.L_x_4804:
[----:B------:R-:W-:Y:S05]  /*2840*/  BRA `(.L_x_4806) ;  /* 0xffffffec00607947 */ /* 0x000fea000383ffff */
.L_x_4807:
        /* <DEDUP_REMOVED lines=11> */
.L_x_5195:


//--------------------- .text._ZN18transformer_engine13normalization33rmsnorm_bwd_finalize_tuned_kernelINS0_22Kernel_traits_finalizeILj1024EffffjLj1024ELj4ENS0_18Kernel_traits_baseILj1024EffffjLj1024EEEEEEEvNS0_20BackwardKernelParamsE --------------------------
	.section	.text._ZN18transformer_engine13normalization33rmsnorm_bwd_finalize_tuned_kernelINS0_22Kernel_traits_finalizeILj1024EffffjLj1024ELj4ENS0_18Kernel_traits_baseILj1024EffffjLj1024EEEEEEEvNS0_20BackwardKernelParamsE,"ax",@progbits
	.align	128
        .global         _ZN18transformer_engine13normalization33rmsnorm_bwd_finalize_tuned_kernelINS0_22Kernel_traits_finalizeILj1024EffffjLj1024ELj4ENS0_18Kernel_traits_baseILj1024EffffjLj1024EEEEEEEvNS0_20BackwardKernelParamsE
        .type           _ZN18transformer_engine13normalization33rmsnorm_bwd_finalize_tuned_kernelINS0_22Kernel_traits_finalizeILj1024EffffjLj1024ELj4ENS0_18Kernel_traits_baseILj1024EffffjLj1024EEEEEEEvNS0_20BackwardKernelParamsE,@function
        .size           _ZN18transformer_engine13normalization33rmsnorm_bwd_finalize_tuned_kernelINS0_22Kernel_traits_finalizeILj1024EffffjLj1024ELj4ENS0_18Kernel_traits_baseILj1024EffffjLj1024EEEEEEEvNS0_20BackwardKernelParamsE,(.L_x_5196 - _ZN18transformer_engine13normalization33rmsnorm_bwd_finalize_tuned_kernelINS0_22Kernel_traits_finalizeILj1024EffffjLj1024ELj4ENS0_18Kernel_traits_baseILj1024EffffjLj1024EEEEEEEvNS0_20BackwardKernelParamsE)
        .other          _ZN18transformer_engine13normalization33rmsnorm_bwd_finalize_tuned_kernelINS0_22Kernel_traits_finalizeILj1024EffffjLj1024ELj4ENS0_18Kernel_traits_baseILj1024EffffjLj1024EEEEEEEvNS0_20BackwardKernelParamsE,@"STO_CUDA_ENTRY STV_DEFAULT"
_ZN18transformer_engine13normalization33rmsnorm_bwd_finalize_tuned_kernelINS0_22Kernel_traits_finalizeILj1024EffffjLj1024ELj4ENS0_18Kernel_traits_baseILj1024EffffjLj1024EEEEEEEvNS0_20BackwardKernelParamsE:
.text._ZN18transformer_engine13normalization33rmsnorm_bwd_finalize_tuned_kernelINS0_22Kernel_traits_finalizeILj1024EffffjLj1024ELj4ENS0_18Kernel_traits_baseILj1024EffffjLj1024EEEEEEEvNS0_20BackwardKernelParamsE:
        /* <DEDUP_REMOVED lines=33> */
.L_x_4812:
        /* <DEDUP_REMOVED lines=69> */
.L_x_4811:
[----:B------:R-:W-:Y:S05]  /*0660*/  BSYNC.RECONVERGENT B1 ;  /* 0x0000000000017941 */ /* 0x000fea0003800200 */
.L_x_4810:
        /* <DEDUP_REMOVED lines=40> */
.L_x_4814:
[----:B------:R-:W-:Y:S05]  /*08f0*/  BSYNC.RECONVERGENT B1 ;  /* 0x0000000000017941 */ /* 0x000fea0003800200 */
.L_x_4813:
        /* <DEDUP_REMOVED lines=24> */
.L_x_4816:
[----:B------:R-:W-:Y:S05]  /*0a80*/  BSYNC.RECONVERGENT B1 ;  /* 0x0000000000017941 */ /* 0x000fea0003800200 */
.L_x_4815:
[----:B------:R-:W-:Y:S05]  /*0a90*/  @!P1 BRA `(.L_x_4809) ;  /* 0x00000000002c9947 */ /* 0x000fea0003800000 */
[----:B------:R-:W0:Y:S01]  /*0aa0*/  LDC.64 R6, c[0x0][0x3e0] ;  /* 0x0000f800ff067b82 */ /* 0x000e220000000a00 */
[----:B------:R-:W-:Y:S02]  /*0ab0*/  LEA R2, R19, R3, 0xa ;  /* 0x0000000313027211 */ /* 0x000fe400078e50ff */
[----:B------:R-:W-:-:S03]  /*0ac0*/  IADD3 R10, PT, PT, -R9, RZ, RZ ;  /* 0x000000ff090a7210 */ /* 0x000fc60007ffe1ff */
[----:B------:R-:W-:-:S07]  /*0ad0*/  IMAD.IADD R9, R5, 0x1, R2 ;  /* 0x0000000105097824 */ /* 0x000fce00078e0202 */
.L_x_4817:
[----:B0-----:R-:W-:-:S06]  /*0ae0*/  IMAD.WIDE.U32 R2, R9, 0x4, R6 ;  /* 0x0000000409027825 */ /* 0x001fcc00078e0006 */
[----:B------:R-:W2:Y:S01]  /*0af0*/  LDG.E R3, desc[UR6][R2.64] ;  /* 0x0000000602037981 */ /* 0x000ea2000c1e1900 */
[----:B------:R-:W-:Y:S02]  /*0b00*/  IADD3 R10, PT, PT, R10, 0x1, RZ ;  /* 0x000000010a0a7810 */ /* 0x000fe40007ffe0ff */
[----:B------:R-:W-:Y:S02]  /*0b10*/  IADD3 R9, PT, PT, R9, 0x8000, RZ ;  /* 0x0000800009097810 */ /* 0x000fe40007ffe0ff */
[----:B------:R-:W-:Y:S01]  /*0b20*/  ISETP.NE.AND P0, PT, R10, RZ, PT ;  /* 0x000000ff0a00720c */ /* 0x000fe20003f05270 */
[----:B--2---:R-:W-:-:S12]  /*0b30*/  FADD R26, R3, R26 ;  /* 0x0000001a031a7221 */ /* 0x004fd80000000000 */
[----:B------:R-:W-:Y:S05]  /*0b40*/  @P0 BRA `(.L_x_4817) ;  /* 0xfffffffc00e40947 */ /* 0x000fea000383ffff */
.L_x_4809:
[----:B------:R-:W-:Y:S05]  /*0b50*/  BSYNC.RECONVERGENT B0 ;  /* 0x0000000000007941 */ /* 0x000fea0003800200 */
.L_x_4808:
        /* <DEDUP_REMOVED lines=36> */
.L_x_4818:
        /* <DEDUP_REMOVED lines=14> */
.L_x_5196:


//--------------------- .text._ZN18transformer_engine13normalization24rmsnorm_bwd_tuned_kernelINS0_13Kernel_traitsIffffjLj1024ELj1ELj4ELj1ELj16ENS0_18Kernel_traits_baseILj1024EffffjLj128EEEEELb0EEEvNS0_20BackwardKernelParamsE --------------------------
	.section	.text._ZN18transformer_engine13normalization24rmsnorm_bwd_tuned_kernelINS0_13Kernel_traitsIffffjLj1024ELj1ELj4ELj1ELj16ENS0_18Kernel_traits_baseILj1024EffffjLj128EEEEELb0EEEvNS0_20BackwardKernelParamsE,"ax",@progbits
	.align	128
        .global         _ZN18transformer_engine13normalization24rmsnorm_bwd_tuned_kernelINS0_13Kernel_traitsIffffjLj1024ELj1ELj4ELj1ELj16ENS0_18Kernel_traits_baseILj1024EffffjLj128EEEEELb0EEEvNS0_20BackwardKernelParamsE
        .type           _ZN18transformer_engine13normalization24rmsnorm_bwd_tuned_kernelINS0_13Kernel_traitsIffffjLj1024ELj1ELj4ELj1ELj16ENS0_18Kernel_traits_baseILj1024EffffjLj128EEEEELb0EEEvNS0_20BackwardKernelParamsE,@function
        .size           _ZN18transformer_engine13normalization24rmsnorm_bwd_tuned_kernelINS0_13Kernel_traitsIffffjLj1024ELj1ELj4ELj1ELj16ENS0_18Kernel_traits_baseILj1024EffffjLj128EEEEELb0EEEvNS0_20BackwardKernelParamsE,(.L_x_5197 - _ZN18transformer_engine13normalization24rmsnorm_bwd_tuned_kernelINS0_13Kernel_traitsIffffjLj1024ELj1ELj4ELj1ELj16ENS0_18Kernel_traits_baseILj1024EffffjLj128EEEEELb0EEEvNS0_20BackwardKernelParamsE)
        .other          _ZN18transformer_engine13normalization24rmsnorm_bwd_tuned_kernelINS0_13Kernel_traitsIffffjLj1024ELj1ELj4ELj1ELj16ENS0_18Kernel_traits_baseILj1024EffffjLj128EEEEELb0EEEvNS0_20BackwardKernelParamsE,@"STO_CUDA_ENTRY STV_DEFAULT"
_ZN18transformer_engine13normalization24rmsnorm_bwd_tuned_kernelINS0_13Kernel_traitsIffffjLj1024ELj1ELj4ELj1ELj16ENS0_18Kernel_traits_baseILj1024EffffjLj128EEEEELb0EEEvNS0_20BackwardKernelParamsE:
.text._ZN18transformer_engine13normalization24rmsnorm_bwd_tuned_kernelINS0_13Kernel_traitsIffffjLj1024ELj1ELj4ELj1ELj16ENS0_18Kernel_traits_baseILj1024EffffjLj128EEEEELb0EEEvNS0_20BackwardKernelParamsE:
        /* <DEDUP_REMOVED lines=42> */
[----:B------:R-:W-:-:S02]  /*02a0*/  CS2R R94, SRZ ;  /* 0x00000000005e7805 */ /* 0x000fc4000001ff00 */
[----:B------:R-:W-:Y:S02]  /*02b0*/  FSEL R98, RZ, 1, !P0 ;  /* 0x3f800000ff627808 */ /* 0x000fe40004000000 */
[----:B------:R-:W-:Y:S02]  /*02c0*/  CS2R R92, SRZ ;  /* 0x00000000005c7805 */ /* 0x000fe4000001ff00 */
[----:B------:R-:W-:Y:S02]  /*02d0*/  MOV R97, RZ ;  /* 0x000000ff00617202 */ /* 0x000fe40000000f00 */
[----:B------:R-:W-:Y:S01]  /*02e0*/  MOV R0, RZ ;  /* 0x000000ff00007202 */ /* 0x000fe20000000f00 */
[----:B0-----:R-:W-:Y:S02]  /*02f0*/  HFMA2 R2, -RZ, RZ, 0, 0 ;  /* 0x00000000ff027431 */ /* 0x001fe400000001ff */
        /* <DEDUP_REMOVED lines=44> */
.L_x_4825:
[----:B------:R-:W0:Y:S01]  /*05c0*/  LDC.64 R68, c[0x0][0x3a0] ;  /* 0x0000e800ff447b82 */ /* 0x000e220000000a00 */
[----:B------:R-:W-:-:S07]  /*05d0*/  LEA R132, R96, R133, 0x8 ;  /* 0x0000008560847211 */ /* 0x000fce00078e40ff */
[----:B-1----:R-:W1:Y:S08]  /*05e0*/  LDC.64 R138, c[0x0][0x390] ;  /* 0x0000e400ff8a7b82 */ /* 0x002e700000000a00 */
        /* <DEDUP_REMOVED lines=35> */
[----:B--2---:R-:W-:Y:S01]  /*0820*/  FMUL R36, R130, R36 ;  /* 0x0000002482247220 */ /* 0x004fe20000400000 */
[----:B-----5:R-:W-:Y:S01]  /*0830*/  FMUL R33, R127, R40 ;  /* 0x000000287f217220 */ /* 0x020fe20000400000 */
        /* <DEDUP_REMOVED lines=102> */
[C---:B------:R-:W-:Y:S01]  /*0ea0*/  FMUL R86, R130.reuse, R86 ;  /* 0x0000005682567220 */ /* 0x040fe20000400000 */
[----:B------:R-:W-:Y:S01]  /*0eb0*/  FMUL R75, R101, R90 ;  /* 0x0000005a654b7220 */ /* 0x000fe20000400000 */
[----:B------:R-:W-:Y:S01]  /*0ec0*/  FFMA R83, R85, R82, R78 ;  /* 0x0000005255537223 */ /* 0x000fe2000000004e */
[----:B------:R-:W-:Y:S01]  /*0ed0*/  FMUL R87, R130, R87 ;  /* 0x0000005782577220 */ /* 0x000fe20000400000 */
[----:B------:R-:W-:Y:S01]  /*0ee0*/  FFMA R97, R88, R84, R97 ;  /* 0x0000005458617223 */ /* 0x000fe20000000061 */
        /* <DEDUP_REMOVED lines=21> */
.L_x_4835:
[----:B------:R-:W-:Y:S01]  /*1040*/  UMOV UR4, 0xffffffff ;  /* 0xffffffff00047882 */ /* 0x000fe20000000000 */
[----:B--2---:R-:W-:Y:S02]  /*1050*/  FADD R89, R138, R141 ;  /* 0x0000008d8a597221 */ /* 0x004fe40000000000 */
[----:B------:R-:W-:Y:S05]  /*1060*/  BRA.DIV UR4, `(.L_x_4823) ;  /* 0x0000001204387947 */ /* 0x000fea000b800000 */
.L_x_4838:
[----:B------:R-:W-:Y:S01]  /*1070*/  UMOV UR4, 0xffffffff ;  /* 0xffffffff00047882 */ /* 0x000fe20000000000 */
[----:B0-----:R-:W-:Y:S02]  /*1080*/  FADD R89, R91, R140 ;  /* 0x0000008c5b597221 */ /* 0x001fe40000000000 */
[----:B------:R-:W-:Y:S05]  /*1090*/  BRA.DIV UR4, `(.L_x_4824) ;  /* 0x0000001204507947 */ /* 0x000fea000b800000 */
[----:B------:R0:W2:Y:S02]  /*10a0*/  SHFL.BFLY PT, R139, R89, 0x10, 0x1f ;  /* 0x0e001f00598b7f89 */ /* 0x0000a400000e0000 */
.L_x_4841:
[----:B--2---:R-:W-:-:S04]  /*10b0*/  FADD R83, R89, R139 ;  /* 0x0000008b59537221 */ /* 0x004fc80000000000 */
[----:B------:R-:W-:-:S04]  /*10c0*/  FMUL R83, R83, 0.0009765625 ;  /* 0x3a80000053537820 */ /* 0x000fc80000400000 */
[-C--:B------:R-:W-:Y:S01]  /*10d0*/  FFMA R3, R3, -R83.reuse, R28 ;  /* 0x8000005303037223 */ /* 0x080fe2000000001c */
[-C--:B0-----:R-:W-:Y:S01]  /*10e0*/  FFMA R89, R134, -R83.reuse, R29 ;  /* 0x8000005386597223 */ /* 0x081fe2000000001d */
[----:B------:R-:W-:Y:S01]  /*10f0*/  FFMA R33, R36, -R83, R33 ;  /* 0x8000005324217223 */ /* 0x000fe20000000021 */
[----:B------:R-:W0:Y:S01]  /*1100*/  LDC.64 R28, c[0x0][0x3e8] ;  /* 0x0000fa00ff1c7b82 */ /* 0x000e220000000a00 */
[----:B------:R-:W-:Y:S01]  /*1110*/  FMUL R36, R130, R3 ;  /* 0x0000000382247220 */ /* 0x000fe20000400000 */
[-C--:B------:R-:W-:Y:S01]  /*1120*/  FFMA R135, R135, -R83.reuse, R30 ;  /* 0x8000005387877223 */ /* 0x080fe2000000001e */
[-C--:B------:R-:W-:Y:S01]  /*1130*/  FFMA R31, R31, -R83.reuse, R32 ;  /* 0x800000531f1f7223 */ /* 0x080fe20000000020 */
[-C--:B-1----:R-:W-:Y:S01]  /*1140*/  FFMA R91, R37, -R83.reuse, R34 ;  /* 0x80000053255b7223 */ /* 0x082fe20000000022 */
[-C--:B------:R-:W-:Y:S01]  /*1150*/  FFMA R35, R38, -R83.reuse, R35 ;  /* 0x8000005326237223 */ /* 0x080fe20000000023 */
[-C--:B------:R-:W-:Y:S01]  /*1160*/  FFMA R139, R39, -R83.reuse, R40 ;  /* 0x80000053278b7223 */ /* 0x080fe20000000028 */
[-C--:B------:R-:W-:Y:S01]  /*1170*/  FFMA R141, R44, -R83.reuse, R41 ;  /* 0x800000532c8d7223 */ /* 0x080fe20000000029 */
[----:B------:R-:W1:Y:S01]  /*1180*/  LDC R3, c[0x0][0x380] ;  /* 0x0000e000ff037b82 */ /* 0x000e620000000800 */
        /* <DEDUP_REMOVED lines=45> */
[----:B------:R-:W-:Y:S01]  /*1460*/  FMUL R35, R130, R63 ;  /* 0x0000003f82237220 */ /* 0x000fe20000400000 */
[----:B-1----:R-:W-:Y:S01]  /*1470*/  LEA R96, R3, R96, 0x2 ;  /* 0x0000006003607211 */ /* 0x002fe200078e10ff */
        /* <DEDUP_REMOVED lines=19> */
[----:B------:R-:W-:Y:S05]  /*15b0*/  BSYNC B0 ;  /* 0x0000000000007941 */ /* 0x000fea0003800000 */
.L_x_4821:
        /* <DEDUP_REMOVED lines=32> */
.L_x_4820:
[----:B------:R-:W-:Y:S05]  /*17c0*/  BSYNC B1 ;  /* 0x0000000000017941 */ /* 0x000fea0003800000 */
.L_x_4819:
        /* <DEDUP_REMOVED lines=45> */
[----:B------:R-:W-:-:S03]  /*1aa0*/  FADD R8, RZ, R8 ;  /* 0x00000008ff087221 */ /* 0x000fc60000000000 */
[----:B------:R-:W0:Y:S01]  /*1ab0*/  LDS R19, [R21+0x2200] ;  /* 0x0022000015137984 */ /* 0x000e220000000800 */
[----:B------:R-:W-:-:S03]  /*1ac0*/  FADD R9, RZ, R9 ;  /* 0x00000009ff097221 */ /* 0x000fc60000000000 */
[----:B------:R-:W0:Y:S01]  /*1ad0*/  LDS R16, [R21+0x2400] ;  /* 0x0024000015107984 */ /* 0x000e220000000800 */
[----:B------:R-:W-:-:S03]  /*1ae0*/  FADD R20, R20, R23 ;  /* 0x0000001714147221 */ /* 0x000fc60000000000 */
[----:B------:R-:W0:Y:S01]  /*1af0*/  LDS R27, [R21+0x2600] ;  /* 0x00260000151b7984 */ /* 0x000e220000000800 */
[----:B------:R-:W-:Y:S01]  /*1b00*/  FADD R4, R4, R17 ;  /* 0x0000001104047221 */ /* 0x000fe20000000000 */
[----:B------:R-:W-:Y:S02]  /*1b10*/  LOP3.LUT R17, R44, UR4, RZ, 0xfc, !PT ;  /* 0x000000042c117c12 */ /* 0x000fe4000f8efcff */
[----:B------:R-:W0:Y:S01]  /*1b20*/  LDS R29, [R21+0x2800] ;  /* 0x00280000151d7984 */ /* 0x000e220000000800 */
[----:B------:R-:W-:Y:S02]  /*1b30*/  FADD R5, R5, R12 ;  /* 0x0000000c05057221 */ /* 0x000fe40000000000 */
[----:B------:R-:W-:Y:S01]  /*1b40*/  IMAD.WIDE.U32 R2, R17, 0x4, R2 ;  /* 0x0000000411027825 */ /* 0x000fe200078e0002 */
[----:B------:R-:W0:Y:S03]  /*1b50*/  LDS R18, [R21+0x2a00] ;  /* 0x002a000015127984 */ /* 0x000e260000000800 */
[----:B-1----:R-:W-:Y:S01]  /*1b60*/  FADD R0, R0, R11 ;  /* 0x0000000b00007221 */ /* 0x002fe20000000000 */
[----:B------:R-:W1:Y:S01]  /*1b70*/  LDS R31, [R21+0x2c00] ;  /* 0x002c0000151f7984 */ /* 0x000e620000000800 */
[----:B--2---:R-:W-:-:S03]  /*1b80*/  FADD R6, R6, R13 ;  /* 0x0000000d06067221 */ /* 0x004fc60000000000 */
        /* <DEDUP_REMOVED lines=9> */
[----:B------:R-:W-:-:S03]  /*1c20*/  FADD R4, R4, R19 ;  /* 0x0000001304047221 */ /* 0x000fc60000000000 */
[----:B------:R-:W0:Y:S01]  /*1c30*/  LDS R39, [R21+0x3800] ;  /* 0x0038000015277984 */ /* 0x000e220000000800 */
[----:B------:R-:W-:-:S03]  /*1c40*/  FADD R5, R5, R16 ;  /* 0x0000001005057221 */ /* 0x000fc60000000000 */
[----:B------:R-:W0:Y:S01]  /*1c50*/  LDS R26, [R21+0x3a00] ;  /* 0x003a0000151a7984 */ /* 0x000e220000000800 */
[----:B------:R-:W-:-:S03]  /*1c60*/  FADD R0, R0, R27 ;  /* 0x0000001b00007221 */ /* 0x000fc60000000000 */
[----:B------:R-:W0:Y:S01]  /*1c70*/  LDS R41, [R21+0x3c00] ;  /* 0x003c000015297984 */ /* 0x000e220000000800 */
[----:B------:R-:W-:-:S03]  /*1c80*/  FADD R6, R6, R29 ;  /* 0x0000001d06067221 */ /* 0x000fc60000000000 */
[----:B------:R-:W0:Y:S01]  /*1c90*/  LDS R28, [R21+0x3e00] ;  /* 0x003e0000151c7984 */ /* 0x000e220000000800 */
[----:B------:R-:W-:Y:S01]  /*1ca0*/  FADD R7, R7, R18 ;  /* 0x0000001207077221 */ /* 0x000fe20000000000 */
[----:B-1----:R-:W-:Y:S01]  /*1cb0*/  FADD R8, R8, R31 ;  /* 0x0000001f08087221 */ /* 0x002fe20000000000 */
[----:B--2---:R-:W-:Y:S01]  /*1cc0*/  FADD R9, R9, R22 ;  /* 0x0000001609097221 */ /* 0x004fe20000000000 */
[----:B---3--:R-:W-:Y:S01]  /*1cd0*/  FADD R33, R20, R33 ;  /* 0x0000002114217221 */ /* 0x008fe20000000000 */
[----:B----4-:R-:W-:-:S04]  /*1ce0*/  FADD R35, R4, R35 ;  /* 0x0000002304237221 */ /* 0x010fc80000000000 */
[----:B------:R-:W-:Y:S01]  /*1cf0*/  STG.E desc[UR6][R2.64], R33 ;  /* 0x0000002102007986 */ /* 0x000fe2000c101906 */
[----:B-----5:R-:W-:-:S03]  /*1d00*/  FADD R5, R5, R24 ;  /* 0x0000001805057221 */ /* 0x020fc60000000000 */
[----:B------:R-:W-:Y:S01]  /*1d10*/  STG.E desc[UR6][R2.64+0x200], R35 ;  /* 0x0002002302007986 */ /* 0x000fe2000c101906 */
[----:B0-----:R-:W-:-:S03]  /*1d20*/  FADD R37, R0, R37 ;  /* 0x0000002500257221 */ /* 0x001fc60000000000 */
        /* <DEDUP_REMOVED lines=11> */
.L_x_4822:
        /* <DEDUP_REMOVED lines=8> */
.L_x_4827:
[----:B------:R-:W-:Y:S05]  /*1e60*/  BSYNC B2 ;  /* 0x0000000000027941 */ /* 0x000fea0003800000 */
.L_x_4826:
        /* <DEDUP_REMOVED lines=8> */
.L_x_4828:
[----:B------:R-:W-:Y:S01]  /*1ef0*/  FADD R140, RZ, R138 ;  /* 0x0000008aff8c7221 */ /* 0x000fe20000000000 */
[----:B------:R-:W-:-:S04]  /*1f00*/  HFMA2 R88, -RZ, RZ, 0, 1.1920928955078125e-07 ;  /* 0x00000002ff587431 */ /* 0x000fc800000001ff */
[----:B------:R-:W-:Y:S01]  /*1f10*/  MOV R89, R140 ;  /* 0x0000008c00597202 */ /* 0x000fe20000000f00 */
[----:B------:R-:W-:-:S07]  /*1f20*/  FADD R141, R91, R139 ;  /* 0x0000008b5b8d7221 */ /* 0x000fce0000000000 */
[----:B------:R-:W-:Y:S05]  /*1f30*/  WARPSYNC.COLLECTIVE R90, `(.L_x_4829) ;  /* 0x000000005a087348 */ /* 0x000fea0003c00000 */
[----:B------:R0:W1:Y:S02]  /*1f40*/  SHFL.BFLY P0, R139, R89, R88, R83 ;  /* 0x0c000058598b7389 */ /* 0x0000640000000053 */
[----:B01----:R-:W-:Y:S05]  /*1f50*/  ENDCOLLECTIVE ;  /* 0x000000000000791b */ /* 0x003fea0003800000 */
.L_x_4829:
[----:B------:R-:W-:Y:S02]  /*1f60*/  MOV R89, R141 ;  /* 0x0000008d00597202 */ /* 0x000fe40000000f00 */
[----:B------:R-:W-:-:S07]  /*1f70*/  MOV R143, R139 ;  /* 0x0000008b008f7202 */ /* 0x000fce0000000f00 */
[----:B------:R-:W-:Y:S05]  /*1f80*/  WARPSYNC.COLLECTIVE R90, `(.L_x_4830) ;  /* 0x000000005a087348 */ /* 0x000fea0003c00000 */
[----:B------:R0:W1:Y:S02]  /*1f90*/  SHFL.BFLY P0, R139, R89, R88, R83 ;  /* 0x0c000058598b7389 */ /* 0x0000640000000053 */
[----:B01----:R-:W-:Y:S05]  /*1fa0*/  ENDCOLLECTIVE ;  /* 0x000000000000791b */ /* 0x003fea0003800000 */
.L_x_4830:
[----:B------:R-:W-:Y:S01]  /*1fb0*/  FADD R143, R140, R143 ;  /* 0x0000008f8c8f7221 */ /* 0x000fe20000000000 */
[----:B------:R-:W-:-:S04]  /*1fc0*/  HFMA2 R88, -RZ, RZ, 0, 2.384185791015625e-07 ;  /* 0x00000004ff587431 */ /* 0x000fc800000001ff */
[----:B------:R-:W-:Y:S01]  /*1fd0*/  MOV R89, R143 ;  /* 0x0000008f00597202 */ /* 0x000fe20000000f00 */
[----:B------:R-:W-:-:S07]  /*1fe0*/  FADD R142, R141, R139 ;  /* 0x0000008b8d8e7221 */ /* 0x000fce0000000000 */
[----:B------:R-:W-:Y:S05]  /*1ff0*/  WARPSYNC.COLLECTIVE R90, `(.L_x_4831) ;  /* 0x000000005a087348 */ /* 0x000fea0003c00000 */
[----:B------:R0:W1:Y:S02]  /*2000*/  SHFL.BFLY P0, R139, R89, R88, R83 ;  /* 0x0c000058598b7389 */ /* 0x0000640000000053 */
[----:B01----:R-:W-:Y:S05]  /*2010*/  ENDCOLLECTIVE ;  /* 0x000000000000791b */ /* 0x003fea0003800000 */
.L_x_4831:
[----:B------:R-:W-:Y:S02]  /*2020*/  MOV R89, R142 ;  /* 0x0000008e00597202 */ /* 0x000fe40000000f00 */
[----:B------:R-:W-:-:S07]  /*2030*/  MOV R138, R139 ;  /* 0x0000008b008a7202 */ /* 0x000fce0000000f00 */
[----:B------:R-:W-:Y:S05]  /*2040*/  WARPSYNC.COLLECTIVE R90, `(.L_x_4832) ;  /* 0x000000005a087348 */ /* 0x000fea0003c00000 */
[----:B------:R0:W1:Y:S02]  /*2050*/  SHFL.BFLY P0, R139, R89, R88, R83 ;  /* 0x0c000058598b7389 */ /* 0x0000640000000053 */
[----:B01----:R-:W-:Y:S05]  /*2060*/  ENDCOLLECTIVE ;  /* 0x000000000000791b */ /* 0x003fea0003800000 */
.L_x_4832:
[----:B------:R-:W-:Y:S01]  /*2070*/  FADD R138, R143, R138 ;  /* 0x0000008a8f8a7221 */ /* 0x000fe20000000000 */
[----:B------:R-:W-:-:S04]  /*2080*/  HFMA2 R88, -RZ, RZ, 0, 4.76837158203125e-07 ;  /* 0x00000008ff587431 */ /* 0x000fc800000001ff */
[----:B------:R-:W-:Y:S01]  /*2090*/  MOV R89, R138 ;  /* 0x0000008a00597202 */ /* 0x000fe20000000f00 */
[----:B------:R-:W-:-:S07]  /*20a0*/  FADD R91, R142, R139 ;  /* 0x0000008b8e5b7221 */ /* 0x000fce0000000000 */
[----:B------:R-:W-:Y:S05]  /*20b0*/  WARPSYNC.COLLECTIVE R90, `(.L_x_4833) ;  /* 0x000000005a087348 */ /* 0x000fea0003c00000 */
[----:B------:R0:W1:Y:S02]  /*20c0*/  SHFL.BFLY P0, R139, R89, R88, R83 ;  /* 0x0c000058598b7389 */ /* 0x0000640000000053 */
[----:B01----:R-:W-:Y:S05]  /*20d0*/  ENDCOLLECTIVE ;  /* 0x000000000000791b */ /* 0x003fea0003800000 */
.L_x_4833:
[----:B------:R-:W-:Y:S02]  /*20e0*/  MOV R89, R91 ;  /* 0x0000005b00597202 */ /* 0x000fe40000000f00 */
[----:B------:R-:W-:-:S07]  /*20f0*/  MOV R141, R139 ;  /* 0x0000008b008d7202 */ /* 0x000fce0000000f00 */
[----:B------:R-:W-:Y:S05]  /*2100*/  WARPSYNC.COLLECTIVE R90, `(.L_x_4834) ;  /* 0x000000005a087348 */ /* 0x000fea0003c00000 */
[----:B------:R0:W1:Y:S02]  /*2110*/  SHFL.BFLY P0, R139, R89, R88, R83 ;  /* 0x0c000058598b7389 */ /* 0x0000640000000053 */
[----:B01----:R-:W-:Y:S05]  /*2120*/  ENDCOLLECTIVE ;  /* 0x000000000000791b */ /* 0x003fea0003800000 */
.L_x_4834:
[----:B------:R-:W-:Y:S01]  /*2130*/  MOV R140, R139 ;  /* 0x0000008b008c7202 */ /* 0x000fe20000000f00 */
[----:B------:R-:W-:Y:S06]  /*2140*/  BRA `(.L_x_4835) ;  /* 0xffffffec00bc7947 */ /* 0x000fec000383ffff */
.L_x_4823:
[----:B------:R-:W-:Y:S01]  /*2150*/  HFMA2 R88, -RZ, RZ, 0, 9.5367431640625e-07 ;  /* 0x00000010ff587431 */ /* 0x000fe200000001ff */
[----:B------:R-:W-:Y:S01]  /*2160*/  BSSY B2, `(.L_x_4836) ;  /* 0x0000006000027945 */ /* 0x000fe20003800000 */
[----:B------:R-:W-:Y:S02]  /*2170*/  MOV R83, 0x1f ;  /* 0x0000001f00537802 */ /* 0x000fe40000000f00 */
[----:B------:R-:W-:-:S07]  /*2180*/  MOV R90, 0xffffffff ;  /* 0xffffffff005a7802 */ /* 0x000fce0000000f00 */
[----:B01----:R-:W-:Y:S05]  /*2190*/  WARPSYNC.COLLECTIVE R90, `(.L_x_4837) ;  /* 0x000000005a087348 */ /* 0x003fea0003c00000 */
[----:B------:R2:W3:Y:S02]  /*21a0*/  SHFL.BFLY P0, R139, R89, R88, R83 ;  /* 0x0c000058598b7389 */ /* 0x0004e40000000053 */
[----:B0123--:R-:W-:Y:S05]  /*21b0*/  ENDCOLLECTIVE ;  /* 0x000000000000791b */ /* 0x00ffea0003800000 */
.L_x_4837:
[----:B------:R-:W-:Y:S05]  /*21c0*/  BSYNC B2 ;  /* 0x0000000000027941 */ /* 0x000fea0003800000 */
.L_x_4836:
[----:B------:R-:W-:Y:S05]  /*21d0*/  BRA `(.L_x_4838) ;  /* 0xffffffec00a47947 */ /* 0x000fea000383ffff */
.L_x_4824:
[----:B------:R-:W-:Y:S01]  /*21e0*/  HFMA2 R88, -RZ, RZ, 0, 9.5367431640625e-07 ;  /* 0x00000010ff587431 */ /* 0x000fe200000001ff */
[----:B------:R-:W-:Y:S01]  /*21f0*/  BSSY B2, `(.L_x_4839) ;  /* 0x0000006000027945 */ /* 0x000fe20003800000 */
[----:B------:R-:W-:Y:S02]  /*2200*/  MOV R83, 0x1f ;  /* 0x0000001f00537802 */ /* 0x000fe40000000f00 */
[----:B------:R-:W-:-:S07]  /*2210*/  MOV R90, 0xffffffff ;  /* 0xffffffff005a7802 */ /* 0x000fce0000000f00 */
[----:B-1----:R-:W-:Y:S05]  /*2220*/  WARPSYNC.COLLECTIVE R90, `(.L_x_4840) ;  /* 0x000000005a087348 */ /* 0x002fea0003c00000 */
[----:B------:R0:W2:Y:S02]  /*2230*/  SHFL.BFLY P0, R139, R89, R88, R83 ;  /* 0x0c000058598b7389 */ /* 0x0000a40000000053 */
[----:B012---:R-:W-:Y:S05]  /*2240*/  ENDCOLLECTIVE ;  /* 0x000000000000791b */ /* 0x007fea0003800000 */
.L_x_4840:
[----:B------:R-:W-:Y:S05]  /*2250*/  BSYNC B2 ;  /* 0x0000000000027941 */ /* 0x000fea0003800000 */
.L_x_4839:
[----:B------:R-:W-:Y:S05]  /*2260*/  BRA `(.L_x_4841) ;  /* 0xffffffec00907947 */ /* 0x000fea000383ffff */
.L_x_4842:
        /* <DEDUP_REMOVED lines=9> */
.L_x_5197:


//--------------------- .text._ZN18transformer_engine13normalization33rmsnorm_bwd_finalize_tuned_kernelINS0_22Kernel_traits_finalizeILj768E13__nv_bfloat16S3_S3_fjLj1024ELj4ENS0_18Kernel_traits_baseILj768ES3_S3_S3_fjLj1024EEEEEEEvNS0_20BackwardKernelParamsE --------------------------
	.section	.text._ZN18transformer_engine13normalization33rmsnorm_bwd_finalize_tuned_kernelINS0_22Kernel_traits_finalizeILj768E13__nv_bfloat16S3_S3_fjLj1024ELj4ENS0_18Kernel_traits_baseILj768ES3_S3_S3_fjLj1024EEEEEEEvNS0_20BackwardKernelParamsE,"ax",@progbits
	.align	128
        .global         _ZN18transformer_engine13normalization33rmsnorm_bwd_finalize_tuned_kernelINS0_22Kernel_traits_finalizeILj768E13__nv_bfloat16S3_S3_fjLj1024ELj4ENS0_18Kernel_traits_baseILj768ES3_S3_S3_fjLj1024EEEEEEEvNS0_20BackwardKernelParamsE
        .type           _ZN18transformer_engine13normalization33rmsnorm_bwd_finalize_tuned_kernelINS0_22Kernel_traits_finalizeILj768E13__nv_bfloat16S3_S3_fjLj1024ELj4ENS0_18Kernel_traits_baseILj768ES3_S3_S3_fjLj1024EEEEEEEvNS0_20BackwardKernelParamsE,@function
        .size           _ZN18transformer_engine13normalization33rmsnorm_bwd_finalize_tuned_kernelINS0_22Kernel_traits_finalizeILj768E13__nv_bfloat16S3_S3_fjLj1024ELj4ENS0_18Kernel_traits_baseILj768ES3_S3_S3_fjLj1024EEEEEEEvNS0_20BackwardKernelParamsE,(.L_x_5198 - _ZN18transformer_engine13normalization33rmsnorm_bwd_finalize_tuned_kernelINS0_22Kernel_traits_finalizeILj768E13__nv_bfloat16S3_S3_fjLj1024ELj4ENS0_18Kernel_traits_baseILj768ES3_S3_S3_fjLj1024EEEEEEEvNS0_20BackwardKernelParamsE)
        .other          _ZN18transformer_engine13normalization33rmsnorm_bwd_finalize_tuned_kernelINS0_22Kernel_traits_finalizeILj768E13__nv_bfloat16S3_S3_fjLj1024ELj4ENS0_18Kernel_traits_baseILj768ES3_S3_S3_fjLj1024EEEEEEEvNS0_20BackwardKernelParamsE,@"STO_CUDA_ENTRY STV_DEFAULT"
_ZN18transformer_engine13normalization33rmsnorm_bwd_finalize_tuned_kernelINS0_22Kernel_traits_finalizeILj768E13__nv_bfloat16S3_S3_fjLj1024ELj4ENS0_18Kernel_traits_baseILj768ES3_S3_S3_fjLj1024EEEEEEEvNS0_20BackwardKernelParamsE:
.text._ZN18transformer_engine13normalization33rmsnorm_bwd_finalize_tuned_kernelINS0_22Kernel_traits_finalizeILj768E13__nv_bfloat16S3_S3_fjLj1024ELj4ENS0_18Kernel_traits_baseILj768ES3_S3_S3_fjLj1024EEEEEEEvNS0_20BackwardKernelParamsE:
        /* <DEDUP_REMOVED lines=17> */
[-C--:B------:R-:W-:Y:S01]  /*0110*/  LOP3.LUT R6, RZ, R4.reuse, RZ, 0x33, !PT ;  /* 0x00000004ff067212 */ /* 0x080fe200078e33ff */
[----:B------:R-:W-:Y:S01]  /*0120*/  BSSY.RECONVERGENT B1, `(.L_x_4845) ;  /* 0x0000054000017945 */ /* 0x000fe20003800200 */
[----:B------:R-:W-:Y:S02]  /*0130*/  MOV R26, RZ ;  /* 0x000000ff001a7202 */ /* 0x000fe40000000f00 */
[----:B------:R-:W-:Y:S02]  /*0140*/  IADD3 R6, PT, PT, R6, UR8, RZ ;  /* 0x0000000806067c10 */ /* 0x000fe4000fffe0ff */
[----:B------:R-:W-:Y:S02]  /*0150*/  MOV R19, R4 ;  /* 0x0000000400137202 */ /* 0x000fe40000000f00 */
[C---:B------:R-:W-:Y:S02]  /*0160*/  ISETP.GE.U32.AND P1, PT, R6.reuse, 0x1e0, PT ;  /* 0x000001e00600780c */ /* 0x040fe40003f26070 */
[----:B------:R-:W-:-:S04]  /*0170*/  LEA.HI R7, R6, 0x1, RZ, 0x1b ;  /* 0x0000000106077811 */ /* 0x000fc800078fd8ff */
[----:B------:R-:W-:-:S04]  /*0180*/  LOP3.LUT R9, R7, 0xf, RZ, 0xc0, !PT ;  /* 0x0000000f07097812 */ /* 0x000fc800078ec0ff */
[----:B------:R-:W-:-:S03]  /*0190*/  ISETP.NE.AND P0, PT, R9, RZ, PT ;  /* 0x000000ff0900720c */ /* 0x000fc60003f05270 */
[----:B------:R-:W-:Y:S10]  /*01a0*/  @!P1 BRA `(.L_x_4846) ;  /* 0x00000004002c9947 */ /* 0x000ff40003800000 */
[----:B------:R-:W-:Y:S01]  /*01b0*/  IMAD R6, R4, 0x300, R3 ;  /* 0x0000030004067824 */ /* 0x000fe200078e0203 */
[----:B------:R-:W-:Y:S02]  /*01c0*/  LOP3.LUT R18, R7, 0xffffff0, RZ, 0xc0, !PT ;  /* 0x0ffffff007127812 */ /* 0x000fe400078ec0ff */
[----:B------:R-:W-:Y:S02]  /*01d0*/  MOV R26, RZ ;  /* 0x000000ff001a7202 */ /* 0x000fe40000000f00 */
[----:B------:R-:W-:Y:S02]  /*01e0*/  MOV R19, R4 ;  /* 0x0000000400137202 */ /* 0x000fe40000000f00 */
[----:B------:R-:W-:Y:S02]  /*01f0*/  IADD3 R6, PT, PT, R6, 0x30000, R5 ;  /* 0x0003000006067810 */ /* 0x000fe40007ffe005 */
[----:B------:R-:W-:-:S07]  /*0200*/  IADD3 R18, PT, PT, -R18, RZ, RZ ;  /* 0x000000ff12127210 */ /* 0x000fce0007ffe1ff */
.L_x_4847:
[----:B------:R-:W0:Y:S01]  /*0210*/  LDC.64 R12, c[0x0][0x3e0] ;  /* 0x0000f800ff0c7b82 */ /* 0x000e220000000a00 */
[C---:B------:R-:W-:Y:S01]  /*0220*/  IADD3 R21, PT, PT, R6.reuse, -0x30000, RZ ;  /* 0xfffd000006157810 */ /* 0x040fe20007ffe0ff */
[C---:B------:R-:W-:Y:S01]  /*0230*/  VIADD R17, R6.reuse, 0xfffd6000 ;  /* 0xfffd600006117836 */ /* 0x040fe20000000000 */
        /* <DEDUP_REMOVED lines=10> */
[----:B------:R-:W-:-:S02]  /*02e0*/  IADD3 R15, PT, PT, R6, -0x18000, RZ ;  /* 0xfffe8000060f7810 */ /* 0x000fc40007ffe0ff */
[C---:B------:R-:W-:Y:S02]  /*02f0*/  IADD3 R27, PT, PT, R6.reuse, -0x12000, RZ ;  /* 0xfffee000061b7810 */ /* 0x040fe40007ffe0ff */
[C---:B------:R-:W-:Y:S01]  /*0300*/  IADD3 R29, PT, PT, R6.reuse, -0xc000, RZ ;  /* 0xffff4000061d7810 */ /* 0x040fe20007ffe0ff */
[----:B------:R-:W-:Y:S01]  /*0310*/  IMAD.WIDE.U32 R14, R15, 0x4, R12 ;  /* 0x000000040f0e7825 */ /* 0x000fe200078e000c */
[----:B------:R-:W-:-:S03]  /*0320*/  IADD3 R28, PT, PT, R6, -0x6000, RZ ;  /* 0xffffa000061c7810 */ /* 0x000fc60007ffe0ff */
        /* <DEDUP_REMOVED lines=39> */
[----:B------:R-:W-:Y:S02]  /*05a0*/  ISETP.NE.AND P1, PT, R18, RZ, PT ;  /* 0x000000ff1200720c */ /* 0x000fe40003f25270 */
[----:B------:R-:W-:Y:S02]  /*05b0*/  IADD3 R19, PT, PT, R19, 0x200, RZ ;  /* 0x0000020013137810 */ /* 0x000fe40007ffe0ff */
        /* <DEDUP_REMOVED lines=10> */
.L_x_4846:
[----:B------:R-:W-:Y:S05]  /*0660*/  BSYNC.RECONVERGENT B1 ;  /* 0x0000000000017941 */ /* 0x000fea0003800200 */
.L_x_4845:
[----:B------:R-:W-:Y:S05]  /*0670*/  @!P0 BRA `(.L_x_4844) ;  /* 0x0000000400348947 */ /* 0x000fea0003800000 */
[----:B------:R-:W-:Y:S01]  /*0680*/  ISETP.GE.U32.AND P0, PT, R9, 0x8, PT ;  /* 0x000000080900780c */ /* 0x000fe20003f06070 */
[----:B------:R-:W-:Y:S01]  /*0690*/  BSSY.RECONVERGENT B1, `(.L_x_4848) ;  /* 0x0000026000017945 */ /* 0x000fe20003800200 */
[----:B------:R-:W-:-:S04]  /*06a0*/  LOP3.LUT R18, R7, 0x7, RZ, 0xc0, !PT ;  /* 0x0000000707127812 */ /* 0x000fc800078ec0ff */
[----:B------:R-:W-:-:S07]  /*06b0*/  ISETP.NE.AND P1, PT, R18, RZ, PT ;  /* 0x000000ff1200720c */ /* 0x000fce0003f25270 */
[----:B------:R-:W-:Y:S06]  /*06c0*/  @!P0 BRA `(.L_x_4849) ;  /* 0x0000000000888947 */ /* 0x000fec0003800000 */
[----:B------:R-:W0:Y:S01]  /*06d0*/  LDC.64 R10, c[0x0][0x3e0] ;  /* 0x0000f800ff0a7b82 */ /* 0x000e220000000a00 */
[----:B------:R-:W-:-:S04]  /*06e0*/  IMAD R25, R19, 0x300, R2 ;  /* 0x0000030013197824 */ /* 0x000fc800078e0202 */
[C---:B------:R-:W-:Y:S01]  /*06f0*/  VIADD R13, R25.reuse, 0xc000 ;  /* 0x0000c000190d7836 */ /* 0x040fe20000000000 */
[C---:B------:R-:W-:Y:S02]  /*0700*/  IADD3 R23, PT, PT, R25.reuse, 0x6000, RZ ;  /* 0x0000600019177810 */ /* 0x040fe40007ffe0ff */
[C---:B------:R-:W-:Y:S02]  /*0710*/  IADD3 R15, PT, PT, R25.reuse, 0x12000, RZ ;  /* 0x00012000190f7810 */ /* 0x040fe40007ffe0ff */
[C---:B------:R-:W-:Y:S01]  /*0720*/  IADD3 R17, PT, PT, R25.reuse, 0x18000, RZ ;  /* 0x0001800019117810 */ /* 0x040fe20007ffe0ff */
        /* <DEDUP_REMOVED lines=28> */
.L_x_4849:
[----:B------:R-:W-:Y:S05]  /*08f0*/  BSYNC.RECONVERGENT B1 ;  /* 0x0000000000017941 */ /* 0x000fea0003800200 */
.L_x_4848:
[----:B------:R-:W-:Y:S05]  /*0900*/  @!P1 BRA `(.L_x_4844) ;  /* 0x0000000000909947 */ /* 0x000fea0003800000 */
[----:B------:R-:W-:Y:S01]  /*0910*/  ISETP.GE.U32.AND P0, PT, R18, 0x4, PT ;  /* 0x000000041200780c */ /* 0x000fe20003f06070 */
[----:B------:R-:W-:Y:S01]  /*0920*/  BSSY.RECONVERGENT B1, `(.L_x_4850) ;  /* 0x0000016000017945 */ /* 0x000fe20003800200 */
[----:B------:R-:W-:-:S04]  /*0930*/  LOP3.LUT R9, R7, 0x3, RZ, 0xc0, !PT ;  /* 0x0000000307097812 */ /* 0x000fc800078ec0ff */
[----:B------:R-:W-:-:S07]  /*0940*/  ISETP.NE.AND P1, PT, R9, RZ, PT ;  /* 0x000000ff0900720c */ /* 0x000fce0003f25270 */
[----:B------:R-:W-:Y:S06]  /*0950*/  @!P0 BRA `(.L_x_4851) ;  /* 0x0000000000488947 */ /* 0x000fec0003800000 */
[----:B------:R-:W0:Y:S01]  /*0960*/  LDC.64 R6, c[0x0][0x3e0] ;  /* 0x0000f800ff067b82 */ /* 0x000e220000000a00 */
[----:B------:R-:W-:-:S05]  /*0970*/  IMAD R13, R19, 0x300, R2 ;  /* 0x00000300130d7824 */ /* 0x000fca00078e0202 */
[C---:B------:R-:W-:Y:S02]  /*0980*/  IADD3 R11, PT, PT, R13.reuse, 0x6000, RZ ;  /* 0x000060000d0b7810 */ /* 0x040fe40007ffe0ff */
[C---:B------:R-:W-:Y:S01]  /*0990*/  IADD3 R17, PT, PT, R13.reuse, 0xc000, RZ ;  /* 0x0000c0000d117810 */ /* 0x040fe20007ffe0ff */
[C---:B------:R-:W-:Y:S02]  /*09a0*/  VIADD R21, R13.reuse, 0x12000 ;  /* 0x000120000d157836 */ /* 0x040fe40000000000 */
        /* <DEDUP_REMOVED lines=13> */
.L_x_4851:
[----:B------:R-:W-:Y:S05]  /*0a80*/  BSYNC.RECONVERGENT B1 ;  /* 0x0000000000017941 */ /* 0x000fea0003800200 */
.L_x_4850:
[----:B------:R-:W-:Y:S05]  /*0a90*/  @!P1 BRA `(.L_x_4844) ;  /* 0x00000000002c9947 */ /* 0x000fea0003800000 */
[----:B------:R-:W0:Y:S01]  /*0aa0*/  LDC.64 R6, c[0x0][0x3e0] ;  /* 0x0000f800ff067b82 */ /* 0x000e220000000a00 */
[----:B------:R-:W-:Y:S01]  /*0ab0*/  IMAD R2, R19, 0x300, R3 ;  /* 0x0000030013027824 */ /* 0x000fe200078e0203 */
[----:B------:R-:W-:-:S04]  /*0ac0*/  IADD3 R10, PT, PT, -R9, RZ, RZ ;  /* 0x000000ff090a7210 */ /* 0x000fc80007ffe1ff */
[----:B------:R-:W-:-:S07]  /*0ad0*/  IADD3 R9, PT, PT, R5, R2, RZ ;  /* 0x0000000205097210 */ /* 0x000fce0007ffe0ff */
.L_x_4852:
[----:B0-----:R-:W-:-:S06]  /*0ae0*/  IMAD.WIDE.U32 R2, R9, 0x4, R6 ;  /* 0x0000000409027825 */ /* 0x001fcc00078e0006 */
[----:B------:R-:W2:Y:S01]  /*0af0*/  LDG.E R3, desc[UR6][R2.64] ;  /* 0x0000000602037981 */ /* 0x000ea2000c1e1900 */
[----:B------:R-:W-:Y:S02]  /*0b00*/  IADD3 R10, PT, PT, R10, 0x1, RZ ;  /* 0x000000010a0a7810 */ /* 0x000fe40007ffe0ff */
[----:B------:R-:W-:Y:S02]  /*0b10*/  IADD3 R9, PT, PT, R9, 0x6000, RZ ;  /* 0x0000600009097810 */ /* 0x000fe40007ffe0ff */
[----:B------:R-:W-:Y:S01]  /*0b20*/  ISETP.NE.AND P0, PT, R10, RZ, PT ;  /* 0x000000ff0a00720c */ /* 0x000fe20003f05270 */
[----:B--2---:R-:W-:-:S12]  /*0b30*/  FADD R26, R3, R26 ;  /* 0x0000001a031a7221 */ /* 0x004fd80000000000 */
[----:B------:R-:W-:Y:S05]  /*0b40*/  @P0 BRA `(.L_x_4852) ;  /* 0xfffffffc00e40947 */ /* 0x000fea000383ffff */
.L_x_4844:
[----:B------:R-:W-:Y:S05]  /*0b50*/  BSYNC.RECONVERGENT B0 ;  /* 0x0000000000007941 */ /* 0x000fea0003800200 */
.L_x_4843:
        /* <DEDUP_REMOVED lines=37> */
.L_x_4853:
        /* <DEDUP_REMOVED lines=13> */
.L_x_5198:


//--------------------- .text._ZN18transformer_engine13normalization24rmsnorm_bwd_tuned_kernelINS0_13Kernel_traitsI13__nv_bfloat16S3_S3_fjLj768ELj1ELj4ELj1ELj16ENS0_18Kernel_traits_baseILj768ES3_S3_S3_fjLj128EEEEELb0EEEvNS0_20BackwardKernelParamsE --------------------------
	.section	.text._ZN18transformer_engine13normalization24rmsnorm_bwd_tuned_kernelINS0_13Kernel_traitsI13__nv_bfloat16S3_S3_fjLj768ELj1ELj4ELj1ELj16ENS0_18Kernel_traits_baseILj768ES3_S3_S3_fjLj128EEEEELb0EEEvNS0_20BackwardKernelParamsE,"ax",@progbits
	.align	128
        .global         _ZN18transformer_engine13normalization24rmsnorm_bwd_tuned_kernelINS0_13Kernel_traitsI13__nv_bfloat16S3_S3_fjLj768ELj1ELj4ELj1ELj16ENS0_18Kernel_traits_baseILj768ES3_S3_S3_fjLj128EEEEELb0EEEvNS0_20BackwardKernelParamsE
        .type           _ZN18transformer_engine13normalization24rmsnorm_bwd_tuned_kernelINS0_13Kernel_traitsI13__nv_bfloat16S3_S3_fjLj768ELj1ELj4ELj1ELj16ENS0_18Kernel_traits_baseILj768ES3_S3_S3_fjLj128EEEEELb0EEEvNS0_20BackwardKernelParamsE,@function
        .size           _ZN18transformer_engine13normalization24rmsnorm_bwd_tuned_kernelINS0_13Kernel_traitsI13__nv_bfloat16S3_S3_fjLj768ELj1ELj4ELj1ELj16ENS0_18Kernel_traits_baseILj768ES3_S3_S3_fjLj128EEEEELb0EEEvNS0_20BackwardKernelParamsE,(.L_x_5199 - _ZN18transformer_engine13normalization24rmsnorm_bwd_tuned_kernelINS0_13Kernel_traitsI13__nv_bfloat16S3_S3_fjLj768ELj1ELj4ELj1ELj16ENS0_18Kernel_traits_baseILj768ES3_S3_S3_fjLj128EEEEELb0EEEvNS0_20BackwardKernelParamsE)
        .other          _ZN18transformer_engine13normalization24rmsnorm_bwd_tuned_kernelINS0_13Kernel_traitsI13__nv_bfloat16S3_S3_fjLj768ELj1ELj4ELj1ELj16ENS0_18Kernel_traits_baseILj768ES3_S3_S3_fjLj128EEEEELb0EEEvNS0_20BackwardKernelParamsE,@"STO_CUDA_ENTRY STV_DEFAULT"
_ZN18transformer_engine13normalization24rmsnorm_bwd_tuned_kernelINS0_13Kernel_traitsI13__nv_bfloat16S3_S3_fjLj768ELj1ELj4ELj1ELj16ENS0_18Kernel_traits_baseILj768ES3_S3_S3_fjLj128EEEEELb0EEEvNS0_20BackwardKernelParamsE:
.text._ZN18transformer_engine13normalization24rmsnorm_bwd_tuned_kernelINS0_13Kernel_traitsI13__nv_bfloat16S3_S3_fjLj768ELj1ELj4ELj1ELj16ENS0_18Kernel_traits_baseILj768ES3_S3_S3_fjLj128EEEEELb0EEEvNS0_20BackwardKernelParamsE:
        /* <DEDUP_REMOVED lines=31> */
[----:B------:R-:W-:Y:S03]  /*01f0*/  BSSY B0, `(.L_x_4856) ;  /* 0x0000166000007945 */ /* 0x000fe60003800000 */
[----:B------:R-:W-:-:S02]  /*0200*/  FSEL R27, RZ, 1, !P0 ;  /* 0x3f800000ff1b7808 */ /* 0x000fc40004000000 */
[C---:B--2---:R-:W-:Y:S02]  /*0210*/  PRMT R0, R12.reuse, 0x7632, R0 ;  /* 0x000076320c007816 */ /* 0x044fe40000000000 */
[----:B------:R-:W-:Y:S02]  /*0220*/  SHF.L.U32 R74, R12, 0x10, RZ ;  /* 0x000000100c4a7819 */ /* 0x000fe400000006ff */
[C---:B------:R-:W-:Y:S02]  /*0230*/  PRMT R12, R13.reuse, 0x7632, R12 ;  /* 0x000076320d0c7816 */ /* 0x040fe4000000000c */
[----:B------:R-:W-:Y:S01]  /*0240*/  SHF.L.U32 R16, R13, 0x10, RZ ;  /* 0x000000100d107819 */ /* 0x000fe200000006ff */
[C---:B------:R-:W-:Y:S01]  /*0250*/  FADD R74, R27.reuse, R74 ;  /* 0x0000004a1b4a7221 */ /* 0x040fe20000000000 */
[C---:B---3--:R-:W-:Y:S02]  /*0260*/  PRMT R2, R8.reuse, 0x7632, R2 ;  /* 0x0000763208027816 */ /* 0x048fe40000000002 */
        /* <DEDUP_REMOVED lines=14> */
[C---:B------:R-:W-:Y:S02]  /*0350*/  PRMT R10, R11.reuse, 0x7632, R10 ;  /* 0x000076320b0a7816 */ /* 0x040fe4000000000a */
[----:B------:R-:W-:Y:S02]  /*0360*/  CS2R R18, SRZ ;  /* 0x0000000000127805 */ /* 0x000fe4000001ff00 */
[----:B------:R-:W-:Y:S01]  /*0370*/  SHF.L.U32 R20, R11, 0x10, RZ ;  /* 0x000000100b147819 */ /* 0x000fe200000006ff */
[----:B------:R-:W-:Y:S01]  /*0380*/  FADD R68, R27, R68 ;  /* 0x000000441b447221 */ /* 0x000fe20000000000 */
[C---:B----4-:R-:W-:Y:S02]  /*0390*/  PRMT R15, R5.reuse, 0x7632, R15 ;  /* 0x00007632050f7816 */ /* 0x050fe4000000000f */
        /* <DEDUP_REMOVED lines=9> */
[----:B------:R-:W-:-:S02]  /*0430*/  SHF.L.U32 R64, R6, 0x10, RZ ;  /* 0x0000001006407819 */ /* 0x000fc400000006ff */
        /* <DEDUP_REMOVED lines=37> */
.L_x_4860:
[----:B0-----:R-:W0:Y:S01]  /*0690*/  LDC.64 R44, c[0x0][0x390] ;  /* 0x0000e400ff2c7b82 */ /* 0x001e220000000a00 */
[----:B-1----:R-:W-:-:S07]  /*06a0*/  IMAD R79, R26, 0x60, R75 ;  /* 0x000000601a4f7824 */ /* 0x002fce00078e024b */
[----:B------:R-:W1:Y:S08]  /*06b0*/  LDC.64 R48, c[0x0][0x3c8] ;  /* 0x0000f200ff307b82 */ /* 0x000e700000000a00 */
[----:B------:R-:W2:Y:S01]  /*06c0*/  LDC.64 R80, c[0x0][0x3a0] ;  /* 0x0000e800ff507b82 */ /* 0x000ea20000000a00 */
[C---:B------:R-:W-:Y:S02]  /*06d0*/  IADD3 R78, PT, PT, R79.reuse, 0x20, RZ ;  /* 0x000000204f4e7810 */ /* 0x040fe40007ffe0ff */
[C---:B------:R-:W-:Y:S01]  /*06e0*/  IADD3 R77, PT, PT, R79.reuse, 0x40, RZ ;  /* 0x000000404f4d7810 */ /* 0x040fe20007ffe0ff */
[----:B0-----:R-:W-:-:S04]  /*06f0*/  IMAD.WIDE.U32 R28, R79, 0x10, R44 ;  /* 0x000000104f1c7825 */ /* 0x001fc800078e002c */
[--C-:B-1----:R-:W-:Y:S02]  /*0700*/  IMAD.WIDE.U32 R32, R79, 0x10, R48.reuse ;  /* 0x000000104f207825 */ /* 0x102fe400078e0030 */
[----:B------:R-:W3:Y:S02]  /*0710*/  LDG.E.128 R28, desc[UR6][R28.64] ;  /* 0x000000061c1c7981 */ /* 0x000ee4000c1e1d00 */
[C---:B------:R-:W-:Y:S02]  /*0720*/  IMAD.WIDE.U32 R40, R78.reuse, 0x10, R48 ;  /* 0x000000104e287825 */ /* 0x040fe400078e0030 */
[----:B------:R-:W4:Y:S02]  /*0730*/  LDG.E.128 R32, desc[UR6][R32.64] ;  /* 0x0000000620207981 */ /* 0x000f24000c1e1d00 */
[--C-:B------:R-:W-:Y:S02]  /*0740*/  IMAD.WIDE.U32 R36, R78, 0x10, R44.reuse ;  /* 0x000000104e247825 */ /* 0x100fe400078e002c */
[----:B------:R-:W5:Y:S02]  /*0750*/  LDG.E.128 R40, desc[UR6][R40.64] ;  /* 0x0000000628287981 */ /* 0x000f64000c1e1d00 */
[----:B------:R-:W-:-:S02]  /*0760*/  IMAD.WIDE.U32 R44, R77, 0x10, R44 ;  /* 0x000000104d2c7825 */ /* 0x000fc400078e002c */
[----:B------:R-:W5:Y:S02]  /*0770*/  LDG.E.128 R36, desc[UR6][R36.64] ;  /* 0x0000000624247981 */ /* 0x000f64000c1e1d00 */
[----:B------:R-:W-:Y:S02]  /*0780*/  IMAD.WIDE.U32 R48, R77, 0x10, R48 ;  /* 0x000000104d307825 */ /* 0x000fe400078e0030 */
[----:B------:R-:W5:Y:S02]  /*0790*/  LDG.E.128 R44, desc[UR6][R44.64] ;  /* 0x000000062c2c7981 */ /* 0x000f64000c1e1d00 */
[----:B--2---:R-:W-:Y:S02]  /*07a0*/  IMAD.WIDE R80, R26, 0x4, R80 ;  /* 0x000000041a507825 */ /* 0x004fe400078e0250 */
[----:B------:R-:W2:Y:S04]  /*07b0*/  LDG.E.128 R48, desc[UR6][R48.64] ;  /* 0x0000000630307981 */ /* 0x000ea8000c1e1d00 */
[----:B------:R0:W2:Y:S01]  /*07c0*/  LDG.E R76, desc[UR6][R80.64] ;  /* 0x00000006504c7981 */ /* 0x0000a2000c1e1900 */
[----:B------:R-:W-:Y:S01]  /*07d0*/  UMOV UR4, 0xffffffff ;  /* 0xffffffff00047882 */ /* 0x000fe20000000000 */
[----:B---3--:R-:W-:-:S02]  /*07e0*/  PRMT R82, R28, 0x7632, R82 ;  /* 0x000076321c527816 */ /* 0x008fc40000000052 */
[----:B------:R-:W-:Y:S02]  /*07f0*/  SHF.L.U32 R121, R28, 0x10, RZ ;  /* 0x000000101c797819 */ /* 0x000fe400000006ff */
[C---:B----4-:R-:W-:Y:S02]  /*0800*/  PRMT R113, R32.reuse, 0x7632, R113 ;  /* 0x0000763220717816 */ /* 0x050fe40000000071 */
[----:B------:R-:W-:Y:S02]  /*0810*/  SHF.L.U32 R115, R32, 0x10, RZ ;  /* 0x0000001020737819 */ /* 0x000fe400000006ff */
[C---:B-----5:R-:W-:Y:S02]  /*0820*/  PRMT R87, R41.reuse, 0x7632, R87 ;  /* 0x0000763229577816 */ /* 0x060fe40000000057 */
[----:B------:R-:W-:Y:S02]  /*0830*/  SHF.L.U32 R93, R41, 0x10, RZ ;  /* 0x00000010295d7819 */ /* 0x000fe400000006ff */
[----:B------:R-:W-:-:S02]  /*0840*/  PRMT R83, R29, 0x7632, R83 ;  /* 0x000076321d537816 */ /* 0x000fc40000000053 */
[----:B------:R-:W-:Y:S02]  /*0850*/  PRMT R110, R31, 0x7632, R110 ;  /* 0x000076321f6e7816 */ /* 0x000fe4000000006e */
[----:B------:R-:W-:Y:S01]  /*0860*/  SHF.L.U32 R41, R82, 0x10, RZ ;  /* 0x0000001052297819 */ /* 0x000fe200000006ff */
[----:B0-----:R-:W-:Y:S01]  /*0870*/  FMUL R81, R74, R115 ;  /* 0x000000734a517220 */ /* 0x001fe20000400000 */
[----:B------:R-:W-:Y:S02]  /*0880*/  SHF.L.U32 R113, R113, 0x10, RZ ;  /* 0x0000001071717819 */ /* 0x000fe400000006ff */
[C---:B------:R-:W-:Y:S02]  /*0890*/  PRMT R96, R47.reuse, 0x7632, R96 ;  /* 0x000076322f607816 */ /* 0x040fe40000000060 */
[----:B------:R-:W-:Y:S01]  /*08a0*/  SHF.L.U32 R97, R47, 0x10, RZ ;  /* 0x000000102f617819 */ /* 0x000fe200000006ff */
[----:B--2---:R-:W-:Y:S01]  /*08b0*/  FMUL R0, R76, R121 ;  /* 0x000000794c007220 */ /* 0x004fe20000400000 */
[----:B------:R-:W-:-:S02]  /*08c0*/  PRMT R90, R49, 0x7632, R90 ;  /* 0x00007632315a7816 */ /* 0x000fc4000000005a */
[----:B------:R-:W-:Y:S02]  /*08d0*/  SHF.L.U32 R92, R49, 0x10, RZ ;  /* 0x00000010315c7819 */ /* 0x000fe400000006ff */
[----:B------:R-:W-:Y:S02]  /*08e0*/  PRMT R80, R33, 0x7632, R80 ;  /* 0x0000763221507816 */ /* 0x000fe40000000050 */
[----:B------:R-:W-:Y:S02]  /*08f0*/  PRMT R102, R35, 0x7632, R102 ;  /* 0x0000763223667816 */ /* 0x000fe40000000066 */
[C---:B------:R-:W-:Y:S02]  /*0900*/  PRMT R95, R48.reuse, 0x7632, R95 ;  /* 0x00007632305f7816 */ /* 0x040fe4000000005f */
[----:B------:R-:W-:Y:S01]  /*0910*/  SHF.L.U32 R99, R48, 0x10, RZ ;  /* 0x0000001030637819 */ /* 0x000fe200000006ff */
[----:B------:R-:W-:Y:S01]  /*0920*/  FMUL R48, R76, R41 ;  /* 0x000000294c307220 */ /* 0x000fe20000400000 */
[----:B------:R-:W-:-:S02]  /*0930*/  SHF.L.U32 R49, R83, 0x10, RZ ;  /* 0x0000001053317819 */ /* 0x000fc400000006ff */
[----:B------:R-:W-:Y:S01]  /*0940*/  SHF.L.U32 R47, R110, 0x10, RZ ;  /* 0x000000106e2f7819 */ /* 0x000fe200000006ff */
[----:B------:R-:W-:Y:S01]  /*0950*/  FFMA R41, R0, R81, RZ ;  /* 0x0000005100297223 */ /* 0x000fe200000000ff */
[----:B------:R-:W-:Y:S02]  /*0960*/  SHF.L.U32 R85, R29, 0x10, RZ ;  /* 0x000000101d557819 */ /* 0x000fe400000006ff */
[----:B------:R-:W-:Y:S02]  /*0970*/  SHF.L.U32 R112, R33, 0x10, RZ ;  /* 0x0000001021707819 */ /* 0x000fe400000006ff */
[C---:B------:R-:W-:Y:S02]  /*0980*/  PRMT R86, R45.reuse, 0x7632, R86 ;  /* 0x000076322d567816 */ /* 0x040fe40000000056 */
[----:B------:R-:W-:Y:S01]  /*0990*/  SHF.L.U32 R89, R45, 0x10, RZ ;  /* 0x000000102d597819 */ /* 0x000fe200000006ff */
[----:B------:R-:W-:Y:S01]  /*09a0*/  FMUL R45, R62, R113 ;  /* 0x000000713e2d7220 */ /* 0x000fe20000400000 */
[----:B------:R-:W-:-:S02]  /*09b0*/  PRMT R84, R44, 0x7632, R84 ;  /* 0x000076322c547816 */ /* 0x000fc40000000054 */
[----:B------:R-:W-:Y:S01]  /*09c0*/  SHF.L.U32 R29, R44, 0x10, RZ ;  /* 0x000000102c1d7819 */ /* 0x000fe200000006ff */
[----:B------:R-:W-:Y:S01]  /*09d0*/  FMUL R49, R76, R49 ;  /* 0x000000314c317220 */ /* 0x000fe20000400000 */
[----:B------:R-:W-:Y:S01]  /*09e0*/  PRMT R106, R34, 0x7632, R106 ;  /* 0x00007632226a7816 */ /* 0x000fe2000000006a */
[----:B------:R-:W-:Y:S01]  /*09f0*/  FMUL R47, R76, R47 ;  /* 0x0000002f4c2f7220 */ /* 0x000fe20000400000 */
[----:B------:R-:W-:Y:S02]  /*0a00*/  SHF.L.U32 R111, R34, 0x10, RZ ;  /* 0x00000010226f7819 */ /* 0x000fe400000006ff */
[----:B------:R-:W-:Y:S02]  /*0a10*/  SHF.L.U32 R44, R80, 0x10, RZ ;  /* 0x00000010502c7819 */ /* 0x000fe400000006ff */
[----:B------:R-:W-:Y:S01]  /*0a20*/  SHF.L.U32 R102, R102, 0x10, RZ ;  /* 0x0000001066667819 */ /* 0x000fe200000006ff */
[----:B------:R-:W-:Y:S01]  /*0a30*/  FMUL R85, R76, R85 ;  /* 0x000000554c557220 */ /* 0x000fe20000400000 */
[C---:B------:R-:W-:Y:S01]  /*0a40*/  PRMT R34, R38.reuse, 0x7632, R34 ;  /* 0x0000763226227816 */ /* 0x040fe20000000022 */
[----:B------:R-:W-:Y:S01]  /*0a50*/  FMUL R80, R73, R112 ;  /* 0x0000007049507220 */ /* 0x000fe20000400000 */
[----:B------:R-:W-:Y:S01]  /*0a60*/  SHF.L.U32 R109, R38, 0x10, RZ ;  /* 0x00000010266d7819 */ /* 0x000fe200000006ff */
[----:B------:R-:W-:Y:S01]  /*0a70*/  FFMA R38, R48, R45, R41 ;  /* 0x0000002d30267223 */ /* 0x000fe20000000029 */
[----:B------:R-:W-:Y:S01]  /*0a80*/  SHF.L.U32 R119, R31, 0x10, RZ ;  /* 0x000000101f777819 */ /* 0x000fe200000006ff */
[----:B------:R-:W-:Y:S01]  /*0a90*/  FFMA R5, R49, R44, R5 ;  /* 0x0000002c31057223 */ /* 0x000fe20000000005 */
[----:B------:R-:W-:Y:S01]  /*0aa0*/  PRMT R108, R30, 0x7632, R108 ;  /* 0x000076321e6c7816 */ /* 0x000fe2000000006c */
[----:B------:R-:W-:Y:S01]  /*0ab0*/  FFMA R9, R47, R102, R9 ;  /* 0x000000662f097223 */ /* 0x000fe20000000009 */
[----:B------:R-:W-:-:S02]  /*0ac0*/  PRMT R32, R42, 0x7632, R32 ;  /* 0x000076322a207816 */ /* 0x000fc40000000020 */
[----:B------:R-:W-:Y:S01]  /*0ad0*/  SHF.L.U32 R31, R42, 0x10, RZ ;  /* 0x000000102a1f7819 */ /* 0x000fe200000006ff */
[----:B------:R-:W-:Y:S01]  /*0ae0*/  FMUL R42, R59, R102 ;  /* 0x000000663b2a7220 */ /* 0x000fe20000400000 */
[----:B------:R-:W-:Y:S01]  /*0af0*/  SHF.L.U32 R117, R30, 0x10, RZ ;  /* 0x000000101e757819 */ /* 0x000fe200000006ff */
[----:B------:R-:W-:Y:S01]  /*0b00*/  FMUL R44, R61, R44 ;  /* 0x0000002c3d2c7220 */ /* 0x000fe20000400000 */
[----:B------:R-:W-:Y:S01]  /*0b10*/  PRMT R33, R37, 0x7632, R33 ;  /* 0x0000763225217816 */ /* 0x000fe20000000021 */
[----:B------:R-:W-:Y:S01]  /*0b20*/  FFMA R102, R85, R80, R38 ;  /* 0x0000005055667223 */ /* 0x000fe20000000026 */
[C---:B------:R-:W-:Y:S01]  /*0b30*/  PRMT R28, R43.reuse, 0x7632, R28 ;  /* 0x000076322b1c7816 */ /* 0x040fe2000000001c */
[----:B------:R-:W-:Y:S01]  /*0b40*/  FFMA R3, R0, R115, R3 ;  /* 0x0000007300037223 */ /* 0x000fe20000000003 */
[----:B------:R-:W-:Y:S01]  /*0b50*/  SHF.L.U32 R30, R43, 0x10, RZ ;  /* 0x000000102b1e7819 */ /* 0x000fe200000006ff */
[----:B------:R-:W-:Y:S01]  /*0b60*/  FFMA R2, R48, R113, R2 ;  /* 0x0000007130027223 */ /* 0x000fe20000000002 */
[----:B------:R-:W-:Y:S01]  /*0b70*/  SHF.L.U32 R43, R108, 0x10, RZ ;  /* 0x000000106c2b7819 */ /* 0x000fe200000006ff */
[----:B------:R-:W-:Y:S01]  /*0b80*/  FMUL R82, R76, R117 ;  /* 0x000000754c527220 */ /* 0x000fe20000400000 */
[----:B------:R-:W-:-:S02]  /*0b90*/  PRMT R98, R51, 0x7632, R98 ;  /* 0x0000763233627816 */ /* 0x000fc40000000062 */
[----:B------:R-:W-:Y:S01]  /*0ba0*/  SHF.L.U32 R100, R51, 0x10, RZ ;  /* 0x0000001033647819 */ /* 0x000fe200000006ff */
[----:B------:R-:W-:Y:S01]  /*0bb0*/  FMUL R51, R72, R111 ;  /* 0x0000006f48337220 */ /* 0x000fe20000400000 */
[----:B------:R-:W-:Y:S02]  /*0bc0*/  SHF.L.U32 R115, R106, 0x10, RZ ;  /* 0x000000106a737819 */ /* 0x000fe400000006ff */
[----:B------:R-:W-:Y:S01]  /*0bd0*/  SHF.L.U32 R113, R33, 0x10, RZ ;  /* 0x0000001021717819 */ /* 0x000fe200000006ff */
[----:B------:R-:W-:Y:S01]  /*0be0*/  FFMA R33, R49, R44, R102 ;  /* 0x0000002c31217223 */ /* 0x000fe20000000066 */
[----:B------:R-:W-:Y:S02]  /*0bf0*/  SHF.L.U32 R107, R37, 0x10, RZ ;  /* 0x00000010256b7819 */ /* 0x000fe400000006ff */
[C---:B------:R-:W-:Y:S02]  /*0c00*/  PRMT R88, R46.reuse, 0x7632, R88 ;  /* 0x000076322e587816 */ /* 0x040fe40000000058 */
[----:B------:R-:W-:Y:S01]  /*0c10*/  SHF.L.U32 R91, R46, 0x10, RZ ;  /* 0x000000102e5b7819 */ /* 0x000fe200000006ff */
[----:B------:R-:W-:Y:S01]  /*0c20*/  FMUL R46, R76, R43 ;  /* 0x0000002b4c2e7220 */ /* 0x000fe20000400000 */
[----:B------:R-:W-:Y:S01]  /*0c30*/  SHF.L.U32 R104, R35, 0x10, RZ ;  /* 0x0000001023687819 */ /* 0x000fe200000006ff */
[----:B------:R-:W-:Y:S01]  /*0c40*/  FMUL R43, R60, R115 ;  /* 0x000000733c2b7220 */ /* 0x000fe20000400000 */
[----:B------:R-:W-:Y:S01]  /*0c50*/  FFMA R33, R82, R51, R33 ;  /* 0x0000003352217223 */ /* 0x000fe20000000021 */
[----:B------:R-:W-:Y:S01]  /*0c60*/  FMUL R38, R76, R107 ;  /* 0x0000006b4c267220 */ /* 0x000fe20000400000 */
[----:B------:R-:W-:Y:S01]  /*0c70*/  PRMT R94, R50, 0x7632, R94 ;  /* 0x00007632325e7816 */ /* 0x000fe2000000005e */
[----:B------:R-:W-:Y:S01]  /*0c80*/  FMUL R83, R76, R119 ;  /* 0x000000774c537220 */ /* 0x000fe20000400000 */
[----:B------:R-:W-:Y:S01]  /*0c90*/  SHF.L.U32 R101, R50, 0x10, RZ ;  /* 0x0000001032657819 */ /* 0x000fe200000006ff */
[----:B------:R-:W-:Y:S01]  /*0ca0*/  FMUL R50, R71, R104 ;  /* 0x0000006847327220 */ /* 0x000fe20000400000 */
[----:B------:R-:W-:Y:S01]  /*0cb0*/  SHF.L.U32 R107, R34, 0x10, RZ ;  /* 0x00000010226b7819 */ /* 0x000fe200000006ff */
[----:B------:R-:W-:Y:S01]  /*0cc0*/  FFMA R34, R46, R43, R33 ;  /* 0x0000002b2e227223 */ /* 0x000fe20000000021 */
[----:B------:R-:W-:-:S02]  /*0cd0*/  PRMT R35, R36, 0x7632, R35 ;  /* 0x0000763224237816 */ /* 0x000fc40000000023 */
[----:B------:R-:W-:Y:S01]  /*0ce0*/  SHF.L.U32 R105, R36, 0x10, RZ ;  /* 0x0000001024697819 */ /* 0x000fe200000006ff */
[----:B------:R-:W-:Y:S01]  /*0cf0*/  FFMA R34, R83, R50, R34 ;  /* 0x0000003253227223 */ /* 0x000fe20000000022 */
[C---:B------:R-:W-:Y:S02]  /*0d00*/  PRMT R37, R40.reuse, 0x7632, R37 ;  /* 0x0000763228257816 */ /* 0x040fe40000000025 */
[----:B------:R-:W-:Y:S01]  /*0d10*/  SHF.L.U32 R103, R40, 0x10, RZ ;  /* 0x0000001028677819 */ /* 0x000fe200000006ff */
[----:B------:R-:W-:Y:S01]  /*0d20*/  FFMA R6, R82, R111, R6 ;  /* 0x0000006f52067223 */ /* 0x000fe20000000006 */
[C---:B------:R-:W-:Y:S01]  /*0d30*/  FMUL R41, R76.reuse, R109 ;  /* 0x0000006d4c297220 */ /* 0x040fe20000400000 */
[----:B------:R-:W-:Y:S01]  /*0d40*/  PRMT R36, R39, 0x7632, R36 ;  /* 0x0000763227247816 */ /* 0x000fe20000000024 */
[----:B------:R-:W-:Y:S01]  /*0d50*/  FMUL R40, R76, R105 ;  /* 0x000000694c287220 */ /* 0x000fe20000400000 */
[----:B------:R-:W-:Y:S02]  /*0d60*/  SHF.L.U32 R111, R35, 0x10, RZ ;  /* 0x00000010236f7819 */ /* 0x000fe400000006ff */
[----:B------:R-:W-:Y:S01]  /*0d70*/  SHF.L.U32 R109, R37, 0x10, RZ ;  /* 0x00000010256d7819 */ /* 0x000fe200000006ff */
[----:B------:R-:W-:Y:S01]  /*0d80*/  FMUL R37, R70, R103 ;  /* 0x0000006746257220 */ /* 0x000fe20000400000 */
[----:B------:R-:W-:Y:S01]  /*0d90*/  SHF.L.U32 R102, R87, 0x10, RZ ;  /* 0x0000001057667819 */ /* 0x000fe200000006ff */
[----:B------:R-:W-:Y:S01]  /*0da0*/  FFMA R87, R47, R42, R34 ;  /* 0x0000002a2f577223 */ /* 0x000fe20000000022 */
[----:B------:R-:W-:Y:S01]  /*0db0*/  SHF.L.U32 R105, R36, 0x10, RZ ;  /* 0x0000001024697819 */ /* 0x000fe200000006ff */
[----:B------:R-:W-:Y:S01]  /*0dc0*/  FMUL R36, R76, R111 ;  /* 0x0000006f4c247220 */ /* 0x000fe20000400000 */
[----:B------:R-:W-:Y:S01]  /*0dd0*/  FMUL R33, R58, R109 ;  /* 0x0000006d3a217220 */ /* 0x000fe20000400000 */
[----:B------:R-:W-:Y:S01]  /*0de0*/  FFMA R87, R40, R37, R87 ;  /* 0x0000002528577223 */ /* 0x000fe20000000057 */
[-C--:B------:R-:W-:Y:S01]  /*0df0*/  FMUL R35, R69, R93.reuse ;  /* 0x0000005d45237220 */ /* 0x080fe20000400000 */
[----:B------:R-:W-:-:S02]  /*0e00*/  FFMA R12, R38, R93, R12 ;  /* 0x0000005d260c7223 */ /* 0x000fc4000000000c */
[----:B------:R-:W-:Y:S01]  /*0e10*/  FFMA R87, R36, R33, R87 ;  /* 0x0000002124577223 */ /* 0x000fe20000000057 */
[----:B------:R-:W-:Y:S01]  /*0e20*/  SHF.L.U32 R93, R32, 0x10, RZ ;  /* 0x00000010205d7819 */ /* 0x000fe200000006ff */
[----:B------:R-:W-:Y:S01]  /*0e30*/  FMUL R34, R76, R113 ;  /* 0x000000714c227220 */ /* 0x000fe20000400000 */
[-C--:B------:R-:W-:Y:S01]  /*0e40*/  FFMA R14, R41, R31.reuse, R14 ;  /* 0x0000001f290e7223 */ /* 0x080fe2000000000e */
[----:B------:R-:W-:Y:S01]  /*0e50*/  FMUL R32, R68, R31 ;  /* 0x0000001f44207220 */ /* 0x000fe20000400000 */
[----:B------:R-:W-:Y:S01]  /*0e60*/  FMUL R31, R57, R102 ;  /* 0x00000066391f7220 */ /* 0x000fe20000400000 */
[----:B------:R-:W-:Y:S01]  /*0e70*/  FFMA R87, R38, R35, R87 ;  /* 0x0000002326577223 */ /* 0x000fe20000000057 */
[----:B------:R-:W-:Y:S01]  /*0e80*/  FFMA R8, R83, R104, R8 ;  /* 0x0000006853087223 */ /* 0x000fe20000000008 */
[----:B------:R-:W-:Y:S01]  /*0e90*/  SHF.L.U32 R39, R39, 0x10, RZ ;  /* 0x0000001027277819 */ /* 0x000fe200000006ff */
[----:B------:R-:W-:Y:S01]  /*0ea0*/  FFMA R13, R34, R102, R13 ;  /* 0x00000066220d7223 */ /* 0x000fe2000000000d */
[----:B------:R-:W-:Y:S01]  /*0eb0*/  SHF.L.U32 R104, R28, 0x10, RZ ;  /* 0x000000101c687819 */ /* 0x000fe200000006ff */
[----:B------:R-:W-:Y:S01]  /*0ec0*/  FMUL R28, R76, R107 ;  /* 0x0000006b4c1c7220 */ /* 0x000fe20000400000 */
[----:B------:R-:W-:Y:S01]  /*0ed0*/  FFMA R102, R34, R31, R87 ;  /* 0x0000001f22667223 */ /* 0x000fe20000000057 */
[----:B------:R-:W-:Y:S01]  /*0ee0*/  FMUL R39, R76, R39 ;  /* 0x000000274c277220 */ /* 0x000fe20000400000 */
[-C--:B------:R-:W-:Y:S01]  /*0ef0*/  FMUL R87, R56, R93.reuse ;  /* 0x0000005d38577220 */ /* 0x080fe20000400000 */
[----:B------:R-:W-:Y:S01]  /*0f00*/  FFMA R15, R28, R93, R15 ;  /* 0x0000005d1c0f7223 */ /* 0x000fe2000000000f */
[----:B------:R-:W-:Y:S01]  /*0f10*/  FFMA R93, R41, R32, R102 ;  /* 0x00000020295d7223 */ /* 0x000fe20000000066 */
[----:B------:R-:W-:Y:S01]  /*0f20*/  FFMA R11, R36, R109, R11 ;  /* 0x0000006d240b7223 */ /* 0x000fe2000000000b */
[-C--:B------:R-:W-:Y:S01]  /*0f30*/  FFMA R16, R39, R30.reuse, R16 ;  /* 0x0000001e27107223 */ /* 0x080fe20000000010 */
[----:B------:R-:W-:Y:S01]  /*0f40*/  SHF.L.U32 R109, R86, 0x10, RZ ;  /* 0x00000010566d7819 */ /* 0x000fe200000006ff */
[----:B------:R-:W-:Y:S01]  /*0f50*/  FMUL R30, R67, R30 ;  /* 0x0000001e431e7220 */ /* 0x000fe20000400000 */
[----:B------:R-:W-:Y:S01]  /*0f60*/  FFMA R86, R28, R87, R93 ;  /* 0x000000571c567223 */ /* 0x000fe2000000005d */
[----:B------:R-:W-:Y:S01]  /*0f70*/  SHF.L.U32 R107, R84, 0x10, RZ ;  /* 0x00000010546b7819 */ /* 0x000fe200000006ff */
[----:B------:R-:W-:Y:S01]  /*0f80*/  FMUL R84, R76, R105 ;  /* 0x000000694c547220 */ /* 0x000fe20000400000 */
[----:B------:R-:W-:Y:S01]  /*0f90*/  FMUL R93, R55, R104 ;  /* 0x00000068375d7220 */ /* 0x000fe20000400000 */
[----:B------:R-:W-:Y:S01]  /*0fa0*/  FFMA R105, R39, R30, R86 ;  /* 0x0000001e27697223 */ /* 0x000fe20000000056 */
[----:B------:R-:W-:Y:S01]  /*0fb0*/  FFMA R10, R40, R103, R10 ;  /* 0x00000067280a7223 */ /* 0x000fe2000000000a */
[----:B------:R-:W-:Y:S01]  /*0fc0*/  FMUL R29, R76, R29 ;  /* 0x0000001d4c1d7220 */ /* 0x000fe20000400000 */
[----:B------:R-:W-:Y:S01]  /*0fd0*/  SHF.L.U32 R103, R95, 0x10, RZ ;  /* 0x000000105f677819 */ /* 0x000fe200000006ff */
[----:B------:R-:W-:Y:S01]  /*0fe0*/  FMUL R86, R66, R99 ;  /* 0x0000006342567220 */ /* 0x000fe20000400000 */
[----:B------:R-:W-:Y:S01]  /*0ff0*/  FFMA R102, R84, R93, R105 ;  /* 0x0000005d54667223 */ /* 0x000fe20000000069 */
[C---:B------:R-:W-:Y:S01]  /*1000*/  FFMA R18, R29.reuse, R99, R18 ;  /* 0x000000631d127223 */ /* 0x040fe20000000012 */
[----:B------:R-:W-:Y:S01]  /*1010*/  SHF.L.U32 R111, R88, 0x10, RZ ;  /* 0x00000010586f7819 */ /* 0x000fe200000006ff */
[----:B------:R-:W-:Y:S01]  /*1020*/  FMUL R88, R76, R107 ;  /* 0x0000006b4c587220 */ /* 0x000fe20000400000 */
[----:B------:R-:W-:Y:S01]  /*1030*/  FMUL R95, R54, R103 ;  /* 0x00000067365f7220 */ /* 0x000fe20000400000 */
[----:B------:R-:W-:Y:S01]  /*1040*/  FFMA R99, R29, R86, R102 ;  /* 0x000000561d637223 */ /* 0x000fe20000000066 */
[----:B------:R-:W-:Y:S01]  /*1050*/  FMUL R89, R76, R89 ;  /* 0x000000594c597220 */ /* 0x000fe20000400000 */
[----:B------:R-:W-:Y:S01]  /*1060*/  FFMA R17, R84, R104, R17 ;  /* 0x0000006854117223 */ /* 0x000fe20000000011 */
[----:B------:R-:W-:Y:S01]  /*1070*/  SHF.L.U32 R102, R90, 0x10, RZ ;  /* 0x000000105a667819 */ /* 0x000fe200000006ff */
[-C--:B------:R-:W-:Y:S01]  /*1080*/  FMUL R90, R65, R92.reuse ;  /* 0x0000005c415a7220 */ /* 0x080fe20000400000 */
[----:B------:R-:W-:Y:S01]  /*1090*/  FFMA R104, R88, R95, R99 ;  /* 0x0000005f58687223 */ /* 0x000fe20000000063 */
[----:B------:R-:W-:Y:S01]  /*10a0*/  FFMA R20, R89, R92, R20 ;  /* 0x0000005c59147223 */ /* 0x000fe20000000014 */
[C---:B------:R-:W-:Y:S01]  /*10b0*/  FMUL R92, R76.reuse, R109 ;  /* 0x0000006d4c5c7220 */ /* 0x040fe20000400000 */
[----:B------:R-:W-:Y:S01]  /*10c0*/  FMUL R99, R53, R102 ;  /* 0x0000006635637220 */ /* 0x000fe20000400000 */
        /* <DEDUP_REMOVED lines=11> */
[----:B------:R-:W-:Y:S01]  /*1180*/  SHF.L.U32 R106, R98, 0x10, RZ ;  /* 0x00000010626a7819 */ /* 0x000fe200000006ff */
[-C--:B------:R-:W-:Y:S01]  /*1190*/  FMUL R98, R63, R100.reuse ;  /* 0x000000643f627220 */ /* 0x080fe20000400000 */
[----:B------:R-:W-:Y:S01]  /*11a0*/  FFMA R104, R96, R101, R105 ;  /* 0x0000006560687223 */ /* 0x000fe20000000069 */
        /* <DEDUP_REMOVED lines=26> */
.L_x_4870:
[----:B------:R-:W-:Y:S01]  /*1350*/  UMOV UR4, 0xffffffff ;  /* 0xffffffff00047882 */ /* 0x000fe20000000000 */
[----:B-1----:R-:W-:Y:S02]  /*1360*/  FADD R102, R106, R113 ;  /* 0x000000716a667221 */ /* 0x002fe40000000000 */
[----:B------:R-:W-:Y:S05]  /*1370*/  BRA.DIV UR4, `(.L_x_4858) ;  /* 0x0000000e04a47947 */ /* 0x000fea000b800000 */
.L_x_4873:
[----:B------:R-:W-:Y:S01]  /*1380*/  UMOV UR4, 0xffffffff ;  /* 0xffffffff00047882 */ /* 0x000fe20000000000 */
[----:B--2---:R-:W-:Y:S02]  /*1390*/  FADD R102, R108, R111 ;  /* 0x0000006f6c667221 */ /* 0x004fe40000000000 */
[----:B------:R-:W-:Y:S05]  /*13a0*/  BRA.DIV UR4, `(.L_x_4859) ;  /* 0x0000000e04bc7947 */ /* 0x000fea000b800000 */
[----:B------:R1:W2:Y:S02]  /*13b0*/  SHFL.BFLY PT, R109, R102, 0x10, 0x1f ;  /* 0x0e001f00666d7f89 */ /* 0x0002a400000e0000 */
.L_x_4876:
[----:B-12---:R-:W-:-:S04]  /*13c0*/  FADD R102, R102, R109 ;  /* 0x0000006d66667221 */ /* 0x006fc80000000000 */
[----:B------:R-:W-:-:S04]  /*13d0*/  FMUL R102, R102, 0.001302083372138440609 ;  /* 0x3aaaaaab66667820 */ /* 0x000fc80000400000 */
[-C--:B------:R-:W-:Y:S01]  /*13e0*/  FFMA R87, R28, -R102.reuse, R87 ;  /* 0x800000661c577223 */ /* 0x080fe20000000057 */
[-C--:B------:R-:W-:Y:S01]  /*13f0*/  FFMA R111, R29, -R102.reuse, R86 ;  /* 0x800000661d6f7223 */ /* 0x080fe20000000056 */
[-C--:B------:R-:W-:Y:S01]  /*1400*/  FFMA R45, R48, -R102.reuse, R45 ;  /* 0x80000066302d7223 */ /* 0x080fe2000000002d */
[----:B------:R-:W1:Y:S01]  /*1410*/  LDC.64 R28, c[0x0][0x3e8] ;  /* 0x0000fa00ff1c7b82 */ /* 0x000e620000000a00 */
[-C--:B------:R-:W-:Y:S01]  /*1420*/  FFMA R81, R0, -R102.reuse, R81 ;  /* 0x8000006600517223 */ /* 0x080fe20000000051 */
[-C--:B------:R-:W-:Y:S01]  /*1430*/  FFMA R85, R85, -R102.reuse, R80 ;  /* 0x8000006655557223 */ /* 0x080fe20000000050 */
[----:B------:R-:W-:Y:S01]  /*1440*/  FMUL R0, R76, R45 ;  /* 0x0000002d4c007220 */ /* 0x000fe20000400000 */
[-C--:B------:R-:W-:Y:S01]  /*1450*/  FFMA R49, R49, -R102.reuse, R44 ;  /* 0x8000006631317223 */ /* 0x080fe2000000002c */
[-C--:B------:R-:W-:Y:S01]  /*1460*/  FFMA R51, R82, -R102.reuse, R51 ;  /* 0x8000006652337223 */ /* 0x080fe20000000033 */
[-C--:B------:R-:W-:Y:S01]  /*1470*/  FFMA R43, R46, -R102.reuse, R43 ;  /* 0x800000662e2b7223 */ /* 0x080fe2000000002b */
[-C--:B------:R-:W-:Y:S01]  /*1480*/  FFMA R83, R83, -R102.reuse, R50 ;  /* 0x8000006653537223 */ /* 0x080fe20000000032 */
[----:B------:R-:W2:Y:S01]  /*1490*/  LDC R45, c[0x0][0x380] ;  /* 0x0000e000ff2d7b82 */ /* 0x000ea20000000800 */
        /* <DEDUP_REMOVED lines=60> */
.L_x_4856:
        /* <DEDUP_REMOVED lines=24> */
.L_x_4855:
[----:B------:R-:W-:Y:S05]  /*19e0*/  BSYNC B1 ;  /* 0x0000000000017941 */ /* 0x000fea0003800000 */
.L_x_4854:
        /* <DEDUP_REMOVED lines=75> */
.L_x_4857:
        /* <DEDUP_REMOVED lines=8> */
.L_x_4862:
[----:B------:R-:W-:Y:S05]  /*1f20*/  BSYNC B2 ;  /* 0x0000000000027941 */ /* 0x000fea0003800000 */
.L_x_4861:
        /* <DEDUP_REMOVED lines=8> */
.L_x_4863:
[----:B------:R-:W-:Y:S01]  /*1fb0*/  FADD R110, RZ, R108 ;  /* 0x0000006cff6e7221 */ /* 0x000fe20000000000 */
[----:B------:R-:W-:-:S04]  /*1fc0*/  HFMA2 R105, -RZ, RZ, 0, 1.1920928955078125e-07 ;  /* 0x00000002ff697431 */ /* 0x000fc800000001ff */
[----:B------:R-:W-:Y:S01]  /*1fd0*/  MOV R102, R110 ;  /* 0x0000006e00667202 */ /* 0x000fe20000000f00 */
[----:B------:R-:W-:-:S07]  /*1fe0*/  FADD R111, R106, R109 ;  /* 0x0000006d6a6f7221 */ /* 0x000fce0000000000 */
[----:B------:R-:W-:Y:S05]  /*1ff0*/  WARPSYNC.COLLECTIVE R107, `(.L_x_4864) ;  /* 0x000000006b087348 */ /* 0x000fea0003c00000 */
[----:B------:R0:W1:Y:S02]  /*2000*/  SHFL.BFLY P0, R109, R102, R105, R104 ;  /* 0x0c000069666d7389 */ /* 0x0000640000000068 */
[----:B01----:R-:W-:Y:S05]  /*2010*/  ENDCOLLECTIVE ;  /* 0x000000000000791b */ /* 0x003fea0003800000 */
.L_x_4864:
[----:B------:R-:W-:Y:S01]  /*2020*/  MOV R102, R111 ;  /* 0x0000006f00667202 */ /* 0x000fe20000000f00 */
[----:B------:R-:W-:-:S07]  /*2030*/  FADD R112, R110, R109 ;  /* 0x0000006d6e707221 */ /* 0x000fce0000000000 */
[----:B------:R-:W-:Y:S05]  /*2040*/  WARPSYNC.COLLECTIVE R107, `(.L_x_4865) ;  /* 0x000000006b087348 */ /* 0x000fea0003c00000 */
[----:B------:R0:W1:Y:S02]  /*2050*/  SHFL.BFLY P0, R109, R102, R105, R104 ;  /* 0x0c000069666d7389 */ /* 0x0000640000000068 */
[----:B01----:R-:W-:Y:S05]  /*2060*/  ENDCOLLECTIVE ;  /* 0x000000000000791b */ /* 0x003fea0003800000 */
.L_x_4865:
[----:B------:R-:W-:Y:S01]  /*2070*/  HFMA2 R105, -RZ, RZ, 0, 2.384185791015625e-07 ;  /* 0x00000004ff697431 */ /* 0x000fe200000001ff */
[----:B------:R-:W-:Y:S02]  /*2080*/  MOV R102, R112 ;  /* 0x0000007000667202 */ /* 0x000fe40000000f00 */
[----:B------:R-:W-:-:S07]  /*2090*/  MOV R108, R109 ;  /* 0x0000006d006c7202 */ /* 0x000fce0000000f00 */
[----:B------:R-:W-:Y:S05]  /*20a0*/  WARPSYNC.COLLECTIVE R107, `(.L_x_4866) ;  /* 0x000000006b087348 */ /* 0x000fea0003c00000 */
[----:B------:R0:W1:Y:S02]  /*20b0*/  SHFL.BFLY P0, R109, R102, R105, R104 ;  /* 0x0c000069666d7389 */ /* 0x0000640000000068 */
[----:B01----:R-:W-:Y:S05]  /*20c0*/  ENDCOLLECTIVE ;  /* 0x000000000000791b */ /* 0x003fea0003800000 */
.L_x_4866:
[----:B------:R-:W-:-:S05]  /*20d0*/  FADD R114, R111, R108 ;  /* 0x0000006c6f727221 */ /* 0x000fca0000000000 */
[----:B------:R-:W-:Y:S01]  /*20e0*/  MOV R102, R114 ;  /* 0x0000007200667202 */ /* 0x000fe20000000f00 */
[----:B------:R-:W-:-:S07]  /*20f0*/  FADD R106, R112, R109 ;  /* 0x0000006d706a7221 */ /* 0x000fce0000000000 */
[----:B------:R-:W-:Y:S05]  /*2100*/  WARPSYNC.COLLECTIVE R107, `(.L_x_4867) ;  /* 0x000000006b087348 */ /* 0x000fea0003c00000 */
[----:B------:R0:W1:Y:S02]  /*2110*/  SHFL.BFLY P0, R109, R102, R105, R104 ;  /* 0x0c000069666d7389 */ /* 0x0000640000000068 */
[----:B01----:R-:W-:Y:S05]  /*2120*/  ENDCOLLECTIVE ;  /* 0x000000000000791b */ /* 0x003fea0003800000 */
.L_x_4867:
[----:B------:R-:W-:Y:S01]  /*2130*/  HFMA2 R105, -RZ, RZ, 0, 4.76837158203125e-07 ;  /* 0x00000008ff697431 */ /* 0x000fe200000001ff */
[----:B------:R-:W-:Y:S02]  /*2140*/  MOV R102, R106 ;  /* 0x0000006a00667202 */ /* 0x000fe40000000f00 */
[----:B------:R-:W-:-:S07]  /*2150*/  MOV R113, R109 ;  /* 0x0000006d00717202 */ /* 0x000fce0000000f00 */
[----:B------:R-:W-:Y:S05]  /*2160*/  WARPSYNC.COLLECTIVE R107, `(.L_x_4868) ;  /* 0x000000006b087348 */ /* 0x000fea0003c00000 */
[----:B------:R0:W1:Y:S02]  /*2170*/  SHFL.BFLY P0, R109, R102, R105, R104 ;  /* 0x0c000069666d7389 */ /* 0x0000640000000068 */
[----:B01----:R-:W-:Y:S05]  /*2180*/  ENDCOLLECTIVE ;  /* 0x000000000000791b */ /* 0x003fea0003800000 */
.L_x_4868:
[----:B------:R-:W-:-:S05]  /*2190*/  FADD R108, R114, R113 ;  /* 0x00000071726c7221 */ /* 0x000fca0000000000 */
[----:B------:R-:W-:Y:S02]  /*21a0*/  MOV R102, R108 ;  /* 0x0000006c00667202 */ /* 0x000fe40000000f00 */
[----:B------:R-:W-:-:S07]  /*21b0*/  MOV R113, R109 ;  /* 0x0000006d00717202 */ /* 0x000fce0000000f00 */
[----:B------:R-:W-:Y:S05]  /*21c0*/  WARPSYNC.COLLECTIVE R107, `(.L_x_4869) ;  /* 0x000000006b087348 */ /* 0x000fea0003c00000 */
[----:B------:R0:W1:Y:S02]  /*21d0*/  SHFL.BFLY P0, R109, R102, R105, R104 ;  /* 0x0c000069666d7389 */ /* 0x0000640000000068 */
[----:B01----:R-:W-:Y:S05]  /*21e0*/  ENDCOLLECTIVE ;  /* 0x000000000000791b */ /* 0x003fea0003800000 */
.L_x_4869:
[----:B------:R-:W-:Y:S01]  /*21f0*/  MOV R111, R109 ;  /* 0x0000006d006f7202 */ /* 0x000fe20000000f00 */
[----:B------:R-:W-:Y:S06]  /*2200*/  BRA `(.L_x_4870) ;  /* 0xfffffff000507947 */ /* 0x000fec000383ffff */
.L_x_4858:
[----:B------:R-:W-:Y:S01]  /*2210*/  HFMA2 R105, -RZ, RZ, 0, 9.5367431640625e-07 ;  /* 0x00000010ff697431 */ /* 0x000fe200000001ff */
[----:B------:R-:W-:Y:S01]  /*2220*/  BSSY B2, `(.L_x_4871) ;  /* 0x0000006000027945 */ /* 0x000fe20003800000 */
[----:B------:R-:W-:Y:S02]  /*2230*/  MOV R104, 0x1f ;  /* 0x0000001f00687802 */ /* 0x000fe40000000f00 */
[----:B------:R-:W-:-:S07]  /*2240*/  MOV R107, 0xffffffff ;  /* 0xffffffff006b7802 */ /* 0x000fce0000000f00 */
[----:B0-2---:R-:W-:Y:S05]  /*2250*/  WARPSYNC.COLLECTIVE R107, `(.L_x_4872) ;  /* 0x000000006b087348 */ /* 0x005fea0003c00000 */
[----:B------:R1:W3:Y:S02]  /*2260*/  SHFL.BFLY P0, R109, R102, R105, R104 ;  /* 0x0c000069666d7389 */ /* 0x0002e40000000068 */
[----:B0123--:R-:W-:Y:S05]  /*2270*/  ENDCOLLECTIVE ;  /* 0x000000000000791b */ /* 0x00ffea0003800000 */
.L_x_4872:
[----:B------:R-:W-:Y:S05]  /*2280*/  BSYNC B2 ;  /* 0x0000000000027941 */ /* 0x000fea0003800000 */
.L_x_4871:
[----:B------:R-:W-:Y:S05]  /*2290*/  BRA `(.L_x_4873) ;  /* 0xfffffff000387947 */ /* 0x000fea000383ffff */
.L_x_4859:
[----:B------:R-:W-:Y:S01]  /*22a0*/  HFMA2 R105, -RZ, RZ, 0, 9.5367431640625e-07 ;  /* 0x00000010ff697431 */ /* 0x000fe200000001ff */
[----:B------:R-:W-:Y:S01]  /*22b0*/  BSSY B2, `(.L_x_4874) ;  /* 0x0000006000027945 */ /* 0x000fe20003800000 */
[----:B------:R-:W-:Y:S02]  /*22c0*/  MOV R104, 0x1f ;  /* 0x0000001f00687802 */ /* 0x000fe40000000f00 */
[----:B------:R-:W-:-:S07]  /*22d0*/  MOV R107, 0xffffffff ;  /* 0xffffffff006b7802 */ /* 0x000fce0000000f00 */
[----:B0-----:R-:W-:Y:S05]  /*22e0*/  WARPSYNC.COLLECTIVE R107, `(.L_x_4875) ;  /* 0x000000006b087348 */ /* 0x001fea0003c00000 */
[----:B------:R1:W2:Y:S02]  /*22f0*/  SHFL.BFLY P0, R109, R102, R105, R104 ;  /* 0x0c000069666d7389 */ /* 0x0002a40000000068 */
[----:B012---:R-:W-:Y:S05]  /*2300*/  ENDCOLLECTIVE ;  /* 0x000000000000791b */ /* 0x007fea0003800000 */
.L_x_4875:
[----:B------:R-:W-:Y:S05]  /*2310*/  BSYNC B2 ;  /* 0x0000000000027941 */ /* 0x000fea0003800000 */
.L_x_4874:
[----:B------:R-:W-:Y:S05]  /*2320*/  BRA `(.L_x_4876) ;  /* 0xfffffff000247947 */ /* 0x000fea000383ffff */
.L_x_4877:
        /* <DEDUP_REMOVED lines=13> */
.L_x_5199:


//--------------------- .text._ZN18transformer_engine13normalization33rmsnorm_bwd_finalize_tuned_kernelINS0_22Kernel_traits_finalizeILj768E6__halfS3_S3_fjLj1024ELj4ENS0_18Kernel_traits_baseILj768ES3_S3_S3_fjLj1024EEEEEEEvNS0_20BackwardKernelParamsE --------------------------
	.section	.text._ZN18transformer_engine13normalization33rmsnorm_bwd_finalize_tuned_kernelINS0_22Kernel_traits_finalizeILj768E6__halfS3_S3_fjLj1024ELj4ENS0_18Kernel_traits_baseILj768ES3_S3_S3_fjLj1024EEEEEEEvNS0_20BackwardKernelParamsE,"ax",@progbits
	.align	128
        .global         _ZN18transformer_engine13normalization33rmsnorm_bwd_finalize_tuned_kernelINS0_22Kernel_traits_finalizeILj768E6__halfS3_S3_fjLj1024ELj4ENS0_18Kernel_traits_baseILj768ES3_S3_S3_fjLj1024EEEEEEEvNS0_20BackwardKernelParamsE
        .type           _ZN18transformer_engine13normalization33rmsnorm_bwd_finalize_tuned_kernelINS0_22Kernel_traits_finalizeILj768E6__halfS3_S3_fjLj1024ELj4ENS0_18Kernel_traits_baseILj768ES3_S3_S3_fjLj1024EEEEEEEvNS0_20BackwardKernelParamsE,@function
        .size           _ZN18transformer_engine13normalization33rmsnorm_bwd_finalize_tuned_kernelINS0_22Kernel_traits_finalizeILj768E6__halfS3_S3_fjLj1024ELj4ENS0_18Kernel_traits_baseILj768ES3_S3_S3_fjLj1024EEEEEEEvNS0_20BackwardKernelParamsE,(.L_x_5200 - _ZN18transformer_engine13normalization33rmsnorm_bwd_finalize_tuned_kernelINS0_22Kernel_traits_finalizeILj768E6__halfS3_S3_fjLj1024ELj4ENS0_18Kernel_traits_baseILj768ES3_S3_S3_fjLj1024EEEEEEEvNS0_20BackwardKernelParamsE)
        .other          _ZN18transformer_engine13normalization33rmsnorm_bwd_finalize_tuned_kernelINS0_22Kernel_traits_finalizeILj768E6__halfS3_S3_fjLj1024ELj4ENS0_18Kernel_traits_baseILj768ES3_S3_S3_fjLj1024EEEEEEEvNS0_20BackwardKernelParamsE,@"STO_CUDA_ENTRY STV_DEFAULT"
_ZN18transformer_engine13normalization33rmsnorm_bwd_finalize_tuned_kernelINS0_22Kernel_traits_finalizeILj768E6__halfS3_S3_fjLj1024ELj4ENS0_18Kernel_traits_baseILj768ES3_S3_S3_fjLj1024EEEEEEEvNS0_20BackwardKernelParamsE:
.text._ZN18transformer_engine13normalization33rmsnorm_bwd_finalize_tuned_kernelINS0_22Kernel_traits_finalizeILj768E6__halfS3_S3_fjLj1024ELj4ENS0_18Kernel_traits_baseILj768ES3_S3_S3_fjLj1024EEEEEEEvNS0_20BackwardKernelParamsE:
        /* <DEDUP_REMOVED lines=33> */
.L_x_4882:
        /* <DEDUP_REMOVED lines=69> */
.L_x_4881:
[----:B------:R-:W-:Y:S05]  /*0660*/  BSYNC.RECONVERGENT B1 ;  /* 0x0000000000017941 */ /* 0x000fea0003800200 */
.L_x_4880:
        /* <DEDUP_REMOVED lines=40> */
.L_x_4884:
[----:B------:R-:W-:Y:S05]  /*08f0*/  BSYNC.RECONVERGENT B1 ;  /* 0x0000000000017941 */ /* 0x000fea0003800200 */
.L_x_4883:
        /* <DEDUP_REMOVED lines=24> */
.L_x_4886:
[----:B------:R-:W-:Y:S05]  /*0a80*/  BSYNC.RECONVERGENT B1 ;  /* 0x0000000000017941 */ /* 0x000fea0003800200 */
.L_x_4885:
[----:B------:R-:W-:Y:S05]  /*0a90*/  @!P1 BRA `(.L_x_4879) ;  /* 0x00000000002c9947 */ /* 0x000fea0003800000 */
[----:B------:R-:W0:Y:S01]  /*0aa0*/  LDC.64 R6, c[0x0][0x3e0] ;  /* 0x0000f800ff067b82 */ /* 0x000e220000000a00 */
[----:B------:R-:W-:Y:S01]  /*0ab0*/  IMAD R2, R19, 0x300, R3 ;  /* 0x0000030013027824 */ /* 0x000fe200078e0203 */
[----:B------:R-:W-:-:S04]  /*0ac0*/  IADD3 R10, PT, PT, -R9, RZ, RZ ;  /* 0x000000ff090a7210 */ /* 0x000fc80007ffe1ff */
[----:B------:R-:W-:-:S07]  /*0ad0*/  IADD3 R9, PT, PT, R5, R2, RZ ;  /* 0x0000000205097210 */ /* 0x000fce0007ffe0ff */
.L_x_4887:
[----:B0-----:R-:W-:-:S06]  /*0ae0*/  IMAD.WIDE.U32 R2, R9, 0x4, R6 ;  /* 0x0000000409027825 */ /* 0x001fcc00078e0006 */
[----:B------:R-:W2:Y:S01]  /*0af0*/  LDG.E R3, desc[UR6][R2.64] ;  /* 0x0000000602037981 */ /* 0x000ea2000c1e1900 */
[----:B------:R-:W-:Y:S02]  /*0b00*/  IADD3 R10, PT, PT, R10, 0x1, RZ ;  /* 0x000000010a0a7810 */ /* 0x000fe40007ffe0ff */
[----:B------:R-:W-:Y:S02]  /*0b10*/  IADD3 R9, PT, PT, R9, 0x6000, RZ ;  /* 0x0000600009097810 */ /* 0x000fe40007ffe0ff */
[----:B------:R-:W-:Y:S01]  /*0b20*/  ISETP.NE.AND P0, PT, R10, RZ, PT ;  /* 0x000000ff0a00720c */ /* 0x000fe20003f05270 */
[----:B--2---:R-:W-:-:S12]  /*0b30*/  FADD R26, R3, R26 ;  /* 0x0000001a031a7221 */ /* 0x004fd80000000000 */
[----:B------:R-:W-:Y:S05]  /*0b40*/  @P0 BRA `(.L_x_4887) ;  /* 0xfffffffc00e40947 */ /* 0x000fea000383ffff */
.L_x_4879:
[----:B------:R-:W-:Y:S05]  /*0b50*/  BSYNC.RECONVERGENT B0 ;  /* 0x0000000000007941 */ /* 0x000fea0003800200 */
.L_x_4878:
        /* <DEDUP_REMOVED lines=37> */
.L_x_4888:
        /* <DEDUP_REMOVED lines=13> */
.L_x_5200:


//--------------------- .text._ZN18transformer_engine13normalization24rmsnorm_bwd_tuned_kernelINS0_13Kernel_traitsI6__halfS3_S3_fjLj768ELj1ELj4ELj1ELj16ENS0_18Kernel_traits_baseILj768ES3_S3_S3_fjLj128EEEEELb0EEEvNS0_20BackwardKernelParamsE --------------------------
	.section	.text._ZN18transformer_engine13normalization24rmsnorm_bwd_tuned_kernelINS0_13Kernel_traitsI6__halfS3_S3_fjLj768ELj1ELj4ELj1ELj16ENS0_18Kernel_traits_baseILj768ES3_S3_S3_fjLj128EEEEELb0EEEvNS0_20BackwardKernelParamsE,"ax",@progbits
	.align	128
        .global         _ZN18transformer_engine13normalization24rmsnorm_bwd_tuned_kernelINS0_13Kernel_traitsI6__halfS3_S3_fjLj768ELj1ELj4ELj1ELj16ENS0_18Kernel_traits_baseILj768ES3_S3_S3_fjLj128EEEEELb0EEEvNS0_20BackwardKernelParamsE
        .type           _ZN18transformer_engine13normalization24rmsnorm_bwd_tuned_kernelINS0_13Kernel_traitsI6__halfS3_S3_fjLj768ELj1ELj4ELj1ELj16ENS0_18Kernel_traits_baseILj768ES3_S3_S3_fjLj128EEEEELb0EEEvNS0_20BackwardKernelParamsE,@function
        .size           _ZN18transformer_engine13normalization24rmsnorm_bwd_tuned_kernelINS0_13Kernel_traitsI6__halfS3_S3_fjLj768ELj1ELj4ELj1ELj16ENS0_18Kernel_traits_baseILj768ES3_S3_S3_fjLj128EEEEELb0EEEvNS0_20BackwardKernelParamsE,(.L_x_5201 - _ZN18transformer_engine13normalization24rmsnorm_bwd_tuned_kernelINS0_13Kernel_traitsI6__halfS3_S3_fjLj768ELj1ELj4ELj1ELj16ENS0_18Kernel_traits_baseILj768ES3_S3_S3_fjLj128EEEEELb0EEEvNS0_20BackwardKernelParamsE)
        .other          _ZN18transformer_engine13normalization24rmsnorm_bwd_tuned_kernelINS0_13Kernel_traitsI6__halfS3_S3_fjLj768ELj1ELj4ELj1ELj16ENS0_18Kernel_traits_baseILj768ES3_S3_S3_fjLj128EEEEELb0EEEvNS0_20BackwardKernelParamsE,@"STO_CUDA_ENTRY STV_DEFAULT"
_ZN18transformer_engine13normalization24rmsnorm_bwd_tuned_kernelINS0_13Kernel_traitsI6__halfS3_S3_fjLj768ELj1ELj4ELj1ELj16ENS0_18Kernel_traits_baseILj768ES3_S3_S3_fjLj128EEEEELb0EEEvNS0_20BackwardKernelParamsE:
.text._ZN18transformer_engine13normalization24rmsnorm_bwd_tuned_kernelINS0_13Kernel_traitsI6__halfS3_S3_fjLj768ELj1ELj4ELj1ELj16ENS0_18Kernel_traits_baseILj768ES3_S3_S3_fjLj128EEEEELb0EEEvNS0_20BackwardKernelParamsE:
        /* <DEDUP_REMOVED lines=93> */
.L_x_4895:
[----:B01----:R-:W0:Y:S01]  /*05d0*/  LDC.64 R30, c[0x0][0x390] ;  /* 0x0000e400ff1e7b82 */ /* 0x003e220000000a00 */
[----:B------:R-:W-:-:S07]  /*05e0*/  IMAD R79, R26, 0x60, R75 ;  /* 0x000000601a4f7824 */ /* 0x000fce00078e024b */
[----:B------:R-:W1:Y:S08]  /*05f0*/  LDC.64 R28, c[0x0][0x3c8] ;  /* 0x0000f200ff1c7b82 */ /* 0x000e700000000a00 */
[----:B------:R-:W2:Y:S01]  /*0600*/  LDC.64 R80, c[0x0][0x3a0] ;  /* 0x0000e800ff507b82 */ /* 0x000ea20000000a00 */
[C---:B------:R-:W-:Y:S02]  /*0610*/  IADD3 R78, PT, PT, R79.reuse, 0x20, RZ ;  /* 0x000000204f4e7810 */ /* 0x040fe40007ffe0ff */
[C---:B------:R-:W-:Y:S01]  /*0620*/  IADD3 R77, PT, PT, R79.reuse, 0x40, RZ ;  /* 0x000000404f4d7810 */ /* 0x040fe20007ffe0ff */
[----:B0-----:R-:W-:-:S06]  /*0630*/  IMAD.WIDE.U32 R32, R79, 0x10, R30 ;  /* 0x000000104f207825 */ /* 0x001fcc00078e001e */
[----:B------:R-:W3:Y:S01]  /*0640*/  LDG.E.128 R32, desc[UR6][R32.64] ;  /* 0x0000000620207981 */ /* 0x000ee2000c1e1d00 */
[----:B-1----:R-:W-:-:S04]  /*0650*/  IMAD.WIDE.U32 R36, R79, 0x10, R28 ;  /* 0x000000104f247825 */ /* 0x002fc800078e001c */
[----:B------:R-:W-:Y:S02]  /*0660*/  IMAD.WIDE.U32 R44, R78, 0x10, R28 ;  /* 0x000000104e2c7825 */ /* 0x000fe400078e001c */
[----:B------:R-:W4:Y:S02]  /*0670*/  LDG.E.128 R36, desc[UR6][R36.64] ;  /* 0x0000000624247981 */ /* 0x000f24000c1e1d00 */
[----:B--2---:R-:W-:Y:S02]  /*0680*/  IMAD.WIDE R80, R26, 0x4, R80 ;  /* 0x000000041a507825 */ /* 0x004fe400078e0250 */
[----:B------:R-:W2:Y:S02]  /*0690*/  LDG.E.128 R44, desc[UR6][R44.64] ;  /* 0x000000062c2c7981 */ /* 0x000ea4000c1e1d00 */
[----:B------:R-:W-:Y:S02]  /*06a0*/  IMAD.WIDE.U32 R28, R77, 0x10, R28 ;  /* 0x000000104d1c7825 */ /* 0x000fe400078e001c */
[----:B------:R-:W5:Y:S02]  /*06b0*/  LDG.E R76, desc[UR6][R80.64] ;  /* 0x00000006504c7981 */ /* 0x000f64000c1e1900 */
[----:B------:R-:W-:-:S04]  /*06c0*/  IMAD.WIDE.U32 R40, R78, 0x10, R30 ;  /* 0x000000104e287825 */ /* 0x000fc800078e001e */
[----:B------:R-:W-:Y:S02]  /*06d0*/  IMAD.WIDE.U32 R48, R77, 0x10, R30 ;  /* 0x000000104d307825 */ /* 0x000fe400078e001e */
[----:B------:R-:W2:Y:S04]  /*06e0*/  LDG.E.128 R28, desc[UR6][R28.64] ;  /* 0x000000061c1c7981 */ /* 0x000ea8000c1e1d00 */
[----:B------:R-:W2:Y:S04]  /*06f0*/  LDG.E.128 R48, desc[UR6][R48.64] ;  /* 0x0000000630307981 */ /* 0x000ea8000c1e1d00 */
[----:B------:R-:W2:Y:S01]  /*0700*/  LDG.E.128 R40, desc[UR6][R40.64] ;  /* 0x0000000628287981 */ /* 0x000ea2000c1e1d00 */
[----:B------:R-:W-:Y:S01]  /*0710*/  UMOV UR4, 0xffffffff ;  /* 0xffffffff00047882 */ /* 0x000fe20000000000 */
[----:B---3--:R-:W-:-:S02]  /*0720*/  HADD2.F32 R87, -RZ, R32.H0_H0 ;  /* 0x20000020ff577230 */ /* 0x008fc40000004100 */
[--C-:B------:R-:W-:Y:S02]  /*0730*/  HADD2.F32 R86, -RZ, R33.reuse.H0_H0 ;  /* 0x20000021ff567230 */ /* 0x100fe40000004100 */
[----:B------:R-:W-:Y:S02]  /*0740*/  HADD2.F32 R89, -RZ, R32.H1_H1 ;  /* 0x30000020ff597230 */ /* 0x000fe40000004100 */
[--C-:B----4-:R-:W-:Y:S02]  /*0750*/  HADD2.F32 R84, -RZ, R36.reuse.H0_H0 ;  /* 0x20000024ff547230 */ /* 0x110fe40000004100 */
[----:B------:R-:W-:Y:S02]  /*0760*/  HADD2.F32 R100, -RZ, R36.H1_H1 ;  /* 0x30000024ff647230 */ /* 0x000fe40000004100 */
[----:B------:R-:W-:Y:S02]  /*0770*/  HADD2.F32 R85, -RZ, R33.H1_H1 ;  /* 0x30000021ff557230 */ /* 0x000fe40000004100 */
[----:B-----5:R-:W-:Y:S01]  /*0780*/  FMUL R0, R76, R87 ;  /* 0x000000574c007220 */ /* 0x020fe20000400000 */
[----:B------:R-:W-:Y:S01]  /*0790*/  FMUL R87, R74, R84 ;  /* 0x000000544a577220 */ /* 0x000fe20000400000 */
[----:B------:R-:W-:-:S02]  /*07a0*/  HADD2.F32 R83, -RZ, R37.H0_H0 ;  /* 0x20000025ff537230 */ /* 0x000fc40000004100 */
[----:B------:R-:W-:Y:S01]  /*07b0*/  FMUL R86, R76, R86 ;  /* 0x000000564c567220 */ /* 0x000fe20000400000 */
[----:B------:R-:W-:Y:S01]  /*07c0*/  FFMA R3, R0, R84, R3 ;  /* 0x0000005400037223 */ /* 0x000fe20000000003 */
[----:B------:R-:W-:Y:S01]  /*07d0*/  FMUL R89, R76, R89 ;  /* 0x000000594c597220 */ /* 0x000fe20000400000 */
[----:B------:R-:W-:Y:S01]  /*07e0*/  FMUL R84, R73, R100 ;  /* 0x0000006449547220 */ /* 0x000fe20000400000 */
[--C-:B--2---:R-:W-:Y:S02]  /*07f0*/  HADD2.F32 R109, -RZ, R28.reuse.H0_H0 ;  /* 0x2000001cff6d7230 */ /* 0x104fe40000004100 */
[----:B------:R-:W-:Y:S02]  /*0800*/  HADD2.F32 R92, -RZ, R28.H1_H1 ;  /* 0x3000001cff5c7230 */ /* 0x000fe40000004100 */
[----:B------:R-:W-:Y:S01]  /*0810*/  FFMA R28, R0, R87, RZ ;  /* 0x00000057001c7223 */ /* 0x000fe200000000ff */
[----:B------:R-:W-:Y:S02]  /*0820*/  HADD2.F32 R80, -RZ, R37.H1_H1 ;  /* 0x30000025ff507230 */ /* 0x000fe40000004100 */
[----:B------:R-:W-:Y:S01]  /*0830*/  FMUL R85, R76, R85 ;  /* 0x000000554c557220 */ /* 0x000fe20000400000 */
[----:B------:R-:W-:-:S02]  /*0840*/  HADD2.F32 R107, -RZ, R29.H0_H0 ;  /* 0x2000001dff6b7230 */ /* 0x000fc40000004100 */
[-C--:B------:R-:W-:Y:S01]  /*0850*/  FFMA R4, R86, R83.reuse, R4 ;  /* 0x0000005356047223 */ /* 0x080fe20000000004 */
[----:B------:R-:W-:Y:S02]  /*0860*/  HADD2.F32 R90, -RZ, R29.H1_H1 ;  /* 0x3000001dff5a7230 */ /* 0x000fe40000004100 */
        /* <DEDUP_REMOVED lines=10> */
[----:B------:R-:W-:Y:S01]  /*0910*/  FFMA R29, R85, R80, R28 ;  /* 0x00000050551d7223 */ /* 0x000fe2000000001c */
[--C-:B------:R-:W-:Y:S02]  /*0920*/  HADD2.F32 R95, -RZ, R51.reuse.H0_H0 ;  /* 0x20000033ff5f7230 */ /* 0x100fe40000004100 */
[----:B------:R-:W-:Y:S02]  /*0930*/  HADD2.F32 R105, -RZ, R51.H1_H1 ;  /* 0x30000033ff697230 */ /* 0x000fe40000004100 */
[----:B------:R-:W-:Y:S01]  /*0940*/  FMUL R51, R70, R98 ;  /* 0x0000006246337220 */ /* 0x000fe20000400000 */
[----:B------:R-:W-:Y:S02]  /*0950*/  HADD2.F32 R94, -RZ, R35.H0_H0 ;  /* 0x20000023ff5e7230 */ /* 0x000fe40000004100 */
[----:B------:R-:W-:Y:S01]  /*0960*/  FMUL R81, R76, R96 ;  /* 0x000000604c517220 */ /* 0x000fe20000400000 */
[----:B------:R-:W-:-:S02]  /*0970*/  HADD2.F32 R125, -RZ, R39.H0_H0 ;  /* 0x20000027ff7d7230 */ /* 0x000fc40000004100 */
[----:B------:R-:W-:Y:S01]  /*0980*/  FFMA R28, R82, R51, R29 ;  /* 0x00000033521c7223 */ /* 0x000fe2000000001d */
[--C-:B------:R-:W-:Y:S02]  /*0990*/  HADD2.F32 R93, -RZ, R48.reuse.H0_H0 ;  /* 0x20000030ff5d7230 */ /* 0x100fe40000004100 */
[----:B------:R-:W-:Y:S02]  /*09a0*/  HADD2.F32 R91, -RZ, R48.H1_H1 ;  /* 0x30000030ff5b7230 */ /* 0x000fe40000004100 */
[----:B------:R-:W-:Y:S01]  /*09b0*/  FMUL R48, R69, R38 ;  /* 0x0000002645307220 */ /* 0x000fe20000400000 */
[----:B------:R-:W-:Y:S02]  /*09c0*/  HADD2.F32 R123, -RZ, R40.H0_H0 ;  /* 0x20000028ff7b7230 */ /* 0x000fe40000004100 */
[----:B------:R-:W-:Y:S02]  /*09d0*/  HADD2.F32 R121, -RZ, R35.H1_H1 ;  /* 0x30000023ff797230 */ /* 0x000fe40000004100 */
[----:B------:R-:W-:Y:S01]  /*09e0*/  FFMA R29, R81, R48, R28 ;  /* 0x00000030511d7223 */ /* 0x000fe2000000001c */
[----:B------:R-:W-:-:S02]  /*09f0*/  HADD2.F32 R34, -RZ, R39.H1_H1 ;  /* 0x30000027ff227230 */ /* 0x000fc40000004100 */
[--C-:B------:R-:W-:Y:S02]  /*0a00*/  HADD2.F32 R111, -RZ, R47.reuse.H0_H0 ;  /* 0x2000002fff6f7230 */ /* 0x100fe40000004100 */
[----:B------:R-:W-:Y:S02]  /*0a10*/  HADD2.F32 R88, -RZ, R47.H1_H1 ;  /* 0x3000002fff587230 */ /* 0x000fe40000004100 */
[----:B------:R-:W-:Y:S01]  /*0a20*/  FMUL R47, R68, R125 ;  /* 0x0000007d442f7220 */ /* 0x000fe20000400000 */
[--C-:B------:R-:W-:Y:S02]  /*0a30*/  HADD2.F32 R99, -RZ, R50.reuse.H0_H0 ;  /* 0x20000032ff637230 */ /* 0x100fe40000004100 */
[----:B------:R-:W-:Y:S02]  /*0a40*/  HADD2.F32 R97, -RZ, R50.H1_H1 ;  /* 0x30000032ff617230 */ /* 0x000fe40000004100 */
[----:B------:R-:W-:Y:S01]  /*0a50*/  FMUL R50, R76, R94 ;  /* 0x0000005e4c327220 */ /* 0x000fe20000400000 */
[----:B------:R-:W-:-:S02]  /*0a60*/  HADD2.F32 R113, -RZ, R43.H0_H0 ;  /* 0x2000002bff717230 */ /* 0x000fc40000004100 */
[----:B------:R-:W-:Y:S02]  /*0a70*/  HADD2.F32 R33, -RZ, R43.H1_H1 ;  /* 0x3000002bff217230 */ /* 0x000fe40000004100 */
[----:B------:R-:W-:Y:S02]  /*0a80*/  HADD2.F32 R119, -RZ, R40.H1_H1 ;  /* 0x30000028ff777230 */ /* 0x000fe40000004100 */
[----:B------:R-:W-:Y:S02]  /*0a90*/  HADD2.F32 R43, -RZ, R44.H0_H0 ;  /* 0x2000002cff2b7230 */ /* 0x000fe40000004100 */
[--C-:B------:R-:W-:Y:S02]  /*0aa0*/  HADD2.F32 R35, -RZ, R46.reuse.H0_H0 ;  /* 0x2000002eff237230 */ /* 0x100fe40000004100 */
[----:B------:R-:W-:Y:S02]  /*0ab0*/  HADD2.F32 R32, -RZ, R46.H1_H1 ;  /* 0x3000002eff207230 */ /* 0x000fe40000004100 */
[----:B------:R-:W-:Y:S01]  /*0ac0*/  FMUL R46, R76, R123 ;  /* 0x0000007b4c2e7220 */ /* 0x000fe20000400000 */
[----:B------:R-:W-:-:S02]  /*0ad0*/  HADD2.F32 R40, -RZ, R44.H1_H1 ;  /* 0x3000002cff287230 */ /* 0x000fc40000004100 */
[----:B------:R-:W-:Y:S01]  /*0ae0*/  FMUL R44, R67, R34 ;  /* 0x00000022432c7220 */ /* 0x000fe20000400000 */
[--C-:B------:R-:W-:Y:S02]  /*0af0*/  HADD2.F32 R103, -RZ, R49.reuse.H0_H0 ;  /* 0x20000031ff677230 */ /* 0x100fe40000004100 */
[----:B------:R-:W-:Y:S01]  /*0b00*/  FFMA R28, R50, R47, R29 ;  /* 0x0000002f321c7223 */ /* 0x000fe2000000001d */
[----:B------:R-:W-:Y:S02]  /*0b10*/  HADD2.F32 R101, -RZ, R49.H1_H1 ;  /* 0x30000031ff657230 */ /* 0x000fe40000004100 */
[----:B------:R-:W-:Y:S01]  /*0b20*/  FMUL R49, R76, R121 ;  /* 0x000000794c317220 */ /* 0x000fe20000400000 */
[----:B------:R-:W-:Y:S02]  /*0b30*/  HADD2.F32 R117, -RZ, R41.H0_H0 ;  /* 0x20000029ff757230 */ /* 0x000fe40000004100 */
[----:B------:R-:W-:Y:S01]  /*0b40*/  FFMA R10, R46, R43, R10 ;  /* 0x0000002b2e0a7223 */ /* 0x000fe2000000000a */
[----:B------:R-:W-:-:S02]  /*0b50*/  HADD2.F32 R39, -RZ, R45.H0_H0 ;  /* 0x2000002dff277230 */ /* 0x000fc40000004100 */
[----:B------:R-:W-:Y:S02]  /*0b60*/  HADD2.F32 R36, -RZ, R45.H1_H1 ;  /* 0x3000002dff247230 */ /* 0x000fe40000004100 */
[----:B------:R-:W-:Y:S01]  /*0b70*/  FMUL R45, R76, R119 ;  /* 0x000000774c2d7220 */ /* 0x000fe20000400000 */
[----:B------:R-:W-:Y:S01]  /*0b80*/  FMUL R43, R66, R43 ;  /* 0x0000002b422b7220 */ /* 0x000fe20000400000 */
[----:B------:R-:W-:Y:S01]  /*0b90*/  FFMA R29, R49, R44, R28 ;  /* 0x0000002c311d7223 */ /* 0x000fe2000000001c */
[----:B------:R-:W-:Y:S02]  /*0ba0*/  HADD2.F32 R41, -RZ, R41.H1_H1 ;  /* 0x30000029ff297230 */ /* 0x000fe40000004100 */
[----:B------:R-:W-:Y:S01]  /*0bb0*/  FFMA R11, R45, R40, R11 ;  /* 0x000000282d0b7223 */ /* 0x000fe2000000000b */
[--C-:B------:R-:W-:Y:S02]  /*0bc0*/  HADD2.F32 R115, -RZ, R42.reuse.H0_H0 ;  /* 0x2000002aff737230 */ /* 0x100fe40000004100 */
[----:B------:R-:W-:-:S02]  /*0bd0*/  HADD2.F32 R37, -RZ, R42.H1_H1 ;  /* 0x3000002aff257230 */ /* 0x000fc40000004100 */
        /* <DEDUP_REMOVED lines=23> */
[----:B------:R-:W-:Y:S01]  /*0d50*/  FMUL R33, R76, R33 ;  /* 0x000000214c217220 */ /* 0x000fe20000400000 */
[-C--:B------:R-:W-:Y:S02]  /*0d60*/  FMUL R28, R59, R88.reuse ;  /* 0x000000583b1c7220 */ /* 0x080fe40000400000 */
[----:B------:R-:W-:Y:S01]  /*0d70*/  FFMA R94, R34, R29, R113 ;  /* 0x0000001d225e7223 */ /* 0x000fe20000000071 */
[C---:B------:R-:W-:Y:S01]  /*0d80*/  FFMA R17, R33.reuse, R88, R17 ;  /* 0x0000005821117223 */ /* 0x040fe20000000011 */
[----:B------:R-:W-:Y:S01]  /*0d90*/  FMUL R93, R76, R93 ;  /* 0x0000005d4c5d7220 */ /* 0x000fe20000400000 */
[----:B------:R-:W-:Y:S01]  /*0da0*/  FMUL R88, R58, R109 ;  /* 0x0000006d3a587220 */ /* 0x000fe20000400000 */
[----:B------:R-:W-:Y:S01]  /*0db0*/  FFMA R94, R33, R28, R94 ;  /* 0x0000001c215e7223 */ /* 0x000fe2000000005e */
[----:B------:R-:W-:Y:S01]  /*0dc0*/  FFMA R16, R34, R111, R16 ;  /* 0x0000006f22107223 */ /* 0x000fe20000000010 */
[----:B------:R-:W-:-:S02]  /*0dd0*/  HADD2.F32 R111, -RZ, R30.H0_H0 ;  /* 0x2000001eff6f7230 */ /* 0x000fc40000004100 */
[C---:B------:R-:W-:Y:S01]  /*0de0*/  FMUL R91, R76.reuse, R91 ;  /* 0x0000005b4c5b7220 */ /* 0x040fe20000400000 */
[----:B------:R-:W-:Y:S02]  /*0df0*/  HADD2.F32 R102, -RZ, R30.H1_H1 ;  /* 0x3000001eff667230 */ /* 0x000fe40000004100 */
        /* <DEDUP_REMOVED lines=49> */
.L_x_4905:
[----:B------:R-:W-:Y:S01]  /*1110*/  UMOV UR4, 0xffffffff ;  /* 0xffffffff00047882 */ /* 0x000fe20000000000 */
[----:B-1----:R-:W-:Y:S02]  /*1120*/  FADD R102, R106, R113 ;  /* 0x000000716a667221 */ /* 0x002fe40000000000 */
[----:B------:R-:W-:Y:S05]  /*1130*/  BRA.DIV UR4, `(.L_x_4893) ;  /* 0x0000000e04a47947 */ /* 0x000fea000b800000 */
.L_x_4908:
[----:B------:R-:W-:Y:S01]  /*1140*/  UMOV UR4, 0xffffffff ;  /* 0xffffffff00047882 */ /* 0x000fe20000000000 */
[----:B--2---:R-:W-:Y:S02]  /*1150*/  FADD R102, R108, R111 ;  /* 0x0000006f6c667221 */ /* 0x004fe40000000000 */
[----:B------:R-:W-:Y:S05]  /*1160*/  BRA.DIV UR4, `(.L_x_4894) ;  /* 0x0000000e04bc7947 */ /* 0x000fea000b800000 */
[----:B------:R1:W2:Y:S02]  /*1170*/  SHFL.BFLY PT, R109, R102, 0x10, 0x1f ;  /* 0x0e001f00666d7f89 */ /* 0x0002a400000e0000 */
.L_x_4911:
        /* <DEDUP_REMOVED lines=69> */
[----:B--2---:R-:W-:-:S03]  /*15d0*/  LEA R26, R47, R26, 0x2 ;  /* 0x0000001a2f1a7211 */ /* 0x004fc600078e10ff */
[----:B------:R1:W-:Y:S01]  /*15e0*/  STG.E.128 desc[UR6][R42.64], R36 ;  /* 0x000000242a007986 */ /* 0x0003e2000c101d06 */
[----:B------:R-:W-:-:S13]  /*15f0*/  ISETP.GE.AND P0, PT, R26, UR8, PT ;  /* 0x000000081a007c0c */ /* 0x000fda000bf06270 */
[----:B------:R-:W-:Y:S05]  /*1600*/  @!P0 BRA `(.L_x_4895) ;  /* 0xffffffec00f08947 */ /* 0x000fea000383ffff */
[----:B------:R-:W-:Y:S05]  /*1610*/  BSYNC B0 ;  /* 0x0000000000007941 */ /* 0x000fea0003800000 */
.L_x_4891:
        /* <DEDUP_REMOVED lines=24> */
.L_x_4890:
[----:B------:R-:W-:Y:S05]  /*17a0*/  BSYNC B1 ;  /* 0x0000000000017941 */ /* 0x000fea0003800000 */
.L_x_4889:
        /* <DEDUP_REMOVED lines=75> */
.L_x_4892:
        /* <DEDUP_REMOVED lines=8> */
.L_x_4897:
[----:B------:R-:W-:Y:S05]  /*1ce0*/  BSYNC B2 ;  /* 0x0000000000027941 */ /* 0x000fea0003800000 */
.L_x_4896:
        /* <DEDUP_REMOVED lines=8> */
.L_x_4898:
[----:B------:R-:W-:Y:S01]  /*1d70*/  FADD R110, RZ, R108 ;  /* 0x0000006cff6e7221 */ /* 0x000fe20000000000 */
[----:B------:R-:W-:-:S04]  /*1d80*/  HFMA2 R105, -RZ, RZ, 0, 1.1920928955078125e-07 ;  /* 0x00000002ff697431 */ /* 0x000fc800000001ff */
[----:B------:R-:W-:Y:S01]  /*1d90*/  MOV R102, R110 ;  /* 0x0000006e00667202 */ /* 0x000fe20000000f00 */
[----:B------:R-:W-:-:S07]  /*1da0*/  FADD R111, R106, R109 ;  /* 0x0000006d6a6f7221 */ /* 0x000fce0000000000 */
[----:B------:R-:W-:Y:S05]  /*1db0*/  WARPSYNC.COLLECTIVE R107, `(.L_x_4899) ;  /* 0x000000006b087348 */ /* 0x000fea0003c00000 */
[----:B------:R0:W1:Y:S02]  /*1dc0*/  SHFL.BFLY P0, R109, R102, R105, R104 ;  /* 0x0c000069666d7389 */ /* 0x0000640000000068 */
[----:B01----:R-:W-:Y:S05]  /*1dd0*/  ENDCOLLECTIVE ;  /* 0x000000000000791b */ /* 0x003fea0003800000 */
.L_x_4899:
[----:B------:R-:W-:Y:S01]  /*1de0*/  MOV R102, R111 ;  /* 0x0000006f00667202 */ /* 0x000fe20000000f00 */
[----:B------:R-:W-:-:S07]  /*1df0*/  FADD R112, R110, R109 ;  /* 0x0000006d6e707221 */ /* 0x000fce0000000000 */
[----:B------:R-:W-:Y:S05]  /*1e00*/  WARPSYNC.COLLECTIVE R107, `(.L_x_4900) ;  /* 0x000000006b087348 */ /* 0x000fea0003c00000 */
[----:B------:R0:W1:Y:S02]  /*1e10*/  SHFL.BFLY P0, R109, R102, R105, R104 ;  /* 0x0c000069666d7389 */ /* 0x0000640000000068 */
[----:B01----:R-:W-:Y:S05]  /*1e20*/  ENDCOLLECTIVE ;  /* 0x000000000000791b */ /* 0x003fea0003800000 */
.L_x_4900:
[----:B------:R-:W-:Y:S01]  /*1e30*/  HFMA2 R105, -RZ, RZ, 0, 2.384185791015625e-07 ;  /* 0x00000004ff697431 */ /* 0x000fe200000001ff */
[----:B------:R-:W-:Y:S02]  /*1e40*/  MOV R102, R112 ;  /* 0x0000007000667202 */ /* 0x000fe40000000f00 */
[----:B------:R-:W-:-:S07]  /*1e50*/  MOV R108, R109 ;  /* 0x0000006d006c7202 */ /* 0x000fce0000000f00 */
[----:B------:R-:W-:Y:S05]  /*1e60*/  WARPSYNC.COLLECTIVE R107, `(.L_x_4901) ;  /* 0x000000006b087348 */ /* 0x000fea0003c00000 */
[----:B------:R0:W1:Y:S02]  /*1e70*/  SHFL.BFLY P0, R109, R102, R105, R104 ;  /* 0x0c000069666d7389 */ /* 0x0000640000000068 */
[----:B01----:R-:W-:Y:S05]  /*1e80*/  ENDCOLLECTIVE ;  /* 0x000000000000791b */ /* 0x003fea0003800000 */
.L_x_4901:
[----:B------:R-:W-:-:S05]  /*1e90*/  FADD R114, R111, R108 ;  /* 0x0000006c6f727221 */ /* 0x000fca0000000000 */
[----:B------:R-:W-:Y:S01]  /*1ea0*/  MOV R102, R114 ;  /* 0x0000007200667202 */ /* 0x000fe20000000f00 */
[----:B------:R-:W-:-:S07]  /*1eb0*/  FADD R106, R112, R109 ;  /* 0x0000006d706a7221 */ /* 0x000fce0000000000 */
[----:B------:R-:W-:Y:S05]  /*1ec0*/  WARPSYNC.COLLECTIVE R107, `(.L_x_4902) ;  /* 0x000000006b087348 */ /* 0x000fea0003c00000 */
[----:B------:R0:W1:Y:S02]  /*1ed0*/  SHFL.BFLY P0, R109, R102, R105, R104 ;  /* 0x0c000069666d7389 */ /* 0x0000640000000068 */
[----:B01----:R-:W-:Y:S05]  /*1ee0*/  ENDCOLLECTIVE ;  /* 0x000000000000791b */ /* 0x003fea0003800000 */
.L_x_4902:
[----:B------:R-:W-:Y:S01]  /*1ef0*/  HFMA2 R105, -RZ, RZ, 0, 4.76837158203125e-07 ;  /* 0x00000008ff697431 */ /* 0x000fe200000001ff */
[----:B------:R-:W-:Y:S02]  /*1f00*/  MOV R102, R106 ;  /* 0x0000006a00667202 */ /* 0x000fe40000000f00 */
[----:B------:R-:W-:-:S07]  /*1f10*/  MOV R113, R109 ;  /* 0x0000006d00717202 */ /* 0x000fce0000000f00 */
[----:B------:R-:W-:Y:S05]  /*1f20*/  WARPSYNC.COLLECTIVE R107, `(.L_x_4903) ;  /* 0x000000006b087348 */ /* 0x000fea0003c00000 */
[----:B------:R0:W1:Y:S02]  /*1f30*/  SHFL.BFLY P0, R109, R102, R105, R104 ;  /* 0x0c000069666d7389 */ /* 0x0000640000000068 */
[----:B01----:R-:W-:Y:S05]  /*1f40*/  ENDCOLLECTIVE ;  /* 0x000000000000791b */ /* 0x003fea0003800000 */
.L_x_4903:
[----:B------:R-:W-:-:S05]  /*1f50*/  FADD R108, R114, R113 ;  /* 0x00000071726c7221 */ /* 0x000fca0000000000 */
[----:B------:R-:W-:Y:S02]  /*1f60*/  MOV R102, R108 ;  /* 0x0000006c00667202 */ /* 0x000fe40000000f00 */
[----:B------:R-:W-:-:S07]  /*1f70*/  MOV R113, R109 ;  /* 0x0000006d00717202 */ /* 0x000fce0000000f00 */
[----:B------:R-:W-:Y:S05]  /*1f80*/  WARPSYNC.COLLECTIVE R107, `(.L_x_4904) ;  /* 0x000000006b087348 */ /* 0x000fea0003c00000 */
[----:B------:R0:W1:Y:S02]  /*1f90*/  SHFL.BFLY P0, R109, R102, R105, R104 ;  /* 0x0c000069666d7389 */ /* 0x0000640000000068 */
[----:B01----:R-:W-:Y:S05]  /*1fa0*/  ENDCOLLECTIVE ;  /* 0x000000000000791b */ /* 0x003fea0003800000 */
.L_x_4904:
[----:B------:R-:W-:Y:S01]  /*1fb0*/  MOV R111, R109 ;  /* 0x0000006d006f7202 */ /* 0x000fe20000000f00 */
[----:B------:R-:W-:Y:S06]  /*1fc0*/  BRA `(.L_x_4905) ;  /* 0xfffffff000507947 */ /* 0x000fec000383ffff */
.L_x_4893:
[----:B------:R-:W-:Y:S01]  /*1fd0*/  HFMA2 R105, -RZ, RZ, 0, 9.5367431640625e-07 ;  /* 0x00000010ff697431 */ /* 0x000fe200000001ff */
[----:B------:R-:W-:Y:S01]  /*1fe0*/  BSSY B2, `(.L_x_4906) ;  /* 0x0000006000027945 */ /* 0x000fe20003800000 */
[----:B------:R-:W-:Y:S02]  /*1ff0*/  MOV R104, 0x1f ;  /* 0x0000001f00687802 */ /* 0x000fe40000000f00 */
[----:B------:R-:W-:-:S07]  /*2000*/  MOV R107, 0xffffffff ;  /* 0xffffffff006b7802 */ /* 0x000fce0000000f00 */
[----:B0-2---:R-:W-:Y:S05]  /*2010*/  WARPSYNC.COLLECTIVE R107, `(.L_x_4907) ;  /* 0x000000006b087348 */ /* 0x005fea0003c00000 */
[----:B------:R1:W3:Y:S02]  /*2020*/  SHFL.BFLY P0, R109, R102, R105, R104 ;  /* 0x0c000069666d7389 */ /* 0x0002e40000000068 */
[----:B0123--:R-:W-:Y:S05]  /*2030*/  ENDCOLLECTIVE ;  /* 0x000000000000791b */ /* 0x00ffea0003800000 */
.L_x_4907:
[----:B------:R-:W-:Y:S05]  /*2040*/  BSYNC B2 ;  /* 0x0000000000027941 */ /* 0x000fea0003800000 */
.L_x_4906:
[----:B------:R-:W-:Y:S05]  /*2050*/  BRA `(.L_x_4908) ;  /* 0xfffffff000387947 */ /* 0x000fea000383ffff */
.L_x_4894:
[----:B------:R-:W-:Y:S01]  /*2060*/  HFMA2 R105, -RZ, RZ, 0, 9.5367431640625e-07 ;  /* 0x00000010ff697431 */ /* 0x000fe200000001ff */
[----:B------:R-:W-:Y:S01]  /*2070*/  BSSY B2, `(.L_x_4909) ;  /* 0x0000006000027945 */ /* 0x000fe20003800000 */
[----:B------:R-:W-:Y:S02]  /*2080*/  MOV R104, 0x1f ;  /* 0x0000001f00687802 */ /* 0x000fe40000000f00 */
[----:B------:R-:W-:-:S07]  /*2090*/  MOV R107, 0xffffffff ;  /* 0xffffffff006b7802 */ /* 0x000fce0000000f00 */
[----:B0-----:R-:W-:Y:S05]  /*20a0*/  WARPSYNC.COLLECTIVE R107, `(.L_x_4910) ;  /* 0x000000006b087348 */ /* 0x001fea0003c00000 */
[----:B------:R1:W2:Y:S02]  /*20b0*/  SHFL.BFLY P0, R109, R102, R105, R104 ;  /* 0x0c000069666d7389 */ /* 0x0002a40000000068 */
[----:B012---:R-:W-:Y:S05]  /*20c0*/  ENDCOLLECTIVE ;  /* 0x000000000000791b */ /* 0x007fea0003800000 */
.L_x_4910:
[----:B------:R-:W-:Y:S05]  /*20d0*/  BSYNC B2 ;  /* 0x0000000000027941 */ /* 0x000fea0003800000 */
.L_x_4909:
[----:B------:R-:W-:Y:S05]  /*20e0*/  BRA `(.L_x_4911) ;  /* 0xfffffff000247947 */ /* 0x000fea000383ffff */
.L_x_4912:
        /* <DEDUP_REMOVED lines=9> */
.L_x_5201:


//--------------------- .text._ZN18transformer_engine13normalization33rmsnorm_bwd_finalize_tuned_kernelINS0_22Kernel_traits_finalizeILj768EffffjLj1024ELj4ENS0_18Kernel_traits_baseILj768EffffjLj1024EEEEEEEvNS0_20BackwardKernelParamsE --------------------------
	.section	.text._ZN18transformer_engine13normalization33rmsnorm_bwd_finalize_tuned_kernelINS0_22Kernel_traits_finalizeILj768EffffjLj1024ELj4ENS0_18Kernel_traits_baseILj768EffffjLj1024EEEEEEEvNS0_20BackwardKernelParamsE,"ax",@progbits
	.align	128
        .global         _ZN18transformer_engine13normalization33rmsnorm_bwd_finalize_tuned_kernelINS0_22Kernel_traits_finalizeILj768EffffjLj1024ELj4ENS0_18Kernel_traits_baseILj768EffffjLj1024EEEEEEEvNS0_20BackwardKernelParamsE
        .type           _ZN18transformer_engine13normalization33rmsnorm_bwd_finalize_tuned_kernelINS0_22Kernel_traits_finalizeILj768EffffjLj1024ELj4ENS0_18Kernel_traits_baseILj768EffffjLj1024EEEEEEEvNS0_20BackwardKernelParamsE,@function
        .size           _ZN18transformer_engine13normalization33rmsnorm_bwd_finalize_tuned_kernelINS0_22Kernel_traits_finalizeILj768EffffjLj1024ELj4ENS0_18Kernel_traits_baseILj768EffffjLj1024EEEEEEEvNS0_20BackwardKernelParamsE,(.L_x_5202 - _ZN18transformer_engine13normalization33rmsnorm_bwd_finalize_tuned_kernelINS0_22Kernel_traits_finalizeILj768EffffjLj1024ELj4ENS0_18Kernel_traits_baseILj768EffffjLj1024EEEEEEEvNS0_20BackwardKernelParamsE)
        .other          _ZN18transformer_engine13normalization33rmsnorm_bwd_finalize_tuned_kernelINS0_22Kernel_traits_finalizeILj768EffffjLj1024ELj4ENS0_18Kernel_traits_baseILj768EffffjLj1024EEEEEEEvNS0_20BackwardKernelParamsE,@"STO_CUDA_ENTRY STV_DEFAULT"
_ZN18transformer_engine13normalization33rmsnorm_bwd_finalize_tuned_kernelINS0_22Kernel_traits_finalizeILj768EffffjLj1024ELj4ENS0_18Kernel_traits_baseILj768EffffjLj1024EEEEEEEvNS0_20BackwardKernelParamsE:
.text._ZN18transformer_engine13normalization33rmsnorm_bwd_finalize_tuned_kernelINS0_22Kernel_traits_finalizeILj768EffffjLj1024ELj4ENS0_18Kernel_traits_baseILj768EffffjLj1024EEEEEEEvNS0_20BackwardKernelParamsE:
        /* <DEDUP_REMOVED lines=33> */
.L_x_4917:
        /* <DEDUP_REMOVED lines=69> */
.L_x_4916:
[----:B------:R-:W-:Y:S05]  /*0660*/  BSYNC.RECONVERGENT B1 ;  /* 0x0000000000017941 */ /* 0x000fea0003800200 */
.L_x_4915:
        /* <DEDUP_REMOVED lines=40> */
.L_x_4919:
[----:B------:R-:W-:Y:S05]  /*08f0*/  BSYNC.RECONVERGENT B1 ;  /* 0x0000000000017941 */ /* 0x000fea0003800200 */
.L_x_4918:
        /* <DEDUP_REMOVED lines=24> */
.L_x_4921:
[----:B------:R-:W-:Y:S05]  /*0a80*/  BSYNC.RECONVERGENT B1 ;  /* 0x0000000000017941 */ /* 0x000fea0003800200 */
.L_x_4920:
[----:B------:R-:W-:Y:S05]  /*0a90*/  @!P1 BRA `(.L_x_4914) ;  /* 0x00000000002c9947 */ /* 0x000fea0003800000 */
[----:B------:R-:W0:Y:S01]  /*0aa0*/  LDC.64 R6, c[0x0][0x3e0] ;  /* 0x0000f800ff067b82 */ /* 0x000e220000000a00 */
[----:B------:R-:W-:Y:S01]  /*0ab0*/  IMAD R2, R19, 0x300, R3 ;  /* 0x0000030013027824 */ /* 0x000fe200078e0203 */
[----:B------:R-:W-:-:S04]  /*0ac0*/  IADD3 R10, PT, PT, -R9, RZ, RZ ;  /* 0x000000ff090a7210 */ /* 0x000fc80007ffe1ff */
[----:B------:R-:W-:-:S07]  /*0ad0*/  IADD3 R9, PT, PT, R5, R2, RZ ;  /* 0x0000000205097210 */ /* 0x000fce0007ffe0ff */
.L_x_4922:
[----:B0-----:R-:W-:-:S06]  /*0ae0*/  IMAD.WIDE.U32 R2, R9, 0x4, R6 ;  /* 0x0000000409027825 */ /* 0x001fcc00078e0006 */
[----:B------:R-:W2:Y:S01]  /*0af0*/  LDG.E R3, desc[UR6][R2.64] ;  /* 0x0000000602037981 */ /* 0x000ea2000c1e1900 */
[----:B------:R-:W-:Y:S02]  /*0b00*/  IADD3 R10, PT, PT, R10, 0x1, RZ ;  /* 0x000000010a0a7810 */ /* 0x000fe40007ffe0ff */
[----:B------:R-:W-:Y:S02]  /*0b10*/  IADD3 R9, PT, PT, R9, 0x6000, RZ ;  /* 0x0000600009097810 */ /* 0x000fe40007ffe0ff */
[----:B------:R-:W-:Y:S01]  /*0b20*/  ISETP.NE.AND P0, PT, R10, RZ, PT ;  /* 0x000000ff0a00720c */ /* 0x000fe20003f05270 */
[----:B--2---:R-:W-:-:S12]  /*0b30*/  FADD R26, R3, R26 ;  /* 0x0000001a031a7221 */ /* 0x004fd80000000000 */
[----:B------:R-:W-:Y:S05]  /*0b40*/  @P0 BRA `(.L_x_4922) ;  /* 0xfffffffc00e40947 */ /* 0x000fea000383ffff */
.L_x_4914:
[----:B------:R-:W-:Y:S05]  /*0b50*/  BSYNC.RECONVERGENT B0 ;  /* 0x0000000000007941 */ /* 0x000fea0003800200 */
.L_x_4913:
        /* <DEDUP_REMOVED lines=36> */
.L_x_4923:
        /* <DEDUP_REMOVED lines=14> */
.L_x_5202:


//--------------------- .text._ZN18transformer_engine13normalization24rmsnorm_bwd_tuned_kernelINS0_13Kernel_traitsIffffjLj768ELj1ELj4ELj1ELj16ENS0_18Kernel_traits_baseILj768EffffjLj128EEEEELb0EEEvNS0_20BackwardKernelParamsE --------------------------
	.section	.text._ZN18transformer_engine13normalization24rmsnorm_bwd_tuned_kernelINS0_13Kernel_traitsIffffjLj768ELj1ELj4ELj1ELj16ENS0_18Kernel_traits_baseILj768EffffjLj128EEEEELb0EEEvNS0_20BackwardKernelParamsE,"ax",@progbits
	.align	128
        .global         _ZN18transformer_engine13normalization24rmsnorm_bwd_tuned_kernelINS0_13Kernel_traitsIffffjLj768ELj1ELj4ELj1ELj16ENS0_18Kernel_traits_baseILj768EffffjLj128EEEEELb0EEEvNS0_20BackwardKernelParamsE
        .type           _ZN18transformer_engine13normalization24rmsnorm_bwd_tuned_kernelINS0_13Kernel_traitsIffffjLj768ELj1ELj4ELj1ELj16ENS0_18Kernel_traits_baseILj768EffffjLj128EEEEELb0EEEvNS0_20BackwardKernelParamsE,@function
        .size           _ZN18transformer_engine13normalization24rmsnorm_bwd_tuned_kernelINS0_13Kernel_traitsIffffjLj768ELj1ELj4ELj1ELj16ENS0_18Kernel_traits_baseILj768EffffjLj128EEEEELb0EEEvNS0_20BackwardKernelParamsE,(.L_x_5203 - _ZN18transformer_engine13normalization24rmsnorm_bwd_tuned_kernelINS0_13Kernel_traitsIffffjLj768ELj1ELj4ELj1ELj16ENS0_18Kernel_traits_baseILj768EffffjLj128EEEEELb0EEEvNS0_20BackwardKernelParamsE)
        .other          _ZN18transformer_engine13normalization24rmsnorm_bwd_tuned_kernelINS0_13Kernel_traitsIffffjLj768ELj1ELj4ELj1ELj16ENS0_18Kernel_traits_baseILj768EffffjLj128EEEEELb0EEEvNS0_20BackwardKernelParamsE,@"STO_CUDA_ENTRY STV_DEFAULT"
_ZN18transformer_engine13normalization24rmsnorm_bwd_tuned_kernelINS0_13Kernel_traitsIffffjLj768ELj1ELj4ELj1ELj16ENS0_18Kernel_traits_baseILj768EffffjLj128EEEEELb0EEEvNS0_20BackwardKernelParamsE:
.text._ZN18transformer_engine13normalization24rmsnorm_bwd_tuned_kernelINS0_13Kernel_traitsIffffjLj768ELj1ELj4ELj1ELj16ENS0_18Kernel_traits_baseILj768EffffjLj128EEEEELb0EEEvNS0_20BackwardKernelParamsE:
        /* <DEDUP_REMOVED lines=36> */
[----:B------:R-:W-:-:S02]  /*0240*/  MOV R73, RZ ;  /* 0x000000ff00497202 */ /* 0x000fc40000000f00 */
[----:B------:R-:W-:Y:S02]  /*0250*/  FSEL R74, RZ, 1, !P0 ;  /* 0x3f800000ff4a7808 */ /* 0x000fe40004000000 */
        /* <DEDUP_REMOVED lines=36> */
.L_x_4930:
[----:B------:R-:W0:Y:S01]  /*04a0*/  LDC.64 R48, c[0x0][0x3a0] ;  /* 0x0000e800ff307b82 */ /* 0x000e220000000a00 */
[----:B--2---:R-:W-:-:S07]  /*04b0*/  IMAD R105, R72, 0xc0, R101 ;  /* 0x000000c048697824 */ /* 0x004fce00078e0265 */
        /* <DEDUP_REMOVED lines=9> */
[----:B------:R1:W5:Y:S01]  /*0550*/  LDG.E.128 R36, desc[UR6][R56.64+0x200] ;  /* 0x0002000638247981 */ /* 0x000362000c1e1d00 */
[----:B------:R-:W-:-:S05]  /*0560*/  IADD3 R104, PT, PT, R105, 0x40, RZ ;  /* 0x0000004069687810 */ /* 0x000fca0007ffe0ff */
[----:B------:R-:W-:-:S04]  /*0570*/  IMAD.WIDE.U32 R40, R104, 0x10, R64 ;  /* 0x0000001068287825 */ /* 0x000fc800078e0040 */
[----:B------:R-:W-:Y:S02]  /*0580*/  IMAD.WIDE.U32 R44, R104, 0x10, R68 ;  /* 0x00000010682c7825 */ /* 0x000fe400078e0044 */
[----:B------:R-:W5:Y:S04]  /*0590*/  LDG.E.128 R40, desc[UR6][R40.64] ;  /* 0x0000000628287981 */ /* 0x000f68000c1e1d00 */
[----:B------:R-:W5:Y:S01]  /*05a0*/  LDG.E.128 R44, desc[UR6][R44.64] ;  /* 0x000000062c2c7981 */ /* 0x000f62000c1e1d00 */
[----:B------:R-:W-:-:S05]  /*05b0*/  IADD3 R103, PT, PT, R105, 0x60, RZ ;  /* 0x0000006069677810 */ /* 0x000fca0007ffe0ff */
[----:B0-----:R-:W-:-:S04]  /*05c0*/  IMAD.WIDE.U32 R48, R103, 0x10, R64 ;  /* 0x0000001067307825 */ /* 0x001fc800078e0040 */
[----:B------:R-:W-:Y:S02]  /*05d0*/  IMAD.WIDE.U32 R52, R103, 0x10, R68 ;  /* 0x0000001067347825 */ /* 0x000fe400078e0044 */
[----:B------:R-:W5:Y:S04]  /*05e0*/  LDG.E.128 R48, desc[UR6][R48.64] ;  /* 0x0000000630307981 */ /* 0x000f68000c1e1d00 */
[----:B------:R-:W5:Y:S01]  /*05f0*/  LDG.E.128 R52, desc[UR6][R52.64] ;  /* 0x0000000634347981 */ /* 0x000f62000c1e1d00 */
[----:B------:R-:W-:-:S05]  /*0600*/  IADD3 R102, PT, PT, R105, 0x80, RZ ;  /* 0x0000008069667810 */ /* 0x000fca0007ffe0ff */
[----:B-1----:R-:W-:-:S04]  /*0610*/  IMAD.WIDE.U32 R56, R102, 0x10, R64 ;  /* 0x0000001066387825 */ /* 0x002fc800078e0040 */
[----:B------:R-:W-:Y:S02]  /*0620*/  IMAD.WIDE.U32 R60, R102, 0x10, R68 ;  /* 0x00000010663c7825 */ /* 0x000fe400078e0044 */
[----:B------:R-:W5:Y:S04]  /*0630*/  LDG.E.128 R56, desc[UR6][R56.64] ;  /* 0x0000000638387981 */ /* 0x000f68000c1e1d00 */
[----:B------:R-:W5:Y:S01]  /*0640*/  LDG.E.128 R60, desc[UR6][R60.64] ;  /* 0x000000063c3c7981 */ /* 0x000f62000c1e1d00 */
[----:B------:R-:W-:-:S05]  /*0650*/  IADD3 R100, PT, PT, R105, 0xa0, RZ ;  /* 0x000000a069647810 */ /* 0x000fca0007ffe0ff */
[----:B------:R-:W-:-:S04]  /*0660*/  IMAD.WIDE.U32 R64, R100, 0x10, R64 ;  /* 0x0000001064407825 */ /* 0x000fc800078e0040 */
[----:B------:R-:W-:Y:S02]  /*0670*/  IMAD.WIDE.U32 R68, R100, 0x10, R68 ;  /* 0x0000001064447825 */ /* 0x000fe400078e0044 */
[----:B------:R-:W5:Y:S04]  /*0680*/  LDG.E.128 R64, desc[UR6][R64.64] ;  /* 0x0000000640407981 */ /* 0x000f68000c1e1d00 */
[----:B------:R-:W5:Y:S01]  /*0690*/  LDG.E.128 R68, desc[UR6][R68.64] ;  /* 0x0000000644447981 */ /* 0x000f62000c1e1d00 */
        /* <DEDUP_REMOVED lines=112> */
.L_x_4940:
[----:B------:R-:W-:Y:S01]  /*0da0*/  UMOV UR4, 0xffffffff ;  /* 0xffffffff00047882 */ /* 0x000fe20000000000 */
[----:B-1----:R-:W-:Y:S02]  /*0db0*/  FADD R71, R110, R113 ;  /* 0x000000716e477221 */ /* 0x002fe40000000000 */
[----:B------:R-:W-:Y:S05]  /*0dc0*/  BRA.DIV UR4, `(.L_x_4928) ;  /* 0x0000000e04887947 */ /* 0x000fea000b800000 */
.L_x_4943:
[----:B------:R-:W-:Y:S01]  /*0dd0*/  UMOV UR4, 0xffffffff ;  /* 0xffffffff00047882 */ /* 0x000fe20000000000 */
[----:B--2---:R-:W-:Y:S02]  /*0de0*/  FADD R71, R109, R112 ;  /* 0x000000706d477221 */ /* 0x004fe40000000000 */
[----:B------:R-:W-:Y:S05]  /*0df0*/  BRA.DIV UR4, `(.L_x_4929) ;  /* 0x0000000e04a07947 */ /* 0x000fea000b800000 */
[----:B------:R1:W2:Y:S02]  /*0e00*/  SHFL.BFLY PT, R111, R71, 0x10, 0x1f ;  /* 0x0e001f00476f7f89 */ /* 0x0002a400000e0000 */
.L_x_4946:
[----:B--2---:R-:W-:Y:S02]  /*0e10*/  FADD R69, R71, R111 ;  /* 0x0000006f47457221 */ /* 0x004fe40000000000 */
[----:B-1----:R-:W1:Y:S02]  /*0e20*/  LDC.64 R70, c[0x0][0x3e8] ;  /* 0x0000fa00ff467b82 */ /* 0x002e640000000a00 */
[----:B------:R-:W-:-:S04]  /*0e30*/  FMUL R69, R69, 0.001302083372138440609 ;  /* 0x3aaaaaab45457820 */ /* 0x000fc80000400000 */
[-C--:B------:R-:W-:Y:S01]  /*0e40*/  FFMA R3, R3, -R69.reuse, R24 ;  /* 0x8000004503037223 */ /* 0x080fe20000000018 */
[-C--:B------:R-:W-:Y:S01]  /*0e50*/  FFMA R111, R27, -R69.reuse, R28 ;  /* 0x800000451b6f7223 */ /* 0x080fe2000000001c */
[-C--:B------:R-:W-:Y:S01]  /*0e60*/  FFMA R27, R35, -R69.reuse, R36 ;  /* 0x80000045231b7223 */ /* 0x080fe20000000024 */
[----:B0-----:R-:W-:Y:S01]  /*0e70*/  FFMA R109, R106, -R69, R25 ;  /* 0x800000456a6d7223 */ /* 0x001fe20000000019 */
[----:B------:R-:W-:Y:S01]  /*0e80*/  FMUL R36, R98, R3 ;  /* 0x0000000362247220 */ /* 0x000fe20000400000 */
[-C--:B------:R-:W-:Y:S01]  /*0e90*/  FFMA R107, R107, -R69.reuse, R26 ;  /* 0x800000456b6b7223 */ /* 0x080fe2000000001a */
[----:B------:R-:W0:Y:S01]  /*0ea0*/  LDC R3, c[0x0][0x380] ;  /* 0x0000e000ff037b82 */ /* 0x000e220000000800 */
        /* <DEDUP_REMOVED lines=10> */
[----:B------:R-:W-:Y:S01]  /*0f50*/  FMUL R39, R98, R111 ;  /* 0x0000006f62277220 */ /* 0x000fe20000400000 */
[----:B-1----:R-:W-:-:S04]  /*0f60*/  IMAD.WIDE.U32 R44, R105, 0x10, R70 ;  /* 0x00000010692c7825 */ /* 0x002fc800078e0046 */
        /* <DEDUP_REMOVED lines=14> */
[----:B------:R-:W-:Y:S01]  /*1050*/  FMUL R27, R98, R27 ;  /* 0x0000001b621b7220 */ /* 0x000fe20000400000 */
[----:B------:R-:W-:-:S04]  /*1060*/  IMAD.WIDE.U32 R104, R104, 0x10, R70 ;  /* 0x0000001068687825 */ /* 0x000fc800078e0046 */
[C---:B------:R-:W-:Y:S01]  /*1070*/  FMUL R28, R98.reuse, R33 ;  /* 0x00000021621c7220 */ /* 0x040fe20000400000 */
[C---:B------:R-:W-:Y:S01]  /*1080*/  FMUL R29, R98.reuse, R41 ;  /* 0x00000029621d7220 */ /* 0x040fe20000400000 */
[C---:B------:R-:W-:Y:S01]  /*1090*/  FMUL R30, R98.reuse, R35 ;  /* 0x00000023621e7220 */ /* 0x040fe20000400000 */
[C---:B------:R-:W-:Y:S01]  /*10a0*/  FMUL R31, R98.reuse, R43 ;  /* 0x0000002b621f7220 */ /* 0x040fe20000400000 */
[--C-:B------:R-:W-:Y:S01]  /*10b0*/  IMAD.WIDE.U32 R46, R103, 0x10, R70.reuse ;  /* 0x00000010672e7825 */ /* 0x100fe200078e0046 */
[----:B------:R1:W-:Y:S03]  /*10c0*/  STG.E.128 desc[UR6][R44.64], R36 ;  /* 0x000000242c007986 */ /* 0x0003e6000c101d06 */
[C---:B------:R-:W-:Y:S01]  /*10d0*/  FMUL R32, R98.reuse, R113 ;  /* 0x0000007162207220 */ /* 0x040fe20000400000 */
[C---:B------:R-:W-:Y:S01]  /*10e0*/  FMUL R33, R98.reuse, R49 ;  /* 0x0000003162217220 */ /* 0x040fe20000400000 */
[C---:B------:R-:W-:Y:S01]  /*10f0*/  FMUL R34, R98.reuse, R115 ;  /* 0x0000007362227220 */ /* 0x040fe20000400000 */
[----:B------:R-:W-:Y:S01]  /*1100*/  FMUL R35, R98, R51 ;  /* 0x0000003362237220 */ /* 0x000fe20000400000 */
[----:B------:R-:W-:-:S04]  /*1110*/  IMAD.WIDE.U32 R102, R102, 0x10, R70 ;  /* 0x0000001066667825 */ /* 0x000fc800078e0046 */
[C---:B------:R-:W-:Y:S01]  /*1120*/  FMUL R40, R98.reuse, R61 ;  /* 0x0000003d62287220 */ /* 0x040fe20000400000 */
[C---:B------:R-:W-:Y:S01]  /*1130*/  FMUL R41, R98.reuse, R65 ;  /* 0x0000004162297220 */ /* 0x040fe20000400000 */
[----:B------:R-:W-:Y:S01]  /*1140*/  FMUL R42, R98, R63 ;  /* 0x0000003f622a7220 */ /* 0x000fe20000400000 */
[----:B------:R-:W-:-:S04]  /*1150*/  IMAD.WIDE.U32 R70, R100, 0x10, R70 ;  /* 0x0000001064467825 */ /* 0x000fc800078e0046 */
[----:B------:R-:W-:Y:S01]  /*1160*/  FMUL R43, R98, R67 ;  /* 0x00000043622b7220 */ /* 0x000fe20000400000 */
[----:B------:R2:W-:Y:S01]  /*1170*/  STG.E.128 desc[UR6][R44.64+0x200], R24 ;  /* 0x000200182c007986 */ /* 0x0005e2000c101d06 */
[----:B0-----:R-:W-:-:S03]  /*1180*/  LEA R72, R3, R72, 0x2 ;  /* 0x0000004803487211 */ /* 0x001fc600078e10ff */
[----:B------:R2:W-:Y:S01]  /*1190*/  STG.E.128 desc[UR6][R104.64], R28 ;  /* 0x0000001c68007986 */ /* 0x0005e2000c101d06 */
[----:B------:R-:W-:Y:S01]  /*11a0*/  ISETP.GE.AND P0, PT, R72, UR8, PT ;  /* 0x0000000848007c0c */ /* 0x000fe2000bf06270 */
[C---:B-1----:R-:W-:Y:S01]  /*11b0*/  FMUL R36, R98.reuse, R53 ;  /* 0x0000003562247220 */ /* 0x042fe20000400000 */
        /* <DEDUP_REMOVED lines=8> */
.L_x_4926:
        /* <DEDUP_REMOVED lines=24> */
.L_x_4925:
[----:B------:R-:W-:Y:S05]  /*13c0*/  BSYNC B1 ;  /* 0x0000000000017941 */ /* 0x000fea0003800000 */
.L_x_4924:
[----:B------:R-:W0:Y:S01]  /*13d0*/  S2R R37, SR_TID.X ;  /* 0x0000000000257919 */ /* 0x000e220000002100 */
[----:B------:R-:W-:Y:S01]  /*13e0*/  MOV R0, 0x400 ;  /* 0x0000040000007802 */ /* 0x000fe20000000f00 */
[----:B------:R-:W-:Y:S05]  /*13f0*/  WARPSYNC.ALL ;  /* 0x0000000000007948 */ /* 0x000fea0003800000 */
[----:B------:R-:W1:Y:S01]  /*1400*/  S2R R3, SR_CgaCtaId ;  /* 0x0000000000037919 */ /* 0x000e620000008800 */
[----:B------:R-:W-:Y:S01]  /*1410*/  UIMAD UR4, UR5, 0x300, URZ ;  /* 0x00000300050478a4 */ /* 0x000fe2000f8e02ff */
[----:B0-----:R-:W-:-:S05]  /*1420*/  SHF.R.U32.HI R2, RZ, 0x5, R37 ;  /* 0x00000005ff027819 */ /* 0x001fca0000011625 */
[----:B------:R-:W-:Y:S01]  /*1430*/  IMAD R101, R2, 0xc0, R101 ;  /* 0x000000c002657824 */ /* 0x000fe200078e0265 */
[----:B-1----:R-:W-:Y:S02]  /*1440*/  LEA R0, R3, R0, 0x18 ;  /* 0x0000000003007211 */ /* 0x002fe400078ec0ff */
[----:B------:R-:W0:Y:S02]  /*1450*/  LDC.64 R2, c[0x0][0x3e0] ;  /* 0x0000f800ff027b82 */ /* 0x000e240000000a00 */
        /* <DEDUP_REMOVED lines=32> */
[----:B------:R-:W-:Y:S01]  /*1660*/  FADD R16, R16, R19 ;  /* 0x0000001310107221 */ /* 0x000fe20000000000 */
[----:B------:R-:W-:Y:S02]  /*1670*/  LOP3.LUT R19, R37, UR4, RZ, 0xfc, !PT ;  /* 0x0000000425137c12 */ /* 0x000fe4000f8efcff */
[----:B------:R-:W0:Y:S01]  /*1680*/  LDS R20, [R0+0x2200] ;  /* 0x0022000000147984 */ /* 0x000e220000000800 */
[----:B------:R-:W-:Y:S02]  /*1690*/  FADD R17, R17, R18 ;  /* 0x0000001211117221 */ /* 0x000fe40000000000 */
[----:B------:R-:W-:Y:S01]  /*16a0*/  IMAD.WIDE.U32 R2, R19, 0x4, R2 ;  /* 0x0000000413027825 */ /* 0x000fe200078e0002 */
[----:B------:R-:W0:Y:S03]  /*16b0*/  LDS R23, [R0+0x2400] ;  /* 0x0024000000177984 */ /* 0x000e260000000800 */
[----:B------:R-:W-:Y:S01]  /*16c0*/  FADD R4, R4, R9 ;  /* 0x0000000904047221 */ /* 0x000fe20000000000 */
[----:B------:R-:W0:Y:S01]  /*16d0*/  LDS R25, [R0+0x2600] ;  /* 0x0026000000197984 */ /* 0x000e220000000800 */
[----:B------:R-:W-:-:S03]  /*16e0*/  FADD R5, R5, R8 ;  /* 0x0000000805057221 */ /* 0x000fc60000000000 */
[----:B------:R-:W0:Y:S01]  /*16f0*/  LDS R27, [R0+0x2800] ;  /* 0x00280000001b7984 */ /* 0x000e220000000800 */
[----:B------:R-:W-:-:S03]  /*1700*/  FADD R6, R6, R11 ;  /* 0x0000000b06067221 */ /* 0x000fc60000000000 */
[----:B------:R-:W0:Y:S01]  /*1710*/  LDS R22, [R0+0x2a00] ;  /* 0x002a000000167984 */ /* 0x000e220000000800 */
[----:B-1----:R-:W-:-:S03]  /*1720*/  FADD R7, R7, R10 ;  /* 0x0000000a07077221 */ /* 0x002fc60000000000 */
[----:B------:R-:W1:Y:S01]  /*1730*/  LDS R29, [R0+0x2c00] ;  /* 0x002c0000001d7984 */ /* 0x000e620000000800 */
[----:B--2---:R-:W-:-:S03]  /*1740*/  FADD R16, R16, R21 ;  /* 0x0000001510107221 */ /* 0x004fc60000000000 */
[----:B------:R-:W2:Y:S01]  /*1750*/  LDS R24, [R0+0x2e00] ;  /* 0x002e000000187984 */ /* 0x000ea20000000800 */
[----:B---3--:R-:W-:Y:S01]  /*1760*/  FADD R12, R17, R12 ;  /* 0x0000000c110c7221 */ /* 0x008fe20000000000 */
[----:B----4-:R-:W-:Y:S01]  /*1770*/  FADD R4, R4, R13 ;  /* 0x0000000d04047221 */ /* 0x010fe20000000000 */
[----:B-----5:R-:W-:Y:S01]  /*1780*/  FADD R5, R5, R14 ;  /* 0x0000000e05057221 */ /* 0x020fe20000000000 */
[----:B0-----:R-:W-:Y:S01]  /*1790*/  FADD R6, R6, R15 ;  /* 0x0000000f06067221 */ /* 0x001fe20000000000 */
        /* <DEDUP_REMOVED lines=8> */
[----:B-1----:R-:W-:-:S03]  /*1820*/  FADD R29, R6, R29 ;  /* 0x0000001d061d7221 */ /* 0x002fc60000000000 */
[----:B------:R-:W-:Y:S01]  /*1830*/  STG.E desc[UR6][R2.64+0x600], R5 ;  /* 0x0006000502007986 */ /* 0x000fe2000c101906 */
[----:B--2---:R-:W-:-:S03]  /*1840*/  FADD R7, R7, R24 ;  /* 0x0000001807077221 */ /* 0x004fc60000000000 */
[----:B------:R-:W-:Y:S04]  /*1850*/  STG.E desc[UR6][R2.64+0x800], R29 ;  /* 0x0008001d02007986 */ /* 0x000fe8000c101906 */
[----:B------:R-:W-:Y:S01]  /*1860*/  STG.E desc[UR6][R2.64+0xa00], R7 ;  /* 0x000a000702007986 */ /* 0x000fe2000c101906 */
[----:B------:R-:W-:Y:S05]  /*1870*/  EXIT ;  /* 0x000000000000794d */ /* 0x000fea0003800000 */
.L_x_4927:
        /* <DEDUP_REMOVED lines=8> */
.L_x_4932:
[----:B------:R-:W-:Y:S05]  /*1900*/  BSYNC B2 ;  /* 0x0000000000027941 */ /* 0x000fea0003800000 */
.L_x_4931:
        /* <DEDUP_REMOVED lines=8> */
.L_x_4933:
[----:B------:R-:W-:Y:S01]  /*1990*/  FADD R112, RZ, R110 ;  /* 0x0000006eff707221 */ /* 0x000fe20000000000 */
[----:B------:R-:W-:-:S04]  /*19a0*/  HFMA2 R70, -RZ, RZ, 0, 1.1920928955078125e-07 ;  /* 0x00000002ff467431 */ /* 0x000fc800000001ff */
[----:B------:R-:W-:Y:S01]  /*19b0*/  MOV R71, R112 ;  /* 0x0000007000477202 */ /* 0x000fe20000000f00 */
[----:B------:R-:W-:-:S07]  /*19c0*/  FADD R113, R109, R111 ;  /* 0x0000006f6d717221 */ /* 0x000fce0000000000 */
[----:B------:R-:W-:Y:S05]  /*19d0*/  WARPSYNC.COLLECTIVE R108, `(.L_x_4934) ;  /* 0x000000006c087348 */ /* 0x000fea0003c00000 */
[----:B------:R0:W1:Y:S02]  /*19e0*/  SHFL.BFLY P0, R111, R71, R70, R69 ;  /* 0x0c000046476f7389 */ /* 0x0000640000000045 */
[----:B01----:R-:W-:Y:S05]  /*19f0*/  ENDCOLLECTIVE ;  /* 0x000000000000791b */ /* 0x003fea0003800000 */
.L_x_4934:
[----:B------:R-:W-:Y:S01]  /*1a00*/  MOV R71, R113 ;  /* 0x0000007100477202 */ /* 0x000fe20000000f00 */
[----:B------:R-:W-:-:S07]  /*1a10*/  FADD R114, R112, R111 ;  /* 0x0000006f70727221 */ /* 0x000fce0000000000 */
[----:B------:R-:W-:Y:S05]  /*1a20*/  WARPSYNC.COLLECTIVE R108, `(.L_x_4935) ;  /* 0x000000006c087348 */ /* 0x000fea0003c00000 */
[----:B------:R0:W1:Y:S02]  /*1a30*/  SHFL.BFLY P0, R111, R71, R70, R69 ;  /* 0x0c000046476f7389 */ /* 0x0000640000000045 */
[----:B01----:R-:W-:Y:S05]  /*1a40*/  ENDCOLLECTIVE ;  /* 0x000000000000791b */ /* 0x003fea0003800000 */
.L_x_4935:
[----:B------:R-:W-:Y:S01]  /*1a50*/  HFMA2 R70, -RZ, RZ, 0, 2.384185791015625e-07 ;  /* 0x00000004ff467431 */ /* 0x000fe200000001ff */
[----:B------:R-:W-:Y:S02]  /*1a60*/  MOV R71, R114 ;  /* 0x0000007200477202 */ /* 0x000fe40000000f00 */
[----:B------:R-:W-:-:S07]  /*1a70*/  MOV R110, R111 ;  /* 0x0000006f006e7202 */ /* 0x000fce0000000f00 */
[----:B------:R-:W-:Y:S05]  /*1a80*/  WARPSYNC.COLLECTIVE R108, `(.L_x_4936) ;  /* 0x000000006c087348 */ /* 0x000fea0003c00000 */
[----:B------:R0:W1:Y:S02]  /*1a90*/  SHFL.BFLY P0, R111, R71, R70, R69 ;  /* 0x0c000046476f7389 */ /* 0x0000640000000045 */
[----:B01----:R-:W-:Y:S05]  /*1aa0*/  ENDCOLLECTIVE ;  /* 0x000000000000791b */ /* 0x003fea0003800000 */
.L_x_4936:
[----:B------:R-:W-:-:S05]  /*1ab0*/  FADD R115, R113, R110 ;  /* 0x0000006e71737221 */ /* 0x000fca0000000000 */
[----:B------:R-:W-:Y:S01]  /*1ac0*/  MOV R71, R115 ;  /* 0x0000007300477202 */ /* 0x000fe20000000f00 */
[----:B------:R-:W-:-:S07]  /*1ad0*/  FADD R110, R114, R111 ;  /* 0x0000006f726e7221 */ /* 0x000fce0000000000 */
[----:B------:R-:W-:Y:S05]  /*1ae0*/  WARPSYNC.COLLECTIVE R108, `(.L_x_4937) ;  /* 0x000000006c087348 */ /* 0x000fea0003c00000 */
[----:B------:R0:W1:Y:S02]  /*1af0*/  SHFL.BFLY P0, R111, R71, R70, R69 ;  /* 0x0c000046476f7389 */ /* 0x0000640000000045 */
[----:B01----:R-:W-:Y:S05]  /*1b00*/  ENDCOLLECTIVE ;  /* 0x000000000000791b */ /* 0x003fea0003800000 */
.L_x_4937:
[----:B------:R-:W-:Y:S01]  /*1b10*/  HFMA2 R70, -RZ, RZ, 0, 4.76837158203125e-07 ;  /* 0x00000008ff467431 */ /* 0x000fe200000001ff */
[----:B------:R-:W-:Y:S02]  /*1b20*/  MOV R71, R110 ;  /* 0x0000006e00477202 */ /* 0x000fe40000000f00 */
[----:B------:R-:W-:-:S07]  /*1b30*/  MOV R116, R111 ;  /* 0x0000006f00747202 */ /* 0x000fce0000000f00 */
[----:B------:R-:W-:Y:S05]  /*1b40*/  WARPSYNC.COLLECTIVE R108, `(.L_x_4938) ;  /* 0x000000006c087348 */ /* 0x000fea0003c00000 */
[----:B------:R0:W1:Y:S02]  /*1b50*/  SHFL.BFLY P0, R111, R71, R70, R69 ;  /* 0x0c000046476f7389 */ /* 0x0000640000000045 */
[----:B01----:R-:W-:Y:S05]  /*1b60*/  ENDCOLLECTIVE ;  /* 0x000000000000791b */ /* 0x003fea0003800000 */
.L_x_4938:
[----:B------:R-:W-:-:S05]  /*1b70*/  FADD R109, R115, R116 ;  /* 0x00000074736d7221 */ /* 0x000fca0000000000 */
[----:B------:R-:W-:Y:S02]  /*1b80*/  MOV R71, R109 ;  /* 0x0000006d00477202 */ /* 0x000fe40000000f00 */
[----:B------:R-:W-:-:S07]  /*1b90*/  MOV R113, R111 ;  /* 0x0000006f00717202 */ /* 0x000fce0000000f00 */
[----:B------:R-:W-:Y:S05]  /*1ba0*/  WARPSYNC.COLLECTIVE R108, `(.L_x_4939) ;  /* 0x000000006c087348 */ /* 0x000fea0003c00000 */
[----:B------:R0:W1:Y:S02]  /*1bb0*/  SHFL.BFLY P0, R111, R71, R70, R69 ;  /* 0x0c000046476f7389 */ /* 0x0000640000000045 */
[----:B01----:R-:W-:Y:S05]  /*1bc0*/  ENDCOLLECTIVE ;  /* 0x000000000000791b */ /* 0x003fea0003800000 */
.L_x_4939:
[----:B------:R-:W-:Y:S01]  /*1bd0*/  MOV R112, R111 ;  /* 0x0000006f00707202 */ /* 0x000fe20000000f00 */
[----:B------:R-:W-:Y:S06]  /*1be0*/  BRA `(.L_x_4940) ;  /* 0xfffffff0006c7947 */ /* 0x000fec000383ffff */
.L_x_4928:
[----:B------:R-:W-:Y:S01]  /*1bf0*/  HFMA2 R70, -RZ, RZ, 0, 9.5367431640625e-07 ;  /* 0x00000010ff467431 */ /* 0x000fe200000001ff */
[----:B------:R-:W-:Y:S01]  /*1c00*/  BSSY B2, `(.L_x_4941) ;  /* 0x0000006000027945 */ /* 0x000fe20003800000 */
[----:B------:R-:W-:Y:S02]  /*1c10*/  MOV R69, 0x1f ;  /* 0x0000001f00457802 */ /* 0x000fe40000000f00 */
[----:B------:R-:W-:-:S07]  /*1c20*/  MOV R108, 0xffffffff ;  /* 0xffffffff006c7802 */ /* 0x000fce0000000f00 */
[----:B0-2---:R-:W-:Y:S05]  /*1c30*/  WARPSYNC.COLLECTIVE R108, `(.L_x_4942) ;  /* 0x000000006c087348 */ /* 0x005fea0003c00000 */
[----:B------:R1:W3:Y:S02]  /*1c40*/  SHFL.BFLY P0, R111, R71, R70, R69 ;  /* 0x0c000046476f7389 */ /* 0x0002e40000000045 */
[----:B0123--:R-:W-:Y:S05]  /*1c50*/  ENDCOLLECTIVE ;  /* 0x000000000000791b */ /* 0x00ffea0003800000 */
.L_x_4942:
[----:B------:R-:W-:Y:S05]  /*1c60*/  BSYNC B2 ;  /* 0x0000000000027941 */ /* 0x000fea0003800000 */
.L_x_4941:
[----:B------:R-:W-:Y:S05]  /*1c70*/  BRA `(.L_x_4943) ;  /* 0xfffffff000547947 */ /* 0x000fea000383ffff */
.L_x_4929:
[----:B------:R-:W-:Y:S01]  /*1c80*/  HFMA2 R70, -RZ, RZ, 0, 9.5367431640625e-07 ;  /* 0x00000010ff467431 */ /* 0x000fe200000001ff */
[----:B------:R-:W-:Y:S01]  /*1c90*/  BSSY B2, `(.L_x_4944) ;  /* 0x0000006000027945 */ /* 0x000fe20003800000 */
[----:B------:R-:W-:Y:S02]  /*1ca0*/  MOV R69, 0x1f ;  /* 0x0000001f00457802 */ /* 0x000fe40000000f00 */
[----:B------:R-:W-:-:S07]  /*1cb0*/  MOV R108, 0xffffffff ;  /* 0xffffffff006c7802 */ /* 0x000fce0000000f00 */
[----:B0-----:R-:W-:Y:S05]  /*1cc0*/  WARPSYNC.COLLECTIVE R108, `(.L_x_4945) ;  /* 0x000000006c087348 */ /* 0x001fea0003c00000 */
[----:B------:R1:W2:Y:S02]  /*1cd0*/  SHFL.BFLY P0, R111, R71, R70, R69 ;  /* 0x0c000046476f7389 */ /* 0x0002a40000000045 */
[----:B012---:R-:W-:Y:S05]  /*1ce0*/  ENDCOLLECTIVE ;  /* 0x000000000000791b */ /* 0x007fea0003800000 */
.L_x_4945:
[----:B------:R-:W-:Y:S05]  /*1cf0*/  BSYNC B2 ;  /* 0x0000000000027941 */ /* 0x000fea0003800000 */
.L_x_4944:
[----:B------:R-:W-:Y:S05]  /*1d00*/  BRA `(.L_x_4946) ;  /* 0xfffffff000407947 */ /* 0x000fea000383ffff */
.L_x_4947:
        /* <DEDUP_REMOVED lines=15> */
.L_x_5203:


//--------------------- .text._ZN18transformer_engine13normalization33rmsnorm_bwd_finalize_tuned_kernelINS0_22Kernel_traits_finalizeILj512E13__nv_bfloat16S3_S3_fjLj1024ELj4ENS0_18Kernel_traits_baseILj512ES3_S3_S3_fjLj1024EEEEEEEvNS0_20BackwardKernelParamsE --------------------------
	.section	.text._ZN18transformer_engine13normalization33rmsnorm_bwd_finalize_tuned_kernelINS0_22Kernel_traits_finalizeILj512E13__nv_bfloat16S3_S3_fjLj1024ELj4ENS0_18Kernel_traits_baseILj512ES3_S3_S3_fjLj1024EEEEEEEvNS0_20BackwardKernelParamsE,"ax",@progbits
	.align	128
        .global         _ZN18transformer_engine13normalization33rmsnorm_bwd_finalize_tuned_kernelINS0_22Kernel_traits_finalizeILj512E13__nv_bfloat16S3_S3_fjLj1024ELj4ENS0_18Kernel_traits_baseILj512ES3_S3_S3_fjLj1024EEEEEEEvNS0_20BackwardKernelParamsE
        .type           _ZN18transformer_engine13normalization33rmsnorm_bwd_finalize_tuned_kernelINS0_22Kernel_traits_finalizeILj512E13__nv_bfloat16S3_S3_fjLj1024ELj4ENS0_18Kernel_traits_baseILj512ES3_S3_S3_fjLj1024EEEEEEEvNS0_20BackwardKernelParamsE,@function
        .size           _ZN18transformer_engine13normalization33rmsnorm_bwd_finalize_tuned_kernelINS0_22Kernel_traits_finalizeILj512E13__nv_bfloat16S3_S3_fjLj1024ELj4ENS0_18Kernel_traits_baseILj512ES3_S3_S3_fjLj1024EEEEEEEvNS0_20BackwardKernelParamsE,(.L_x_5204 - _ZN18transformer_engine13normalization33rmsnorm_bwd_finalize_tuned_kernelINS0_22Kernel_traits_finalizeILj512E13__nv_bfloat16S3_S3_fjLj1024ELj4ENS0_18Kernel_traits_baseILj512ES3_S3_S3_fjLj1024EEEEEEEvNS0_20BackwardKernelParamsE)
        .other          _ZN18transformer_engine13normalization33rmsnorm_bwd_finalize_tuned_kernelINS0_22Kernel_traits_finalizeILj512E13__nv_bfloat16S3_S3_fjLj1024ELj4ENS0_18Kernel_traits_baseILj512ES3_S3_S3_fjLj1024EEEEEEEvNS0_20BackwardKernelParamsE,@"STO_CUDA_ENTRY STV_DEFAULT"
_ZN18transformer_engine13normalization33rmsnorm_bwd_finalize_tuned_kernelINS0_22Kernel_traits_finalizeILj512E13__nv_bfloat16S3_S3_fjLj1024ELj4ENS0_18Kernel_traits_baseILj512ES3_S3_S3_fjLj1024EEEEEEEvNS0_20BackwardKernelParamsE:
.text._ZN18transformer_engine13normalization33rmsnorm_bwd_finalize_tuned_kernelINS0_22Kernel_traits_finalizeILj512E13__nv_bfloat16S3_S3_fjLj1024ELj4ENS0_18Kernel_traits_baseILj512ES3_S3_S3_fjLj1024EEEEEEEvNS0_20BackwardKernelParamsE:
        /* <DEDUP_REMOVED lines=33> */
.L_x_4952:
        /* <DEDUP_REMOVED lines=69> */
.L_x_4951:
[----:B------:R-:W-:Y:S05]  /*0660*/  BSYNC.RECONVERGENT B1 ;  /* 0x0000000000017941 */ /* 0x000fea0003800200 */
.L_x_4950:
        /* <DEDUP_REMOVED lines=40> */
.L_x_4954:
[----:B------:R-:W-:Y:S05]  /*08f0*/  BSYNC.RECONVERGENT B1 ;  /* 0x0000000000017941 */ /* 0x000fea0003800200 */
.L_x_4953:
        /* <DEDUP_REMOVED lines=24> */
.L_x_4956:
[----:B------:R-:W-:Y:S05]  /*0a80*/  BSYNC.RECONVERGENT B1 ;  /* 0x0000000000017941 */ /* 0x000fea0003800200 */
.L_x_4955:
[----:B------:R-:W-:Y:S05]  /*0a90*/  @!P1 BRA `(.L_x_4949) ;  /* 0x00000000002c9947 */ /* 0x000fea0003800000 */
[----:B------:R-:W0:Y:S01]  /*0aa0*/  LDC.64 R6, c[0x0][0x3e0] ;  /* 0x0000f800ff067b82 */ /* 0x000e220000000a00 */
[----:B------:R-:W-:Y:S02]  /*0ab0*/  LEA R2, R19, R3, 0x9 ;  /* 0x0000000313027211 */ /* 0x000fe400078e48ff */
[----:B------:R-:W-:-:S03]  /*0ac0*/  IADD3 R10, PT, PT, -R9, RZ, RZ ;  /* 0x000000ff090a7210 */ /* 0x000fc60007ffe1ff */
[----:B------:R-:W-:-:S07]  /*0ad0*/  IMAD.IADD R9, R5, 0x1, R2 ;  /* 0x0000000105097824 */ /* 0x000fce00078e0202 */
.L_x_4957:
[----:B0-----:R-:W-:-:S06]  /*0ae0*/  IMAD.WIDE.U32 R2, R9, 0x4, R6 ;  /* 0x0000000409027825 */ /* 0x001fcc00078e0006 */
[----:B------:R-:W2:Y:S01]  /*0af0*/  LDG.E R3, desc[UR6][R2.64] ;  /* 0x0000000602037981 */ /* 0x000ea2000c1e1900 */
[----:B------:R-:W-:Y:S02]  /*0b00*/  IADD3 R10, PT, PT, R10, 0x1, RZ ;  /* 0x000000010a0a7810 */ /* 0x000fe40007ffe0ff */
[----:B------:R-:W-:Y:S02]  /*0b10*/  IADD3 R9, PT, PT, R9, 0x4000, RZ ;  /* 0x0000400009097810 */ /* 0x000fe40007ffe0ff */
[----:B------:R-:W-:Y:S01]  /*0b20*/  ISETP.NE.AND P0, PT, R10, RZ, PT ;  /* 0x000000ff0a00720c */ /* 0x000fe20003f05270 */
[----:B--2---:R-:W-:-:S12]  /*0b30*/  FADD R26, R3, R26 ;  /* 0x0000001a031a7221 */ /* 0x004fd80000000000 */
[----:B------:R-:W-:Y:S05]  /*0b40*/  @P0 BRA `(.L_x_4957) ;  /* 0xfffffffc00e40947 */ /* 0x000fea000383ffff */
.L_x_4949:
[----:B------:R-:W-:Y:S05]  /*0b50*/  BSYNC.RECONVERGENT B0 ;  /* 0x0000000000007941 */ /* 0x000fea0003800200 */
.L_x_4948:
        /* <DEDUP_REMOVED lines=37> */
.L_x_4958:
        /* <DEDUP_REMOVED lines=13> */
.L_x_5204:


//--------------------- .text._ZN18transformer_engine13normalization24rmsnorm_bwd_tuned_kernelINS0_13Kernel_traitsI13__nv_bfloat16S3_S3_fjLj512ELj1ELj4ELj1ELj16ENS0_18Kernel_traits_baseILj512ES3_S3_S3_fjLj128EEEEELb0EEEvNS0_20BackwardKernelParamsE --------------------------
	.section	.text._ZN18transformer_engine13normalization24rmsnorm_bwd_tuned_kernelINS0_13Kernel_traitsI13__nv_bfloat16S3_S3_fjLj512ELj1ELj4ELj1ELj16ENS0_18Kernel_traits_baseILj512ES3_S3_S3_fjLj128EEEEELb0EEEvNS0_20BackwardKernelParamsE,"ax",@progbits
	.align	128
        .global         _ZN18transformer_engine13normalization24rmsnorm_bwd_tuned_kernelINS0_13Kernel_traitsI13__nv_bfloat16S3_S3_fjLj512ELj1ELj4ELj1ELj16ENS0_18Kernel_traits_baseILj512ES3_S3_S3_fjLj128EEEEELb0EEEvNS0_20BackwardKernelParamsE
        .type           _ZN18transformer_engine13normalization24rmsnorm_bwd_tuned_kernelINS0_13Kernel_traitsI13__nv_bfloat16S3_S3_fjLj512ELj1ELj4ELj1ELj16ENS0_18Kernel_traits_baseILj512ES3_S3_S3_fjLj128EEEEELb0EEEvNS0_20BackwardKernelParamsE,@function
        .size           _ZN18transformer_engine13normalization24rmsnorm_bwd_tuned_kernelINS0_13Kernel_traitsI13__nv_bfloat16S3_S3_fjLj512ELj1ELj4ELj1ELj16ENS0_18Kernel_traits_baseILj512ES3_S3_S3_fjLj128EEEEELb0EEEvNS0_20BackwardKernelParamsE,(.L_x_5205 - _ZN18transformer_engine13normalization24rmsnorm_bwd_tuned_kernelINS0_13Kernel_traitsI13__nv_bfloat16S3_S3_fjLj512ELj1ELj4ELj1ELj16ENS0_18Kernel_traits_baseILj512ES3_S3_S3_fjLj128EEEEELb0EEEvNS0_20BackwardKernelParamsE)
        .other          _ZN18transformer_engine13normalization24rmsnorm_bwd_tuned_kernelINS0_13Kernel_traitsI13__nv_bfloat16S3_S3_fjLj512ELj1ELj4ELj1ELj16ENS0_18Kernel_traits_baseILj512ES3_S3_S3_fjLj128EEEEELb0EEEvNS0_20BackwardKernelParamsE,@"STO_CUDA_ENTRY STV_DEFAULT"
_ZN18transformer_engine13normalization24rmsnorm_bwd_tuned_kernelINS0_13Kernel_traitsI13__nv_bfloat16S3_S3_fjLj512ELj1ELj4ELj1ELj16ENS0_18Kernel_traits_baseILj512ES3_S3_S3_fjLj128EEEEELb0EEEvNS0_20BackwardKernelParamsE:
.text._ZN18transformer_engine13normalization24rmsnorm_bwd_tuned_kernelINS0_13Kernel_traitsI13__nv_bfloat16S3_S3_fjLj512ELj1ELj4ELj1ELj16ENS0_18Kernel_traits_baseILj512ES3_S3_S3_fjLj128EEEEELb0EEEvNS0_20BackwardKernelParamsE:
        /* <DEDUP_REMOVED lines=24> */
[----:B------:R-:W3:Y:S01]  /*0180*/  LDG.E.128 R4, desc[UR6][R2.64+0x200] ;  /* 0x0002000602047981 */ /* 0x000ee2000c1e1d00 */
[----:B-1----:R-:W-:Y:S01]  /*0190*/  ISETP.NE.AND P0, PT, RZ, UR4, PT ;  /* 0x00000004ff007c0c */ /* 0x002fe2000bf05270 */
[----:B------:R-:W-:Y:S01]  /*01a0*/  BSSY B0, `(.L_x_4961) ;  /* 0x00000f7000007945 */ /* 0x000fe20003800000 */
[----:B------:R-:W-:Y:S02]  /*01b0*/  CS2R R32, SRZ ;  /* 0x0000000000207805 */ /* 0x000fe4000001ff00 */
[----:B------:R-:W-:Y:S02]  /*01c0*/  FSEL R35, RZ, 1, !P0 ;  /* 0x3f800000ff237808 */ /* 0x000fe40004000000 */
[----:B--2---:R-:W-:-:S02]  /*01d0*/  PRMT R0, R8, 0x7632, R0 ;  /* 0x0000763208007816 */ /* 0x004fc40000000000 */
[----:B------:R-:W-:Y:S02]  /*01e0*/  SHF.L.U32 R50, R8, 0x10, RZ ;  /* 0x0000001008327819 */ /* 0x000fe400000006ff */
[C---:B---3--:R-:W-:Y:S02]  /*01f0*/  PRMT R2, R4.reuse, 0x7632, R2 ;  /* 0x0000763204027816 */ /* 0x048fe40000000002 */
[----:B------:R-:W-:Y:S01]  /*0200*/  SHF.L.U32 R46, R4, 0x10, RZ ;  /* 0x00000010042e7819 */ /* 0x000fe200000006ff */
[----:B------:R-:W-:Y:S01]  /*0210*/  FADD R50, R35, R50 ;  /* 0x0000003223327221 */ /* 0x000fe20000000000 */
[C---:B------:R-:W-:Y:S02]  /*0220*/  PRMT R8, R9.reuse, 0x7632, R8 ;  /* 0x0000763209087816 */ /* 0x040fe40000000008 */
[----:B------:R-:W-:Y:S01]  /*0230*/  SHF.L.U32 R12, R9, 0x10, RZ ;  /* 0x00000010090c7819 */ /* 0x000fe200000006ff */
[----:B------:R-:W-:Y:S01]  /*0240*/  FADD R46, R35, R46 ;  /* 0x0000002e232e7221 */ /* 0x000fe20000000000 */
[----:B------:R-:W-:-:S02]  /*0250*/  SHF.L.U32 R4, R5, 0x10, RZ ;  /* 0x0000001005047819 */ /* 0x000fc400000006ff */
[C---:B------:R-:W-:Y:S01]  /*0260*/  PRMT R9, R10.reuse, 0x7632, R9 ;  /* 0x000076320a097816 */ /* 0x040fe20000000009 */
[C---:B------:R-:W-:Y:S01]  /*0270*/  FADD R49, R35.reuse, R12 ;  /* 0x0000000c23317221 */ /* 0x040fe20000000000 */
[----:B------:R-:W-:Y:S01]  /*0280*/  SHF.L.U32 R48, R10, 0x10, RZ ;  /* 0x000000100a307819 */ /* 0x000fe200000006ff */
[----:B------:R-:W-:Y:S01]  /*0290*/  FADD R45, R35, R4 ;  /* 0x00000004232d7221 */ /* 0x000fe20000000000 */
[----:B------:R-:W-:Y:S02]  /*02a0*/  PRMT R3, R5, 0x7632, R3 ;  /* 0x0000763205037816 */ /* 0x000fe40000000003 */
[----:B------:R-:W-:Y:S02]  /*02b0*/  CS2R R12, SRZ ;  /* 0x00000000000c7805 */ /* 0x000fe4000001ff00 */
[----:B------:R-:W-:Y:S01]  /*02c0*/  PRMT R10, R11, 0x7632, R10 ;  /* 0x000076320b0a7816 */ /* 0x000fe2000000000a */
[----:B------:R-:W-:Y:S01]  /*02d0*/  FADD R48, R35, R48 ;  /* 0x0000003023307221 */ /* 0x000fe20000000000 */
[----:B------:R-:W-:-:S02]  /*02e0*/  PRMT R5, R6, 0x7632, R5 ;  /* 0x0000763206057816 */ /* 0x000fc40000000005 */
[----:B------:R-:W-:Y:S02]  /*02f0*/  SHF.L.U32 R44, R6, 0x10, RZ ;  /* 0x00000010062c7819 */ /* 0x000fe400000006ff */
[----:B------:R-:W-:Y:S02]  /*0300*/  PRMT R6, R7, 0x7632, R6 ;  /* 0x0000763207067816 */ /* 0x000fe40000000006 */
[----:B------:R-:W-:Y:S01]  /*0310*/  SHF.L.U32 R14, R11, 0x10, RZ ;  /* 0x000000100b0e7819 */ /* 0x000fe200000006ff */
[----:B------:R-:W-:Y:S01]  /*0320*/  FADD R44, R35, R44 ;  /* 0x0000002c232c7221 */ /* 0x000fe20000000000 */
        /* <DEDUP_REMOVED lines=24> */
[----:B------:R-:W-:-:S07]  /*04b0*/  CS2R R2, SRZ ;  /* 0x0000000000027805 */ /* 0x000fce000001ff00 */
.L_x_4965:
[----:B0-----:R-:W0:Y:S01]  /*04c0*/  LDC.64 R58, c[0x0][0x390] ;  /* 0x0000e400ff3a7b82 */ /* 0x001e220000000a00 */
[----:B------:R-:W-:-:S07]  /*04d0*/  LEA R53, R34, R51, 0x6 ;  /* 0x0000003322357211 */ /* 0x000fce00078e30ff */
[----:B-1----:R-:W1:Y:S08]  /*04e0*/  LDC.64 R56, c[0x0][0x3c8] ;  /* 0x0000f200ff387b82 */ /* 0x002e700000000a00 */
[----:B------:R-:W2:Y:S01]  /*04f0*/  LDC.64 R54, c[0x0][0x3a0] ;  /* 0x0000e800ff367b82 */ /* 0x000ea20000000a00 */
[----:B0-----:R-:W-:-:S05]  /*0500*/  IMAD.WIDE.U32 R58, R53, 0x10, R58 ;  /* 0x00000010353a7825 */ /* 0x001fca00078e003a */
[----:B------:R-:W3:Y:S01]  /*0510*/  LDG.E.128 R16, desc[UR6][R58.64] ;  /* 0x000000063a107981 */ /* 0x000ee2000c1e1d00 */
[----:B-1----:R-:W-:-:S03]  /*0520*/  IMAD.WIDE.U32 R56, R53, 0x10, R56 ;  /* 0x0000001035387825 */ /* 0x002fc600078e0038 */
[----:B------:R0:W4:Y:S04]  /*0530*/  LDG.E.128 R24, desc[UR6][R58.64+0x200] ;  /* 0x000200063a187981 */ /* 0x000128000c1e1d00 */
[----:B------:R-:W5:Y:S01]  /*0540*/  LDG.E.128 R20, desc[UR6][R56.64] ;  /* 0x0000000638147981 */ /* 0x000f62000c1e1d00 */
[----:B--2---:R-:W-:-:S03]  /*0550*/  IMAD.WIDE R54, R34, 0x4, R54 ;  /* 0x0000000422367825 */ /* 0x004fc600078e0236 */
[----:B------:R1:W2:Y:S04]  /*0560*/  LDG.E.128 R28, desc[UR6][R56.64+0x200] ;  /* 0x00020006381c7981 */ /* 0x0002a8000c1e1d00 */
[----:B------:R-:W4:Y:S01]  /*0570*/  LDG.E R52, desc[UR6][R54.64] ;  /* 0x0000000636347981 */ /* 0x000f22000c1e1900 */
[----:B------:R-:W-:Y:S01]  /*0580*/  UMOV UR4, 0xffffffff ;  /* 0xffffffff00047882 */ /* 0x000fe20000000000 */
[C---:B---3--:R-:W-:Y:S02]  /*0590*/  SHF.L.U32 R0, R16.reuse, 0x10, RZ ;  /* 0x0000001010007819 */ /* 0x048fe400000006ff */
[----:B------:R-:W-:Y:S02]  /*05a0*/  PRMT R66, R16, 0x7632, R66 ;  /* 0x0000763210427816 */ /* 0x000fe40000000042 */
[----:B------:R-:W-:-:S02]  /*05b0*/  SHF.L.U32 R69, R18, 0x10, RZ ;  /* 0x0000001012457819 */ /* 0x000fc400000006ff */
[C---:B-----5:R-:W-:Y:S02]  /*05c0*/  SHF.L.U32 R65, R20.reuse, 0x10, RZ ;  /* 0x0000001014417819 */ /* 0x060fe400000006ff */
[----:B------:R-:W-:Y:S02]  /*05d0*/  PRMT R64, R20, 0x7632, R64 ;  /* 0x0000763214407816 */ /* 0x000fe40000000040 */
[C---:B0-----:R-:W-:Y:S02]  /*05e0*/  PRMT R58, R22.reuse, 0x7632, R58 ;  /* 0x00007632163a7816 */ /* 0x041fe4000000003a */
[----:B-1----:R-:W-:Y:S01]  /*05f0*/  SHF.L.U32 R57, R22, 0x10, RZ ;  /* 0x0000001016397819 */ /* 0x002fe200000006ff */
[----:B----4-:R-:W-:Y:S01]  /*0600*/  FMUL R0, R52, R0 ;  /* 0x0000000034007220 */ /* 0x010fe20000400000 */
[C---:B------:R-:W-:Y:S02]  /*0610*/  PRMT R62, R19.reuse, 0x7632, R62 ;  /* 0x00007632133e7816 */ /* 0x040fe4000000003e */
[----:B------:R-:W-:Y:S01]  /*0620*/  SHF.L.U32 R75, R19, 0x10, RZ ;  /* 0x00000010134b7819 */ /* 0x000fe200000006ff */
[----:B--2---:R-:W-:Y:S01]  /*0630*/  IMAD.U32 R19, R30, 0x10000, RZ ;  /* 0x000100001e137824 */ /* 0x004fe200078e00ff */
[----:B------:R-:W-:-:S02]  /*0640*/  PRMT R22, R26, 0x7632, R22 ;  /* 0x000076321a167816 */ /* 0x000fc40000000016 */
[----:B------:R-:W-:Y:S01]  /*0650*/  SHF.L.U32 R71, R26, 0x10, RZ ;  /* 0x000000101a477819 */ /* 0x000fe200000006ff */
[----:B------:R-:W-:Y:S01]  /*0660*/  FMUL R69, R52, R69 ;  /* 0x0000004534457220 */ /* 0x000fe20000400000 */
[----:B------:R-:W-:Y:S01]  /*0670*/  SHF.L.U32 R77, R17, 0x10, RZ ;  /* 0x00000010114d7819 */ /* 0x000fe200000006ff */
[-C--:B------:R-:W-:Y:S01]  /*0680*/  FFMA R3, R0, R65.reuse, R3 ;  /* 0x0000004100037223 */ /* 0x080fe20000000003 */
[----:B------:R-:W-:Y:S02]  /*0690*/  PRMT R20, R30, 0x7632, R20 ;  /* 0x000076321e147816 */ /* 0x000fe40000000014 */
[----:B------:R-:W-:Y:S01]  /*06a0*/  SHF.L.U32 R26, R66, 0x10, RZ ;  /* 0x00000010421a7819 */ /* 0x000fe200000006ff */
[----:B------:R-:W-:Y:S01]  /*06b0*/  FMUL R65, R50, R65 ;  /* 0x0000004132417220 */ /* 0x000fe20000400000 */
[----:B------:R-:W-:Y:S02]  /*06c0*/  PRMT R61, R21, 0x7632, R61 ;  /* 0x00007632153d7816 */ /* 0x000fe4000000003d */
[----:B------:R-:W-:-:S02]  /*06d0*/  SHF.L.U32 R30, R64, 0x10, RZ ;  /* 0x00000010401e7819 */ /* 0x000fc400000006ff */
        /* <DEDUP_REMOVED lines=17> */
[----:B------:R-:W-:Y:S01]  /*07f0*/  FFMA R57, R0, R65, RZ ;  /* 0x0000004100397223 */ /* 0x000fe200000000ff */
[----:B------:R-:W-:Y:S01]  /*0800*/  SHF.L.U32 R28, R61, 0x10, RZ ;  /* 0x000000103d1c7819 */ /* 0x000fe200000006ff */
[-C--:B------:R-:W-:Y:S01]  /*0810*/  FMUL R61, R42, R30.reuse ;  /* 0x0000001e2a3d7220 */ /* 0x080fe20000400000 */
[----:B------:R-:W-:Y:S01]  /*0820*/  PRMT R67, R18, 0x7632, R67 ;  /* 0x0000763212437816 */ /* 0x000fe20000000043 */
[-C--:B------:R-:W-:Y:S01]  /*0830*/  FFMA R4, R66, R63.reuse, R4 ;  /* 0x0000003f42047223 */ /* 0x080fe20000000004 */
[----:B------:R-:W-:Y:S01]  /*0840*/  SHF.L.U32 R77, R68, 0x10, RZ ;  /* 0x00000010444d7819 */ /* 0x000fe200000006ff */
[C---:B------:R-:W-:Y:S01]  /*0850*/  FFMA R2, R64.reuse, R30, R2 ;  /* 0x0000001e40027223 */ /* 0x040fe20000000002 */
[----:B------:R-:W-:Y:S01]  /*0860*/  PRMT R17, R31, 0x7632, R17 ;  /* 0x000076321f117816 */ /* 0x000fe20000000011 */
[----:B------:R-:W-:Y:S01]  /*0870*/  FMUL R63, R49, R63 ;  /* 0x0000003f313f7220 */ /* 0x000fe20000400000 */
[----:B------:R-:W-:Y:S01]  /*0880*/  SHF.L.U32 R18, R31, 0x10, RZ ;  /* 0x000000101f127819 */ /* 0x000fe200000006ff */
[----:B------:R-:W-:Y:S01]  /*0890*/  FFMA R30, R64, R61, R57 ;  /* 0x0000003d401e7223 */ /* 0x000fe20000000039 */
[----:B------:R-:W-:Y:S01]  /*08a0*/  SHF.L.U32 R31, R67, 0x10, RZ ;  /* 0x00000010431f7819 */ /* 0x000fe200000006ff */
[----:B------:R-:W-:Y:S01]  /*08b0*/  FMUL R67, R52, R75 ;  /* 0x0000004b34437220 */ /* 0x000fe20000400000 */
[----:B------:R-:W-:Y:S01]  /*08c0*/  SHF.L.U32 R75, R58, 0x10, RZ ;  /* 0x000000103a4b7819 */ /* 0x000fe200000006ff */
[----:B------:R-:W-:Y:S01]  /*08d0*/  FMUL R58, R52, R77 ;  /* 0x0000004d343a7220 */ /* 0x000fe20000400000 */
[----:B------:R-:W-:Y:S01]  /*08e0*/  FMUL R57, R41, R28 ;  /* 0x0000001c29397220 */ /* 0x000fe20000400000 */
[----:B------:R-:W-:Y:S01]  /*08f0*/  FFMA R30, R66, R63, R30 ;  /* 0x0000003f421e7223 */ /* 0x000fe2000000001e */
[----:B------:R-:W-:Y:S01]  /*0900*/  SHF.L.U32 R77, R54, 0x10, RZ ;  /* 0x00000010364d7819 */ /* 0x000fe200000006ff */
[----:B------:R-:W-:-:S02]  /*0910*/  FMUL R54, R52, R31 ;  /* 0x0000001f34367220 */ /* 0x000fc40000400000 */
[----:B------:R-:W-:Y:S01]  /*0920*/  FFMA R30, R58, R57, R30 ;  /* 0x000000393a1e7223 */ /* 0x000fe2000000001e */
[----:B------:R-:W-:Y:S01]  /*0930*/  SHF.L.U32 R26, R56, 0x10, RZ ;  /* 0x00000010381a7819 */ /* 0x000fe200000006ff */
[-C--:B------:R-:W-:Y:S01]  /*0940*/  FFMA R7, R54, R75.reuse, R7 ;  /* 0x0000004b36077223 */ /* 0x080fe20000000007 */
[----:B------:R-:W-:Y:S01]  /*0950*/  FMUL R31, R40, R75 ;  /* 0x0000004b281f7220 */ /* 0x000fe20000400000 */
[C---:B------:R-:W-:Y:S01]  /*0960*/  FMUL R56, R52.reuse, R73 ;  /* 0x0000004934387220 */ /* 0x040fe20000400000 */
[----:B------:R-:W-:Y:S01]  /*0970*/  FFMA R75, R69, R62, R30 ;  /* 0x0000003e454b7223 */ /* 0x000fe2000000001e */
[----:B------:R-:W-:Y:S02]  /*0980*/  PRMT R16, R27, 0x7632, R16 ;  /* 0x000076321b107816 */ /* 0x000fe40000000010 */
[----:B------:R-:W-:Y:S01]  /*0990*/  SHF.L.U32 R73, R55, 0x10, RZ ;  /* 0x0000001037497819 */ /* 0x000fe200000006ff */
[----:B------:R-:W-:Y:S01]  /*09a0*/  FMUL R55, R52, R71 ;  /* 0x0000004734377220 */ /* 0x000fe20000400000 */
[----:B------:R-:W-:Y:S01]  /*09b0*/  SHF.L.U32 R27, R27, 0x10, RZ ;  /* 0x000000101b1b7819 */ /* 0x000fe200000006ff */
[-C--:B------:R-:W-:Y:S01]  /*09c0*/  FFMA R8, R67, R60.reuse, R8 ;  /* 0x0000003c43087223 */ /* 0x080fe20000000008 */
[----:B------:R-:W-:Y:S01]  /*09d0*/  SHF.L.U32 R71, R22, 0x10, RZ ;  /* 0x0000001016477819 */ /* 0x000fe200000006ff */
[----:B------:R-:W-:Y:S01]  /*09e0*/  FMUL R60, R47, R60 ;  /* 0x0000003c2f3c7220 */ /* 0x000fe20000400000 */
[----:B------:R-:W-:Y:S01]  /*09f0*/  FFMA R22, R54, R31, R75 ;  /* 0x0000001f36167223 */ /* 0x000fe2000000004b */
[C---:B------:R-:W-:Y:S01]  /*0a00*/  FMUL R30, R52.reuse, R29 ;  /* 0x0000001d341e7220 */ /* 0x040fe20000400000 */
[C---:B------:R-:W-:Y:S01]  /*0a10*/  FMUL R29, R52.reuse, R27 ;  /* 0x0000001b341d7220 */ /* 0x040fe20000400000 */
[----:B------:R-:W-:Y:S01]  /*0a20*/  FMUL R27, R39, R26 ;  /* 0x0000001a271b7220 */ /* 0x000fe20000400000 */
[----:B------:R-:W-:Y:S01]  /*0a30*/  FFMA R22, R67, R60, R22 ;  /* 0x0000003c43167223 */ /* 0x000fe20000000016 */
[----:B------:R-:W-:Y:S01]  /*0a40*/  FMUL R59, R52, R59 ;  /* 0x0000003b343b7220 */ /* 0x000fe20000400000 */
[----:B------:R-:W-:Y:S01]  /*0a50*/  SHF.L.U32 R75, R24, 0x10, RZ ;  /* 0x00000010184b7819 */ /* 0x000fe200000006ff */
[----:B------:R-:W-:Y:S01]  /*0a60*/  FFMA R9, R30, R26, R9 ;  /* 0x0000001a1e097223 */ /* 0x000fe20000000009 */
[----:B------:R-:W-:Y:S01]  /*0a70*/  FMUL R26, R46, R25 ;  /* 0x000000192e1a7220 */ /* 0x000fe20000400000 */
[----:B------:R-:W-:Y:S01]  /*0a80*/  FFMA R24, R30, R27, R22 ;  /* 0x0000001b1e187223 */ /* 0x000fe20000000016 */
[----:B------:R-:W-:Y:S01]  /*0a90*/  FFMA R5, R58, R28, R5 ;  /* 0x0000001c3a057223 */ /* 0x000fe20000000005 */
[----:B------:R-:W-:Y:S01]  /*0aa0*/  FMUL R28, R52, R77 ;  /* 0x0000004d341c7220 */ /* 0x000fe20000400000 */
[----:B------:R-:W-:Y:S01]  /*0ab0*/  FFMA R10, R59, R25, R10 ;  /* 0x000000193b0a7223 */ /* 0x000fe2000000000a */
[----:B------:R-:W-:Y:S01]  /*0ac0*/  SHF.L.U32 R22, R21, 0x10, RZ ;  /* 0x0000001015167819 */ /* 0x000fe200000006ff */
[-C--:B------:R-:W-:Y:S01]  /*0ad0*/  FMUL R25, R38, R75.reuse ;  /* 0x0000004b26197220 */ /* 0x080fe20000400000 */
[----:B------:R-:W-:Y:S01]  /*0ae0*/  FFMA R21, R59, R26, R24 ;  /* 0x0000001a3b157223 */ /* 0x000fe20000000018 */
[----:B------:R-:W-:Y:S01]  /*0af0*/  FFMA R11, R28, R75, R11 ;  /* 0x0000004b1c0b7223 */ /* 0x000fe2000000000b */
[-C--:B------:R-:W-:Y:S01]  /*0b00*/  FFMA R12, R56, R23.reuse, R12 ;  /* 0x00000017380c7223 */ /* 0x080fe2000000000c */
[----:B------:R-:W-:Y:S01]  /*0b10*/  FMUL R23, R45, R23 ;  /* 0x000000172d177220 */ /* 0x000fe20000400000 */
[----:B------:R-:W-:Y:S01]  /*0b20*/  FFMA R75, R28, R25, R21 ;  /* 0x000000191c4b7223 */ /* 0x000fe20000000015 */
[----:B------:R-:W-:Y:S01]  /*0b30*/  FMUL R24, R52, R73 ;  /* 0x0000004934187220 */ /* 0x000fe20000400000 */
[----:B------:R-:W-:-:S02]  /*0b40*/  FMUL R21, R37, R22 ;  /* 0x0000001625157220 */ /* 0x000fc40000400000 */
[----:B------:R-:W-:Y:S01]  /*0b50*/  FFMA R75, R56, R23, R75 ;  /* 0x00000017384b7223 */ /* 0x000fe2000000004b */
[----:B------:R-:W-:Y:S01]  /*0b60*/  SHF.L.U32 R73, R20, 0x10, RZ ;  /* 0x0000001014497819 */ /* 0x000fe200000006ff */
[----:B------:R-:W-:Y:S02]  /*0b70*/  FMUL R20, R44, R19 ;  /* 0x000000132c147220 */ /* 0x000fe40000400000 */
[C---:B------:R-:W-:Y:S01]  /*0b80*/  FFMA R68, R24.reuse, R21, R75 ;  /* 0x0000001518447223 */ /* 0x040fe2000000004b */
[----:B------:R-:W-:Y:S01]  /*0b90*/  FFMA R13, R24, R22, R13 ;  /* 0x00000016180d7223 */ /* 0x000fe2000000000d */
        /* <DEDUP_REMOVED lines=11> */
[-C--:B------:R-:W-:Y:S01]  /*0c50*/  FMUL R16, R35, R68.reuse ;  /* 0x0000004423107220 */ /* 0x080fe20000400000 */
[----:B------:R-:W-:Y:S01]  /*0c60*/  FFMA R15, R22, R73, R15 ;  /* 0x00000049160f7223 */ /* 0x000fe2000000000f */
[C---:B------:R-:W-:Y:S02]  /*0c70*/  FFMA R33, R17.reuse, R68, R33 ;  /* 0x0000004411217223 */ /* 0x040fe40000000021 */
        /* <DEDUP_REMOVED lines=16> */
.L_x_4975:
[----:B------:R-:W-:Y:S01]  /*0d80*/  UMOV UR4, 0xffffffff ;  /* 0xffffffff00047882 */ /* 0x000fe20000000000 */
[----:B-1----:R-:W-:Y:S02]  /*0d90*/  FADD R68, R72, R75 ;  /* 0x0000004b48447221 */ /* 0x002fe40000000000 */
[----:B------:R-:W-:Y:S05]  /*0da0*/  BRA.DIV UR4, `(.L_x_4963) ;  /* 0x0000000a04d47947 */ /* 0x000fea000b800000 */
.L_x_4978:
[----:B------:R-:W-:Y:S01]  /*0db0*/  UMOV UR4, 0xffffffff ;  /* 0xffffffff00047882 */ /* 0x000fe20000000000 */
[----:B--2---:R-:W-:Y:S02]  /*0dc0*/  FADD R68, R74, R77 ;  /* 0x0000004d4a447221 */ /* 0x004fe40000000000 */
[----:B------:R-:W-:Y:S05]  /*0dd0*/  BRA.DIV UR4, `(.L_x_4964) ;  /* 0x0000000a04ec7947 */ /* 0x000fea000b800000 */
[----:B------:R1:W2:Y:S02]  /*0de0*/  SHFL.BFLY PT, R76, R68, 0x10, 0x1f ;  /* 0x0e001f00444c7f89 */ /* 0x0002a400000e0000 */
.L_x_4981:
[----:B-12---:R-:W-:-:S04]  /*0df0*/  FADD R68, R68, R76 ;  /* 0x0000004c44447221 */ /* 0x006fc80000000000 */
[----:B------:R-:W-:-:S04]  /*0e00*/  FMUL R68, R68, 0.001953125 ;  /* 0x3b00000044447820 */ /* 0x000fc80000400000 */
[-C--:B------:R-:W-:Y:S01]  /*0e10*/  FFMA R71, R30, -R68.reuse, R27 ;  /* 0x800000441e477223 */ /* 0x080fe2000000001b */
[-C--:B------:R-:W-:Y:S01]  /*0e20*/  FFMA R59, R59, -R68.reuse, R26 ;  /* 0x800000443b3b7223 */ /* 0x080fe2000000001a */
[-C--:B------:R-:W-:Y:S01]  /*0e30*/  FFMA R73, R28, -R68.reuse, R25 ;  /* 0x800000441c497223 */ /* 0x080fe20000000019 */
[----:B------:R-:W1:Y:S01]  /*0e40*/  LDC.64 R26, c[0x0][0x3e8] ;  /* 0x0000fa00ff1a7b82 */ /* 0x000e620000000a00 */
[-C--:B------:R-:W-:Y:S01]  /*0e50*/  FFMA R65, R0, -R68.reuse, R65 ;  /* 0x8000004400417223 */ /* 0x080fe20000000041 */
[-C--:B------:R-:W-:Y:S01]  /*0e60*/  FFMA R61, R64, -R68.reuse, R61 ;  /* 0x80000044403d7223 */ /* 0x080fe2000000003d */
[-C--:B------:R-:W-:Y:S01]  /*0e70*/  FFMA R63, R66, -R68.reuse, R63 ;  /* 0x80000044423f7223 */ /* 0x080fe2000000003f */
        /* <DEDUP_REMOVED lines=28> */
[----:B-1----:R-:W-:Y:S01]  /*1040*/  IMAD.WIDE.U32 R26, R53, 0x10, R26 ;  /* 0x00000010351a7825 */ /* 0x002fe200078e001a */
[----:B------:R-:W-:-:S02]  /*1050*/  F2FP.BF16.F32.PACK_AB R18, R31, R18 ;  /* 0x000000121f12723e */ /* 0x000fc400000010ff */
[----:B------:R-:W-:Y:S02]  /*1060*/  F2FP.BF16.F32.PACK_AB R17, R0, R17 ;  /* 0x000000110011723e */ /* 0x000fe400000010ff */
[----:B------:R-:W-:Y:S02]  /*1070*/  F2FP.BF16.F32.PACK_AB R16, R61, R16 ;  /* 0x000000103d10723e */ /* 0x000fe400000010ff */
[----:B------:R-:W-:Y:S02]  /*1080*/  F2FP.BF16.F32.PACK_AB R23, R68, R23 ;  /* 0x000000174417723e */ /* 0x000fe400000010ff */
[----:B------:R-:W-:Y:S01]  /*1090*/  F2FP.BF16.F32.PACK_AB R22, R77, R22 ;  /* 0x000000164d16723e */ /* 0x000fe200000010ff */
[----:B------:R1:W-:Y:S01]  /*10a0*/  STG.E.128 desc[UR6][R26.64], R16 ;  /* 0x000000101a007986 */ /* 0x0003e2000c101d06 */
[----:B------:R-:W-:Y:S02]  /*10b0*/  F2FP.BF16.F32.PACK_AB R21, R28, R21 ;  /* 0x000000151c15723e */ /* 0x000fe400000010ff */
[----:B------:R-:W-:-:S02]  /*10c0*/  F2FP.BF16.F32.PACK_AB R20, R24, R59 ;  /* 0x0000003b1814723e */ /* 0x000fc400000010ff */
[----:B--2---:R-:W-:-:S03]  /*10d0*/  LEA R34, R25, R34, 0x2 ;  /* 0x0000002219227211 */ /* 0x004fc600078e10ff */
[----:B------:R1:W-:Y:S01]  /*10e0*/  STG.E.128 desc[UR6][R26.64+0x200], R20 ;  /* 0x000200141a007986 */ /* 0x0003e2000c101d06 */
[----:B------:R-:W-:-:S13]  /*10f0*/  ISETP.GE.AND P0, PT, R34, UR8, PT ;  /* 0x0000000822007c0c */ /* 0x000fda000bf06270 */
[----:B------:R-:W-:Y:S05]  /*1100*/  @!P0 BRA `(.L_x_4965) ;  /* 0xfffffff000ec8947 */ /* 0x000fea000383ffff */
[----:B------:R-:W-:Y:S05]  /*1110*/  BSYNC B0 ;  /* 0x0000000000007941 */ /* 0x000fea0003800000 */
.L_x_4961:
[----:B-1----:R-:W-:Y:S01]  /*1120*/  IMAD.MOV.U32 R18, RZ, RZ, R4 ;  /* 0x000000ffff127224 */ /* 0x002fe200078e0004 */
        /* <DEDUP_REMOVED lines=15> */
.L_x_4960:
[----:B------:R-:W-:Y:S05]  /*1220*/  BSYNC B1 ;  /* 0x0000000000017941 */ /* 0x000fea0003800000 */
.L_x_4959:
[----:B------:R-:W1:Y:S01]  /*1230*/  S2R R25, SR_TID.X ;  /* 0x0000000000197919 */ /* 0x000e620000002100 */
[----:B------:R-:W-:Y:S01]  /*1240*/  MOV R0, 0x400 ;  /* 0x0000040000007802 */ /* 0x000fe20000000f00 */
[----:B------:R-:W-:Y:S05]  /*1250*/  WARPSYNC.ALL ;  /* 0x0000000000007948 */ /* 0x000fea0003800000 */
[----:B------:R-:W2:Y:S01]  /*1260*/  S2R R3, SR_CgaCtaId ;  /* 0x0000000000037919 */ /* 0x000ea20000008800 */
[----:B------:R-:W-:Y:S01]  /*1270*/  USHF.L.U32 UR4, UR5, 0x9, URZ ;  /* 0x0000000905047899 */ /* 0x000fe200080006ff */
[----:B-1----:R-:W-:-:S04]  /*1280*/  SHF.R.U32.HI R2, RZ, 0x5, R25 ;  /* 0x00000005ff027819 */ /* 0x002fc80000011619 */
[----:B------:R-:W-:Y:S02]  /*1290*/  LEA R51, R2, R51, 0x6 ;  /* 0x0000003302337211 */ /* 0x000fe400078e30ff */
[----:B--2---:R-:W-:-:S04]  /*12a0*/  LEA R0, R3, R0, 0x18 ;  /* 0x0000000003007211 */ /* 0x004fc800078ec0ff */
[-C--:B------:R-:W-:Y:S02]  /*12b0*/  LEA R2, R51, R0.reuse, 0x5 ;  /* 0x0000000033027211 */ /* 0x080fe400078e28ff */
[----:B------:R-:W-:-:S03]  /*12c0*/  LEA R0, R25, R0, 0x2 ;  /* 0x0000000019007211 */ /* 0x000fc600078e10ff */
[----:B------:R-:W-:Y:S04]  /*12d0*/  STS.128 [R2], R16 ;  /* 0x0000001002007388 */ /* 0x000fe80000000c00 */
[----:B------:R-:W-:Y:S04]  /*12e0*/  STS.128 [R2+0x10], R4 ;  /* 0x0000100402007388 */ /* 0x000fe80000000c00 */
[----:B------:R-:W-:Y:S04]  /*12f0*/  STS.128 [R2+0x400], R8 ;  /* 0x0004000802007388 */ /* 0x000fe80000000c00 */
[----:B------:R1:W-:Y:S01]  /*1300*/  STS.128 [R2+0x410], R12 ;  /* 0x0004100c02007388 */ /* 0x0003e20000000c00 */
[----:B------:R-:W-:Y:S08]  /*1310*/  BAR.SYNC.DEFER_BLOCKING 0x0 ;  /* 0x0000000000007b1d */ /* 0x000ff00000010000 */
[----:B-1----:R-:W1:Y:S01]  /*1320*/  LDC.64 R2, c[0x0][0x3e0] ;  /* 0x0000f800ff027b82 */ /* 0x002e620000000a00 */
[----:B------:R-:W-:Y:S01]  /*1330*/  LOP3.LUT R13, R25, UR4, RZ, 0xfc, !PT ;  /* 0x00000004190d7c12 */ /* 0x000fe2000f8efcff */
[----:B------:R-:W2:Y:S04]  /*1340*/  LDS R20, [R0] ;  /* 0x0000000000147984 */ /* 0x000ea80000000800 */
[----:B------:R-:W3:Y:S04]  /*1350*/  LDS R21, [R0+0x200] ;  /* 0x0002000000157984 */ /* 0x000ee80000000800 */
[----:B------:R-:W4:Y:S04]  /*1360*/  LDS R22, [R0+0x400] ;  /* 0x0004000000167984 */ /* 0x000f280000000800 */
[----:B------:R-:W5:Y:S01]  /*1370*/  LDS R16, [R0+0x600] ;  /* 0x0006000000107984 */ /* 0x000f620000000800 */
[----:B-1----:R-:W-:-:S03]  /*1380*/  IMAD.WIDE.U32 R2, R13, 0x4, R2 ;  /* 0x000000040d027825 */ /* 0x002fc600078e0002 */
[----:B------:R-:W1:Y:S04]  /*1390*/  LDS R23, [R0+0x800] ;  /* 0x0008000000177984 */ /* 0x000e680000000800 */
[----:B------:R-:W0:Y:S04]  /*13a0*/  LDS R4, [R0+0xa00] ;  /* 0x000a000000047984 */ /* 0x000e280000000800 */
[----:B------:R-:W0:Y:S04]  /*13b0*/  LDS R5, [R0+0xc00] ;  /* 0x000c000000057984 */ /* 0x000e280000000800 */
[----:B------:R-:W0:Y:S04]  /*13c0*/  LDS R7, [R0+0xe00] ;  /* 0x000e000000077984 */ /* 0x000e280000000800 */
[----:B------:R-:W0:Y:S04]  /*13d0*/  LDS R17, [R0+0x1000] ;  /* 0x0010000000117984 */ /* 0x000e280000000800 */
[----:B------:R-:W0:Y:S04]  /*13e0*/  LDS R9, [R0+0x1200] ;  /* 0x0012000000097984 */ /* 0x000e280000000800 */
[----:B------:R-:W0:Y:S01]  /*13f0*/  LDS R6, [R0+0x1400] ;  /* 0x0014000000067984 */ /* 0x000e220000000800 */
        /* <DEDUP_REMOVED lines=8> */
[----:B-1----:R-:W-:-:S03]  /*1480*/  FADD R20, R20, R23 ;  /* 0x0000001714147221 */ /* 0x002fc60000000000 */
[----:B------:R-:W1:Y:S01]  /*1490*/  LDS R14, [R0+0x1e00] ;  /* 0x001e0000000e7984 */ /* 0x000e620000000800 */
[----:B0-----:R-:W-:Y:S01]  /*14a0*/  FADD R4, R21, R4 ;  /* 0x0000000415047221 */ /* 0x001fe20000000000 */
[----:B------:R-:W-:Y:S01]  /*14b0*/  FADD R5, R22, R5 ;  /* 0x0000000516057221 */ /* 0x000fe20000000000 */
[----:B------:R-:W-:Y:S01]  /*14c0*/  FADD R7, R16, R7 ;  /* 0x0000000710077221 */ /* 0x000fe20000000000 */
[----:B------:R-:W-:Y:S01]  /*14d0*/  FADD R17, R20, R17 ;  /* 0x0000001114117221 */ /* 0x000fe20000000000 */
[----:B------:R-:W-:Y:S01]  /*14e0*/  FADD R4, R4, R9 ;  /* 0x0000000904047221 */ /* 0x000fe20000000000 */
[----:B------:R-:W-:Y:S01]  /*14f0*/  FADD R5, R5, R6 ;  /* 0x0000000605057221 */ /* 0x000fe20000000000 */
[----:B--2---:R-:W-:Y:S01]  /*1500*/  FADD R7, R7, R8 ;  /* 0x0000000807077221 */ /* 0x004fe20000000000 */
[----:B---3--:R-:W-:Y:S01]  /*1510*/  FADD R17, R17, R10 ;  /* 0x0000000a11117221 */ /* 0x008fe20000000000 */
[----:B----4-:R-:W-:-:S04]  /*1520*/  FADD R11, R4, R11 ;  /* 0x0000000b040b7221 */ /* 0x010fc80000000000 */
[----:B------:R-:W-:Y:S01]  /*1530*/  STG.E desc[UR6][R2.64], R17 ;  /* 0x0000001102007986 */ /* 0x000fe2000c101906 */
[----:B-----5:R-:W-:-:S03]  /*1540*/  FADD R5, R5, R12 ;  /* 0x0000000c05057221 */ /* 0x020fc60000000000 */
[----:B------:R-:W-:Y:S01]  /*1550*/  STG.E desc[UR6][R2.64+0x200], R11 ;  /* 0x0002000b02007986 */ /* 0x000fe2000c101906 */
[----:B-1----:R-:W-:-:S03]  /*1560*/  FADD R7, R7, R14 ;  /* 0x0000000e07077221 */ /* 0x002fc60000000000 */
[----:B------:R-:W-:Y:S04]  /*1570*/  STG.E desc[UR6][R2.64+0x400], R5 ;  /* 0x0004000502007986 */ /* 0x000fe8000c101906 */
[----:B------:R-:W-:Y:S01]  /*1580*/  STG.E desc[UR6][R2.64+0x600], R7 ;  /* 0x0006000702007986 */ /* 0x000fe2000c101906 */
[----:B------:R-:W-:Y:S05]  /*1590*/  EXIT ;  /* 0x000000000000794d */ /* 0x000fea0003800000 */
.L_x_4962:
        /* <DEDUP_REMOVED lines=8> */
.L_x_4967:
[----:B------:R-:W-:Y:S05]  /*1620*/  BSYNC B2 ;  /* 0x0000000000027941 */ /* 0x000fea0003800000 */
.L_x_4966:
[----:B------:R-:W-:Y:S02]  /*1630*/  HFMA2 R71, -RZ, RZ, 0, 5.9604644775390625e-08 ;  /* 0x00000001ff477431 */ /* 0x000fe400000001ff */
[----:B------:R-:W-:Y:S01]  /*1640*/  IMAD.MOV.U32 R68, RZ, RZ, R77 ;  /* 0x000000ffff447224 */ /* 0x000fe200078e004d */
[----:B------:R-:W-:Y:S02]  /*1650*/  MOV R70, 0x1f ;  /* 0x0000001f00467802 */ /* 0x000fe40000000f00 */
[----:B------:R-:W-:Y:S02]  /*1660*/  MOV R73, 0xffffffff ;  /* 0xffffffff00497802 */ /* 0x000fe40000000f00 */
[----:B------:R-:W-:-:S07]  /*1670*/  MOV R74, R76 ;  /* 0x0000004c004a7202 */ /* 0x000fce0000000f00 */
[----:B------:R-:W-:Y:S05]  /*1680*/  WARPSYNC.COLLECTIVE R73, `(.L_x_4968) ;  /* 0x0000000049087348 */ /* 0x000fea0003c00000 */
[----:B------:R0:W1:Y:S02]  /*1690*/  SHFL.BFLY P0, R76, R68, R71, R70 ;  /* 0x0c000047444c7389 */ /* 0x0000640000000046 */
[----:B01----:R-:W-:Y:S05]  /*16a0*/  ENDCOLLECTIVE ;  /* 0x000000000000791b */ /* 0x003fea0003800000 */
.L_x_4968:
[----:B------:R-:W-:Y:S02]  /*16b0*/  HFMA2 R71, -RZ, RZ, 0, 1.1920928955078125e-07 ;  /* 0x00000002ff477431 */ /* 0x000fe400000001ff */
[----:B------:R-:W-:Y:S01]  /*16c0*/  FADD R68, RZ, R74 ;  /* 0x0000004aff447221 */ /* 0x000fe20000000000 */
[----:B------:R-:W-:-:S07]  /*16d0*/  FADD R72, R77, R76 ;  /* 0x0000004c4d487221 */ /* 0x000fce0000000000 */
[----:B------:R-:W-:Y:S05]  /*16e0*/  WARPSYNC.COLLECTIVE R73, `(.L_x_4969) ;  /* 0x0000000049087348 */ /* 0x000fea0003c00000 */
[----:B------:R0:W1:Y:S02]  /*16f0*/  SHFL.BFLY P0, R76, R68, R71, R70 ;  /* 0x0c000047444c7389 */ /* 0x0000640000000046 */
[----:B01----:R-:W-:Y:S05]  /*1700*/  ENDCOLLECTIVE ;  /* 0x000000000000791b */ /* 0x003fea0003800000 */
.L_x_4969:
[----:B------:R-:W-:Y:S01]  /*1710*/  FADD R74, R68, R76 ;  /* 0x0000004c444a7221 */ /* 0x000fe20000000000 */
[----:B------:R-:W-:-:S07]  /*1720*/  MOV R68, R72 ;  /* 0x0000004800447202 */ /* 0x000fce0000000f00 */
[----:B------:R-:W-:Y:S05]  /*1730*/  WARPSYNC.COLLECTIVE R73, `(.L_x_4970) ;  /* 0x0000000049087348 */ /* 0x000fea0003c00000 */
[----:B------:R0:W1:Y:S02]  /*1740*/  SHFL.BFLY P0, R76, R68, R71, R70 ;  /* 0x0c000047444c7389 */ /* 0x0000640000000046 */
[----:B01----:R-:W-:Y:S05]  /*1750*/  ENDCOLLECTIVE ;  /* 0x000000000000791b */ /* 0x003fea0003800000 */
.L_x_4970:
[----:B------:R-:W-:Y:S01]  /*1760*/  HFMA2 R71, -RZ, RZ, 0, 2.384185791015625e-07 ;  /* 0x00000004ff477431 */ /* 0x000fe200000001ff */
[----:B------:R-:W-:Y:S02]  /*1770*/  MOV R68, R74 ;  /* 0x0000004a00447202 */ /* 0x000fe40000000f00 */
[----:B------:R-:W-:-:S07]  /*1780*/  MOV R75, R76 ;  /* 0x0000004c004b7202 */ /* 0x000fce0000000f00 */
[----:B------:R-:W-:Y:S05]  /*1790*/  WARPSYNC.COLLECTIVE R73, `(.L_x_4971) ;  /* 0x0000000049087348 */ /* 0x000fea0003c00000 */
[----:B------:R0:W1:Y:S02]  /*17a0*/  SHFL.BFLY P0, R76, R68, R71, R70 ;  /* 0x0c000047444c7389 */ /* 0x0000640000000046 */
[----:B01----:R-:W-:Y:S05]  /*17b0*/  ENDCOLLECTIVE ;  /* 0x000000000000791b */ /* 0x003fea0003800000 */
.L_x_4971:
[----:B------:R-:W-:-:S05]  /*17c0*/  FADD R75, R72, R75 ;  /* 0x0000004b484b7221 */ /* 0x000fca0000000000 */
[----:B------:R-:W-:Y:S01]  /*17d0*/  MOV R68, R75 ;  /* 0x0000004b00447202 */ /* 0x000fe20000000f00 */
[----:B------:R-:W-:-:S07]  /*17e0*/  FADD R72, R74, R76 ;  /* 0x0000004c4a487221 */ /* 0x000fce0000000000 */
[----:B------:R-:W-:Y:S05]  /*17f0*/  WARPSYNC.COLLECTIVE R73, `(.L_x_4972) ;  /* 0x0000000049087348 */ /* 0x000fea0003c00000 */
[----:B------:R0:W1:Y:S02]  /*1800*/  SHFL.BFLY P0, R76, R68, R71, R70 ;  /* 0x0c000047444c7389 */ /* 0x0000640000000046 */
[----:B01----:R-:W-:Y:S05]  /*1810*/  ENDCOLLECTIVE ;  /* 0x000000000000791b */ /* 0x003fea0003800000 */
.L_x_4972:
[----:B------:R-:W-:Y:S01]  /*1820*/  HFMA2 R71, -RZ, RZ, 0, 4.76837158203125e-07 ;  /* 0x00000008ff477431 */ /* 0x000fe200000001ff */
[----:B------:R-:W-:Y:S02]  /*1830*/  MOV R68, R72 ;  /* 0x0000004800447202 */ /* 0x000fe40000000f00 */
[----:B------:R-:W-:-:S07]  /*1840*/  MOV R77, R76 ;  /* 0x0000004c004d7202 */ /* 0x000fce0000000f00 */
[----:B------:R-:W-:Y:S05]  /*1850*/  WARPSYNC.COLLECTIVE R73, `(.L_x_4973) ;  /* 0x0000000049087348 */ /* 0x000fea0003c00000 */
[----:B------:R0:W1:Y:S02]  /*1860*/  SHFL.BFLY P0, R76, R68, R71, R70 ;  /* 0x0c000047444c7389 */ /* 0x0000640000000046 */
[----:B01----:R-:W-:Y:S05]  /*1870*/  ENDCOLLECTIVE ;  /* 0x000000000000791b */ /* 0x003fea0003800000 */
.L_x_4973:
[----:B------:R-:W-:-:S05]  /*1880*/  FADD R74, R75, R77 ;  /* 0x0000004d4b4a7221 */ /* 0x000fca0000000000 */
[----:B------:R-:W-:Y:S02]  /*1890*/  MOV R68, R74 ;  /* 0x0000004a00447202 */ /* 0x000fe40000000f00 */
[----:B------:R-:W-:-:S07]  /*18a0*/  MOV R75, R76 ;  /* 0x0000004c004b7202 */ /* 0x000fce0000000f00 */
[----:B------:R-:W-:Y:S05]  /*18b0*/  WARPSYNC.COLLECTIVE R73, `(.L_x_4974) ;  /* 0x0000000049087348 */ /* 0x000fea0003c00000 */
[----:B------:R0:W1:Y:S02]  /*18c0*/  SHFL.BFLY P0, R76, R68, R71, R70 ;  /* 0x0c000047444c7389 */ /* 0x0000640000000046 */
[----:B01----:R-:W-:Y:S05]  /*18d0*/  ENDCOLLECTIVE ;  /* 0x000000000000791b */ /* 0x003fea0003800000 */
.L_x_4974:
[----:B------:R-:W-:Y:S01]  /*18e0*/  MOV R77, R76 ;  /* 0x0000004c004d7202 */ /* 0x000fe20000000f00 */
[----:B------:R-:W-:Y:S06]  /*18f0*/  BRA `(.L_x_4975) ;  /* 0xfffffff400207947 */ /* 0x000fec000383ffff */
.L_x_4963:
[----:B------:R-:W-:Y:S01]  /*1900*/  HFMA2 R71, -RZ, RZ, 0, 9.5367431640625e-07 ;  /* 0x00000010ff477431 */ /* 0x000fe200000001ff */
[----:B------:R-:W-:Y:S01]  /*1910*/  BSSY B2, `(.L_x_4976) ;  /* 0x0000006000027945 */ /* 0x000fe20003800000 */
[----:B------:R-:W-:Y:S02]  /*1920*/  MOV R70, 0x1f ;  /* 0x0000001f00467802 */ /* 0x000fe40000000f00 */
[----:B------:R-:W-:-:S07]  /*1930*/  MOV R73, 0xffffffff ;  /* 0xffffffff00497802 */ /* 0x000fce0000000f00 */
[----:B0-2---:R-:W-:Y:S05]  /*1940*/  WARPSYNC.COLLECTIVE R73, `(.L_x_4977) ;  /* 0x0000000049087348 */ /* 0x005fea0003c00000 */
[----:B------:R1:W3:Y:S02]  /*1950*/  SHFL.BFLY P0, R76, R68, R71, R70 ;  /* 0x0c000047444c7389 */ /* 0x0002e40000000046 */
[----:B0123--:R-:W-:Y:S05]  /*1960*/  ENDCOLLECTIVE ;  /* 0x000000000000791b */ /* 0x00ffea0003800000 */
.L_x_4977:
[----:B------:R-:W-:Y:S05]  /*1970*/  BSYNC B2 ;  /* 0x0000000000027941 */ /* 0x000fea0003800000 */
.L_x_4976:
[----:B------:R-:W-:Y:S05]  /*1980*/  BRA `(.L_x_4978) ;  /* 0xfffffff400087947 */ /* 0x000fea000383ffff */
.L_x_4964:
[----:B------:R-:W-:Y:S01]  /*1990*/  HFMA2 R71, -RZ, RZ, 0, 9.5367431640625e-07 ;  /* 0x00000010ff477431 */ /* 0x000fe200000001ff */
[----:B------:R-:W-:Y:S01]  /*19a0*/  BSSY B2, `(.L_x_4979) ;  /* 0x0000006000027945 */ /* 0x000fe20003800000 */
[----:B------:R-:W-:Y:S02]  /*19b0*/  MOV R70, 0x1f ;  /* 0x0000001f00467802 */ /* 0x000fe40000000f00 */
[----:B------:R-:W-:-:S07]  /*19c0*/  MOV R73, 0xffffffff ;  /* 0xffffffff00497802 */ /* 0x000fce0000000f00 */
[----:B0-----:R-:W-:Y:S05]  /*19d0*/  WARPSYNC.COLLECTIVE R73, `(.L_x_4980) ;  /* 0x0000000049087348 */ /* 0x001fea0003c00000 */
[----:B------:R1:W2:Y:S02]  /*19e0*/  SHFL.BFLY P0, R76, R68, R71, R70 ;  /* 0x0c000047444c7389 */ /* 0x0002a40000000046 */
[----:B012---:R-:W-:Y:S05]  /*19f0*/  ENDCOLLECTIVE ;  /* 0x000000000000791b */ /* 0x007fea0003800000 */
.L_x_4980:
[----:B------:R-:W-:Y:S05]  /*1a00*/  BSYNC B2 ;  /* 0x0000000000027941 */ /* 0x000fea0003800000 */
.L_x_4979:
[----:B------:R-:W-:Y:S05]  /*1a10*/  BRA `(.L_x_4981) ;  /* 0xfffffff000f47947 */ /* 0x000fea000383ffff */
.L_x_4982:
        /* <DEDUP_REMOVED lines=14> */
.L_x_5205:


//--------------------- .text._ZN18transformer_engine13normalization33rmsnorm_bwd_finalize_tuned_kernelINS0_22Kernel_traits_finalizeILj512E6__halfS3_S3_fjLj1024ELj4ENS0_18Kernel_traits_baseILj512ES3_S3_S3_fjLj1024EEEEEEEvNS0_20BackwardKernelParamsE --------------------------
	.section	.text._ZN18transformer_engine13normalization33rmsnorm_bwd_finalize_tuned_kernelINS0_22Kernel_traits_finalizeILj512E6__halfS3_S3_fjLj1024ELj4ENS0_18Kernel_traits_baseILj512ES3_S3_S3_fjLj1024EEEEEEEvNS0_20BackwardKernelParamsE,"ax",@progbits
	.align	128
        .global         _ZN18transformer_engine13normalization33rmsnorm_bwd_finalize_tuned_kernelINS0_22Kernel_traits_finalizeILj512E6__halfS3_S3_fjLj1024ELj4ENS0_18Kernel_traits_baseILj512ES3_S3_S3_fjLj1024EEEEEEEvNS0_20BackwardKernelParamsE
        .type           _ZN18transformer_engine13normalization33rmsnorm_bwd_finalize_tuned_kernelINS0_22Kernel_traits_finalizeILj512E6__halfS3_S3_fjLj1024ELj4ENS0_18Kernel_traits_baseILj512ES3_S3_S3_fjLj1024EEEEEEEvNS0_20BackwardKernelParamsE,@function
        .size           _ZN18transformer_engine13normalization33rmsnorm_bwd_finalize_tuned_kernelINS0_22Kernel_traits_finalizeILj512E6__halfS3_S3_fjLj1024ELj4ENS0_18Kernel_traits_baseILj512ES3_S3_S3_fjLj1024EEEEEEEvNS0_20BackwardKernelParamsE,(.L_x_5206 - _ZN18transformer_engine13normalization33rmsnorm_bwd_finalize_tuned_kernelINS0_22Kernel_traits_finalizeILj512E6__halfS3_S3_fjLj1024ELj4ENS0_18Kernel_traits_baseILj512ES3_S3_S3_fjLj1024EEEEEEEvNS0_20BackwardKernelParamsE)
        .other          _ZN18transformer_engine13normalization33rmsnorm_bwd_finalize_tuned_kernelINS0_22Kernel_traits_finalizeILj512E6__halfS3_S3_fjLj1024ELj4ENS0_18Kernel_traits_baseILj512ES3_S3_S3_fjLj1024EEEEEEEvNS0_20BackwardKernelParamsE,@"STO_CUDA_ENTRY STV_DEFAULT"
_ZN18transformer_engine13normalization33rmsnorm_bwd_finalize_tuned_kernelINS0_22Kernel_traits_finalizeILj512E6__halfS3_S3_fjLj1024ELj4ENS0_18Kernel_traits_baseILj512ES3_S3_S3_fjLj1024EEEEEEEvNS0_20BackwardKernelParamsE:
.text._ZN18transformer_engine13normalization33rmsnorm_bwd_finalize_tuned_kernelINS0_22Kernel_traits_finalizeILj512E6__halfS3_S3_fjLj1024ELj4ENS0_18Kernel_traits_baseILj512ES3_S3_S3_fjLj1024EEEEEEEvNS0_20BackwardKernelParamsE:
        /* <DEDUP_REMOVED lines=33> */
.L_x_4987:
        /* <DEDUP_REMOVED lines=69> */
.L_x_4986:
[----:B------:R-:W-:Y:S05]  /*0660*/  BSYNC.RECONVERGENT B1 ;  /* 0x0000000000017941 */ /* 0x000fea0003800200 */
.L_x_4985:
        /* <DEDUP_REMOVED lines=40> */
.L_x_4989:
[----:B------:R-:W-:Y:S05]  /*08f0*/  BSYNC.RECONVERGENT B1 ;  /* 0x0000000000017941 */ /* 0x000fea0003800200 */
.L_x_4988:
        /* <DEDUP_REMOVED lines=24> */
.L_x_4991:
[----:B------:R-:W-:Y:S05]  /*0a80*/  BSYNC.RECONVERGENT B1 ;  /* 0x0000000000017941 */ /* 0x000fea0003800200 */
.L_x_4990:
[----:B------:R-:W-:Y:S05]  /*0a90*/  @!P1 BRA `(.L_x_4984) ;  /* 0x00000000002c9947 */ /* 0x000fea0003800000 */
[----:B------:R-:W0:Y:S01]  /*0aa0*/  LDC.64 R6, c[0x0][0x3e0] ;  /* 0x0000f800ff067b82 */ /* 0x000e220000000a00 */
[----:B------:R-:W-:Y:S02]  /*0ab0*/  LEA R2, R19, R3, 0x9 ;  /* 0x0000000313027211 */ /* 0x000fe400078e48ff */
[----:B------:R-:W-:-:S03]  /*0ac0*/  IADD3 R10, PT, PT, -R9, RZ, RZ ;  /* 0x000000ff090a7210 */ /* 0x000fc60007ffe1ff */
[----:B------:R-:W-:-:S07]  /*0ad0*/  IMAD.IADD R9, R5, 0x1, R2 ;  /* 0x0000000105097824 */ /* 0x000fce00078e0202 */
.L_x_4992:
[----:B0-----:R-:W-:-:S06]  /*0ae0*/  IMAD.WIDE.U32 R2, R9, 0x4, R6 ;  /* 0x0000000409027825 */ /* 0x001fcc00078e0006 */
[----:B------:R-:W2:Y:S01]  /*0af0*/  LDG.E R3, desc[UR6][R2.64] ;  /* 0x0000000602037981 */ /* 0x000ea2000c1e1900 */
[----:B------:R-:W-:Y:S02]  /*0b00*/  IADD3 R10, PT, PT, R10, 0x1, RZ ;  /* 0x000000010a0a7810 */ /* 0x000fe40007ffe0ff */
[----:B------:R-:W-:Y:S02]  /*0b10*/  IADD3 R9, PT, PT, R9, 0x4000, RZ ;  /* 0x0000400009097810 */ /* 0x000fe40007ffe0ff */
[----:B------:R-:W-:Y:S01]  /*0b20*/  ISETP.NE.AND P0, PT, R10, RZ, PT ;  /* 0x000000ff0a00720c */ /* 0x000fe20003f05270 */
[----:B--2---:R-:W-:-:S12]  /*0b30*/  FADD R26, R3, R26 ;  /* 0x0000001a031a7221 */ /* 0x004fd80000000000 */
[----:B------:R-:W-:Y:S05]  /*0b40*/  @P0 BRA `(.L_x_4992) ;  /* 0xfffffffc00e40947 */ /* 0x000fea000383ffff */
.L_x_4984:
[----:B------:R-:W-:Y:S05]  /*0b50*/  BSYNC.RECONVERGENT B0 ;  /* 0x0000000000007941 */ /* 0x000fea0003800200 */
.L_x_4983:
        /* <DEDUP_REMOVED lines=37> */
.L_x_4993:
        /* <DEDUP_REMOVED lines=13> */
.L_x_5206:


//--------------------- .text._ZN18transformer_engine13normalization24rmsnorm_bwd_tuned_kernelINS0_13Kernel_traitsI6__halfS3_S3_fjLj512ELj1ELj4ELj1ELj16ENS0_18Kernel_traits_baseILj512ES3_S3_S3_fjLj128EEEEELb0EEEvNS0_20BackwardKernelParamsE --------------------------
	.section	.text._ZN18transformer_engine13normalization24rmsnorm_bwd_tuned_kernelINS0_13Kernel_traitsI6__halfS3_S3_fjLj512ELj1ELj4ELj1ELj16ENS0_18Kernel_traits_baseILj512ES3_S3_S3_fjLj128EEEEELb0EEEvNS0_20BackwardKernelParamsE,"ax",@progbits
	.align	128
        .global         _ZN18transformer_engine13normalization24rmsnorm_bwd_tuned_kernelINS0_13Kernel_traitsI6__halfS3_S3_fjLj512ELj1ELj4ELj1ELj16ENS0_18Kernel_traits_baseILj512ES3_S3_S3_fjLj128EEEEELb0EEEvNS0_20BackwardKernelParamsE
        .type           _ZN18transformer_engine13normalization24rmsnorm_bwd_tuned_kernelINS0_13Kernel_traitsI6__halfS3_S3_fjLj512ELj1ELj4ELj1ELj16ENS0_18Kernel_traits_baseILj512ES3_S3_S3_fjLj128EEEEELb0EEEvNS0_20BackwardKernelParamsE,@function
        .size           _ZN18transformer_engine13normalization24rmsnorm_bwd_tuned_kernelINS0_13Kernel_traitsI6__halfS3_S3_fjLj512ELj1ELj4ELj1ELj16ENS0_18Kernel_traits_baseILj512ES3_S3_S3_fjLj128EEEEELb0EEEvNS0_20BackwardKernelParamsE,(.L_x_5207 - _ZN18transformer_engine13normalization24rmsnorm_bwd_tuned_kernelINS0_13Kernel_traitsI6__halfS3_S3_fjLj512ELj1ELj4ELj1ELj16ENS0_18Kernel_traits_baseILj512ES3_S3_S3_fjLj128EEEEELb0EEEvNS0_20BackwardKernelParamsE)
        .other          _ZN18transformer_engine13normalization24rmsnorm_bwd_tuned_kernelINS0_13Kernel_traitsI6__halfS3_S3_fjLj512ELj1ELj4ELj1ELj16ENS0_18Kernel_traits_baseILj512ES3_S3_S3_fjLj128EEEEELb0EEEvNS0_20BackwardKernelParamsE,@"STO_CUDA_ENTRY STV_DEFAULT"
_ZN18transformer_engine13normalization24rmsnorm_bwd_tuned_kernelINS0_13Kernel_traitsI6__halfS3_S3_fjLj512ELj1ELj4ELj1ELj16ENS0_18Kernel_traits_baseILj512ES3_S3_S3_fjLj128EEEEELb0EEEvNS0_20BackwardKernelParamsE:
.text._ZN18transformer_engine13normalization24rmsnorm_bwd_tuned_kernelINS0_13Kernel_traitsI6__halfS3_S3_fjLj512ELj1ELj4ELj1ELj16ENS0_18Kernel_traits_baseILj512ES3_S3_S3_fjLj128EEEEELb0EEEvNS0_20BackwardKernelParamsE:
        /* <DEDUP_REMOVED lines=28> */
[----:B------:R-:W-:Y:S01]  /*01c0*/  FSEL R35, RZ, 1, !P0 ;  /* 0x3f800000ff237808 */ /* 0x000fe20004000000 */
[----:B--2---:R-:W-:-:S02]  /*01d0*/  HADD2.F32 R50, -RZ, R8.H0_H0 ;  /* 0x20000008ff327230 */ /* 0x004fc40000004100 */
[----:B------:R-:W-:Y:S02]  /*01e0*/  HADD2.F32 R46, -RZ, R10.H0_H0 ;  /* 0x2000000aff2e7230 */ /* 0x000fe40000004100 */
[----:B---3--:R-:W-:Y:S02]  /*01f0*/  HADD2.F32 R42, -RZ, R4.H0_H0 ;  /* 0x20000004ff2a7230 */ /* 0x008fe40000004100 */
[C---:B------:R-:W-:Y:S01]  /*0200*/  FADD R50, R35.reuse, R50 ;  /* 0x0000003223327221 */ /* 0x040fe20000000000 */
[----:B------:R-:W-:Y:S02]  /*0210*/  HADD2.F32 R38, -RZ, R6.H0_H0 ;  /* 0x20000006ff267230 */ /* 0x000fe40000004100 */
        /* <DEDUP_REMOVED lines=34> */
.L_x_5000:
        /* <DEDUP_REMOVED lines=10> */
[----:B------:R-:W2:Y:S04]  /*04e0*/  LDG.E.128 R16, desc[UR6][R72.64+0x200] ;  /* 0x0002000648107981 */ /* 0x000ea8000c1e1d00 */
[----:B------:R-:W4:Y:S01]  /*04f0*/  LDG.E R52, desc[UR6][R70.64] ;  /* 0x0000000646347981 */ /* 0x000f22000c1e1900 */
[----:B------:R-:W-:Y:S01]  /*0500*/  UMOV UR4, 0xffffffff ;  /* 0xffffffff00047882 */ /* 0x000fe20000000000 */
[--C-:B---3--:R-:W-:Y:S02]  /*0510*/  HADD2.F32 R0, -RZ, R20.reuse.H0_H0 ;  /* 0x20000014ff007230 */ /* 0x108fe40000004100 */
[----:B------:R-:W-:Y:S02]  /*0520*/  HADD2.F32 R69, -RZ, R20.H1_H1 ;  /* 0x30000014ff457230 */ /* 0x000fe40000004100 */
[----:B------:R-:W-:-:S02]  /*0530*/  HADD2.F32 R67, -RZ, R21.H0_H0 ;  /* 0x20000015ff437230 */ /* 0x000fc40000004100 */
[--C-:B-----5:R-:W-:Y:S02]  /*0540*/  HADD2.F32 R65, -RZ, R24.reuse.H0_H0 ;  /* 0x20000018ff417230 */ /* 0x120fe40000004100 */
[----:B------:R-:W-:Y:S02]  /*0550*/  HADD2.F32 R62, -RZ, R24.H1_H1 ;  /* 0x30000018ff3e7230 */ /* 0x000fe40000004100 */
[C---:B----4-:R-:W-:Y:S01]  /*0560*/  FMUL R0, R52.reuse, R0 ;  /* 0x0000000034007220 */ /* 0x050fe20000400000 */
[----:B------:R-:W-:Y:S01]  /*0570*/  FMUL R69, R52, R69 ;  /* 0x0000004534457220 */ /* 0x000fe20000400000 */
[--C-:B------:R-:W-:Y:S02]  /*0580*/  HADD2.F32 R56, -RZ, R26.reuse.H0_H0 ;  /* 0x2000001aff387230 */ /* 0x100fe40000004100 */
[-C--:B------:R-:W-:Y:S01]  /*0590*/  FFMA R3, R0, R65.reuse, R3 ;  /* 0x0000004100037223 */ /* 0x080fe20000000003 */
[----:B------:R-:W-:Y:S01]  /*05a0*/  FMUL R65, R50, R65 ;  /* 0x0000004132417220 */ /* 0x000fe20000400000 */
[----:B0-----:R-:W-:-:S02]  /*05b0*/  HADD2.F32 R54, -RZ, R26.H1_H1 ;  /* 0x3000001aff367230 */ /* 0x001fc40000004100 */
[----:B------:R-:W-:Y:S01]  /*05c0*/  FMUL R67, R52, R67 ;  /* 0x0000004334437220 */ /* 0x000fe20000400000 */
[----:B------:R-:W-:Y:S02]  /*05d0*/  HADD2.F32 R63, -RZ, R21.H1_H1 ;  /* 0x30000015ff3f7230 */ /* 0x000fe40000004100 */
[----:B------:R-:W-:Y:S01]  /*05e0*/  FFMA R2, R69, R62, R2 ;  /* 0x0000003e45027223 */ /* 0x000fe20000000002 */
[----:B------:R-:W-:Y:S02]  /*05f0*/  HADD2.F32 R60, -RZ, R25.H0_H0 ;  /* 0x20000019ff3c7230 */ /* 0x000fe40000004100 */
[--C-:B--2---:R-:W-:Y:S02]  /*0600*/  HADD2.F32 R26, -RZ, R16.reuse.H0_H0 ;  /* 0x20000010ff1a7230 */ /* 0x104fe40000004100 */
[----:B------:R-:W-:Y:S02]  /*0610*/  HADD2.F32 R24, -RZ, R16.H1_H1 ;  /* 0x30000010ff187230 */ /* 0x000fe40000004100 */
[----:B------:R-:W-:-:S02]  /*0620*/  HADD2.F32 R75, -RZ, R17.H0_H0 ;  /* 0x20000011ff4b7230 */ /* 0x000fc40000004100 */
[----:B------:R-:W-:Y:S02]  /*0630*/  HADD2.F32 R64, -RZ, R17.H1_H1 ;  /* 0x30000011ff407230 */ /* 0x000fe40000004100 */
[----:B------:R-:W-:Y:S01]  /*0640*/  FMUL R62, R49, R62 ;  /* 0x0000003e313e7220 */ /* 0x000fe20000400000 */
[--C-:B------:R-:W-:Y:S02]  /*0650*/  HADD2.F32 R17, -RZ, R18.reuse.H0_H0 ;  /* 0x20000012ff117230 */ /* 0x100fe40000004100 */
[----:B------:R-:W-:Y:S02]  /*0660*/  HADD2.F32 R16, -RZ, R18.H1_H1 ;  /* 0x30000012ff107230 */ /* 0x000fe40000004100 */
[----:B------:R-:W-:Y:S01]  /*0670*/  FFMA R18, R0, R65, RZ ;  /* 0x0000004100127223 */ /* 0x000fe200000000ff */
[----:B------:R-:W-:Y:S02]  /*0680*/  HADD2.F32 R61, -RZ, R22.H0_H0 ;  /* 0x20000016ff3d7230 */ /* 0x000fe40000004100 */
[----:B------:R-:W-:Y:S01]  /*0690*/  FMUL R63, R52, R63 ;  /* 0x0000003f343f7220 */ /* 0x000fe20000400000 */
[----:B------:R-:W-:-:S02]  /*06a0*/  HADD2.F32 R58, -RZ, R25.H1_H1 ;  /* 0x30000019ff3a7230 */ /* 0x000fc40000004100 */
[-C--:B------:R-:W-:Y:S01]  /*06b0*/  FFMA R4, R67, R60.reuse, R4 ;  /* 0x0000003c43047223 */ /* 0x080fe20000000004 */
[----:B------:R-:W-:Y:S01]  /*06c0*/  FMUL R60, R48, R60 ;  /* 0x0000003c303c7220 */ /* 0x000fe20000400000 */
[----:B------:R-:W-:Y:S01]  /*06d0*/  FFMA R18, R69, R62, R18 ;  /* 0x0000003e45127223 */ /* 0x000fe20000000012 */
[----:B------:R-:W-:Y:S02]  /*06e0*/  HADD2.F32 R59, -RZ, R22.H1_H1 ;  /* 0x30000016ff3b7230 */ /* 0x000fe40000004100 */
[C---:B------:R-:W-:Y:S01]  /*06f0*/  FMUL R61, R52.reuse, R61 ;  /* 0x0000003d343d7220 */ /* 0x040fe20000400000 */
[-C--:B------:R-:W-:Y:S01]  /*0700*/  FFMA R5, R63, R58.reuse, R5 ;  /* 0x0000003a3f057223 */ /* 0x080fe20000000005 */
[----:B------:R-:W-:Y:S01]  /*0710*/  FMUL R58, R47, R58 ;  /* 0x0000003a2f3a7220 */ /* 0x000fe20000400000 */
[----:B------:R-:W-:Y:S01]  /*0720*/  FFMA R18, R67, R60, R18 ;  /* 0x0000003c43127223 */ /* 0x000fe20000000012 */
        /* <DEDUP_REMOVED lines=10> */
[----:B------:R-:W-:Y:S02]  /*07d0*/  HADD2.F32 R20, -RZ, R28.H0_H0 ;  /* 0x2000001cff147230 */ /* 0x000fe40000004100 */
[----:B------:R-:W-:Y:S01]  /*07e0*/  FMUL R57, R52, R57 ;  /* 0x0000003934397220 */ /* 0x000fe20000400000 */
[----:B------:R-:W-:-:S02]  /*07f0*/  HADD2.F32 R22, -RZ, R27.H1_H1 ;  /* 0x3000001bff167230 */ /* 0x000fc40000004100 */
[----:B------:R-:W-:Y:S01]  /*0800*/  FFMA R18, R59, R54, R18 ;  /* 0x000000363b127223 */ /* 0x000fe20000000012 */
[--C-:B------:R-:W-:Y:S02]  /*0810*/  HADD2.F32 R73, -RZ, R30.reuse.H0_H0 ;  /* 0x2000001eff497230 */ /* 0x100fe40000004100 */
[----:B------:R-:W-:Y:S02]  /*0820*/  HADD2.F32 R23, -RZ, R30.H1_H1 ;  /* 0x3000001eff177230 */ /* 0x000fe40000004100 */
[----:B------:R-:W-:Y:S01]  /*0830*/  FMUL R30, R44, R66 ;  /* 0x000000422c1e7220 */ /* 0x000fe20000400000 */
[----:B------:R-:W-:Y:S02]  /*0840*/  HADD2.F32 R77, -RZ, R28.H1_H1 ;  /* 0x3000001cff4d7230 */ /* 0x000fe40000004100 */
[--C-:B------:R-:W-:Y:S02]  /*0850*/  HADD2.F32 R21, -RZ, R31.reuse.H0_H0 ;  /* 0x2000001fff157230 */ /* 0x100fe40000004100 */
[----:B------:R-:W-:-:S02]  /*0860*/  HADD2.F32 R71, -RZ, R31.H1_H1 ;  /* 0x3000001fff477230 */ /* 0x000fc40000004100 */
[C---:B------:R-:W-:Y:S01]  /*0870*/  FMUL R31, R52.reuse, R20 ;  /* 0x00000014341f7220 */ /* 0x040fe20000400000 */
[C---:B------:R-:W-:Y:S01]  /*0880*/  FMUL R55, R52.reuse, R55 ;  /* 0x0000003734377220 */ /* 0x040fe20000400000 */
[----:B------:R-:W-:Y:S01]  /*0890*/  FMUL R28, R43, R22 ;  /* 0x000000162b1c7220 */ /* 0x000fe20000400000 */
[----:B------:R-:W-:Y:S01]  /*08a0*/  FFMA R18, R57, R30, R18 ;  /* 0x0000001e39127223 */ /* 0x000fe20000000012 */
[--C-:B------:R-:W-:Y:S02]  /*08b0*/  HADD2.F32 R27, -RZ, R29.reuse.H0_H0 ;  /* 0x2000001dff1b7230 */ /* 0x100fe40000004100 */
[-C--:B------:R-:W-:Y:S01]  /*08c0*/  FFMA R10, R31, R26.reuse, R10 ;  /* 0x0000001a1f0a7223 */ /* 0x080fe2000000000a */
[----:B------:R-:W-:Y:S02]  /*08d0*/  HADD2.F32 R25, -RZ, R29.H1_H1 ;  /* 0x3000001dff197230 */ /* 0x000fe40000004100 */
[----:B------:R-:W-:Y:S01]  /*08e0*/  FMUL R29, R52, R77 ;  /* 0x0000004d341d7220 */ /* 0x000fe20000400000 */
[----:B------:R-:W-:Y:S01]  /*08f0*/  FMUL R26, R42, R26 ;  /* 0x0000001a2a1a7220 */ /* 0x000fe20000400000 */
[----:B------:R-:W-:-:S02]  /*0900*/  FFMA R18, R55, R28, R18 ;  /* 0x0000001c37127223 */ /* 0x000fc40000000012 */
[-C--:B------:R-:W-:Y:S01]  /*0910*/  FFMA R11, R29, R24.reuse, R11 ;  /* 0x000000181d0b7223 */ /* 0x080fe2000000000b */
        /* <DEDUP_REMOVED lines=8> */
[C---:B------:R-:W-:Y:S01]  /*09a0*/  FMUL R25, R52.reuse, R25 ;  /* 0x0000001934197220 */ /* 0x040fe20000400000 */
[----:B------:R-:W-:Y:S01]  /*09b0*/  FMUL R18, R39, R64 ;  /* 0x0000004027127220 */ /* 0x000fe20000400000 */
[----:B------:R-:W-:Y:S01]  /*09c0*/  FFMA R66, R27, R20, R66 ;  /* 0x000000141b427223 */ /* 0x000fe20000000042 */
[----:B------:R-:W-:Y:S01]  /*09d0*/  FMUL R23, R52, R23 ;  /* 0x0000001734177220 */ /* 0x000fe20000400000 */
[-C--:B------:R-:W-:Y:S01]  /*09e0*/  FFMA R14, R22, R17.reuse, R14 ;  /* 0x00000011160e7223 */ /* 0x080fe2000000000e */
[----:B------:R-:W-:Y:S01]  /*09f0*/  FMUL R17, R38, R17 ;  /* 0x0000001126117220 */ /* 0x000fe20000400000 */
[----:B------:R-:W-:Y:S01]  /*0a00*/  FFMA R73, R25, R18, R66 ;  /* 0x0000001219497223 */ /* 0x000fe20000000042 */
[----:B------:R-:W-:Y:S01]  /*0a10*/  FFMA R12, R27, R75, R12 ;  /* 0x0000004b1b0c7223 */ /* 0x000fe2000000000c */
[----:B------:R-:W-:-:S02]  /*0a20*/  HADD2.F32 R75, -RZ, R19.H0_H0 ;  /* 0x20000013ff4b7230 */ /* 0x000fc40000004100 */
[-C--:B------:R-:W-:Y:S01]  /*0a30*/  FFMA R15, R23, R16.reuse, R15 ;  /* 0x00000010170f7223 */ /* 0x080fe2000000000f */
[----:B------:R-:W-:Y:S01]  /*0a40*/  FMUL R16, R37, R16 ;  /* 0x0000001025107220 */ /* 0x000fe20000400000 */
        /* <DEDUP_REMOVED lines=8> */
[C---:B------:R-:W-:Y:S01]  /*0ad0*/  FFMA R68, R21.reuse, R64, R68 ;  /* 0x0000004015447223 */ /* 0x040fe20000000044 */
        /* <DEDUP_REMOVED lines=18> */
.L_x_5010:
[----:B------:R-:W-:Y:S01]  /*0c00*/  UMOV UR4, 0xffffffff ;  /* 0xffffffff00047882 */ /* 0x000fe20000000000 */
[----:B-1----:R-:W-:Y:S02]  /*0c10*/  FADD R68, R72, R75 ;  /* 0x0000004b48447221 */ /* 0x002fe40000000000 */
[----:B------:R-:W-:Y:S05]  /*0c20*/  BRA.DIV UR4, `(.L_x_4998) ;  /* 0x0000000a04d47947 */ /* 0x000fea000b800000 */
.L_x_5013:
[----:B------:R-:W-:Y:S01]  /*0c30*/  UMOV UR4, 0xffffffff ;  /* 0xffffffff00047882 */ /* 0x000fe20000000000 */
[----:B--2---:R-:W-:Y:S02]  /*0c40*/  FADD R68, R74, R77 ;  /* 0x0000004d4a447221 */ /* 0x004fe40000000000 */
[----:B------:R-:W-:Y:S05]  /*0c50*/  BRA.DIV UR4, `(.L_x_4999) ;  /* 0x0000000a04ec7947 */ /* 0x000fea000b800000 */
[----:B------:R1:W2:Y:S02]  /*0c60*/  SHFL.BFLY PT, R76, R68, 0x10, 0x1f ;  /* 0x0e001f00444c7f89 */ /* 0x0002a400000e0000 */
.L_x_5016:
        /* <DEDUP_REMOVED lines=37> */
[----:B-1----:R-:W-:Y:S01]  /*0ec0*/  IMAD.WIDE.U32 R28, R53, 0x10, R28 ;  /* 0x00000010351c7825 */ /* 0x002fe200078e001c */
[----:B------:R-:W-:-:S02]  /*0ed0*/  F2FP.F16.F32.PACK_AB R18, R59, R18 ;  /* 0x000000123b12723e */ /* 0x000fc400000000ff */
[----:B------:R-:W-:Y:S02]  /*0ee0*/  F2FP.F16.F32.PACK_AB R17, R0, R17 ;  /* 0x000000110011723e */ /* 0x000fe400000000ff */
[----:B------:R-:W-:Y:S02]  /*0ef0*/  F2FP.F16.F32.PACK_AB R16, R69, R16 ;  /* 0x000000104510723e */ /* 0x000fe400000000ff */
[----:B------:R-:W-:Y:S02]  /*0f00*/  F2FP.F16.F32.PACK_AB R23, R66, R23 ;  /* 0x000000174217723e */ /* 0x000fe400000000ff */
[----:B------:R-:W-:Y:S01]  /*0f10*/  F2FP.F16.F32.PACK_AB R22, R27, R22 ;  /* 0x000000161b16723e */ /* 0x000fe200000000ff */
[----:B------:R1:W-:Y:S01]  /*0f20*/  STG.E.128 desc[UR6][R28.64], R16 ;  /* 0x000000101c007986 */ /* 0x0003e2000c101d06 */
[----:B------:R-:W-:Y:S02]  /*0f30*/  F2FP.F16.F32.PACK_AB R21, R26, R21 ;  /* 0x000000151a15723e */ /* 0x000fe400000000ff */
[----:B------:R-:W-:-:S02]  /*0f40*/  F2FP.F16.F32.PACK_AB R20, R24, R31 ;  /* 0x0000001f1814723e */ /* 0x000fc400000000ff */
[----:B--2---:R-:W-:-:S03]  /*0f50*/  LEA R34, R25, R34, 0x2 ;  /* 0x0000002219227211 */ /* 0x004fc600078e10ff */
[----:B------:R1:W-:Y:S01]  /*0f60*/  STG.E.128 desc[UR6][R28.64+0x200], R20 ;  /* 0x000200141c007986 */ /* 0x0003e2000c101d06 */
[----:B------:R-:W-:-:S13]  /*0f70*/  ISETP.GE.AND P0, PT, R34, UR8, PT ;  /* 0x0000000822007c0c */ /* 0x000fda000bf06270 */
[----:B------:R-:W-:Y:S05]  /*0f80*/  @!P0 BRA `(.L_x_5000) ;  /* 0xfffffff4002c8947 */ /* 0x000fea000383ffff */
[----:B------:R-:W-:Y:S05]  /*0f90*/  BSYNC B0 ;  /* 0x0000000000007941 */ /* 0x000fea0003800000 */
.L_x_4996:
        /* <DEDUP_REMOVED lines=16> */
.L_x_4995:
[----:B------:R-:W-:Y:S05]  /*10a0*/  BSYNC B1 ;  /* 0x0000000000017941 */ /* 0x000fea0003800000 */
.L_x_4994:
        /* <DEDUP_REMOVED lines=55> */
.L_x_4997:
        /* <DEDUP_REMOVED lines=8> */
.L_x_5002:
[----:B------:R-:W-:Y:S05]  /*14a0*/  BSYNC B2 ;  /* 0x0000000000027941 */ /* 0x000fea0003800000 */
.L_x_5001:
        /* <DEDUP_REMOVED lines=8> */
.L_x_5003:
[----:B------:R-:W-:Y:S02]  /*1530*/  HFMA2 R71, -RZ, RZ, 0, 1.1920928955078125e-07 ;  /* 0x00000002ff477431 */ /* 0x000fe400000001ff */
[----:B------:R-:W-:Y:S01]  /*1540*/  FADD R68, RZ, R74 ;  /* 0x0000004aff447221 */ /* 0x000fe20000000000 */
[----:B------:R-:W-:-:S07]  /*1550*/  FADD R72, R77, R76 ;  /* 0x0000004c4d487221 */ /* 0x000fce0000000000 */
[----:B------:R-:W-:Y:S05]  /*1560*/  WARPSYNC.COLLECTIVE R73, `(.L_x_5004) ;  /* 0x0000000049087348 */ /* 0x000fea0003c00000 */
[----:B------:R0:W1:Y:S02]  /*1570*/  SHFL.BFLY P0, R76, R68, R71, R70 ;  /* 0x0c000047444c7389 */ /* 0x0000640000000046 */
[----:B01----:R-:W-:Y:S05]  /*1580*/  ENDCOLLECTIVE ;  /* 0x000000000000791b */ /* 0x003fea0003800000 */
.L_x_5004:
[----:B------:R-:W-:Y:S01]  /*1590*/  FADD R74, R68, R76 ;  /* 0x0000004c444a7221 */ /* 0x000fe20000000000 */
[----:B------:R-:W-:-:S07]  /*15a0*/  MOV R68, R72 ;  /* 0x0000004800447202 */ /* 0x000fce0000000f00 */
[----:B------:R-:W-:Y:S05]  /*15b0*/  WARPSYNC.COLLECTIVE R73, `(.L_x_5005) ;  /* 0x0000000049087348 */ /* 0x000fea0003c00000 */
[----:B------:R0:W1:Y:S02]  /*15c0*/  SHFL.BFLY P0, R76, R68, R71, R70 ;  /* 0x0c000047444c7389 */ /* 0x0000640000000046 */
[----:B01----:R-:W-:Y:S05]  /*15d0*/  ENDCOLLECTIVE ;  /* 0x000000000000791b */ /* 0x003fea0003800000 */
.L_x_5005:
[----:B------:R-:W-:Y:S01]  /*15e0*/  HFMA2 R71, -RZ, RZ, 0, 2.384185791015625e-07 ;  /* 0x00000004ff477431 */ /* 0x000fe200000001ff */
[----:B------:R-:W-:Y:S02]  /*15f0*/  MOV R68, R74 ;  /* 0x0000004a00447202 */ /* 0x000fe40000000f00 */
[----:B------:R-:W-:-:S07]  /*1600*/  MOV R75, R76 ;  /* 0x0000004c004b7202 */ /* 0x000fce0000000f00 */
[----:B------:R-:W-:Y:S05]  /*1610*/  WARPSYNC.COLLECTIVE R73, `(.L_x_5006) ;  /* 0x0000000049087348 */ /* 0x000fea0003c00000 */
[----:B------:R0:W1:Y:S02]  /*1620*/  SHFL.BFLY P0, R76, R68, R71, R70 ;  /* 0x0c000047444c7389 */ /* 0x0000640000000046 */
[----:B01----:R-:W-:Y:S05]  /*1630*/  ENDCOLLECTIVE ;  /* 0x000000000000791b */ /* 0x003fea0003800000 */
.L_x_5006:
[----:B------:R-:W-:-:S05]  /*1640*/  FADD R75, R72, R75 ;  /* 0x0000004b484b7221 */ /* 0x000fca0000000000 */
[----:B------:R-:W-:Y:S01]  /*1650*/  MOV R68, R75 ;  /* 0x0000004b00447202 */ /* 0x000fe20000000f00 */
[----:B------:R-:W-:-:S07]  /*1660*/  FADD R72, R74, R76 ;  /* 0x0000004c4a487221 */ /* 0x000fce0000000000 */
[----:B------:R-:W-:Y:S05]  /*1670*/  WARPSYNC.COLLECTIVE R73, `(.L_x_5007) ;  /* 0x0000000049087348 */ /* 0x000fea0003c00000 */
[----:B------:R0:W1:Y:S02]  /*1680*/  SHFL.BFLY P0, R76, R68, R71, R70 ;  /* 0x0c000047444c7389 */ /* 0x0000640000000046 */
[----:B01----:R-:W-:Y:S05]  /*1690*/  ENDCOLLECTIVE ;  /* 0x000000000000791b */ /* 0x003fea0003800000 */
.L_x_5007:
[----:B------:R-:W-:Y:S01]  /*16a0*/  HFMA2 R71, -RZ, RZ, 0, 4.76837158203125e-07 ;  /* 0x00000008ff477431 */ /* 0x000fe200000001ff */
[----:B------:R-:W-:Y:S02]  /*16b0*/  MOV R68, R72 ;  /* 0x0000004800447202 */ /* 0x000fe40000000f00 */
[----:B------:R-:W-:-:S07]  /*16c0*/  MOV R77, R76 ;  /* 0x0000004c004d7202 */ /* 0x000fce0000000f00 */
[----:B------:R-:W-:Y:S05]  /*16d0*/  WARPSYNC.COLLECTIVE R73, `(.L_x_5008) ;  /* 0x0000000049087348 */ /* 0x000fea0003c00000 */
[----:B------:R0:W1:Y:S02]  /*16e0*/  SHFL.BFLY P0, R76, R68, R71, R70 ;  /* 0x0c000047444c7389 */ /* 0x0000640000000046 */
[----:B01----:R-:W-:Y:S05]  /*16f0*/  ENDCOLLECTIVE ;  /* 0x000000000000791b */ /* 0x003fea0003800000 */
.L_x_5008:
[----:B------:R-:W-:-:S05]  /*1700*/  FADD R74, R75, R77 ;  /* 0x0000004d4b4a7221 */ /* 0x000fca0000000000 */
[----:B------:R-:W-:Y:S02]  /*1710*/  MOV R68, R74 ;  /* 0x0000004a00447202 */ /* 0x000fe40000000f00 */
[----:B------:R-:W-:-:S07]  /*1720*/  MOV R75, R76 ;  /* 0x0000004c004b7202 */ /* 0x000fce0000000f00 */
[----:B------:R-:W-:Y:S05]  /*1730*/  WARPSYNC.COLLECTIVE R73, `(.L_x_5009) ;  /* 0x0000000049087348 */ /* 0x000fea0003c00000 */
[----:B------:R0:W1:Y:S02]  /*1740*/  SHFL.BFLY P0, R76, R68, R71, R70 ;  /* 0x0c000047444c7389 */ /* 0x0000640000000046 */
[----:B01----:R-:W-:Y:S05]  /*1750*/  ENDCOLLECTIVE ;  /* 0x000000000000791b */ /* 0x003fea0003800000 */
.L_x_5009:
[----:B------:R-:W-:Y:S01]  /*1760*/  MOV R77, R76 ;  /* 0x0000004c004d7202 */ /* 0x000fe20000000f00 */
[----:B------:R-:W-:Y:S06]  /*1770*/  BRA `(.L_x_5010) ;  /* 0xfffffff400207947 */ /* 0x000fec000383ffff */
.L_x_4998:
[----:B------:R-:W-:Y:S01]  /*1780*/  HFMA2 R71, -RZ, RZ, 0, 9.5367431640625e-07 ;  /* 0x00000010ff477431 */ /* 0x000fe200000001ff */
[----:B------:R-:W-:Y:S01]  /*1790*/  BSSY B2, `(.L_x_5011) ;  /* 0x0000006000027945 */ /* 0x000fe20003800000 */
[----:B------:R-:W-:Y:S02]  /*17a0*/  MOV R70, 0x1f ;  /* 0x0000001f00467802 */ /* 0x000fe40000000f00 */
[----:B------:R-:W-:-:S07]  /*17b0*/  MOV R73, 0xffffffff ;  /* 0xffffffff00497802 */ /* 0x000fce0000000f00 */
[----:B0-2---:R-:W-:Y:S05]  /*17c0*/  WARPSYNC.COLLECTIVE R73, `(.L_x_5012) ;  /* 0x0000000049087348 */ /* 0x005fea0003c00000 */
[----:B------:R1:W3:Y:S02]  /*17d0*/  SHFL.BFLY P0, R76, R68, R71, R70 ;  /* 0x0c000047444c7389 */ /* 0x0002e40000000046 */
[----:B0123--:R-:W-:Y:S05]  /*17e0*/  ENDCOLLECTIVE ;  /* 0x000000000000791b */ /* 0x00ffea0003800000 */
.L_x_5012:
[----:B------:R-:W-:Y:S05]  /*17f0*/  BSYNC B2 ;  /* 0x0000000000027941 */ /* 0x000fea0003800000 */
.L_x_5011:
[----:B------:R-:W-:Y:S05]  /*1800*/  BRA `(.L_x_5013) ;  /* 0xfffffff400087947 */ /* 0x000fea000383ffff */
.L_x_4999:
[----:B------:R-:W-:Y:S01]  /*1810*/  HFMA2 R71, -RZ, RZ, 0, 9.5367431640625e-07 ;  /* 0x00000010ff477431 */ /* 0x000fe200000001ff */
[----:B------:R-:W-:Y:S01]  /*1820*/  BSSY B2, `(.L_x_5014) ;  /* 0x0000006000027945 */ /* 0x000fe20003800000 */
[----:B------:R-:W-:Y:S02]  /*1830*/  MOV R70, 0x1f ;  /* 0x0000001f00467802 */ /* 0x000fe40000000f00 */
[----:B------:R-:W-:-:S07]  /*1840*/  MOV R73, 0xffffffff ;  /* 0xffffffff00497802 */ /* 0x000fce0000000f00 */
[----:B0-----:R-:W-:Y:S05]  /*1850*/  WARPSYNC.COLLECTIVE R73, `(.L_x_5015) ;  /* 0x0000000049087348 */ /* 0x001fea0003c00000 */
[----:B------:R1:W2:Y:S02]  /*1860*/  SHFL.BFLY P0, R76, R68, R71, R70 ;  /* 0x0c000047444c7389 */ /* 0x0002a40000000046 */
[----:B012---:R-:W-:Y:S05]  /*1870*/  ENDCOLLECTIVE ;  /* 0x000000000000791b */ /* 0x007fea0003800000 */
.L_x_5015:
[----:B------:R-:W-:Y:S05]  /*1880*/  BSYNC B2 ;  /* 0x0000000000027941 */ /* 0x000fea0003800000 */
.L_x_5014:
[----:B------:R-:W-:Y:S05]  /*1890*/  BRA `(.L_x_5016) ;  /* 0xfffffff000f47947 */ /* 0x000fea000383ffff */
.L_x_5017:
        /* <DEDUP_REMOVED lines=14> */
.L_x_5207:


//--------------------- .text._ZN18transformer_engine13normalization33rmsnorm_bwd_finalize_tuned_kernelINS0_22Kernel_traits_finalizeILj512EffffjLj1024ELj4ENS0_18Kernel_traits_baseILj512EffffjLj1024EEEEEEEvNS0_20BackwardKernelParamsE --------------------------
	.section	.text._ZN18transformer_engine13normalization33rmsnorm_bwd_finalize_tuned_kernelINS0_22Kernel_traits_finalizeILj512EffffjLj1024ELj4ENS0_18Kernel_traits_baseILj512EffffjLj1024EEEEEEEvNS0_20BackwardKernelParamsE,"ax",@progbits
	.align	128
        .global         _ZN18transformer_engine13normalization33rmsnorm_bwd_finalize_tuned_kernelINS0_22Kernel_traits_finalizeILj512EffffjLj1024ELj4ENS0_18Kernel_traits_baseILj512EffffjLj1024EEEEEEEvNS0_20BackwardKernelParamsE
        .type           _ZN18transformer_engine13normalization33rmsnorm_bwd_finalize_tuned_kernelINS0_22Kernel_traits_finalizeILj512EffffjLj1024ELj4ENS0_18Kernel_traits_baseILj512EffffjLj1024EEEEEEEvNS0_20BackwardKernelParamsE,@function
        .size           _ZN18transformer_engine13normalization33rmsnorm_bwd_finalize_tuned_kernelINS0_22Kernel_traits_finalizeILj512EffffjLj1024ELj4ENS0_18Kernel_traits_baseILj512EffffjLj1024EEEEEEEvNS0_20BackwardKernelParamsE,(.L_x_5208 - _ZN18transformer_engine13normalization33rmsnorm_bwd_finalize_tuned_kernelINS0_22Kernel_traits_finalizeILj512EffffjLj1024ELj4ENS0_18Kernel_traits_baseILj512EffffjLj1024EEEEEEEvNS0_20BackwardKernelParamsE)
        .other          _ZN18transformer_engine13normalization33rmsnorm_bwd_finalize_tuned_kernelINS0_22Kernel_traits_finalizeILj512EffffjLj1024ELj4ENS0_18Kernel_traits_baseILj512EffffjLj1024EEEEEEEvNS0_20BackwardKernelParamsE,@"STO_CUDA_ENTRY STV_DEFAULT"
_ZN18transformer_engine13normalization33rmsnorm_bwd_finalize_tuned_kernelINS0_22Kernel_traits_finalizeILj512EffffjLj1024ELj4ENS0_18Kernel_traits_baseILj512EffffjLj1024EEEEEEEvNS0_20BackwardKernelParamsE:
.text._ZN18transformer_engine13normalization33rmsnorm_bwd_finalize_tuned_kernelINS0_22Kernel_traits_finalizeILj512EffffjLj1024ELj4ENS0_18Kernel_traits_baseILj512EffffjLj1024EEEEEEEvNS0_20BackwardKernelParamsE:
        /* <DEDUP_REMOVED lines=33> */
.L_x_5022:
        /* <DEDUP_REMOVED lines=69> */
.L_x_5021:
[----:B------:R-:W-:Y:S05]  /*0660*/  BSYNC.RECONVERGENT B1 ;  /* 0x0000000000017941 */ /* 0x000fea0003800200 */
.L_x_5020:
        /* <DEDUP_REMOVED lines=40> */
.L_x_5024:
[----:B------:R-:W-:Y:S05]  /*08f0*/  BSYNC.RECONVERGENT B1 ;  /* 0x0000000000017941 */ /* 0x000fea0003800200 */
.L_x_5023:
        /* <DEDUP_REMOVED lines=24> */
.L_x_5026:
[----:B------:R-:W-:Y:S05]  /*0a80*/  BSYNC.RECONVERGENT B1 ;  /* 0x0000000000017941 */ /* 0x000fea0003800200 */
.L_x_5025:
[----:B------:R-:W-:Y:S05]  /*0a90*/  @!P1 BRA `(.L_x_5019) ;  /* 0x00000000002c9947 */ /* 0x000fea0003800000 */
[----:B------:R-:W0:Y:S01]  /*0aa0*/  LDC.64 R6, c[0x0][0x3e0] ;  /* 0x0000f800ff067b82 */ /* 0x000e220000000a00 */
[----:B------:R-:W-:Y:S02]  /*0ab0*/  LEA R2, R19, R3, 0x9 ;  /* 0x0000000313027211 */ /* 0x000fe400078e48ff */
[----:B------:R-:W-:-:S03]  /*0ac0*/  IADD3 R10, PT, PT, -R9, RZ, RZ ;  /* 0x000000ff090a7210 */ /* 0x000fc60007ffe1ff */
[----:B------:R-:W-:-:S07]  /*0ad0*/  IMAD.IADD R9, R5, 0x1, R2 ;  /* 0x0000000105097824 */ /* 0x000fce00078e0202 */
.L_x_5027:
[----:B0-----:R-:W-:-:S06]  /*0ae0*/  IMAD.WIDE.U32 R2, R9, 0x4, R6 ;  /* 0x0000000409027825 */ /* 0x001fcc00078e0006 */
[----:B------:R-:W2:Y:S01]  /*0af0*/  LDG.E R3, desc[UR6][R2.64] ;  /* 0x0000000602037981 */ /* 0x000ea2000c1e1900 */
[----:B------:R-:W-:Y:S02]  /*0b00*/  IADD3 R10, PT, PT, R10, 0x1, RZ ;  /* 0x000000010a0a7810 */ /* 0x000fe40007ffe0ff */
[----:B------:R-:W-:Y:S02]  /*0b10*/  IADD3 R9, PT, PT, R9, 0x4000, RZ ;  /* 0x0000400009097810 */ /* 0x000fe40007ffe0ff */
[----:B------:R-:W-:Y:S01]  /*0b20*/  ISETP.NE.AND P0, PT, R10, RZ, PT ;  /* 0x000000ff0a00720c */ /* 0x000fe20003f05270 */
[----:B--2---:R-:W-:-:S12]  /*0b30*/  FADD R26, R3, R26 ;  /* 0x0000001a031a7221 */ /* 0x004fd80000000000 */
[----:B------:R-:W-:Y:S05]  /*0b40*/  @P0 BRA `(.L_x_5027) ;  /* 0xfffffffc00e40947 */ /* 0x000fea000383ffff */
.L_x_5019:
[----:B------:R-:W-:Y:S05]  /*0b50*/  BSYNC.RECONVERGENT B0 ;  /* 0x0000000000007941 */ /* 0x000fea0003800200 */
.L_x_5018:
        /* <DEDUP_REMOVED lines=36> */
.L_x_5028:
        /* <DEDUP_REMOVED lines=14> */
.L_x_5208:


//--------------------- .text._ZN18transformer_engine13normalization24rmsnorm_bwd_tuned_kernelINS0_13Kernel_traitsIffffjLj512ELj1ELj4ELj1ELj16ENS0_18Kernel_traits_baseILj512EffffjLj128EEEEELb0EEEvNS0_20BackwardKernelParamsE --------------------------
	.section	.text._ZN18transformer_engine13normalization24rmsnorm_bwd_tuned_kernelINS0_13Kernel_traitsIffffjLj512ELj1ELj4ELj1ELj16ENS0_18Kernel_traits_baseILj512EffffjLj128EEEEELb0EEEvNS0_20BackwardKernelParamsE,"ax",@progbits
	.align	128
        .global         _ZN18transformer_engine13normalization24rmsnorm_bwd_tuned_kernelINS0_13Kernel_traitsIffffjLj512ELj1ELj4ELj1ELj16ENS0_18Kernel_traits_baseILj512EffffjLj128EEEEELb0EEEvNS0_20BackwardKernelParamsE
        .type           _ZN18transformer_engine13normalization24rmsnorm_bwd_tuned_kernelINS0_13Kernel_traitsIffffjLj512ELj1ELj4ELj1ELj16ENS0_18Kernel_traits_baseILj512EffffjLj128EEEEELb0EEEvNS0_20BackwardKernelParamsE,@function
        .size           _ZN18transformer_engine13normalization24rmsnorm_bwd_tuned_kernelINS0_13Kernel_traitsIffffjLj512ELj1ELj4ELj1ELj16ENS0_18Kernel_traits_baseILj512EffffjLj128EEEEELb0EEEvNS0_20BackwardKernelParamsE,(.L_x_5209 - _ZN18transformer_engine13normalization24rmsnorm_bwd_tuned_kernelINS0_13Kernel_traitsIffffjLj512ELj1ELj4ELj1ELj16ENS0_18Kernel_traits_baseILj512EffffjLj128EEEEELb0EEEvNS0_20BackwardKernelParamsE)
        .other          _ZN18transformer_engine13normalization24rmsnorm_bwd_tuned_kernelINS0_13Kernel_traitsIffffjLj512ELj1ELj4ELj1ELj16ENS0_18Kernel_traits_baseILj512EffffjLj128EEEEELb0EEEvNS0_20BackwardKernelParamsE,@"STO_CUDA_ENTRY STV_DEFAULT"
_ZN18transformer_engine13normalization24rmsnorm_bwd_tuned_kernelINS0_13Kernel_traitsIffffjLj512ELj1ELj4ELj1ELj16ENS0_18Kernel_traits_baseILj512EffffjLj128EEEEELb0EEEvNS0_20BackwardKernelParamsE:
.text._ZN18transformer_engine13normalization24rmsnorm_bwd_tuned_kernelINS0_13Kernel_traitsIffffjLj512ELj1ELj4ELj1ELj16ENS0_18Kernel_traits_baseILj512EffffjLj128EEEEELb0EEEvNS0_20BackwardKernelParamsE:
        /* <DEDUP_REMOVED lines=54> */
.L_x_5035:
[----:B0-----:R-:W0:Y:S01]  /*0360*/  LDC.64 R74, c[0x0][0x3a0] ;  /* 0x0000e800ff4a7b82 */ /* 0x001e220000000a00 */
        /* <DEDUP_REMOVED lines=22> */
[C---:B------:R-:W-:Y:S01]  /*04d0*/  FMUL R14, R66.reuse, R14 ;  /* 0x0000000e420e7220 */ /* 0x040fe20000400000 */
[----:B------:R-:W-:Y:S01]  /*04e0*/  FFMA R60, R17, R13, R60 ;  /* 0x0000000d113c7223 */ /* 0x000fe2000000003c */
[----:B------:R-:W-:Y:S01]  /*04f0*/  FMUL R17, R63, R18 ;  /* 0x000000123f117220 */ /* 0x000fe20000400000 */
[----:B0-----:R-:W-:Y:S01]  /*0500*/  FFMA R71, R13, R16, R74 ;  /* 0x000000100d477223 */ /* 0x001fe2000000004a */
        /* <DEDUP_REMOVED lines=69> */
.L_x_5045:
[----:B------:R-:W-:Y:S01]  /*0960*/  UMOV UR4, 0xffffffff ;  /* 0xffffffff00047882 */ /* 0x000fe20000000000 */
[----:B-1----:R-:W-:Y:S02]  /*0970*/  FADD R71, R75, R74 ;  /* 0x0000004a4b477221 */ /* 0x002fe40000000000 */
[----:B------:R-:W-:Y:S05]  /*0980*/  BRA.DIV UR4, `(.L_x_5033) ;  /* 0x0000000a04bc7947 */ /* 0x000fea000b800000 */
.L_x_5048:
[----:B------:R-:W-:Y:S01]  /*0990*/  UMOV UR4, 0xffffffff ;  /* 0xffffffff00047882 */ /* 0x000fe20000000000 */
[----:B--2---:R-:W-:Y:S02]  /*09a0*/  FADD R71, R76, R73 ;  /* 0x000000494c477221 */ /* 0x004fe40000000000 */
[----:B------:R-:W-:Y:S05]  /*09b0*/  BRA.DIV UR4, `(.L_x_5034) ;  /* 0x0000000a04d47947 */ /* 0x000fea000b800000 */
[----:B------:R1:W2:Y:S02]  /*09c0*/  SHFL.BFLY PT, R77, R71, 0x10, 0x1f ;  /* 0x0e001f00474d7f89 */ /* 0x0002a400000e0000 */
.L_x_5051:
[----:B--2---:R-:W-:Y:S02]  /*09d0*/  FADD R43, R71, R77 ;  /* 0x0000004d472b7221 */ /* 0x004fe40000000000 */
[----:B-1----:R-:W1:Y:S02]  /*09e0*/  LDC.64 R70, c[0x0][0x3e8] ;  /* 0x0000fa00ff467b82 */ /* 0x002e640000000a00 */
[----:B------:R-:W-:-:S04]  /*09f0*/  FMUL R43, R43, 0.001953125 ;  /* 0x3b0000002b2b7820 */ /* 0x000fc80000400000 */
        /* <DEDUP_REMOVED lines=17> */
[----:B------:R-:W2:Y:S01]  /*0b10*/  LDC R43, c[0x0][0x380] ;  /* 0x0000e000ff2b7b82 */ /* 0x000ea20000000800 */
[C---:B------:R-:W-:Y:S01]  /*0b20*/  FMUL R16, R66.reuse, R19 ;  /* 0x0000001342107220 */ /* 0x040fe20000400000 */
[C---:B------:R-:W-:Y:S01]  /*0b30*/  FMUL R17, R66.reuse, R21 ;  /* 0x0000001542117220 */ /* 0x040fe20000400000 */
[C---:B------:R-:W-:Y:S01]  /*0b40*/  FMUL R18, R66.reuse, R25 ;  /* 0x0000001942127220 */ /* 0x040fe20000400000 */
[C---:B------:R-:W-:Y:S01]  /*0b50*/  FMUL R19, R66.reuse, R23 ;  /* 0x0000001742137220 */ /* 0x040fe20000400000 */
[----:B------:R-:W-:Y:S01]  /*0b60*/  FMUL R20, R66, R27 ;  /* 0x0000001b42147220 */ /* 0x000fe20000400000 */
[----:B-1----:R-:W-:-:S04]  /*0b70*/  IMAD.WIDE.U32 R70, R68, 0x10, R70 ;  /* 0x0000001044467825 */ /* 0x002fc800078e0046 */
        /* <DEDUP_REMOVED lines=10> */
[----:B------:R1:W-:Y:S04]  /*0c20*/  STG.E.128 desc[UR6][R70.64], R12 ;  /* 0x0000000c46007986 */ /* 0x0003e8000c101d06 */
[----:B------:R1:W-:Y:S01]  /*0c30*/  STG.E.128 desc[UR6][R70.64+0x200], R16 ;  /* 0x0002001046007986 */ /* 0x0003e2000c101d06 */
[----:B--2---:R-:W-:-:S03]  /*0c40*/  LEA R64, R43, R64, 0x2 ;  /* 0x000000402b407211 */ /* 0x004fc600078e10ff */
[----:B------:R1:W-:Y:S01]  /*0c50*/  STG.E.128 desc[UR6][R70.64+0x400], R20 ;  /* 0x0004001446007986 */ /* 0x0003e2000c101d06 */
[----:B------:R-:W-:-:S03]  /*0c60*/  ISETP.GE.AND P0, PT, R64, UR8, PT ;  /* 0x0000000840007c0c */ /* 0x000fc6000bf06270 */
[----:B------:R1:W-:Y:S10]  /*0c70*/  STG.E.128 desc[UR6][R70.64+0x600], R24 ;  /* 0x0006001846007986 */ /* 0x0003f4000c101d06 */
[----:B------:R-:W-:Y:S05]  /*0c80*/  @!P0 BRA `(.L_x_5035) ;  /* 0xfffffff400b48947 */ /* 0x000fea000383ffff */
[----:B------:R-:W-:Y:S05]  /*0c90*/  BSYNC B0 ;  /* 0x0000000000007941 */ /* 0x000fea0003800000 */
.L_x_5031:
        /* <DEDUP_REMOVED lines=8> */
[----:B-1----:R-:W-:Y:S02]  /*0d20*/  MOV R12, R53 ;  /* 0x00000035000c7202 */ /* 0x002fe40000000f00 */
[----:B------:R-:W-:Y:S02]  /*0d30*/  MOV R13, R52 ;  /* 0x00000034000d7202 */ /* 0x000fe40000000f00 */
[----:B------:R-:W-:Y:S02]  /*0d40*/  MOV R14, R51 ;  /* 0x00000033000e7202 */ /* 0x000fe40000000f00 */
[----:B------:R-:W-:-:S02]  /*0d50*/  MOV R15, R50 ;  /* 0x00000032000f7202 */ /* 0x000fc40000000f00 */
[----:B------:R-:W-:Y:S02]  /*0d60*/  MOV R16, R49 ;  /* 0x0000003100107202 */ /* 0x000fe40000000f00 */
[----:B------:R-:W-:Y:S02]  /*0d70*/  MOV R17, R48 ;  /* 0x0000003000117202 */ /* 0x000fe40000000f00 */
[----:B------:R-:W-:Y:S02]  /*0d80*/  MOV R18, R47 ;  /* 0x0000002f00127202 */ /* 0x000fe40000000f00 */
[----:B------:R-:W-:-:S07]  /*0d90*/  MOV R19, R46 ;  /* 0x0000002e00137202 */ /* 0x000fce0000000f00 */
.L_x_5030:
[----:B------:R-:W-:Y:S05]  /*0da0*/  BSYNC B1 ;  /* 0x0000000000017941 */ /* 0x000fea0003800000 */
.L_x_5029:
        /* <DEDUP_REMOVED lines=35> */
[----:B0-----:R-:W-:-:S03]  /*0fe0*/  FADD R20, R20, R23 ;  /* 0x0000001714147221 */ /* 0x001fc60000000000 */
[----:B------:R-:W0:Y:S01]  /*0ff0*/  LDS R17, [R0+0x1e00] ;  /* 0x001e000000117984 */ /* 0x000e220000000800 */
[----:B-1----:R-:W-:Y:S01]  /*1000*/  FADD R6, R21, R6 ;  /* 0x0000000615067221 */ /* 0x002fe20000000000 */
[----:B------:R-:W-:Y:S01]  /*1010*/  FADD R5, R22, R5 ;  /* 0x0000000516057221 */ /* 0x000fe20000000000 */
[----:B------:R-:W-:Y:S01]  /*1020*/  FADD R4, R4, R7 ;  /* 0x0000000704047221 */ /* 0x000fe20000000000 */
[----:B------:R-:W-:Y:S01]  /*1030*/  LOP3.LUT R7, R25, UR4, RZ, 0xfc, !PT ;  /* 0x0000000419077c12 */ /* 0x000fe2000f8efcff */
[----:B------:R-:W-:-:S04]  /*1040*/  FADD R9, R20, R9 ;  /* 0x0000000914097221 */ /* 0x000fc80000000000 */
[----:B------:R-:W-:-:S04]  /*1050*/  IMAD.WIDE.U32 R2, R7, 0x4, R2 ;  /* 0x0000000407027825 */ /* 0x000fc800078e0002 */
        /* <DEDUP_REMOVED lines=8> */
[----:B0-----:R-:W-:-:S03]  /*10e0*/  FADD R17, R4, R17 ;  /* 0x0000001104117221 */ /* 0x001fc60000000000 */
[----:B------:R-:W-:Y:S04]  /*10f0*/  STG.E desc[UR6][R2.64+0x400], R5 ;  /* 0x0004000502007986 */ /* 0x000fe8000c101906 */
[----:B------:R-:W-:Y:S01]  /*1100*/  STG.E desc[UR6][R2.64+0x600], R17 ;  /* 0x0006001102007986 */ /* 0x000fe2000c101906 */
[----:B------:R-:W-:Y:S05]  /*1110*/  EXIT ;  /* 0x000000000000794d */ /* 0x000fea0003800000 */
.L_x_5032:
        /* <DEDUP_REMOVED lines=8> */
.L_x_5037:
[----:B------:R-:W-:Y:S05]  /*11a0*/  BSYNC B2 ;  /* 0x0000000000027941 */ /* 0x000fea0003800000 */
.L_x_5036:
        /* <DEDUP_REMOVED lines=8> */
.L_x_5038:
[----:B------:R-:W-:Y:S02]  /*1230*/  HFMA2 R70, -RZ, RZ, 0, 1.1920928955078125e-07 ;  /* 0x00000002ff467431 */ /* 0x000fe400000001ff */
[----:B------:R-:W-:Y:S01]  /*1240*/  FADD R71, RZ, R75 ;  /* 0x0000004bff477221 */ /* 0x000fe20000000000 */
[----:B------:R-:W-:-:S07]  /*1250*/  FADD R73, R74, R77 ;  /* 0x0000004d4a497221 */ /* 0x000fce0000000000 */
[----:B------:R-:W-:Y:S05]  /*1260*/  WARPSYNC.COLLECTIVE R72, `(.L_x_5039) ;  /* 0x0000000048087348 */ /* 0x000fea0003c00000 */
[----:B------:R0:W1:Y:S02]  /*1270*/  SHFL.BFLY P0, R77, R71, R70, R43 ;  /* 0x0c000046474d7389 */ /* 0x000064000000002b */
[----:B01----:R-:W-:Y:S05]  /*1280*/  ENDCOLLECTIVE ;  /* 0x000000000000791b */ /* 0x003fea0003800000 */
.L_x_5039:
[----:B------:R-:W-:Y:S01]  /*1290*/  FADD R75, R71, R77 ;  /* 0x0000004d474b7221 */ /* 0x000fe20000000000 */
[----:B------:R-:W-:-:S07]  /*12a0*/  MOV R71, R73 ;  /* 0x0000004900477202 */ /* 0x000fce0000000f00 */
[----:B------:R-:W-:Y:S05]  /*12b0*/  WARPSYNC.COLLECTIVE R72, `(.L_x_5040) ;  /* 0x0000000048087348 */ /* 0x000fea0003c00000 */
[----:B------:R0:W1:Y:S02]  /*12c0*/  SHFL.BFLY P0, R77, R71, R70, R43 ;  /* 0x0c000046474d7389 */ /* 0x000064000000002b */
[----:B01----:R-:W-:Y:S05]  /*12d0*/  ENDCOLLECTIVE ;  /* 0x000000000000791b */ /* 0x003fea0003800000 */
.L_x_5040:
[----:B------:R-:W-:Y:S01]  /*12e0*/  HFMA2 R70, -RZ, RZ, 0, 2.384185791015625e-07 ;  /* 0x00000004ff467431 */ /* 0x000fe200000001ff */
[----:B------:R-:W-:Y:S02]  /*12f0*/  MOV R71, R75 ;  /* 0x0000004b00477202 */ /* 0x000fe40000000f00 */
[----:B------:R-:W-:-:S07]  /*1300*/  MOV R76, R77 ;  /* 0x0000004d004c7202 */ /* 0x000fce0000000f00 */
[----:B------:R-:W-:Y:S05]  /*1310*/  WARPSYNC.COLLECTIVE R72, `(.L_x_5041) ;  /* 0x0000000048087348 */ /* 0x000fea0003c00000 */
[----:B------:R0:W1:Y:S02]  /*1320*/  SHFL.BFLY P0, R77, R71, R70, R43 ;  /* 0x0c000046474d7389 */ /* 0x000064000000002b */
[----:B01----:R-:W-:Y:S05]  /*1330*/  ENDCOLLECTIVE ;  /* 0x000000000000791b */ /* 0x003fea0003800000 */
.L_x_5041:
[----:B------:R-:W-:-:S05]  /*1340*/  FADD R76, R73, R76 ;  /* 0x0000004c494c7221 */ /* 0x000fca0000000000 */
[----:B------:R-:W-:Y:S01]  /*1350*/  MOV R71, R76 ;  /* 0x0000004c00477202 */ /* 0x000fe20000000f00 */
[----:B------:R-:W-:-:S07]  /*1360*/  FADD R75, R75, R77 ;  /* 0x0000004d4b4b7221 */ /* 0x000fce0000000000 */
[----:B------:R-:W-:Y:S05]  /*1370*/  WARPSYNC.COLLECTIVE R72, `(.L_x_5042) ;  /* 0x0000000048087348 */ /* 0x000fea0003c00000 */
[----:B------:R0:W1:Y:S02]  /*1380*/  SHFL.BFLY P0, R77, R71, R70, R43 ;  /* 0x0c000046474d7389 */ /* 0x000064000000002b */
[----:B01----:R-:W-:Y:S05]  /*1390*/  ENDCOLLECTIVE ;  /* 0x000000000000791b */ /* 0x003fea0003800000 */
.L_x_5042:
[----:B------:R-:W-:Y:S01]  /*13a0*/  HFMA2 R70, -RZ, RZ, 0, 4.76837158203125e-07 ;  /* 0x00000008ff467431 */ /* 0x000fe200000001ff */
[----:B------:R-:W-:Y:S02]  /*13b0*/  MOV R71, R75 ;  /* 0x0000004b00477202 */ /* 0x000fe40000000f00 */
[----:B------:R-:W-:-:S07]  /*13c0*/  MOV R73, R77 ;  /* 0x0000004d00497202 */ /* 0x000fce0000000f00 */
[----:B------:R-:W-:Y:S05]  /*13d0*/  WARPSYNC.COLLECTIVE R72, `(.L_x_5043) ;  /* 0x0000000048087348 */ /* 0x000fea0003c00000 */
[----:B------:R0:W1:Y:S02]  /*13e0*/  SHFL.BFLY P0, R77, R71, R70, R43 ;  /* 0x0c000046474d7389 */ /* 0x000064000000002b */
[----:B01----:R-:W-:Y:S05]  /*13f0*/  ENDCOLLECTIVE ;  /* 0x000000000000791b */ /* 0x003fea0003800000 */
.L_x_5043:
[----:B------:R-:W-:-:S05]  /*1400*/  FADD R76, R76, R73 ;  /* 0x000000494c4c7221 */ /* 0x000fca0000000000 */
[----:B------:R-:W-:Y:S02]  /*1410*/  MOV R71, R76 ;  /* 0x0000004c00477202 */ /* 0x000fe40000000f00 */
[----:B------:R-:W-:-:S07]  /*1420*/  MOV R74, R77 ;  /* 0x0000004d004a7202 */ /* 0x000fce0000000f00 */
[----:B------:R-:W-:Y:S05]  /*1430*/  WARPSYNC.COLLECTIVE R72, `(.L_x_5044) ;  /* 0x0000000048087348 */ /* 0x000fea0003c00000 */
[----:B------:R0:W1:Y:S02]  /*1440*/  SHFL.BFLY P0, R77, R71, R70, R43 ;  /* 0x0c000046474d7389 */ /* 0x000064000000002b */
[----:B01----:R-:W-:Y:S05]  /*1450*/  ENDCOLLECTIVE ;  /* 0x000000000000791b */ /* 0x003fea0003800000 */
.L_x_5044:
[----:B------:R-:W-:Y:S01]  /*1460*/  MOV R73, R77 ;  /* 0x0000004d00497202 */ /* 0x000fe20000000f00 */
[----:B------:R-:W-:Y:S06]  /*1470*/  BRA `(.L_x_5045) ;  /* 0xfffffff400387947 */ /* 0x000fec000383ffff */
.L_x_5033:
[----:B------:R-:W-:Y:S01]  /*1480*/  HFMA2 R70, -RZ, RZ, 0, 9.5367431640625e-07 ;  /* 0x00000010ff467431 */ /* 0x000fe200000001ff */
[----:B------:R-:W-:Y:S01]  /*1490*/  BSSY B2, `(.L_x_5046) ;  /* 0x0000006000027945 */ /* 0x000fe20003800000 */
[----:B------:R-:W-:Y:S02]  /*14a0*/  MOV R43, 0x1f ;  /* 0x0000001f002b7802 */ /* 0x000fe40000000f00 */
[----:B------:R-:W-:-:S07]  /*14b0*/  MOV R72, 0xffffffff ;  /* 0xffffffff00487802 */ /* 0x000fce0000000f00 */
[----:B0-2---:R-:W-:Y:S05]  /*14c0*/  WARPSYNC.COLLECTIVE R72, `(.L_x_5047) ;  /* 0x0000000048087348 */ /* 0x005fea0003c00000 */
[----:B------:R1:W3:Y:S02]  /*14d0*/  SHFL.BFLY P0, R77, R71, R70, R43 ;  /* 0x0c000046474d7389 */ /* 0x0002e4000000002b */
[----:B0123--:R-:W-:Y:S05]  /*14e0*/  ENDCOLLECTIVE ;  /* 0x000000000000791b */ /* 0x00ffea0003800000 */
.L_x_5047:
[----:B------:R-:W-:Y:S05]  /*14f0*/  BSYNC B2 ;  /* 0x0000000000027941 */ /* 0x000fea0003800000 */
.L_x_5046:
[----:B------:R-:W-:Y:S05]  /*1500*/  BRA `(.L_x_5048) ;  /* 0xfffffff400207947 */ /* 0x000fea000383ffff */
.L_x_5034:
[----:B------:R-:W-:Y:S01]  /*1510*/  HFMA2 R70, -RZ, RZ, 0, 9.5367431640625e-07 ;  /* 0x00000010ff467431 */ /* 0x000fe200000001ff */
[----:B------:R-:W-:Y:S01]  /*1520*/  BSSY B2, `(.L_x_5049) ;  /* 0x0000006000027945 */ /* 0x000fe20003800000 */
[----:B------:R-:W-:Y:S02]  /*1530*/  MOV R43, 0x1f ;  /* 0x0000001f002b7802 */ /* 0x000fe40000000f00 */
[----:B------:R-:W-:-:S07]  /*1540*/  MOV R72, 0xffffffff ;  /* 0xffffffff00487802 */ /* 0x000fce0000000f00 */
[----:B0-----:R-:W-:Y:S05]  /*1550*/  WARPSYNC.COLLECTIVE R72, `(.L_x_5050) ;  /* 0x0000000048087348 */ /* 0x001fea0003c00000 */
[----:B------:R1:W2:Y:S02]  /*1560*/  SHFL.BFLY P0, R77, R71, R70, R43 ;  /* 0x0c000046474d7389 */ /* 0x0002a4000000002b */
[----:B012---:R-:W-:Y:S05]  /*1570*/  ENDCOLLECTIVE ;  /* 0x000000000000791b */ /* 0x007fea0003800000 */
.L_x_5050:
[----:B------:R-:W-:Y:S05]  /*1580*/  BSYNC B2 ;  /* 0x0000000000027941 */ /* 0x000fea0003800000 */
.L_x_5049:
[----:B------:R-:W-:Y:S05]  /*1590*/  BRA `(.L_x_5051) ;  /* 0xfffffff4000c7947 */ /* 0x000fea000383ffff */
.L_x_5052:
        /* <DEDUP_REMOVED lines=14> */
.L_x_5209:


//--------------------- .nv.shared._ZN18transformer_engine13normalization26rmsnorm_bwd_general_kernelINS0_13Kernel_traitsI13__nv_bfloat16fS3_fjLj4096ELj1ELj1ELj4ELj16ENS0_18Kernel_traits_baseILj4096ES3_fS3_fjLj128EEEEELb1EEEvNS0_20BackwardKernelParamsE --------------------------
	.section	.nv.shared._ZN18transformer_engine13normalization26rmsnorm_bwd_general_kernelINS0_13Kernel_traitsI13__nv_bfloat16fS3_fjLj4096ELj1ELj1ELj4ELj16ENS0_18Kernel_traits_baseILj4096ES3_fS3_fjLj128EEEEELb1EEEvNS0_20BackwardKernelParamsE,"aw",@nobits
	.sectionflags	@""
	.align	16
.nv.shared._ZN18transformer_engine13normalization26rmsnorm_bwd_general_kernelINS0_13Kernel_traitsI13__nv_bfloat16fS3_fjLj4096ELj1ELj1ELj4ELj16ENS0_18Kernel_traits_baseILj4096ES3_fS3_fjLj128EEEEELb1EEEvNS0_20BackwardKernelParamsE:
	.zero		1088


//--------------------- .nv.shared.reserved.0     --------------------------
	.section	.nv.shared.reserved.0,"aw",@nobits
	.weak		__nv_reservedSMEM_offset_0_alias
	.size		__nv_reservedSMEM_offset_0_alias, 0, 64
	.other		__nv_reservedSMEM_offset_0_alias,@"STO_CUDA_RESERVED_SHARED STV_DEFAULT"
__nv_reservedSMEM_offset_0_alias:
	.zero		0
	.zero		64


//--------------------- .nv.shared._ZN18transformer_engine13normalization26rmsnorm_bwd_general_kernelINS0_13Kernel_traitsI13__nv_bfloat16S3_S3_fjLj4096ELj1ELj1ELj4ELj16ENS0_18Kernel_traits_baseILj4096ES3_S3_S3_fjLj128EEEEELb1EEEvNS0_20BackwardKernelParamsE --------------------------
	.section	.nv.shared._ZN18transformer_engine13normalization26rmsnorm_bwd_general_kernelINS0_13Kernel_traitsI13__nv_bfloat16S3_S3_fjLj4096ELj1ELj1ELj4ELj16ENS0_18Kernel_traits_baseILj4096ES3_S3_S3_fjLj128EEEEELb1EEEvNS0_20BackwardKernelParamsE,"aw",@nobits
	.sectionflags	@""
	.align	16
.nv.shared._ZN18transformer_engine13normalization26rmsnorm_bwd_general_kernelINS0_13Kernel_traitsI13__nv_bfloat16S3_S3_fjLj4096ELj1ELj1ELj4ELj16ENS0_18Kernel_traits_baseILj4096ES3_S3_S3_fjLj128EEEEELb1EEEvNS0_20BackwardKernelParamsE:
	.zero		1088


//--------------------- .nv.shared._ZN18transformer_engine13normalization26rmsnorm_bwd_general_kernelINS0_13Kernel_traitsI6__halffS3_fjLj4096ELj1ELj1ELj4ELj16ENS0_18Kernel_traits_baseILj4096ES3_fS3_fjLj128EEEEELb1EEEvNS0_20BackwardKernelParamsE --------------------------
	.section	.nv.shared._ZN18transformer_engine13normalization26rmsnorm_bwd_general_kernelINS0_13Kernel_traitsI6__halffS3_fjLj4096ELj1ELj1ELj4ELj16ENS0_18Kernel_traits_baseILj4096ES3_fS3_fjLj128EEEEELb1EEEvNS0_20BackwardKernelParamsE,"aw",@nobits
	.sectionflags	@""
	.align	16
.nv.shared._ZN18transformer_engine13normalization26rmsnorm_bwd_general_kernelINS0_13Kernel_traitsI6__halffS3_fjLj4096ELj1ELj1ELj4ELj16ENS0_18Kernel_traits_baseILj4096ES3_fS3_fjLj128EEEEELb1EEEvNS0_20BackwardKernelParamsE:
	.zero		1088


//--------------------- .nv.shared._ZN18transformer_engine13normalization26rmsnorm_bwd_general_kernelINS0_13Kernel_traitsI6__halfS3_S3_fjLj4096ELj1ELj1ELj4ELj16ENS0_18Kernel_traits_baseILj4096ES3_S3_S3_fjLj128EEEEELb1EEEvNS0_20BackwardKernelParamsE --------------------------
	.section	.nv.shared._ZN18transformer_engine13normalization26rmsnorm_bwd_general_kernelINS0_13Kernel_traitsI6__halfS3_S3_fjLj4096ELj1ELj1ELj4ELj16ENS0_18Kernel_traits_baseILj4096ES3_S3_S3_fjLj128EEEEELb1EEEvNS0_20BackwardKernelParamsE,"aw",@nobits
	.sectionflags	@""
	.align	16
.nv.shared._ZN18transformer_engine13normalization26rmsnorm_bwd_general_kernelINS0_13Kernel_traitsI6__halfS3_S3_fjLj4096ELj1ELj1ELj4ELj16ENS0_18Kernel_traits_baseILj4096ES3_S3_S3_fjLj128EEEEELb1EEEvNS0_20BackwardKernelParamsE:
	.zero		1088


//--------------------- .nv.shared._ZN18transformer_engine13normalization26rmsnorm_bwd_general_kernelINS0_13Kernel_traitsIffffjLj4096ELj1ELj1ELj4ELj16ENS0_18Kernel_traits_baseILj4096EffffjLj128EEEEELb1EEEvNS0_20BackwardKernelParamsE --------------------------
	.section	.nv.shared._ZN18transformer_engine13normalization26rmsnorm_bwd_general_kernelINS0_13Kernel_traitsIffffjLj4096ELj1ELj1ELj4ELj16ENS0_18Kernel_traits_baseILj4096EffffjLj128EEEEELb1EEEvNS0_20BackwardKernelParamsE,"aw",@nobits
	.sectionflags	@""
	.align	16
.nv.shared._ZN18transformer_engine13normalization26rmsnorm_bwd_general_kernelINS0_13Kernel_traitsIffffjLj4096ELj1ELj1ELj4ELj16ENS0_18Kernel_traits_baseILj4096EffffjLj128EEEEELb1EEEvNS0_20BackwardKernelParamsE:
	.zero		1088


//--------------------- .nv.shared._ZN18transformer_engine13normalization26rmsnorm_bwd_general_kernelINS0_13Kernel_traitsI13__nv_bfloat16fS3_fjLj2048ELj1ELj1ELj4ELj16ENS0_18Kernel_traits_baseILj2048ES3_fS3_fjLj128EEEEELb1EEEvNS0_20BackwardKernelParamsE --------------------------
	.section	.nv.shared._ZN18transformer_engine13normalization26rmsnorm_bwd_general_kernelINS0_13Kernel_traitsI13__nv_bfloat16fS3_fjLj2048ELj1ELj1ELj4ELj16ENS0_18Kernel_traits_baseILj2048ES3_fS3_fjLj128EEEEELb1EEEvNS0_20BackwardKernelParamsE,"aw",@nobits
	.sectionflags	@""
	.align	16
.nv.shared._ZN18transformer_engine13normalization26rmsnorm_bwd_general_kernelINS0_13Kernel_traitsI13__nv_bfloat16fS3_fjLj2048ELj1ELj1ELj4ELj16ENS0_18Kernel_traits_baseILj2048ES3_fS3_fjLj128EEEEELb1EEEvNS0_20BackwardKernelParamsE:
	.zero		1088


//--------------------- .nv.shared._ZN18transformer_engine13normalization26rmsnorm_bwd_general_kernelINS0_13Kernel_traitsI13__nv_bfloat16S3_S3_fjLj2048ELj1ELj1ELj4ELj16ENS0_18Kernel_traits_baseILj2048ES3_S3_S3_fjLj128EEEEELb1EEEvNS0_20BackwardKernelParamsE --------------------------
	.section	.nv.shared._ZN18transformer_engine13normalization26rmsnorm_bwd_general_kernelINS0_13Kernel_traitsI13__nv_bfloat16S3_S3_fjLj2048ELj1ELj1ELj4ELj16ENS0_18Kernel_traits_baseILj2048ES3_S3_S3_fjLj128EEEEELb1EEEvNS0_20BackwardKernelParamsE,"aw",@nobits
	.sectionflags	@""
	.align	16
.nv.shared._ZN18transformer_engine13normalization26rmsnorm_bwd_general_kernelINS0_13Kernel_traitsI13__nv_bfloat16S3_S3_fjLj2048ELj1ELj1ELj4ELj16ENS0_18Kernel_traits_baseILj2048ES3_S3_S3_fjLj128EEEEELb1EEEvNS0_20BackwardKernelParamsE:
	.zero		1088


//--------------------- .nv.shared._ZN18transformer_engine13normalization26rmsnorm_bwd_general_kernelINS0_13Kernel_traitsI6__halffS3_fjLj2048ELj1ELj1ELj4ELj16ENS0_18Kernel_traits_baseILj2048ES3_fS3_fjLj128EEEEELb1EEEvNS0_20BackwardKernelParamsE --------------------------
	.section	.nv.shared._ZN18transformer_engine13normalization26rmsnorm_bwd_general_kernelINS0_13Kernel_traitsI6__halffS3_fjLj2048ELj1ELj1ELj4ELj16ENS0_18Kernel_traits_baseILj2048ES3_fS3_fjLj128EEEEELb1EEEvNS0_20BackwardKernelParamsE,"aw",@nobits
	.sectionflags	@""
	.align	16
.nv.shared._ZN18transformer_engine13normalization26rmsnorm_bwd_general_kernelINS0_13Kernel_traitsI6__halffS3_fjLj2048ELj1ELj1ELj4ELj16ENS0_18Kernel_traits_baseILj2048ES3_fS3_fjLj128EEEEELb1EEEvNS0_20BackwardKernelParamsE:
	.zero		1088


//--------------------- .nv.shared._ZN18transformer_engine13normalization26rmsnorm_bwd_general_kernelINS0_13Kernel_traitsI6__halfS3_S3_fjLj2048ELj1ELj1ELj4ELj16ENS0_18Kernel_traits_baseILj2048ES3_S3_S3_fjLj128EEEEELb1EEEvNS0_20BackwardKernelParamsE --------------------------
	.section	.nv.shared._ZN18transformer_engine13normalization26rmsnorm_bwd_general_kernelINS0_13Kernel_traitsI6__halfS3_S3_fjLj2048ELj1ELj1ELj4ELj16ENS0_18Kernel_traits_baseILj2048ES3_S3_S3_fjLj128EEEEELb1EEEvNS0_20BackwardKernelParamsE,"aw",@nobits
	.sectionflags	@""
	.align	16
.nv.shared._ZN18transformer_engine13normalization26rmsnorm_bwd_general_kernelINS0_13Kernel_traitsI6__halfS3_S3_fjLj2048ELj1ELj1ELj4ELj16ENS0_18Kernel_traits_baseILj2048ES3_S3_S3_fjLj128EEEEELb1EEEvNS0_20BackwardKernelParamsE:
	.zero		1088


//--------------------- .nv.shared._ZN18transformer_engine13normalization26rmsnorm_bwd_general_kernelINS0_13Kernel_traitsIffffjLj2048ELj1ELj1ELj4ELj16ENS0_18Kernel_traits_baseILj2048EffffjLj128EEEEELb1EEEvNS0_20BackwardKernelParamsE --------------------------
	.section	.nv.shared._ZN18transformer_engine13normalization26rmsnorm_bwd_general_kernelINS0_13Kernel_traitsIffffjLj2048ELj1ELj1ELj4ELj16ENS0_18Kernel_traits_baseILj2048EffffjLj128EEEEELb1EEEvNS0_20BackwardKernelParamsE,"aw",@nobits
	.sectionflags	@""
	.align	16
.nv.shared._ZN18transformer_engine13normalization26rmsnorm_bwd_general_kernelINS0_13Kernel_traitsIffffjLj2048ELj1ELj1ELj4ELj16ENS0_18Kernel_traits_baseILj2048EffffjLj128EEEEELb1EEEvNS0_20BackwardKernelParamsE:
	.zero		1088


//--------------------- .nv.shared._ZN18transformer_engine13normalization26rmsnorm_bwd_general_kernelINS0_13Kernel_traitsI13__nv_bfloat16fS3_fjLj1024ELj1ELj4ELj1ELj16ENS0_18Kernel_traits_baseILj1024ES3_fS3_fjLj128EEEEELb1EEEvNS0_20BackwardKernelParamsE --------------------------
	.section	.nv.shared._ZN18transformer_engine13normalization26rmsnorm_bwd_general_kernelINS0_13Kernel_traitsI13__nv_bfloat16fS3_fjLj1024ELj1ELj4ELj1ELj16ENS0_18Kernel_traits_baseILj1024ES3_fS3_fjLj128EEEEELb1EEEvNS0_20BackwardKernelParamsE,"aw",@nobits
	.sectionflags	@""
	.align	16
.nv.shared._ZN18transformer_engine13normalization26rmsnorm_bwd_general_kernelINS0_13Kernel_traitsI13__nv_bfloat16fS3_fjLj1024ELj1ELj4ELj1ELj16ENS0_18Kernel_traits_baseILj1024ES3_fS3_fjLj128EEEEELb1EEEvNS0_20BackwardKernelParamsE:
	.zero		17920


//--------------------- .nv.shared._ZN18transformer_engine13normalization26rmsnorm_bwd_general_kernelINS0_13Kernel_traitsI13__nv_bfloat16S3_S3_fjLj1024ELj1ELj4ELj1ELj16ENS0_18Kernel_traits_baseILj1024ES3_S3_S3_fjLj128EEEEELb1EEEvNS0_20BackwardKernelParamsE --------------------------
	.section	.nv.shared._ZN18transformer_engine13normalization26rmsnorm_bwd_general_kernelINS0_13Kernel_traitsI13__nv_bfloat16S3_S3_fjLj1024ELj1ELj4ELj1ELj16ENS0_18Kernel_traits_baseILj1024ES3_S3_S3_fjLj128EEEEELb1EEEvNS0_20BackwardKernelParamsE,"aw",@nobits
	.sectionflags	@""
	.align	16
.nv.shared._ZN18transformer_engine13normalization26rmsnorm_bwd_general_kernelINS0_13Kernel_traitsI13__nv_bfloat16S3_S3_fjLj1024ELj1ELj4ELj1ELj16ENS0_18Kernel_traits_baseILj1024ES3_S3_S3_fjLj128EEEEELb1EEEvNS0_20BackwardKernelParamsE:
	.zero		17920


//--------------------- .nv.shared._ZN18transformer_engine13normalization26rmsnorm_bwd_general_kernelINS0_13Kernel_traitsI6__halffS3_fjLj1024ELj1ELj4ELj1ELj16ENS0_18Kernel_traits_baseILj1024ES3_fS3_fjLj128EEEEELb1EEEvNS0_20BackwardKernelParamsE --------------------------
	.section	.nv.shared._ZN18transformer_engine13normalization26rmsnorm_bwd_general_kernelINS0_13Kernel_traitsI6__halffS3_fjLj1024ELj1ELj4ELj1ELj16ENS0_18Kernel_traits_baseILj1024ES3_fS3_fjLj128EEEEELb1EEEvNS0_20BackwardKernelParamsE,"aw",@nobits
	.sectionflags	@""
	.align	16
.nv.shared._ZN18transformer_engine13normalization26rmsnorm_bwd_general_kernelINS0_13Kernel_traitsI6__halffS3_fjLj1024ELj1ELj4ELj1ELj16ENS0_18Kernel_traits_baseILj1024ES3_fS3_fjLj128EEEEELb1EEEvNS0_20BackwardKernelParamsE:
	.zero		17920


//--------------------- .nv.shared._ZN18transformer_engine13normalization26rmsnorm_bwd_general_kernelINS0_13Kernel_traitsI6__halfS3_S3_fjLj1024ELj1ELj4ELj1ELj16ENS0_18Kernel_traits_baseILj1024ES3_S3_S3_fjLj128EEEEELb1EEEvNS0_20BackwardKernelParamsE --------------------------
	.section	.nv.shared._ZN18transformer_engine13normalization26rmsnorm_bwd_general_kernelINS0_13Kernel_traitsI6__halfS3_S3_fjLj1024ELj1ELj4ELj1ELj16ENS0_18Kernel_traits_baseILj1024ES3_S3_S3_fjLj128EEEEELb1EEEvNS0_20BackwardKernelParamsE,"aw",@nobits
	.sectionflags	@""
	.align	16
.nv.shared._ZN18transformer_engine13normalization26rmsnorm_bwd_general_kernelINS0_13Kernel_traitsI6__halfS3_S3_fjLj1024ELj1ELj4ELj1ELj16ENS0_18Kernel_traits_baseILj1024ES3_S3_S3_fjLj128EEEEELb1EEEvNS0_20BackwardKernelParamsE:
	.zero		17920


//--------------------- .nv.shared._ZN18transformer_engine13normalization26rmsnorm_bwd_general_kernelINS0_13Kernel_traitsIffffjLj1024ELj1ELj4ELj1ELj16ENS0_18Kernel_traits_baseILj1024EffffjLj128EEEEELb1EEEvNS0_20BackwardKernelParamsE --------------------------
	.section	.nv.shared._ZN18transformer_engine13normalization26rmsnorm_bwd_general_kernelINS0_13Kernel_traitsIffffjLj1024ELj1ELj4ELj1ELj16ENS0_18Kernel_traits_baseILj1024EffffjLj128EEEEELb1EEEvNS0_20BackwardKernelParamsE,"aw",@nobits
	.sectionflags	@""
	.align	16
.nv.shared._ZN18transformer_engine13normalization26rmsnorm_bwd_general_kernelINS0_13Kernel_traitsIffffjLj1024ELj1ELj4ELj1ELj16ENS0_18Kernel_traits_baseILj1024EffffjLj128EEEEELb1EEEvNS0_20BackwardKernelParamsE:
	.zero		17920


//--------------------- .nv.shared._ZN18transformer_engine13normalization26rmsnorm_bwd_general_kernelINS0_13Kernel_traitsI13__nv_bfloat16fS3_fjLj512ELj1ELj4ELj1ELj16ENS0_18Kernel_traits_baseILj512ES3_fS3_fjLj128EEEEELb1EEEvNS0_20BackwardKernelParamsE --------------------------
	.section	.nv.shared._ZN18transformer_engine13normalization26rmsnorm_bwd_general_kernelINS0_13Kernel_traitsI13__nv_bfloat16fS3_fjLj512ELj1ELj4ELj1ELj16ENS0_18Kernel_traits_baseILj512ES3_fS3_fjLj128EEEEELb1EEEvNS0_20BackwardKernelParamsE,"aw",@nobits
	.sectionflags	@""
	.align	16
.nv.shared._ZN18transformer_engine13normalization26rmsnorm_bwd_general_kernelINS0_13Kernel_traitsI13__nv_bfloat16fS3_fjLj512ELj1ELj4ELj1ELj16ENS0_18Kernel_traits_baseILj512ES3_fS3_fjLj128EEEEELb1EEEvNS0_20BackwardKernelParamsE:
	.zero		9472


//--------------------- .nv.shared._ZN18transformer_engine13normalization26rmsnorm_bwd_general_kernelINS0_13Kernel_traitsI13__nv_bfloat16S3_S3_fjLj512ELj1ELj4ELj1ELj16ENS0_18Kernel_traits_baseILj512ES3_S3_S3_fjLj128EEEEELb1EEEvNS0_20BackwardKernelParamsE --------------------------
	.section	.nv.shared._ZN18transformer_engine13normalization26rmsnorm_bwd_general_kernelINS0_13Kernel_traitsI13__nv_bfloat16S3_S3_fjLj512ELj1ELj4ELj1ELj16ENS0_18Kernel_traits_baseILj512ES3_S3_S3_fjLj128EEEEELb1EEEvNS0_20BackwardKernelParamsE,"aw",@nobits
	.sectionflags	@""
	.align	16
.nv.shared._ZN18transformer_engine13normalization26rmsnorm_bwd_general_kernelINS0_13Kernel_traitsI13__nv_bfloat16S3_S3_fjLj512ELj1ELj4ELj1ELj16ENS0_18Kernel_traits_baseILj512ES3_S3_S3_fjLj128EEEEELb1EEEvNS0_20BackwardKernelParamsE:
	.zero		9472


//--------------------- .nv.shared._ZN18transformer_engine13normalization26rmsnorm_bwd_general_kernelINS0_13Kernel_traitsI6__halffS3_fjLj512ELj1ELj4ELj1ELj16ENS0_18Kernel_traits_baseILj512ES3_fS3_fjLj128EEEEELb1EEEvNS0_20BackwardKernelParamsE --------------------------
	.section	.nv.shared._ZN18transformer_engine13normalization26rmsnorm_bwd_general_kernelINS0_13Kernel_traitsI6__halffS3_fjLj512ELj1ELj4ELj1ELj16ENS0_18Kernel_traits_baseILj512ES3_fS3_fjLj128EEEEELb1EEEvNS0_20BackwardKernelParamsE,"aw",@nobits
	.sectionflags	@""
	.align	16
.nv.shared._ZN18transformer_engine13normalization26rmsnorm_bwd_general_kernelINS0_13Kernel_traitsI6__halffS3_fjLj512ELj1ELj4ELj1ELj16ENS0_18Kernel_traits_baseILj512ES3_fS3_fjLj128EEEEELb1EEEvNS0_20BackwardKernelParamsE:
	.zero		9472


//--------------------- .nv.shared._ZN18transformer_engine13normalization26rmsnorm_bwd_general_kernelINS0_13Kernel_traitsI6__halfS3_S3_fjLj512ELj1ELj4ELj1ELj16ENS0_18Kernel_traits_baseILj512ES3_S3_S3_fjLj128EEEEELb1EEEvNS0_20BackwardKernelParamsE --------------------------
	.section	.nv.shared._ZN18transformer_engine13normalization26rmsnorm_bwd_general_kernelINS0_13Kernel_traitsI6__halfS3_S3_fjLj512ELj1ELj4ELj1ELj16ENS0_18Kernel_traits_baseILj512ES3_S3_S3_fjLj128EEEEELb1EEEvNS0_20BackwardKernelParamsE,"aw",@nobits
	.sectionflags	@""
	.align	16
.nv.shared._ZN18transformer_engine13normalization26rmsnorm_bwd_general_kernelINS0_13Kernel_traitsI6__halfS3_S3_fjLj512ELj1ELj4ELj1ELj16ENS0_18Kernel_traits_baseILj512ES3_S3_S3_fjLj128EEEEELb1EEEvNS0_20BackwardKernelParamsE:
	.zero		9472


//--------------------- .nv.shared._ZN18transformer_engine13normalization26rmsnorm_bwd_general_kernelINS0_13Kernel_traitsIffffjLj512ELj1ELj4ELj1ELj16ENS0_18Kernel_traits_baseILj512EffffjLj128EEEEELb1EEEvNS0_20BackwardKernelParamsE --------------------------
	.section	.nv.shared._ZN18transformer_engine13normalization26rmsnorm_bwd_general_kernelINS0_13Kernel_traitsIffffjLj512ELj1ELj4ELj1ELj16ENS0_18Kernel_traits_baseILj512EffffjLj128EEEEELb1EEEvNS0_20BackwardKernelParamsE,"aw",@nobits
	.sectionflags	@""
	.align	16
.nv.shared._ZN18transformer_engine13normalization26rmsnorm_bwd_general_kernelINS0_13Kernel_traitsIffffjLj512ELj1ELj4ELj1ELj16ENS0_18Kernel_traits_baseILj512EffffjLj128EEEEELb1EEEvNS0_20BackwardKernelParamsE:
	.zero		9472


//--------------------- .nv.shared._ZN18transformer_engine13normalization26rmsnorm_bwd_general_kernelINS0_13Kernel_traitsI13__nv_bfloat16fS3_fjLj128ELj1ELj4ELj1ELj8ENS0_18Kernel_traits_baseILj128ES3_fS3_fjLj128EEEEELb1EEEvNS0_20BackwardKernelParamsE --------------------------
	.section	.nv.shared._ZN18transformer_engine13normalization26rmsnorm_bwd_general_kernelINS0_13Kernel_traitsI13__nv_bfloat16fS3_fjLj128ELj1ELj4ELj1ELj8ENS0_18Kernel_traits_baseILj128ES3_fS3_fjLj128EEEEELb1EEEvNS0_20BackwardKernelParamsE,"aw",@nobits
	.sectionflags	@""
	.align	16
.nv.shared._ZN18transformer_engine13normalization26rmsnorm_bwd_general_kernelINS0_13Kernel_traitsI13__nv_bfloat16fS3_fjLj128ELj1ELj4ELj1ELj8ENS0_18Kernel_traits_baseILj128ES3_fS3_fjLj128EEEEELb1EEEvNS0_20BackwardKernelParamsE:
	.zero		3136


//--------------------- .nv.shared._ZN18transformer_engine13normalization26rmsnorm_bwd_general_kernelINS0_13Kernel_traitsI13__nv_bfloat16S3_S3_fjLj128ELj1ELj4ELj1ELj8ENS0_18Kernel_traits_baseILj128ES3_S3_S3_fjLj128EEEEELb1EEEvNS0_20BackwardKernelParamsE --------------------------
	.section	.nv.shared._ZN18transformer_engine13normalization26rmsnorm_bwd_general_kernelINS0_13Kernel_traitsI13__nv_bfloat16S3_S3_fjLj128ELj1ELj4ELj1ELj8ENS0_18Kernel_traits_baseILj128ES3_S3_S3_fjLj128EEEEELb1EEEvNS0_20BackwardKernelParamsE,"aw",@nobits
	.sectionflags	@""
	.align	16
.nv.shared._ZN18transformer_engine13normalization26rmsnorm_bwd_general_kernelINS0_13Kernel_traitsI13__nv_bfloat16S3_S3_fjLj128ELj1ELj4ELj1ELj8ENS0_18Kernel_traits_baseILj128ES3_S3_S3_fjLj128EEEEELb1EEEvNS0_20BackwardKernelParamsE:
	.zero		3136


//--------------------- .nv.shared._ZN18transformer_engine13normalization26rmsnorm_bwd_general_kernelINS0_13Kernel_traitsI6__halffS3_fjLj128ELj1ELj4ELj1ELj8ENS0_18Kernel_traits_baseILj128ES3_fS3_fjLj128EEEEELb1EEEvNS0_20BackwardKernelParamsE --------------------------
	.section	.nv.shared._ZN18transformer_engine13normalization26rmsnorm_bwd_general_kernelINS0_13Kernel_traitsI6__halffS3_fjLj128ELj1ELj4ELj1ELj8ENS0_18Kernel_traits_baseILj128ES3_fS3_fjLj128EEEEELb1EEEvNS0_20BackwardKernelParamsE,"aw",@nobits
	.sectionflags	@""
	.align	16
.nv.shared._ZN18transformer_engine13normalization26rmsnorm_bwd_general_kernelINS0_13Kernel_traitsI6__halffS3_fjLj128ELj1ELj4ELj1ELj8ENS0_18Kernel_traits_baseILj128ES3_fS3_fjLj128EEEEELb1EEEvNS0_20BackwardKernelParamsE:
	.zero		3136


//--------------------- .nv.shared._ZN18transformer_engine13normalization26rmsnorm_bwd_general_kernelINS0_13Kernel_traitsI6__halfS3_S3_fjLj128ELj1ELj4ELj1ELj8ENS0_18Kernel_traits_baseILj128ES3_S3_S3_fjLj128EEEEELb1EEEvNS0_20BackwardKernelParamsE --------------------------
	.section	.nv.shared._ZN18transformer_engine13normalization26rmsnorm_bwd_general_kernelINS0_13Kernel_traitsI6__halfS3_S3_fjLj128ELj1ELj4ELj1ELj8ENS0_18Kernel_traits_baseILj128ES3_S3_S3_fjLj128EEEEELb1EEEvNS0_20BackwardKernelParamsE,"aw",@nobits
	.sectionflags	@""
	.align	16
.nv.shared._ZN18transformer_engine13normalization26rmsnorm_bwd_general_kernelINS0_13Kernel_traitsI6__halfS3_S3_fjLj128ELj1ELj4ELj1ELj8ENS0_18Kernel_traits_baseILj128ES3_S3_S3_fjLj128EEEEELb1EEEvNS0_20BackwardKernelParamsE:
	.zero		3136


//--------------------- .nv.shared._ZN18transformer_engine13normalization26rmsnorm_bwd_general_kernelINS0_13Kernel_traitsIffffjLj128ELj1ELj4ELj1ELj16ENS0_18Kernel_traits_baseILj128EffffjLj128EEEEELb1EEEvNS0_20BackwardKernelParamsE --------------------------
	.section	.nv.shared._ZN18transformer_engine13normalization26rmsnorm_bwd_general_kernelINS0_13Kernel_traitsIffffjLj128ELj1ELj4ELj1ELj16ENS0_18Kernel_traits_baseILj128EffffjLj128EEEEELb1EEEvNS0_20BackwardKernelParamsE,"aw",@nobits
	.sectionflags	@""
	.align	16
.nv.shared._ZN18transformer_engine13normalization26rmsnorm_bwd_general_kernelINS0_13Kernel_traitsIffffjLj128ELj1ELj4ELj1ELj16ENS0_18Kernel_traits_baseILj128EffffjLj128EEEEELb1EEEvNS0_20BackwardKernelParamsE:
	.zero		3136


//--------------------- .nv.shared._ZN18transformer_engine13normalization24rmsnorm_bwd_tuned_kernelINS0_13Kernel_traitsI13__nv_bfloat16S3_S3_fjLj8192ELj1ELj1ELj4ELj16ENS0_18Kernel_traits_baseILj8192ES3_S3_S3_fjLj128EEEEELb1EEEvNS0_20BackwardKernelParamsE --------------------------
	.section	.nv.shared._ZN18transformer_engine13normalization24rmsnorm_bwd_tuned_kernelINS0_13Kernel_traitsI13__nv_bfloat16S3_S3_fjLj8192ELj1ELj1ELj4ELj16ENS0_18Kernel_traits_baseILj8192ES3_S3_S3_fjLj128EEEEELb1EEEvNS0_20BackwardKernelParamsE,"aw",@nobits
	.sectionflags	@""
	.align	16
	.zero		1024


//--------------------- .nv.shared._ZN18transformer_engine13normalization24rmsnorm_bwd_tuned_kernelINS0_13Kernel_traitsI6__halfS3_S3_fjLj8192ELj1ELj1ELj4ELj16ENS0_18Kernel_traits_baseILj8192ES3_S3_S3_fjLj128EEEEELb1EEEvNS0_20BackwardKernelParamsE --------------------------
	.section	.nv.shared._ZN18transformer_engine13normalization24rmsnorm_bwd_tuned_kernelINS0_13Kernel_traitsI6__halfS3_S3_fjLj8192ELj1ELj1ELj4ELj16ENS0_18Kernel_traits_baseILj8192ES3_S3_S3_fjLj128EEEEELb1EEEvNS0_20BackwardKernelParamsE,"aw",@nobits
	.sectionflags	@""
	.align	16
	.zero		1024


//--------------------- .nv.shared._ZN18transformer_engine13normalization24rmsnorm_bwd_tuned_kernelINS0_13Kernel_traitsIffffjLj8192ELj1ELj1ELj4ELj16ENS0_18Kernel_traits_baseILj8192EffffjLj128EEEEELb1EEEvNS0_20BackwardKernelParamsE --------------------------
	.section	.nv.shared._ZN18transformer_engine13normalization24rmsnorm_bwd_tuned_kernelINS0_13Kernel_traitsIffffjLj8192ELj1ELj1ELj4ELj16ENS0_18Kernel_traits_baseILj8192EffffjLj128EEEEELb1EEEvNS0_20BackwardKernelParamsE,"aw",@nobits
	.sectionflags	@""
	.align	16
	.zero		1024


//--------------------- .nv.shared._ZN18transformer_engine13normalization24rmsnorm_bwd_tuned_kernelINS0_13Kernel_traitsI13__nv_bfloat16S3_S3_fjLj4096ELj1ELj1ELj4ELj16ENS0_18Kernel_traits_baseILj4096ES3_S3_S3_fjLj128EEEEELb1EEEvNS0_20BackwardKernelParamsE --------------------------
	.section	.nv.shared._ZN18transformer_engine13normalization24rmsnorm_bwd_tuned_kernelINS0_13Kernel_traitsI13__nv_bfloat16S3_S3_fjLj4096ELj1ELj1ELj4ELj16ENS0_18Kernel_traits_baseILj4096ES3_S3_S3_fjLj128EEEEELb1EEEvNS0_20BackwardKernelParamsE,"aw",@nobits
	.sectionflags	@""
	.align	16
	.zero		1024


//--------------------- .nv.shared._ZN18transformer_engine13normalization24rmsnorm_bwd_tuned_kernelINS0_13Kernel_traitsI6__halfS3_S3_fjLj4096ELj1ELj1ELj4ELj16ENS0_18Kernel_traits_baseILj4096ES3_S3_S3_fjLj128EEEEELb1EEEvNS0_20BackwardKernelParamsE --------------------------
	.section	.nv.shared._ZN18transformer_engine13normalization24rmsnorm_bwd_tuned_kernelINS0_13Kernel_traitsI6__halfS3_S3_fjLj4096ELj1ELj1ELj4ELj16ENS0_18Kernel_traits_baseILj4096ES3_S3_S3_fjLj128EEEEELb1EEEvNS0_20BackwardKernelParamsE,"aw",@nobits
	.sectionflags	@""
	.align	16
	.zero		1024


//--------------------- .nv.shared._ZN18transformer_engine13normalization24rmsnorm_bwd_tuned_kernelINS0_13Kernel_traitsIffffjLj4096ELj1ELj1ELj4ELj16ENS0_18Kernel_traits_baseILj4096EffffjLj128EEEEELb1EEEvNS0_20BackwardKernelParamsE --------------------------
	.section	.nv.shared._ZN18transformer_engine13normalization24rmsnorm_bwd_tuned_kernelINS0_13Kernel_traitsIffffjLj4096ELj1ELj1ELj4ELj16ENS0_18Kernel_traits_baseILj4096EffffjLj128EEEEELb1EEEvNS0_20BackwardKernelParamsE,"aw",@nobits
	.sectionflags	@""
	.align	16
	.zero		1024


//--------------------- .nv.shared._ZN18transformer_engine13normalization24rmsnorm_bwd_tuned_kernelINS0_13Kernel_traitsI13__nv_bfloat16S3_S3_fjLj2048ELj1ELj1ELj4ELj16ENS0_18Kernel_traits_baseILj2048ES3_S3_S3_fjLj128EEEEELb1EEEvNS0_20BackwardKernelParamsE --------------------------
	.section	.nv.shared._ZN18transformer_engine13normalization24rmsnorm_bwd_tuned_kernelINS0_13Kernel_traitsI13__nv_bfloat16S3_S3_fjLj2048ELj1ELj1ELj4ELj16ENS0_18Kernel_traits_baseILj2048ES3_S3_S3_fjLj128EEEEELb1EEEvNS0_20BackwardKernelParamsE,"aw",@nobits
	.sectionflags	@""
	.align	16
	.zero		1024


//--------------------- .nv.shared._ZN18transformer_engine13normalization24rmsnorm_bwd_tuned_kernelINS0_13Kernel_traitsI6__halfS3_S3_fjLj2048ELj1ELj1ELj4ELj16ENS0_18Kernel_traits_baseILj2048ES3_S3_S3_fjLj128EEEEELb1EEEvNS0_20BackwardKernelParamsE --------------------------
	.section	.nv.shared._ZN18transformer_engine13normalization24rmsnorm_bwd_tuned_kernelINS0_13Kernel_traitsI6__halfS3_S3_fjLj2048ELj1ELj1ELj4ELj16ENS0_18Kernel_traits_baseILj2048ES3_S3_S3_fjLj128EEEEELb1EEEvNS0_20BackwardKernelParamsE,"aw",@nobits
	.sectionflags	@""
	.align	16
	.zero		1024


//--------------------- .nv.shared._ZN18transformer_engine13normalization24rmsnorm_bwd_tuned_kernelINS0_13Kernel_traitsIffffjLj2048ELj1ELj1ELj4ELj16ENS0_18Kernel_traits_baseILj2048EffffjLj128EEEEELb1EEEvNS0_20BackwardKernelParamsE --------------------------
	.section	.nv.shared._ZN18transformer_engine13normalization24rmsnorm_bwd_tuned_kernelINS0_13Kernel_traitsIffffjLj2048ELj1ELj1ELj4ELj16ENS0_18Kernel_traits_baseILj2048EffffjLj128EEEEELb1EEEvNS0_20BackwardKernelParamsE,"aw",@nobits
	.sectionflags	@""
	.align	16
	.zero		1024


//--------------------- .nv.shared._ZN18transformer_engine13normalization24rmsnorm_bwd_tuned_kernelINS0_13Kernel_traitsI13__nv_bfloat16S3_S3_fjLj1024ELj1ELj4ELj1ELj16ENS0_18Kernel_traits_baseILj1024ES3_S3_S3_fjLj128EEEEELb1EEEvNS0_20BackwardKernelParamsE --------------------------
	.section	.nv.shared._ZN18transformer_engine13normalization24rmsnorm_bwd_tuned_kernelINS0_13Kernel_traitsI13__nv_bfloat16S3_S3_fjLj1024ELj1ELj4ELj1ELj16ENS0_18Kernel_traits_baseILj1024ES3_S3_S3_fjLj128EEEEELb1EEEvNS0_20BackwardKernelParamsE,"aw",@nobits
	.sectionflags	@""
	.align	16
	.zero		1024


//--------------------- .nv.shared._ZN18transformer_engine13normalization24rmsnorm_bwd_tuned_kernelINS0_13Kernel_traitsI6__halfS3_S3_fjLj1024ELj1ELj4ELj1ELj16ENS0_18Kernel_traits_baseILj1024ES3_S3_S3_fjLj128EEEEELb1EEEvNS0_20BackwardKernelParamsE --------------------------
	.section	.nv.shared._ZN18transformer_engine13normalization24rmsnorm_bwd_tuned_kernelINS0_13Kernel_traitsI6__halfS3_S3_fjLj1024ELj1ELj4ELj1ELj16ENS0_18Kernel_traits_baseILj1024ES3_S3_S3_fjLj128EEEEELb1EEEvNS0_20BackwardKernelParamsE,"aw",@nobits
	.sectionflags	@""
	.align	16
	.zero		1024


//--------------------- .nv.shared._ZN18transformer_engine13normalization24rmsnorm_bwd_tuned_kernelINS0_13Kernel_traitsIffffjLj1024ELj1ELj4ELj1ELj16ENS0_18Kernel_traits_baseILj1024EffffjLj128EEEEELb1EEEvNS0_20BackwardKernelParamsE --------------------------
	.section	.nv.shared._ZN18transformer_engine13normalization24rmsnorm_bwd_tuned_kernelINS0_13Kernel_traitsIffffjLj1024ELj1ELj4ELj1ELj16ENS0_18Kernel_traits_baseILj1024EffffjLj128EEEEELb1EEEvNS0_20BackwardKernelParamsE,"aw",@nobits
	.sectionflags	@""
	.align	16
	.zero		1024


//--------------------- .nv.shared._ZN18transformer_engine13normalization24rmsnorm_bwd_tuned_kernelINS0_13Kernel_traitsI13__nv_bfloat16S3_S3_fjLj768ELj1ELj4ELj1ELj16ENS0_18Kernel_traits_baseILj768ES3_S3_S3_fjLj128EEEEELb1EEEvNS0_20BackwardKernelParamsE --------------------------
	.section	.nv.shared._ZN18transformer_engine13normalization24rmsnorm_bwd_tuned_kernelINS0_13Kernel_traitsI13__nv_bfloat16S3_S3_fjLj768ELj1ELj4ELj1ELj16ENS0_18Kernel_traits_baseILj768ES3_S3_S3_fjLj128EEEEELb1EEEvNS0_20BackwardKernelParamsE,"aw",@nobits
	.sectionflags	@""
	.align	16
	.zero		1024


//--------------------- .nv.shared._ZN18transformer_engine13normalization24rmsnorm_bwd_tuned_kernelINS0_13Kernel_traitsI6__halfS3_S3_fjLj768ELj1ELj4ELj1ELj16ENS0_18Kernel_traits_baseILj768ES3_S3_S3_fjLj128EEEEELb1EEEvNS0_20BackwardKernelParamsE --------------------------
	.section	.nv.shared._ZN18transformer_engine13normalization24rmsnorm_bwd_tuned_kernelINS0_13Kernel_traitsI6__halfS3_S3_fjLj768ELj1ELj4ELj1ELj16ENS0_18Kernel_traits_baseILj768ES3_S3_S3_fjLj128EEEEELb1EEEvNS0_20BackwardKernelParamsE,"aw",@nobits
	.sectionflags	@""
	.align	16
	.zero		1024


//--------------------- .nv.shared._ZN18transformer_engine13normalization24rmsnorm_bwd_tuned_kernelINS0_13Kernel_traitsIffffjLj768ELj1ELj4ELj1ELj16ENS0_18Kernel_traits_baseILj768EffffjLj128EEEEELb1EEEvNS0_20BackwardKernelParamsE --------------------------
	.section	.nv.shared._ZN18transformer_engine13normalization24rmsnorm_bwd_tuned_kernelINS0_13Kernel_traitsIffffjLj768ELj1ELj4ELj1ELj16ENS0_18Kernel_traits_baseILj768EffffjLj128EEEEELb1EEEvNS0_20BackwardKernelParamsE,"aw",@nobits
	.sectionflags	@""
	.align	16
	.zero		1024


//--------------------- .nv.shared._ZN18transformer_engine13normalization24rmsnorm_bwd_tuned_kernelINS0_13Kernel_traitsI13__nv_bfloat16S3_S3_fjLj512ELj1ELj4ELj1ELj16ENS0_18Kernel_traits_baseILj512ES3_S3_S3_fjLj128EEEEELb1EEEvNS0_20BackwardKernelParamsE --------------------------
	.section	.nv.shared._ZN18transformer_engine13normalization24rmsnorm_bwd_tuned_kernelINS0_13Kernel_traitsI13__nv_bfloat16S3_S3_fjLj512ELj1ELj4ELj1ELj16ENS0_18Kernel_traits_baseILj512ES3_S3_S3_fjLj128EEEEELb1EEEvNS0_20BackwardKernelParamsE,"aw",@nobits
	.sectionflags	@""
	.align	16
	.zero		1024


//--------------------- .nv.shared._ZN18transformer_engine13normalization24rmsnorm_bwd_tuned_kernelINS0_13Kernel_traitsI6__halfS3_S3_fjLj512ELj1ELj4ELj1ELj16ENS0_18Kernel_traits_baseILj512ES3_S3_S3_fjLj128EEEEELb1EEEvNS0_20BackwardKernelParamsE --------------------------
	.section	.nv.shared._ZN18transformer_engine13normalization24rmsnorm_bwd_tuned_kernelINS0_13Kernel_traitsI6__halfS3_S3_fjLj512ELj1ELj4ELj1ELj16ENS0_18Kernel_traits_baseILj512ES3_S3_S3_fjLj128EEEEELb1EEEvNS0_20BackwardKernelParamsE,"aw",@nobits
	.sectionflags	@""
	.align	16
	.zero		1024


//--------------------- .nv.shared._ZN18transformer_engine13normalization24rmsnorm_bwd_tuned_kernelINS0_13Kernel_traitsIffffjLj512ELj1ELj4ELj1ELj16ENS0_18Kernel_traits_baseILj512EffffjLj128EEEEELb1EEEvNS0_20BackwardKernelParamsE --------------------------
	.section	.nv.shared._ZN18transformer_engine13normalization24rmsnorm_bwd_tuned_kernelINS0_13Kernel_traitsIffffjLj512ELj1ELj4ELj1ELj16ENS0_18Kernel_traits_baseILj512EffffjLj128EEEEELb1EEEvNS0_20BackwardKernelParamsE,"aw",@nobits
	.sectionflags	@""
	.align	16
	.zero		1024


//--------------------- .nv.shared._ZN18transformer_engine13normalization26rmsnorm_bwd_general_kernelINS0_13Kernel_traitsI13__nv_bfloat16fS3_fjLj4096ELj1ELj1ELj4ELj16ENS0_18Kernel_traits_baseILj4096ES3_fS3_fjLj128EEEEELb0EEEvNS0_20BackwardKernelParamsE --------------------------
	.section	.nv.shared._ZN18transformer_engine13normalization26rmsnorm_bwd_general_kernelINS0_13Kernel_traitsI13__nv_bfloat16fS3_fjLj4096ELj1ELj1ELj4ELj16ENS0_18Kernel_traits_baseILj4096ES3_fS3_fjLj128EEEEELb0EEEvNS0_20BackwardKernelParamsE,"aw",@nobits
	.sectionflags	@""
	.align	16
.nv.shared._ZN18transformer_engine13normalization26rmsnorm_bwd_general_kernelINS0_13Kernel_traitsI13__nv_bfloat16fS3_fjLj4096ELj1ELj1ELj4ELj16ENS0_18Kernel_traits_baseILj4096ES3_fS3_fjLj128EEEEELb0EEEvNS0_20BackwardKernelParamsE:
	.zero		1088


//--------------------- .nv.shared._ZN18transformer_engine13normalization26rmsnorm_bwd_general_kernelINS0_13Kernel_traitsI13__nv_bfloat16S3_S3_fjLj4096ELj1ELj1ELj4ELj16ENS0_18Kernel_traits_baseILj4096ES3_S3_S3_fjLj128EEEEELb0EEEvNS0_20BackwardKernelParamsE --------------------------
	.section	.nv.shared._ZN18transformer_engine13normalization26rmsnorm_bwd_general_kernelINS0_13Kernel_traitsI13__nv_bfloat16S3_S3_fjLj4096ELj1ELj1ELj4ELj16ENS0_18Kernel_traits_baseILj4096ES3_S3_S3_fjLj128EEEEELb0EEEvNS0_20BackwardKernelParamsE,"aw",@nobits
	.sectionflags	@""
	.align	16
.nv.shared._ZN18transformer_engine13normalization26rmsnorm_bwd_general_kernelINS0_13Kernel_traitsI13__nv_bfloat16S3_S3_fjLj4096ELj1ELj1ELj4ELj16ENS0_18Kernel_traits_baseILj4096ES3_S3_S3_fjLj128EEEEELb0EEEvNS0_20BackwardKernelParamsE:
	.zero		1088


//--------------------- .nv.shared._ZN18transformer_engine13normalization26rmsnorm_bwd_general_kernelINS0_13Kernel_traitsI6__halffS3_fjLj4096ELj1ELj1ELj4ELj16ENS0_18Kernel_traits_baseILj4096ES3_fS3_fjLj128EEEEELb0EEEvNS0_20BackwardKernelParamsE --------------------------
	.section	.nv.shared._ZN18transformer_engine13normalization26rmsnorm_bwd_general_kernelINS0_13Kernel_traitsI6__halffS3_fjLj4096ELj1ELj1ELj4ELj16ENS0_18Kernel_traits_baseILj4096ES3_fS3_fjLj128EEEEELb0EEEvNS0_20BackwardKernelParamsE,"aw",@nobits
	.sectionflags	@""
	.align	16
.nv.shared._ZN18transformer_engine13normalization26rmsnorm_bwd_general_kernelINS0_13Kernel_traitsI6__halffS3_fjLj4096ELj1ELj1ELj4ELj16ENS0_18Kernel_traits_baseILj4096ES3_fS3_fjLj128EEEEELb0EEEvNS0_20BackwardKernelParamsE:
	.zero		1088


//--------------------- .nv.shared._ZN18transformer_engine13normalization26rmsnorm_bwd_general_kernelINS0_13Kernel_traitsI6__halfS3_S3_fjLj4096ELj1ELj1ELj4ELj16ENS0_18Kernel_traits_baseILj4096ES3_S3_S3_fjLj128EEEEELb0EEEvNS0_20BackwardKernelParamsE --------------------------
	.section	.nv.shared._ZN18transformer_engine13normalization26rmsnorm_bwd_general_kernelINS0_13Kernel_traitsI6__halfS3_S3_fjLj4096ELj1ELj1ELj4ELj16ENS0_18Kernel_traits_baseILj4096ES3_S3_S3_fjLj128EEEEELb0EEEvNS0_20BackwardKernelParamsE,"aw",@nobits
	.sectionflags	@""
	.align	16
.nv.shared._ZN18transformer_engine13normalization26rmsnorm_bwd_general_kernelINS0_13Kernel_traitsI6__halfS3_S3_fjLj4096ELj1ELj1ELj4ELj16ENS0_18Kernel_traits_baseILj4096ES3_S3_S3_fjLj128EEEEELb0EEEvNS0_20BackwardKernelParamsE:
	.zero		1088


//--------------------- .nv.shared._ZN18transformer_engine13normalization26rmsnorm_bwd_general_kernelINS0_13Kernel_traitsIffffjLj4096ELj1ELj1ELj4ELj16ENS0_18Kernel_traits_baseILj4096EffffjLj128EEEEELb0EEEvNS0_20BackwardKernelParamsE --------------------------
	.section	.nv.shared._ZN18transformer_engine13normalization26rmsnorm_bwd_general_kernelINS0_13Kernel_traitsIffffjLj4096ELj1ELj1ELj4ELj16ENS0_18Kernel_traits_baseILj4096EffffjLj128EEEEELb0EEEvNS0_20BackwardKernelParamsE,"aw",@nobits
	.sectionflags	@""
	.align	16
.nv.shared._ZN18transformer_engine13normalization26rmsnorm_bwd_general_kernelINS0_13Kernel_traitsIffffjLj4096ELj1ELj1ELj4ELj16ENS0_18Kernel_traits_baseILj4096EffffjLj128EEEEELb0EEEvNS0_20BackwardKernelParamsE:
	.zero		1088


//--------------------- .nv.shared._ZN18transformer_engine13normalization26rmsnorm_bwd_general_kernelINS0_13Kernel_traitsI13__nv_bfloat16fS3_fjLj2048ELj1ELj1ELj4ELj16ENS0_18Kernel_traits_baseILj2048ES3_fS3_fjLj128EEEEELb0EEEvNS0_20BackwardKernelParamsE --------------------------
	.section	.nv.shared._ZN18transformer_engine13normalization26rmsnorm_bwd_general_kernelINS0_13Kernel_traitsI13__nv_bfloat16fS3_fjLj2048ELj1ELj1ELj4ELj16ENS0_18Kernel_traits_baseILj2048ES3_fS3_fjLj128EEEEELb0EEEvNS0_20BackwardKernelParamsE,"aw",@nobits
	.sectionflags	@""
	.align	16
.nv.shared._ZN18transformer_engine13normalization26rmsnorm_bwd_general_kernelINS0_13Kernel_traitsI13__nv_bfloat16fS3_fjLj2048ELj1ELj1ELj4ELj16ENS0_18Kernel_traits_baseILj2048ES3_fS3_fjLj128EEEEELb0EEEvNS0_20BackwardKernelParamsE:
	.zero		1088


//--------------------- .nv.shared._ZN18transformer_engine13normalization26rmsnorm_bwd_general_kernelINS0_13Kernel_traitsI13__nv_bfloat16S3_S3_fjLj2048ELj1ELj1ELj4ELj16ENS0_18Kernel_traits_baseILj2048ES3_S3_S3_fjLj128EEEEELb0EEEvNS0_20BackwardKernelParamsE --------------------------
	.section	.nv.shared._ZN18transformer_engine13normalization26rmsnorm_bwd_general_kernelINS0_13Kernel_traitsI13__nv_bfloat16S3_S3_fjLj2048ELj1ELj1ELj4ELj16ENS0_18Kernel_traits_baseILj2048ES3_S3_S3_fjLj128EEEEELb0EEEvNS0_20BackwardKernelParamsE,"aw",@nobits
	.sectionflags	@""
	.align	16
.nv.shared._ZN18transformer_engine13normalization26rmsnorm_bwd_general_kernelINS0_13Kernel_traitsI13__nv_bfloat16S3_S3_fjLj2048ELj1ELj1ELj4ELj16ENS0_18Kernel_traits_baseILj2048ES3_S3_S3_fjLj128EEEEELb0EEEvNS0_20BackwardKernelParamsE:
	.zero		1088


//--------------------- .nv.shared._ZN18transformer_engine13normalization26rmsnorm_bwd_general_kernelINS0_13Kernel_traitsI6__halffS3_fjLj2048ELj1ELj1ELj4ELj16ENS0_18Kernel_traits_baseILj2048ES3_fS3_fjLj128EEEEELb0EEEvNS0_20BackwardKernelParamsE --------------------------
	.section	.nv.shared._ZN18transformer_engine13normalization26rmsnorm_bwd_general_kernelINS0_13Kernel_traitsI6__halffS3_fjLj2048ELj1ELj1ELj4ELj16ENS0_18Kernel_traits_baseILj2048ES3_fS3_fjLj128EEEEELb0EEEvNS0_20BackwardKernelParamsE,"aw",@nobits
	.sectionflags	@""
	.align	16
.nv.shared._ZN18transformer_engine13normalization26rmsnorm_bwd_general_kernelINS0_13Kernel_traitsI6__halffS3_fjLj2048ELj1ELj1ELj4ELj16ENS0_18Kernel_traits_baseILj2048ES3_fS3_fjLj128EEEEELb0EEEvNS0_20BackwardKernelParamsE:
	.zero		1088


//--------------------- .nv.shared._ZN18transformer_engine13normalization26rmsnorm_bwd_general_kernelINS0_13Kernel_traitsI6__halfS3_S3_fjLj2048ELj1ELj1ELj4ELj16ENS0_18Kernel_traits_baseILj2048ES3_S3_S3_fjLj128EEEEELb0EEEvNS0_20BackwardKernelParamsE --------------------------
	.section	.nv.shared._ZN18transformer_engine13normalization26rmsnorm_bwd_general_kernelINS0_13Kernel_traitsI6__halfS3_S3_fjLj2048ELj1ELj1ELj4ELj16ENS0_18Kernel_traits_baseILj2048ES3_S3_S3_fjLj128EEEEELb0EEEvNS0_20BackwardKernelParamsE,"aw",@nobits
	.sectionflags	@""
	.align	16
.nv.shared._ZN18transformer_engine13normalization26rmsnorm_bwd_general_kernelINS0_13Kernel_traitsI6__halfS3_S3_fjLj2048ELj1ELj1ELj4ELj16ENS0_18Kernel_traits_baseILj2048ES3_S3_S3_fjLj128EEEEELb0EEEvNS0_20BackwardKernelParamsE:
	.zero		1088


//--------------------- .nv.shared._ZN18transformer_engine13normalization26rmsnorm_bwd_general_kernelINS0_13Kernel_traitsIffffjLj2048ELj1ELj1ELj4ELj16ENS0_18Kernel_traits_baseILj2048EffffjLj128EEEEELb0EEEvNS0_20BackwardKernelParamsE --------------------------
	.section	.nv.shared._ZN18transformer_engine13normalization26rmsnorm_bwd_general_kernelINS0_13Kernel_traitsIffffjLj2048ELj1ELj1ELj4ELj16ENS0_18Kernel_traits_baseILj2048EffffjLj128EEEEELb0EEEvNS0_20BackwardKernelParamsE,"aw",@nobits
	.sectionflags	@""
	.align	16
.nv.shared._ZN18transformer_engine13normalization26rmsnorm_bwd_general_kernelINS0_13Kernel_traitsIffffjLj2048ELj1ELj1ELj4ELj16ENS0_18Kernel_traits_baseILj2048EffffjLj128EEEEELb0EEEvNS0_20BackwardKernelParamsE:
	.zero		1088


//--------------------- .nv.shared._ZN18transformer_engine13normalization26rmsnorm_bwd_general_kernelINS0_13Kernel_traitsI13__nv_bfloat16fS3_fjLj1024ELj1ELj4ELj1ELj16ENS0_18Kernel_traits_baseILj1024ES3_fS3_fjLj128EEEEELb0EEEvNS0_20BackwardKernelParamsE --------------------------
	.section	.nv.shared._ZN18transformer_engine13normalization26rmsnorm_bwd_general_kernelINS0_13Kernel_traitsI13__nv_bfloat16fS3_fjLj1024ELj1ELj4ELj1ELj16ENS0_18Kernel_traits_baseILj1024ES3_fS3_fjLj128EEEEELb0EEEvNS0_20BackwardKernelParamsE,"aw",@nobits
	.sectionflags	@""
	.align	16
.nv.shared._ZN18transformer_engine13normalization26rmsnorm_bwd_general_kernelINS0_13Kernel_traitsI13__nv_bfloat16fS3_fjLj1024ELj1ELj4ELj1ELj16ENS0_18Kernel_traits_baseILj1024ES3_fS3_fjLj128EEEEELb0EEEvNS0_20BackwardKernelParamsE:
	.zero		17920


//--------------------- .nv.shared._ZN18transformer_engine13normalization26rmsnorm_bwd_general_kernelINS0_13Kernel_traitsI13__nv_bfloat16S3_S3_fjLj1024ELj1ELj4ELj1ELj16ENS0_18Kernel_traits_baseILj1024ES3_S3_S3_fjLj128EEEEELb0EEEvNS0_20BackwardKernelParamsE --------------------------
	.section	.nv.shared._ZN18transformer_engine13normalization26rmsnorm_bwd_general_kernelINS0_13Kernel_traitsI13__nv_bfloat16S3_S3_fjLj1024ELj1ELj4ELj1ELj16ENS0_18Kernel_traits_baseILj1024ES3_S3_S3_fjLj128EEEEELb0EEEvNS0_20BackwardKernelParamsE,"aw",@nobits
	.sectionflags	@""
	.align	16
.nv.shared._ZN18transformer_engine13normalization26rmsnorm_bwd_general_kernelINS0_13Kernel_traitsI13__nv_bfloat16S3_S3_fjLj1024ELj1ELj4ELj1ELj16ENS0_18Kernel_traits_baseILj1024ES3_S3_S3_fjLj128EEEEELb0EEEvNS0_20BackwardKernelParamsE:
	.zero		17920


//--------------------- .nv.shared._ZN18transformer_engine13normalization26rmsnorm_bwd_general_kernelINS0_13Kernel_traitsI6__halffS3_fjLj1024ELj1ELj4ELj1ELj16ENS0_18Kernel_traits_baseILj1024ES3_fS3_fjLj128EEEEELb0EEEvNS0_20BackwardKernelParamsE --------------------------
	.section	.nv.shared._ZN18transformer_engine13normalization26rmsnorm_bwd_general_kernelINS0_13Kernel_traitsI6__halffS3_fjLj1024ELj1ELj4ELj1ELj16ENS0_18Kernel_traits_baseILj1024ES3_fS3_fjLj128EEEEELb0EEEvNS0_20BackwardKernelParamsE,"aw",@nobits
	.sectionflags	@""
	.align	16
.nv.shared._ZN18transformer_engine13normalization26rmsnorm_bwd_general_kernelINS0_13Kernel_traitsI6__halffS3_fjLj1024ELj1ELj4ELj1ELj16ENS0_18Kernel_traits_baseILj1024ES3_fS3_fjLj128EEEEELb0EEEvNS0_20BackwardKernelParamsE:
	.zero		17920


//--------------------- .nv.shared._ZN18transformer_engine13normalization26rmsnorm_bwd_general_kernelINS0_13Kernel_traitsI6__halfS3_S3_fjLj1024ELj1ELj4ELj1ELj16ENS0_18Kernel_traits_baseILj1024ES3_S3_S3_fjLj128EEEEELb0EEEvNS0_20BackwardKernelParamsE --------------------------
	.section	.nv.shared._ZN18transformer_engine13normalization26rmsnorm_bwd_general_kernelINS0_13Kernel_traitsI6__halfS3_S3_fjLj1024ELj1ELj4ELj1ELj16ENS0_18Kernel_traits_baseILj1024ES3_S3_S3_fjLj128EEEEELb0EEEvNS0_20BackwardKernelParamsE,"aw",@nobits
	.sectionflags	@""
	.align	16
.nv.shared._ZN18transformer_engine13normalization26rmsnorm_bwd_general_kernelINS0_13Kernel_traitsI6__halfS3_S3_fjLj1024ELj1ELj4ELj1ELj16ENS0_18Kernel_traits_baseILj1024ES3_S3_S3_fjLj128EEEEELb0EEEvNS0_20BackwardKernelParamsE:
	.zero		17920


//--------------------- .nv.shared._ZN18transformer_engine13normalization26rmsnorm_bwd_general_kernelINS0_13Kernel_traitsIffffjLj1024ELj1ELj4ELj1ELj16ENS0_18Kernel_traits_baseILj1024EffffjLj128EEEEELb0EEEvNS0_20BackwardKernelParamsE --------------------------
	.section	.nv.shared._ZN18transformer_engine13normalization26rmsnorm_bwd_general_kernelINS0_13Kernel_traitsIffffjLj1024ELj1ELj4ELj1ELj16ENS0_18Kernel_traits_baseILj1024EffffjLj128EEEEELb0EEEvNS0_20BackwardKernelParamsE,"aw",@nobits
	.sectionflags	@""
	.align	16
.nv.shared._ZN18transformer_engine13normalization26rmsnorm_bwd_general_kernelINS0_13Kernel_traitsIffffjLj1024ELj1ELj4ELj1ELj16ENS0_18Kernel_traits_baseILj1024EffffjLj128EEEEELb0EEEvNS0_20BackwardKernelParamsE:
	.zero		17920


//--------------------- .nv.shared._ZN18transformer_engine13normalization26rmsnorm_bwd_general_kernelINS0_13Kernel_traitsI13__nv_bfloat16fS3_fjLj512ELj1ELj4ELj1ELj16ENS0_18Kernel_traits_baseILj512ES3_fS3_fjLj128EEEEELb0EEEvNS0_20BackwardKernelParamsE --------------------------
	.section	.nv.shared._ZN18transformer_engine13normalization26rmsnorm_bwd_general_kernelINS0_13Kernel_traitsI13__nv_bfloat16fS3_fjLj512ELj1ELj4ELj1ELj16ENS0_18Kernel_traits_baseILj512ES3_fS3_fjLj128EEEEELb0EEEvNS0_20BackwardKernelParamsE,"aw",@nobits
	.sectionflags	@""
	.align	16
.nv.shared._ZN18transformer_engine13normalization26rmsnorm_bwd_general_kernelINS0_13Kernel_traitsI13__nv_bfloat16fS3_fjLj512ELj1ELj4ELj1ELj16ENS0_18Kernel_traits_baseILj512ES3_fS3_fjLj128EEEEELb0EEEvNS0_20BackwardKernelParamsE:
	.zero		9472


//--------------------- .nv.shared._ZN18transformer_engine13normalization26rmsnorm_bwd_general_kernelINS0_13Kernel_traitsI13__nv_bfloat16S3_S3_fjLj512ELj1ELj4ELj1ELj16ENS0_18Kernel_traits_baseILj512ES3_S3_S3_fjLj128EEEEELb0EEEvNS0_20BackwardKernelParamsE --------------------------
	.section	.nv.shared._ZN18transformer_engine13normalization26rmsnorm_bwd_general_kernelINS0_13Kernel_traitsI13__nv_bfloat16S3_S3_fjLj512ELj1ELj4ELj1ELj16ENS0_18Kernel_traits_baseILj512ES3_S3_S3_fjLj128EEEEELb0EEEvNS0_20BackwardKernelParamsE,"aw",@nobits
	.sectionflags	@""
	.align	16
.nv.shared._ZN18transformer_engine13normalization26rmsnorm_bwd_general_kernelINS0_13Kernel_traitsI13__nv_bfloat16S3_S3_fjLj512ELj1ELj4ELj1ELj16ENS0_18Kernel_traits_baseILj512ES3_S3_S3_fjLj128EEEEELb0EEEvNS0_20BackwardKernelParamsE:
	.zero		9472


//--------------------- .nv.shared._ZN18transformer_engine13normalization26rmsnorm_bwd_general_kernelINS0_13Kernel_traitsI6__halffS3_fjLj512ELj1ELj4ELj1ELj16ENS0_18Kernel_traits_baseILj512ES3_fS3_fjLj128EEEEELb0EEEvNS0_20BackwardKernelParamsE --------------------------
	.section	.nv.shared._ZN18transformer_engine13normalization26rmsnorm_bwd_general_kernelINS0_13Kernel_traitsI6__halffS3_fjLj512ELj1ELj4ELj1ELj16ENS0_18Kernel_traits_baseILj512ES3_fS3_fjLj128EEEEELb0EEEvNS0_20BackwardKernelParamsE,"aw",@nobits
	.sectionflags	@""
	.align	16
.nv.shared._ZN18transformer_engine13normalization26rmsnorm_bwd_general_kernelINS0_13Kernel_traitsI6__halffS3_fjLj512ELj1ELj4ELj1ELj16ENS0_18Kernel_traits_baseILj512ES3_fS3_fjLj128EEEEELb0EEEvNS0_20BackwardKernelParamsE:
	.zero		9472


//--------------------- .nv.shared._ZN18transformer_engine13normalization26rmsnorm_bwd_general_kernelINS0_13Kernel_traitsI6__halfS3_S3_fjLj512ELj1ELj4ELj1ELj16ENS0_18Kernel_traits_baseILj512ES3_S3_S3_fjLj128EEEEELb0EEEvNS0_20BackwardKernelParamsE --------------------------
	.section	.nv.shared._ZN18transformer_engine13normalization26rmsnorm_bwd_general_kernelINS0_13Kernel_traitsI6__halfS3_S3_fjLj512ELj1ELj4ELj1ELj16ENS0_18Kernel_traits_baseILj512ES3_S3_S3_fjLj128EEEEELb0EEEvNS0_20BackwardKernelParamsE,"aw",@nobits
	.sectionflags	@""
	.align	16
.nv.shared._ZN18transformer_engine13normalization26rmsnorm_bwd_general_kernelINS0_13Kernel_traitsI6__halfS3_S3_fjLj512ELj1ELj4ELj1ELj16ENS0_18Kernel_traits_baseILj512ES3_S3_S3_fjLj128EEEEELb0EEEvNS0_20BackwardKernelParamsE:
	.zero		9472


//--------------------- .nv.shared._ZN18transformer_engine13normalization26rmsnorm_bwd_general_kernelINS0_13Kernel_traitsIffffjLj512ELj1ELj4ELj1ELj16ENS0_18Kernel_traits_baseILj512EffffjLj128EEEEELb0EEEvNS0_20BackwardKernelParamsE --------------------------
	.section	.nv.shared._ZN18transformer_engine13normalization26rmsnorm_bwd_general_kernelINS0_13Kernel_traitsIffffjLj512ELj1ELj4ELj1ELj16ENS0_18Kernel_traits_baseILj512EffffjLj128EEEEELb0EEEvNS0_20BackwardKernelParamsE,"aw",@nobits
	.sectionflags	@""
	.align	16
.nv.shared._ZN18transformer_engine13normalization26rmsnorm_bwd_general_kernelINS0_13Kernel_traitsIffffjLj512ELj1ELj4ELj1ELj16ENS0_18Kernel_traits_baseILj512EffffjLj128EEEEELb0EEEvNS0_20BackwardKernelParamsE:
	.zero		9472


//--------------------- .nv.shared._ZN18transformer_engine13normalization26rmsnorm_bwd_general_kernelINS0_13Kernel_traitsI13__nv_bfloat16fS3_fjLj128ELj1ELj4ELj1ELj8ENS0_18Kernel_traits_baseILj128ES3_fS3_fjLj128EEEEELb0EEEvNS0_20BackwardKernelParamsE --------------------------
	.section	.nv.shared._ZN18transformer_engine13normalization26rmsnorm_bwd_general_kernelINS0_13Kernel_traitsI13__nv_bfloat16fS3_fjLj128ELj1ELj4ELj1ELj8ENS0_18Kernel_traits_baseILj128ES3_fS3_fjLj128EEEEELb0EEEvNS0_20BackwardKernelParamsE,"aw",@nobits
	.sectionflags	@""
	.align	16
.nv.shared._ZN18transformer_engine13normalization26rmsnorm_bwd_general_kernelINS0_13Kernel_traitsI13__nv_bfloat16fS3_fjLj128ELj1ELj4ELj1ELj8ENS0_18Kernel_traits_baseILj128ES3_fS3_fjLj128EEEEELb0EEEvNS0_20BackwardKernelParamsE:
	.zero		3136


//--------------------- .nv.shared._ZN18transformer_engine13normalization35rmsnorm_bwd_finalize_general_kernelI13__nv_bfloat16fLj4ELj1ELj4ELj32EEEvNS0_20BackwardKernelParamsE --------------------------
	.section	.nv.shared._ZN18transformer_engine13normalization35rmsnorm_bwd_finalize_general_kernelI13__nv_bfloat16fLj4ELj1ELj4ELj32EEEvNS0_20BackwardKernelParamsE,"aw",@nobits
	.sectionflags	@""
	.align	16
.nv.shared._ZN18transformer_engine13normalization35rmsnorm_bwd_finalize_general_kernelI13__nv_bfloat16fLj4ELj1ELj4ELj32EEEvNS0_20BackwardKernelParamsE:
	.zero		1552


//--------------------- .nv.shared._ZN18transformer_engine13normalization26rmsnorm_bwd_general_kernelINS0_13Kernel_traitsI13__nv_bfloat16S3_S3_fjLj128ELj1ELj4ELj1ELj8ENS0_18Kernel_traits_baseILj128ES3_S3_S3_fjLj128EEEEELb0EEEvNS0_20BackwardKernelParamsE --------------------------
	.section	.nv.shared._ZN18transformer_engine13normalization26rmsnorm_bwd_general_kernelINS0_13Kernel_traitsI13__nv_bfloat16S3_S3_fjLj128ELj1ELj4ELj1ELj8ENS0_18Kernel_traits_baseILj128ES3_S3_S3_fjLj128EEEEELb0EEEvNS0_20BackwardKernelParamsE,"aw",@nobits
	.sectionflags	@""
	.align	16
.nv.shared._ZN18transformer_engine13normalization26rmsnorm_bwd_general_kernelINS0_13Kernel_traitsI13__nv_bfloat16S3_S3_fjLj128ELj1ELj4ELj1ELj8ENS0_18Kernel_traits_baseILj128ES3_S3_S3_fjLj128EEEEELb0EEEvNS0_20BackwardKernelParamsE:
	.zero		3136


//--------------------- .nv.shared._ZN18transformer_engine13normalization26rmsnorm_bwd_general_kernelINS0_13Kernel_traitsI6__halffS3_fjLj128ELj1ELj4ELj1ELj8ENS0_18Kernel_traits_baseILj128ES3_fS3_fjLj128EEEEELb0EEEvNS0_20BackwardKernelParamsE --------------------------
	.section	.nv.shared._ZN18transformer_engine13normalization26rmsnorm_bwd_general_kernelINS0_13Kernel_traitsI6__halffS3_fjLj128ELj1ELj4ELj1ELj8ENS0_18Kernel_traits_baseILj128ES3_fS3_fjLj128EEEEELb0EEEvNS0_20BackwardKernelParamsE,"aw",@nobits
	.sectionflags	@""
	.align	16
.nv.shared._ZN18transformer_engine13normalization26rmsnorm_bwd_general_kernelINS0_13Kernel_traitsI6__halffS3_fjLj128ELj1ELj4ELj1ELj8ENS0_18Kernel_traits_baseILj128ES3_fS3_fjLj128EEEEELb0EEEvNS0_20BackwardKernelParamsE:
	.zero		3136


//--------------------- .nv.shared._ZN18transformer_engine13normalization35rmsnorm_bwd_finalize_general_kernelI6__halffLj4ELj1ELj4ELj32EEEvNS0_20BackwardKernelParamsE --------------------------
	.section	.nv.shared._ZN18transformer_engine13normalization35rmsnorm_bwd_finalize_general_kernelI6__halffLj4ELj1ELj4ELj32EEEvNS0_20BackwardKernelParamsE,"aw",@nobits
	.sectionflags	@""
	.align	16
.nv.shared._ZN18transformer_engine13normalization35rmsnorm_bwd_finalize_general_kernelI6__halffLj4ELj1ELj4ELj32EEEvNS0_20BackwardKernelParamsE:
	.zero		1552


//--------------------- .nv.shared._ZN18transformer_engine13normalization26rmsnorm_bwd_general_kernelINS0_13Kernel_traitsI6__halfS3_S3_fjLj128ELj1ELj4ELj1ELj8ENS0_18Kernel_traits_baseILj128ES3_S3_S3_fjLj128EEEEELb0EEEvNS0_20BackwardKernelParamsE --------------------------
	.section	.nv.shared._ZN18transformer_engine13normalization26rmsnorm_bwd_general_kernelINS0_13Kernel_traitsI6__halfS3_S3_fjLj128ELj1ELj4ELj1ELj8ENS0_18Kernel_traits_baseILj128ES3_S3_S3_fjLj128EEEEELb0EEEvNS0_20BackwardKernelParamsE,"aw",@nobits
	.sectionflags	@""
	.align	16
.nv.shared._ZN18transformer_engine13normalization26rmsnorm_bwd_general_kernelINS0_13Kernel_traitsI6__halfS3_S3_fjLj128ELj1ELj4ELj1ELj8ENS0_18Kernel_traits_baseILj128ES3_S3_S3_fjLj128EEEEELb0EEEvNS0_20BackwardKernelParamsE:
	.zero		3136


//--------------------- .nv.shared._ZN18transformer_engine13normalization35rmsnorm_bwd_finalize_general_kernelIffLj4ELj1ELj4ELj32EEEvNS0_20BackwardKernelParamsE --------------------------
	.section	.nv.shared._ZN18transformer_engine13normalization35rmsnorm_bwd_finalize_general_kernelIffLj4ELj1ELj4ELj32EEEvNS0_20BackwardKernelParamsE,"aw",@nobits
	.sectionflags	@""
	.align	16
.nv.shared._ZN18transformer_engine13normalization35rmsnorm_bwd_finalize_general_kernelIffLj4ELj1ELj4ELj32EEEvNS0_20BackwardKernelParamsE:
	.zero		1552


//--------------------- .nv.shared._ZN18transformer_engine13normalization26rmsnorm_bwd_general_kernelINS0_13Kernel_traitsIffffjLj128ELj1ELj4ELj1ELj16ENS0_18Kernel_traits_baseILj128EffffjLj128EEEEELb0EEEvNS0_20BackwardKernelParamsE --------------------------
	.section	.nv.shared._ZN18transformer_engine13normalization26rmsnorm_bwd_general_kernelINS0_13Kernel_traitsIffffjLj128ELj1ELj4ELj1ELj16ENS0_18Kernel_traits_baseILj128EffffjLj128EEEEELb0EEEvNS0_20BackwardKernelParamsE,"aw",@nobits
	.sectionflags	@""
	.align	16
.nv.shared._ZN18transformer_engine13normalization26rmsnorm_bwd_general_kernelINS0_13Kernel_traitsIffffjLj128ELj1ELj4ELj1ELj16ENS0_18Kernel_traits_baseILj128EffffjLj128EEEEELb0EEEvNS0_20BackwardKernelParamsE:
	.zero		3136


//--------------------- .nv.shared._ZN18transformer_engine13normalization33rmsnorm_bwd_finalize_tuned_kernelINS0_22Kernel_traits_finalizeILj8192E13__nv_bfloat16S3_S3_fjLj1024ELj4ENS0_18Kernel_traits_baseILj8192ES3_S3_S3_fjLj1024EEEEEEEvNS0_20BackwardKernelParamsE --------------------------
	.section	.nv.shared._ZN18transformer_engine13normalization33rmsnorm_bwd_finalize_tuned_kernelINS0_22Kernel_traits_finalizeILj8192E13__nv_bfloat16S3_S3_fjLj1024ELj4ENS0_18Kernel_traits_baseILj8192ES3_S3_S3_fjLj1024EEEEEEEvNS0_20BackwardKernelParamsE,"aw",@nobits
	.sectionflags	@""
	.align	16
.nv.shared._ZN18transformer_engine13normalization33rmsnorm_bwd_finalize_tuned_kernelINS0_22Kernel_traits_finalizeILj8192E13__nv_bfloat16S3_S3_fjLj1024ELj4ENS0_18Kernel_traits_baseILj8192ES3_S3_S3_fjLj1024EEEEEEEvNS0_20BackwardKernelParamsE:
	.zero		9472


//--------------------- .nv.shared._ZN18transformer_engine13normalization24rmsnorm_bwd_tuned_kernelINS0_13Kernel_traitsI13__nv_bfloat16S3_S3_fjLj8192ELj1ELj1ELj4ELj16ENS0_18Kernel_traits_baseILj8192ES3_S3_S3_fjLj128EEEEELb0EEEvNS0_20BackwardKernelParamsE --------------------------
	.section	.nv.shared._ZN18transformer_engine13normalization24rmsnorm_bwd_tuned_kernelINS0_13Kernel_traitsI13__nv_bfloat16S3_S3_fjLj8192ELj1ELj1ELj4ELj16ENS0_18Kernel_traits_baseILj8192ES3_S3_S3_fjLj128EEEEELb0EEEvNS0_20BackwardKernelParamsE,"aw",@nobits
	.sectionflags	@""
	.align	16
	.zero		1024


//--------------------- .nv.shared._ZN18transformer_engine13normalization33rmsnorm_bwd_finalize_tuned_kernelINS0_22Kernel_traits_finalizeILj8192E6__halfS3_S3_fjLj1024ELj4ENS0_18Kernel_traits_baseILj8192ES3_S3_S3_fjLj1024EEEEEEEvNS0_20BackwardKernelParamsE --------------------------
	.section	.nv.shared._ZN18transformer_engine13normalization33rmsnorm_bwd_finalize_tuned_kernelINS0_22Kernel_traits_finalizeILj8192E6__halfS3_S3_fjLj1024ELj4ENS0_18Kernel_traits_baseILj8192ES3_S3_S3_fjLj1024EEEEEEEvNS0_20BackwardKernelParamsE,"aw",@nobits
	.sectionflags	@""
	.align	16
.nv.shared._ZN18transformer_engine13normalization33rmsnorm_bwd_finalize_tuned_kernelINS0_22Kernel_traits_finalizeILj8192E6__halfS3_S3_fjLj1024ELj4ENS0_18Kernel_traits_baseILj8192ES3_S3_S3_fjLj1024EEEEEEEvNS0_20BackwardKernelParamsE:
	.zero		9472


//--------------------- .nv.shared._ZN18transformer_engine13normalization24rmsnorm_bwd_tuned_kernelINS0_13Kernel_traitsI6__halfS3_S3_fjLj8192ELj1ELj1ELj4ELj16ENS0_18Kernel_traits_baseILj8192ES3_S3_S3_fjLj128EEEEELb0EEEvNS0_20BackwardKernelParamsE --------------------------
	.section	.nv.shared._ZN18transformer_engine13normalization24rmsnorm_bwd_tuned_kernelINS0_13Kernel_traitsI6__halfS3_S3_fjLj8192ELj1ELj1ELj4ELj16ENS0_18Kernel_traits_baseILj8192ES3_S3_S3_fjLj128EEEEELb0EEEvNS0_20BackwardKernelParamsE,"aw",@nobits
	.sectionflags	@""
	.align	16
	.zero		1024


//--------------------- .nv.shared._ZN18transformer_engine13normalization33rmsnorm_bwd_finalize_tuned_kernelINS0_22Kernel_traits_finalizeILj8192EffffjLj1024ELj4ENS0_18Kernel_traits_baseILj8192EffffjLj1024EEEEEEEvNS0_20BackwardKernelParamsE --------------------------
	.section	.nv.shared._ZN18transformer_engine13normalization33rmsnorm_bwd_finalize_tuned_kernelINS0_22Kernel_traits_finalizeILj8192EffffjLj1024ELj4ENS0_18Kernel_traits_baseILj8192EffffjLj1024EEEEEEEvNS0_20BackwardKernelParamsE,"aw",@nobits
	.sectionflags	@""
	.align	16
.nv.shared._ZN18transformer_engine13normalization33rmsnorm_bwd_finalize_tuned_kernelINS0_22Kernel_traits_finalizeILj8192EffffjLj1024ELj4ENS0_18Kernel_traits_baseILj8192EffffjLj1024EEEEEEEvNS0_20BackwardKernelParamsE:
	.zero		9472


//--------------------- .nv.shared._ZN18transformer_engine13normalization24rmsnorm_bwd_tuned_kernelINS0_13Kernel_traitsIffffjLj8192ELj1ELj1ELj4ELj16ENS0_18Kernel_traits_baseILj8192EffffjLj128EEEEELb0EEEvNS0_20BackwardKernelParamsE --------------------------
	.section	.nv.shared._ZN18transformer_engine13normalization24rmsnorm_bwd_tuned_kernelINS0_13Kernel_traitsIffffjLj8192ELj1ELj1ELj4ELj16ENS0_18Kernel_traits_baseILj8192EffffjLj128EEEEELb0EEEvNS0_20BackwardKernelParamsE,"aw",@nobits
	.sectionflags	@""
	.align	16
	.zero		1024


//--------------------- .nv.shared._ZN18transformer_engine13normalization33rmsnorm_bwd_finalize_tuned_kernelINS0_22Kernel_traits_finalizeILj4096E13__nv_bfloat16S3_S3_fjLj1024ELj4ENS0_18Kernel_traits_baseILj4096ES3_S3_S3_fjLj1024EEEEEEEvNS0_20BackwardKernelParamsE --------------------------
	.section	.nv.shared._ZN18transformer_engine13normalization33rmsnorm_bwd_finalize_tuned_kernelINS0_22Kernel_traits_finalizeILj4096E13__nv_bfloat16S3_S3_fjLj1024ELj4ENS0_18Kernel_traits_baseILj4096ES3_S3_S3_fjLj1024EEEEEEEvNS0_20BackwardKernelParamsE,"aw",@nobits
	.sectionflags	@""
	.align	16
.nv.shared._ZN18transformer_engine13normalization33rmsnorm_bwd_finalize_tuned_kernelINS0_22Kernel_traits_finalizeILj4096E13__nv_bfloat16S3_S3_fjLj1024ELj4ENS0_18Kernel_traits_baseILj4096ES3_S3_S3_fjLj1024EEEEEEEvNS0_20BackwardKernelParamsE:
	.zero		9472


//--------------------- .nv.shared._ZN18transformer_engine13normalization24rmsnorm_bwd_tuned_kernelINS0_13Kernel_traitsI13__nv_bfloat16S3_S3_fjLj4096ELj1ELj1ELj4ELj16ENS0_18Kernel_traits_baseILj4096ES3_S3_S3_fjLj128EEEEELb0EEEvNS0_20BackwardKernelParamsE --------------------------
	.section	.nv.shared._ZN18transformer_engine13normalization24rmsnorm_bwd_tuned_kernelINS0_13Kernel_traitsI13__nv_bfloat16S3_S3_fjLj4096ELj1ELj1ELj4ELj16ENS0_18Kernel_traits_baseILj4096ES3_S3_S3_fjLj128EEEEELb0EEEvNS0_20BackwardKernelParamsE,"aw",@nobits
	.sectionflags	@""
	.align	16
	.zero		1024


//--------------------- .nv.shared._ZN18transformer_engine13normalization33rmsnorm_bwd_finalize_tuned_kernelINS0_22Kernel_traits_finalizeILj4096E6__halfS3_S3_fjLj1024ELj4ENS0_18Kernel_traits_baseILj4096ES3_S3_S3_fjLj1024EEEEEEEvNS0_20BackwardKernelParamsE --------------------------
	.section	.nv.shared._ZN18transformer_engine13normalization33rmsnorm_bwd_finalize_tuned_kernelINS0_22Kernel_traits_finalizeILj4096E6__halfS3_S3_fjLj1024ELj4ENS0_18Kernel_traits_baseILj4096ES3_S3_S3_fjLj1024EEEEEEEvNS0_20BackwardKernelParamsE,"aw",@nobits
	.sectionflags	@""
	.align	16
.nv.shared._ZN18transformer_engine13normalization33rmsnorm_bwd_finalize_tuned_kernelINS0_22Kernel_traits_finalizeILj4096E6__halfS3_S3_fjLj1024ELj4ENS0_18Kernel_traits_baseILj4096ES3_S3_S3_fjLj1024EEEEEEEvNS0_20BackwardKernelParamsE:
	.zero		9472


//--------------------- .nv.shared._ZN18transformer_engine13normalization24rmsnorm_bwd_tuned_kernelINS0_13Kernel_traitsI6__halfS3_S3_fjLj4096ELj1ELj1ELj4ELj16ENS0_18Kernel_traits_baseILj4096ES3_S3_S3_fjLj128EEEEELb0EEEvNS0_20BackwardKernelParamsE --------------------------
	.section	.nv.shared._ZN18transformer_engine13normalization24rmsnorm_bwd_tuned_kernelINS0_13Kernel_traitsI6__halfS3_S3_fjLj4096ELj1ELj1ELj4ELj16ENS0_18Kernel_traits_baseILj4096ES3_S3_S3_fjLj128EEEEELb0EEEvNS0_20BackwardKernelParamsE,"aw",@nobits
	.sectionflags	@""
	.align	16
	.zero		1024


//--------------------- .nv.shared._ZN18transformer_engine13normalization33rmsnorm_bwd_finalize_tuned_kernelINS0_22Kernel_traits_finalizeILj4096EffffjLj1024ELj4ENS0_18Kernel_traits_baseILj4096EffffjLj1024EEEEEEEvNS0_20BackwardKernelParamsE --------------------------
	.section	.nv.shared._ZN18transformer_engine13normalization33rmsnorm_bwd_finalize_tuned_kernelINS0_22Kernel_traits_finalizeILj4096EffffjLj1024ELj4ENS0_18Kernel_traits_baseILj4096EffffjLj1024EEEEEEEvNS0_20BackwardKernelParamsE,"aw",@nobits
	.sectionflags	@""
	.align	16
.nv.shared._ZN18transformer_engine13normalization33rmsnorm_bwd_finalize_tuned_kernelINS0_22Kernel_traits_finalizeILj4096EffffjLj1024ELj4ENS0_18Kernel_traits_baseILj4096EffffjLj1024EEEEEEEvNS0_20BackwardKernelParamsE:
	.zero		9472


//--------------------- .nv.shared._ZN18transformer_engine13normalization24rmsnorm_bwd_tuned_kernelINS0_13Kernel_traitsIffffjLj4096ELj1ELj1ELj4ELj16ENS0_18Kernel_traits_baseILj4096EffffjLj128EEEEELb0EEEvNS0_20BackwardKernelParamsE --------------------------
	.section	.nv.shared._ZN18transformer_engine13normalization24rmsnorm_bwd_tuned_kernelINS0_13Kernel_traitsIffffjLj4096ELj1ELj1ELj4ELj16ENS0_18Kernel_traits_baseILj4096EffffjLj128EEEEELb0EEEvNS0_20BackwardKernelParamsE,"aw",@nobits
	.sectionflags	@""
	.align	16
	.zero		1024


//--------------------- .nv.shared._ZN18transformer_engine13normalization33rmsnorm_bwd_finalize_tuned_kernelINS0_22Kernel_traits_finalizeILj2048E13__nv_bfloat16S3_S3_fjLj1024ELj4ENS0_18Kernel_traits_baseILj2048ES3_S3_S3_fjLj1024EEEEEEEvNS0_20BackwardKernelParamsE --------------------------
	.section	.nv.shared._ZN18transformer_engine13normalization33rmsnorm_bwd_finalize_tuned_kernelINS0_22Kernel_traits_finalizeILj2048E13__nv_bfloat16S3_S3_fjLj1024ELj4ENS0_18Kernel_traits_baseILj2048ES3_S3_S3_fjLj1024EEEEEEEvNS0_20BackwardKernelParamsE,"aw",@nobits
	.sectionflags	@""
	.align	16
.nv.shared._ZN18transformer_engine13normalization33rmsnorm_bwd_finalize_tuned_kernelINS0_22Kernel_traits_finalizeILj2048E13__nv_bfloat16S3_S3_fjLj1024ELj4ENS0_18Kernel_traits_baseILj2048ES3_S3_S3_fjLj1024EEEEEEEvNS0_20BackwardKernelParamsE:
	.zero		9472


//--------------------- .nv.shared._ZN18transformer_engine13normalization24rmsnorm_bwd_tuned_kernelINS0_13Kernel_traitsI13__nv_bfloat16S3_S3_fjLj2048ELj1ELj1ELj4ELj16ENS0_18Kernel_traits_baseILj2048ES3_S3_S3_fjLj128EEEEELb0EEEvNS0_20BackwardKernelParamsE --------------------------
	.section	.nv.shared._ZN18transformer_engine13normalization24rmsnorm_bwd_tuned_kernelINS0_13Kernel_traitsI13__nv_bfloat16S3_S3_fjLj2048ELj1ELj1ELj4ELj16ENS0_18Kernel_traits_baseILj2048ES3_S3_S3_fjLj128EEEEELb0EEEvNS0_20BackwardKernelParamsE,"aw",@nobits
	.sectionflags	@""
	.align	16
	.zero		1024


//--------------------- .nv.shared._ZN18transformer_engine13normalization33rmsnorm_bwd_finalize_tuned_kernelINS0_22Kernel_traits_finalizeILj2048E6__halfS3_S3_fjLj1024ELj4ENS0_18Kernel_traits_baseILj2048ES3_S3_S3_fjLj1024EEEEEEEvNS0_20BackwardKernelParamsE --------------------------
	.section	.nv.shared._ZN18transformer_engine13normalization33rmsnorm_bwd_finalize_tuned_kernelINS0_22Kernel_traits_finalizeILj2048E6__halfS3_S3_fjLj1024ELj4ENS0_18Kernel_traits_baseILj2048ES3_S3_S3_fjLj1024EEEEEEEvNS0_20BackwardKernelParamsE,"aw",@nobits
	.sectionflags	@""
	.align	16
.nv.shared._ZN18transformer_engine13normalization33rmsnorm_bwd_finalize_tuned_kernelINS0_22Kernel_traits_finalizeILj2048E6__halfS3_S3_fjLj1024ELj4ENS0_18Kernel_traits_baseILj2048ES3_S3_S3_fjLj1024EEEEEEEvNS0_20BackwardKernelParamsE:
	.zero		9472


//--------------------- .nv.shared._ZN18transformer_engine13normalization24rmsnorm_bwd_tuned_kernelINS0_13Kernel_traitsI6__halfS3_S3_fjLj2048ELj1ELj1ELj4ELj16ENS0_18Kernel_traits_baseILj2048ES3_S3_S3_fjLj128EEEEELb0EEEvNS0_20BackwardKernelParamsE --------------------------
	.section	.nv.shared._ZN18transformer_engine13normalization24rmsnorm_bwd_tuned_kernelINS0_13Kernel_traitsI6__halfS3_S3_fjLj2048ELj1ELj1ELj4ELj16ENS0_18Kernel_traits_baseILj2048ES3_S3_S3_fjLj128EEEEELb0EEEvNS0_20BackwardKernelParamsE,"aw",@nobits
	.sectionflags	@""
	.align	16
	.zero		1024


//--------------------- .nv.shared._ZN18transformer_engine13normalization33rmsnorm_bwd_finalize_tuned_kernelINS0_22Kernel_traits_finalizeILj2048EffffjLj1024ELj4ENS0_18Kernel_traits_baseILj2048EffffjLj1024EEEEEEEvNS0_20BackwardKernelParamsE --------------------------
	.section	.nv.shared._ZN18transformer_engine13normalization33rmsnorm_bwd_finalize_tuned_kernelINS0_22Kernel_traits_finalizeILj2048EffffjLj1024ELj4ENS0_18Kernel_traits_baseILj2048EffffjLj1024EEEEEEEvNS0_20BackwardKernelParamsE,"aw",@nobits
	.sectionflags	@""
	.align	16
.nv.shared._ZN18transformer_engine13normalization33rmsnorm_bwd_finalize_tuned_kernelINS0_22Kernel_traits_finalizeILj2048EffffjLj1024ELj4ENS0_18Kernel_traits_baseILj2048EffffjLj1024EEEEEEEvNS0_20BackwardKernelParamsE:
	.zero		9472


//--------------------- .nv.shared._ZN18transformer_engine13normalization24rmsnorm_bwd_tuned_kernelINS0_13Kernel_traitsIffffjLj2048ELj1ELj1ELj4ELj16ENS0_18Kernel_traits_baseILj2048EffffjLj128EEEEELb0EEEvNS0_20BackwardKernelParamsE --------------------------
	.section	.nv.shared._ZN18transformer_engine13normalization24rmsnorm_bwd_tuned_kernelINS0_13Kernel_traitsIffffjLj2048ELj1ELj1ELj4ELj16ENS0_18Kernel_traits_baseILj2048EffffjLj128EEEEELb0EEEvNS0_20BackwardKernelParamsE,"aw",@nobits
	.sectionflags	@""
	.align	16
	.zero		1024


//--------------------- .nv.shared._ZN18transformer_engine13normalization33rmsnorm_bwd_finalize_tuned_kernelINS0_22Kernel_traits_finalizeILj1024E13__nv_bfloat16S3_S3_fjLj1024ELj4ENS0_18Kernel_traits_baseILj1024ES3_S3_S3_fjLj1024EEEEEEEvNS0_20BackwardKernelParamsE --------------------------
	.section	.nv.shared._ZN18transformer_engine13normalization33rmsnorm_bwd_finalize_tuned_kernelINS0_22Kernel_traits_finalizeILj1024E13__nv_bfloat16S3_S3_fjLj1024ELj4ENS0_18Kernel_traits_baseILj1024ES3_S3_S3_fjLj1024EEEEEEEvNS0_20BackwardKernelParamsE,"aw",@nobits
	.sectionflags	@""
	.align	16
.nv.shared._ZN18transformer_engine13normalization33rmsnorm_bwd_finalize_tuned_kernelINS0_22Kernel_traits_finalizeILj1024E13__nv_bfloat16S3_S3_fjLj1024ELj4ENS0_18Kernel_traits_baseILj1024ES3_S3_S3_fjLj1024EEEEEEEvNS0_20BackwardKernelParamsE:
	.zero		9472


//--------------------- .nv.shared._ZN18transformer_engine13normalization24rmsnorm_bwd_tuned_kernelINS0_13Kernel_traitsI13__nv_bfloat16S3_S3_fjLj1024ELj1ELj4ELj1ELj16ENS0_18Kernel_traits_baseILj1024ES3_S3_S3_fjLj128EEEEELb0EEEvNS0_20BackwardKernelParamsE --------------------------
	.section	.nv.shared._ZN18transformer_engine13normalization24rmsnorm_bwd_tuned_kernelINS0_13Kernel_traitsI13__nv_bfloat16S3_S3_fjLj1024ELj1ELj4ELj1ELj16ENS0_18Kernel_traits_baseILj1024ES3_S3_S3_fjLj128EEEEELb0EEEvNS0_20BackwardKernelParamsE,"aw",@nobits
	.sectionflags	@""
	.align	16
	.zero		1024


//--------------------- .nv.shared._ZN18transformer_engine13normalization33rmsnorm_bwd_finalize_tuned_kernelINS0_22Kernel_traits_finalizeILj1024E6__halfS3_S3_fjLj1024ELj4ENS0_18Kernel_traits_baseILj1024ES3_S3_S3_fjLj1024EEEEEEEvNS0_20BackwardKernelParamsE --------------------------
	.section	.nv.shared._ZN18transformer_engine13normalization33rmsnorm_bwd_finalize_tuned_kernelINS0_22Kernel_traits_finalizeILj1024E6__halfS3_S3_fjLj1024ELj4ENS0_18Kernel_traits_baseILj1024ES3_S3_S3_fjLj1024EEEEEEEvNS0_20BackwardKernelParamsE,"aw",@nobits
	.sectionflags	@""
	.align	16
.nv.shared._ZN18transformer_engine13normalization33rmsnorm_bwd_finalize_tuned_kernelINS0_22Kernel_traits_finalizeILj1024E6__halfS3_S3_fjLj1024ELj4ENS0_18Kernel_traits_baseILj1024ES3_S3_S3_fjLj1024EEEEEEEvNS0_20BackwardKernelParamsE:
	.zero		9472


//--------------------- .nv.shared._ZN18transformer_engine13normalization24rmsnorm_bwd_tuned_kernelINS0_13Kernel_traitsI6__halfS3_S3_fjLj1024ELj1ELj4ELj1ELj16ENS0_18Kernel_traits_baseILj1024ES3_S3_S3_fjLj128EEEEELb0EEEvNS0_20BackwardKernelParamsE --------------------------
	.section	.nv.shared._ZN18transformer_engine13normalization24rmsnorm_bwd_tuned_kernelINS0_13Kernel_traitsI6__halfS3_S3_fjLj1024ELj1ELj4ELj1ELj16ENS0_18Kernel_traits_baseILj1024ES3_S3_S3_fjLj128EEEEELb0EEEvNS0_20BackwardKernelParamsE,"aw",@nobits
	.sectionflags	@""
	.align	16
	.zero		1024


//--------------------- .nv.shared._ZN18transformer_engine13normalization33rmsnorm_bwd_finalize_tuned_kernelINS0_22Kernel_traits_finalizeILj1024EffffjLj1024ELj4ENS0_18Kernel_traits_baseILj1024EffffjLj1024EEEEEEEvNS0_20BackwardKernelParamsE --------------------------
	.section	.nv.shared._ZN18transformer_engine13normalization33rmsnorm_bwd_finalize_tuned_kernelINS0_22Kernel_traits_finalizeILj1024EffffjLj1024ELj4ENS0_18Kernel_traits_baseILj1024EffffjLj1024EEEEEEEvNS0_20BackwardKernelParamsE,"aw",@nobits
	.sectionflags	@""
	.align	16
.nv.shared._ZN18transformer_engine13normalization33rmsnorm_bwd_finalize_tuned_kernelINS0_22Kernel_traits_finalizeILj1024EffffjLj1024ELj4ENS0_18Kernel_traits_baseILj1024EffffjLj1024EEEEEEEvNS0_20BackwardKernelParamsE:
	.zero		9472


//--------------------- .nv.shared._ZN18transformer_engine13normalization24rmsnorm_bwd_tuned_kernelINS0_13Kernel_traitsIffffjLj1024ELj1ELj4ELj1ELj16ENS0_18Kernel_traits_baseILj1024EffffjLj128EEEEELb0EEEvNS0_20BackwardKernelParamsE --------------------------
	.section	.nv.shared._ZN18transformer_engine13normalization24rmsnorm_bwd_tuned_kernelINS0_13Kernel_traitsIffffjLj1024ELj1ELj4ELj1ELj16ENS0_18Kernel_traits_baseILj1024EffffjLj128EEEEELb0EEEvNS0_20BackwardKernelParamsE,"aw",@nobits
	.sectionflags	@""
	.align	16
	.zero		1024


//--------------------- .nv.shared._ZN18transformer_engine13normalization33rmsnorm_bwd_finalize_tuned_kernelINS0_22Kernel_traits_finalizeILj768E13__nv_bfloat16S3_S3_fjLj1024ELj4ENS0_18Kernel_traits_baseILj768ES3_S3_S3_fjLj1024EEEEEEEvNS0_20BackwardKernelParamsE --------------------------
	.section	.nv.shared._ZN18transformer_engine13normalization33rmsnorm_bwd_finalize_tuned_kernelINS0_22Kernel_traits_finalizeILj768E13__nv_bfloat16S3_S3_fjLj1024ELj4ENS0_18Kernel_traits_baseILj768ES3_S3_S3_fjLj1024EEEEEEEvNS0_20BackwardKernelParamsE,"aw",@nobits
	.sectionflags	@""
	.align	16
.nv.shared._ZN18transformer_engine13normalization33rmsnorm_bwd_finalize_tuned_kernelINS0_22Kernel_traits_finalizeILj768E13__nv_bfloat16S3_S3_fjLj1024ELj4ENS0_18Kernel_traits_baseILj768ES3_S3_S3_fjLj1024EEEEEEEvNS0_20BackwardKernelParamsE:
	.zero		9472


//--------------------- .nv.shared._ZN18transformer_engine13normalization24rmsnorm_bwd_tuned_kernelINS0_13Kernel_traitsI13__nv_bfloat16S3_S3_fjLj768ELj1ELj4ELj1ELj16ENS0_18Kernel_traits_baseILj768ES3_S3_S3_fjLj128EEEEELb0EEEvNS0_20BackwardKernelParamsE --------------------------
	.section	.nv.shared._ZN18transformer_engine13normalization24rmsnorm_bwd_tuned_kernelINS0_13Kernel_traitsI13__nv_bfloat16S3_S3_fjLj768ELj1ELj4ELj1ELj16ENS0_18Kernel_traits_baseILj768ES3_S3_S3_fjLj128EEEEELb0EEEvNS0_20BackwardKernelParamsE,"aw",@nobits
	.sectionflags	@""
	.align	16
	.zero		1024


//--------------------- .nv.shared._ZN18transformer_engine13normalization33rmsnorm_bwd_finalize_tuned_kernelINS0_22Kernel_traits_finalizeILj768E6__halfS3_S3_fjLj1024ELj4ENS0_18Kernel_traits_baseILj768ES3_S3_S3_fjLj1024EEEEEEEvNS0_20BackwardKernelParamsE --------------------------
	.section	.nv.shared._ZN18transformer_engine13normalization33rmsnorm_bwd_finalize_tuned_kernelINS0_22Kernel_traits_finalizeILj768E6__halfS3_S3_fjLj1024ELj4ENS0_18Kernel_traits_baseILj768ES3_S3_S3_fjLj1024EEEEEEEvNS0_20BackwardKernelParamsE,"aw",@nobits
	.sectionflags	@""
	.align	16
.nv.shared._ZN18transformer_engine13normalization33rmsnorm_bwd_finalize_tuned_kernelINS0_22Kernel_traits_finalizeILj768E6__halfS3_S3_fjLj1024ELj4ENS0_18Kernel_traits_baseILj768ES3_S3_S3_fjLj1024EEEEEEEvNS0_20BackwardKernelParamsE:
	.zero		9472


//--------------------- .nv.shared._ZN18transformer_engine13normalization24rmsnorm_bwd_tuned_kernelINS0_13Kernel_traitsI6__halfS3_S3_fjLj768ELj1ELj4ELj1ELj16ENS0_18Kernel_traits_baseILj768ES3_S3_S3_fjLj128EEEEELb0EEEvNS0_20BackwardKernelParamsE --------------------------
	.section	.nv.shared._ZN18transformer_engine13normalization24rmsnorm_bwd_tuned_kernelINS0_13Kernel_traitsI6__halfS3_S3_fjLj768ELj1ELj4ELj1ELj16ENS0_18Kernel_traits_baseILj768ES3_S3_S3_fjLj128EEEEELb0EEEvNS0_20BackwardKernelParamsE,"aw",@nobits
	.sectionflags	@""
	.align	16
	.zero		1024


//--------------------- .nv.shared._ZN18transformer_engine13normalization33rmsnorm_bwd_finalize_tuned_kernelINS0_22Kernel_traits_finalizeILj768EffffjLj1024ELj4ENS0_18Kernel_traits_baseILj768EffffjLj1024EEEEEEEvNS0_20BackwardKernelParamsE --------------------------
	.section	.nv.shared._ZN18transformer_engine13normalization33rmsnorm_bwd_finalize_tuned_kernelINS0_22Kernel_traits_finalizeILj768EffffjLj1024ELj4ENS0_18Kernel_traits_baseILj768EffffjLj1024EEEEEEEvNS0_20BackwardKernelParamsE,"aw",@nobits
	.sectionflags	@""
	.align	16
.nv.shared._ZN18transformer_engine13normalization33rmsnorm_bwd_finalize_tuned_kernelINS0_22Kernel_traits_finalizeILj768EffffjLj1024ELj4ENS0_18Kernel_traits_baseILj768EffffjLj1024EEEEEEEvNS0_20BackwardKernelParamsE:
	.zero		9472


//--------------------- .nv.shared._ZN18transformer_engine13normalization24rmsnorm_bwd_tuned_kernelINS0_13Kernel_traitsIffffjLj768ELj1ELj4ELj1ELj16ENS0_18Kernel_traits_baseILj768EffffjLj128EEEEELb0EEEvNS0_20BackwardKernelParamsE --------------------------
	.section	.nv.shared._ZN18transformer_engine13normalization24rmsnorm_bwd_tuned_kernelINS0_13Kernel_traitsIffffjLj768ELj1ELj4ELj1ELj16ENS0_18Kernel_traits_baseILj768EffffjLj128EEEEELb0EEEvNS0_20BackwardKernelParamsE,"aw",@nobits
	.sectionflags	@""
	.align	16
	.zero		1024


//--------------------- .nv.shared._ZN18transformer_engine13normalization33rmsnorm_bwd_finalize_tuned_kernelINS0_22Kernel_traits_finalizeILj512E13__nv_bfloat16S3_S3_fjLj1024ELj4ENS0_18Kernel_traits_baseILj512ES3_S3_S3_fjLj1024EEEEEEEvNS0_20BackwardKernelParamsE --------------------------
	.section	.nv.shared._ZN18transformer_engine13normalization33rmsnorm_bwd_finalize_tuned_kernelINS0_22Kernel_traits_finalizeILj512E13__nv_bfloat16S3_S3_fjLj1024ELj4ENS0_18Kernel_traits_baseILj512ES3_S3_S3_fjLj1024EEEEEEEvNS0_20BackwardKernelParamsE,"aw",@nobits
	.sectionflags	@""
	.align	16
.nv.shared._ZN18transformer_engine13normalization33rmsnorm_bwd_finalize_tuned_kernelINS0_22Kernel_traits_finalizeILj512E13__nv_bfloat16S3_S3_fjLj1024ELj4ENS0_18Kernel_traits_baseILj512ES3_S3_S3_fjLj1024EEEEEEEvNS0_20BackwardKernelParamsE:
	.zero		9472


//--------------------- .nv.shared._ZN18transformer_engine13normalization24rmsnorm_bwd_tuned_kernelINS0_13Kernel_traitsI13__nv_bfloat16S3_S3_fjLj512ELj1ELj4ELj1ELj16ENS0_18Kernel_traits_baseILj512ES3_S3_S3_fjLj128EEEEELb0EEEvNS0_20BackwardKernelParamsE --------------------------
	.section	.nv.shared._ZN18transformer_engine13normalization24rmsnorm_bwd_tuned_kernelINS0_13Kernel_traitsI13__nv_bfloat16S3_S3_fjLj512ELj1ELj4ELj1ELj16ENS0_18Kernel_traits_baseILj512ES3_S3_S3_fjLj128EEEEELb0EEEvNS0_20BackwardKernelParamsE,"aw",@nobits
	.sectionflags	@""
	.align	16
	.zero		1024


//--------------------- .nv.shared._ZN18transformer_engine13normalization33rmsnorm_bwd_finalize_tuned_kernelINS0_22Kernel_traits_finalizeILj512E6__halfS3_S3_fjLj1024ELj4ENS0_18Kernel_traits_baseILj512ES3_S3_S3_fjLj1024EEEEEEEvNS0_20BackwardKernelParamsE --------------------------
	.section	.nv.shared._ZN18transformer_engine13normalization33rmsnorm_bwd_finalize_tuned_kernelINS0_22Kernel_traits_finalizeILj512E6__halfS3_S3_fjLj1024ELj4ENS0_18Kernel_traits_baseILj512ES3_S3_S3_fjLj1024EEEEEEEvNS0_20BackwardKernelParamsE,"aw",@nobits
	.sectionflags	@""
	.align	16
.nv.shared._ZN18transformer_engine13normalization33rmsnorm_bwd_finalize_tuned_kernelINS0_22Kernel_traits_finalizeILj512E6__halfS3_S3_fjLj1024ELj4ENS0_18Kernel_traits_baseILj512ES3_S3_S3_fjLj1024EEEEEEEvNS0_20BackwardKernelParamsE:
	.zero		9472


//--------------------- .nv.shared._ZN18transformer_engine13normalization24rmsnorm_bwd_tuned_kernelINS0_13Kernel_traitsI6__halfS3_S3_fjLj512ELj1ELj4ELj1ELj16ENS0_18Kernel_traits_baseILj512ES3_S3_S3_fjLj128EEEEELb0EEEvNS0_20BackwardKernelParamsE --------------------------
	.section	.nv.shared._ZN18transformer_engine13normalization24rmsnorm_bwd_tuned_kernelINS0_13Kernel_traitsI6__halfS3_S3_fjLj512ELj1ELj4ELj1ELj16ENS0_18Kernel_traits_baseILj512ES3_S3_S3_fjLj128EEEEELb0EEEvNS0_20BackwardKernelParamsE,"aw",@nobits
	.sectionflags	@""
	.align	16
	.zero		1024


//--------------------- .nv.shared._ZN18transformer_engine13normalization33rmsnorm_bwd_finalize_tuned_kernelINS0_22Kernel_traits_finalizeILj512EffffjLj1024ELj4ENS0_18Kernel_traits_baseILj512EffffjLj1024EEEEEEEvNS0_20BackwardKernelParamsE --------------------------
	.section	.nv.shared._ZN18transformer_engine13normalization33rmsnorm_bwd_finalize_tuned_kernelINS0_22Kernel_traits_finalizeILj512EffffjLj1024ELj4ENS0_18Kernel_traits_baseILj512EffffjLj1024EEEEEEEvNS0_20BackwardKernelParamsE,"aw",@nobits
	.sectionflags	@""
	.align	16
.nv.shared._ZN18transformer_engine13normalization33rmsnorm_bwd_finalize_tuned_kernelINS0_22Kernel_traits_finalizeILj512EffffjLj1024ELj4ENS0_18Kernel_traits_baseILj512EffffjLj1024EEEEEEEvNS0_20BackwardKernelParamsE:
	.zero		9472


//--------------------- .nv.shared._ZN18transformer_engine13normalization24rmsnorm_bwd_tuned_kernelINS0_13Kernel_traitsIffffjLj512ELj1ELj4ELj1ELj16ENS0_18Kernel_traits_baseILj512EffffjLj128EEEEELb0EEEvNS0_20BackwardKernelParamsE --------------------------
	.section	.nv.shared._ZN18transformer_engine13normalization24rmsnorm_bwd_tuned_kernelINS0_13Kernel_traitsIffffjLj512ELj1ELj4ELj1ELj16ENS0_18Kernel_traits_baseILj512EffffjLj128EEEEELb0EEEvNS0_20BackwardKernelParamsE,"aw",@nobits
	.sectionflags	@""
	.align	16
	.zero		1024


//--------------------- .nv.constant0._ZN18transformer_engine13normalization26rmsnorm_bwd_general_kernelINS0_13Kernel_traitsI13__nv_bfloat16fS3_fjLj4096ELj1ELj1ELj4ELj16ENS0_18Kernel_traits_baseILj4096ES3_fS3_fjLj128EEEEELb1EEEvNS0_20BackwardKernelParamsE --------------------------
	.section	.nv.constant0._ZN18transformer_engine13normalization26rmsnorm_bwd_general_kernelINS0_13Kernel_traitsI13__nv_bfloat16fS3_fjLj4096ELj1ELj1ELj4ELj16ENS0_18Kernel_traits_baseILj4096ES3_fS3_fjLj128EEEEELb1EEEvNS0_20BackwardKernelParamsE,"a",@progbits
	.sectionflags	@""
	.align	4
.nv.constant0._ZN18transformer_engine13normalization26rmsnorm_bwd_general_kernelINS0_13Kernel_traitsI13__nv_bfloat16fS3_fjLj4096ELj1ELj1ELj4ELj16ENS0_18Kernel_traits_baseILj4096ES3_fS3_fjLj128EEEEELb1EEEvNS0_20BackwardKernelParamsE:
	.zero		1024


//--------------------- .nv.constant0._ZN18transformer_engine13normalization26rmsnorm_bwd_general_kernelINS0_13Kernel_traitsI13__nv_bfloat16S3_S3_fjLj4096ELj1ELj1ELj4ELj16ENS0_18Kernel_traits_baseILj4096ES3_S3_S3_fjLj128EEEEELb1EEEvNS0_20BackwardKernelParamsE --------------------------
	.section	.nv.constant0._ZN18transformer_engine13normalization26rmsnorm_bwd_general_kernelINS0_13Kernel_traitsI13__nv_bfloat16S3_S3_fjLj4096ELj1ELj1ELj4ELj16ENS0_18Kernel_traits_baseILj4096ES3_S3_S3_fjLj128EEEEELb1EEEvNS0_20BackwardKernelParamsE,"a",@progbits
	.sectionflags	@""
	.align	4
.nv.constant0._ZN18transformer_engine13normalization26rmsnorm_bwd_general_kernelINS0_13Kernel_traitsI13__nv_bfloat16S3_S3_fjLj4096ELj1ELj1ELj4ELj16ENS0_18Kernel_traits_baseILj4096ES3_S3_S3_fjLj128EEEEELb1EEEvNS0_20BackwardKernelParamsE:
	.zero		1024


//--------------------- .nv.constant0._ZN18transformer_engine13normalization26rmsnorm_bwd_general_kernelINS0_13Kernel_traitsI6__halffS3_fjLj4096ELj1ELj1ELj4ELj16ENS0_18Kernel_traits_baseILj4096ES3_fS3_fjLj128EEEEELb1EEEvNS0_20BackwardKernelParamsE --------------------------
	.section	.nv.constant0._ZN18transformer_engine13normalization26rmsnorm_bwd_general_kernelINS0_13Kernel_traitsI6__halffS3_fjLj4096ELj1ELj1ELj4ELj16ENS0_18Kernel_traits_baseILj4096ES3_fS3_fjLj128EEEEELb1EEEvNS0_20BackwardKernelParamsE,"a",@progbits
	.sectionflags	@""
	.align	4
.nv.constant0._ZN18transformer_engine13normalization26rmsnorm_bwd_general_kernelINS0_13Kernel_traitsI6__halffS3_fjLj4096ELj1ELj1ELj4ELj16ENS0_18Kernel_traits_baseILj4096ES3_fS3_fjLj128EEEEELb1EEEvNS0_20BackwardKernelParamsE:
	.zero		1024


//--------------------- .nv.constant0._ZN18transformer_engine13normalization26rmsnorm_bwd_general_kernelINS0_13Kernel_traitsI6__halfS3_S3_fjLj4096ELj1ELj1ELj4ELj16ENS0_18Kernel_traits_baseILj4096ES3_S3_S3_fjLj128EEEEELb1EEEvNS0_20BackwardKernelParamsE --------------------------
	.section	.nv.constant0._ZN18transformer_engine13normalization26rmsnorm_bwd_general_kernelINS0_13Kernel_traitsI6__halfS3_S3_fjLj4096ELj1ELj1ELj4ELj16ENS0_18Kernel_traits_baseILj4096ES3_S3_S3_fjLj128EEEEELb1EEEvNS0_20BackwardKernelParamsE,"a",@progbits
	.sectionflags	@""
	.align	4
.nv.constant0._ZN18transformer_engine13normalization26rmsnorm_bwd_general_kernelINS0_13Kernel_traitsI6__halfS3_S3_fjLj4096ELj1ELj1ELj4ELj16ENS0_18Kernel_traits_baseILj4096ES3_S3_S3_fjLj128EEEEELb1EEEvNS0_20BackwardKernelParamsE:
	.zero		1024


//--------------------- .nv.constant0._ZN18transformer_engine13normalization26rmsnorm_bwd_general_kernelINS0_13Kernel_traitsIffffjLj4096ELj1ELj1ELj4ELj16ENS0_18Kernel_traits_baseILj4096EffffjLj128EEEEELb1EEEvNS0_20BackwardKernelParamsE --------------------------
	.section	.nv.constant0._ZN18transformer_engine13normalization26rmsnorm_bwd_general_kernelINS0_13Kernel_traitsIffffjLj4096ELj1ELj1ELj4ELj16ENS0_18Kernel_traits_baseILj4096EffffjLj128EEEEELb1EEEvNS0_20BackwardKernelParamsE,"a",@progbits
	.sectionflags	@""
	.align	4
.nv.constant0._ZN18transformer_engine13normalization26rmsnorm_bwd_general_kernelINS0_13Kernel_traitsIffffjLj4096ELj1ELj1ELj4ELj16ENS0_18Kernel_traits_baseILj4096EffffjLj128EEEEELb1EEEvNS0_20BackwardKernelParamsE:
	.zero		1024


//--------------------- .nv.constant0._ZN18transformer_engine13normalization26rmsnorm_bwd_general_kernelINS0_13Kernel_traitsI13__nv_bfloat16fS3_fjLj2048ELj1ELj1ELj4ELj16ENS0_18Kernel_traits_baseILj2048ES3_fS3_fjLj128EEEEELb1EEEvNS0_20BackwardKernelParamsE --------------------------
	.section	.nv.constant0._ZN18transformer_engine13normalization26rmsnorm_bwd_general_kernelINS0_13Kernel_traitsI13__nv_bfloat16fS3_fjLj2048ELj1ELj1ELj4ELj16ENS0_18Kernel_traits_baseILj2048ES3_fS3_fjLj128EEEEELb1EEEvNS0_20BackwardKernelParamsE,"a",@progbits
	.sectionflags	@""
	.align	4
.nv.constant0._ZN18transformer_engine13normalization26rmsnorm_bwd_general_kernelINS0_13Kernel_traitsI13__nv_bfloat16fS3_fjLj2048ELj1ELj1ELj4ELj16ENS0_18Kernel_traits_baseILj2048ES3_fS3_fjLj128EEEEELb1EEEvNS0_20BackwardKernelParamsE:
	.zero		1024


//--------------------- .nv.constant0._ZN18transformer_engine13normalization26rmsnorm_bwd_general_kernelINS0_13Kernel_traitsI13__nv_bfloat16S3_S3_fjLj2048ELj1ELj1ELj4ELj16ENS0_18Kernel_traits_baseILj2048ES3_S3_S3_fjLj128EEEEELb1EEEvNS0_20BackwardKernelParamsE --------------------------
	.section	.nv.constant0._ZN18transformer_engine13normalization26rmsnorm_bwd_general_kernelINS0_13Kernel_traitsI13__nv_bfloat16S3_S3_fjLj2048ELj1ELj1ELj4ELj16ENS0_18Kernel_traits_baseILj2048ES3_S3_S3_fjLj128EEEEELb1EEEvNS0_20BackwardKernelParamsE,"a",@progbits
	.sectionflags	@""
	.align	4
.nv.constant0._ZN18transformer_engine13normalization26rmsnorm_bwd_general_kernelINS0_13Kernel_traitsI13__nv_bfloat16S3_S3_fjLj2048ELj1ELj1ELj4ELj16ENS0_18Kernel_traits_baseILj2048ES3_S3_S3_fjLj128EEEEELb1EEEvNS0_20BackwardKernelParamsE:
	.zero		1024


//--------------------- .nv.constant0._ZN18transformer_engine13normalization26rmsnorm_bwd_general_kernelINS0_13Kernel_traitsI6__halffS3_fjLj2048ELj1ELj1ELj4ELj16ENS0_18Kernel_traits_baseILj2048ES3_fS3_fjLj128EEEEELb1EEEvNS0_20BackwardKernelParamsE --------------------------
	.section	.nv.constant0._ZN18transformer_engine13normalization26rmsnorm_bwd_general_kernelINS0_13Kernel_traitsI6__halffS3_fjLj2048ELj1ELj1ELj4ELj16ENS0_18Kernel_traits_baseILj2048ES3_fS3_fjLj128EEEEELb1EEEvNS0_20BackwardKernelParamsE,"a",@progbits
	.sectionflags	@""
	.align	4
.nv.constant0._ZN18transformer_engine13normalization26rmsnorm_bwd_general_kernelINS0_13Kernel_traitsI6__halffS3_fjLj2048ELj1ELj1ELj4ELj16ENS0_18Kernel_traits_baseILj2048ES3_fS3_fjLj128EEEEELb1EEEvNS0_20BackwardKernelParamsE:
	.zero		1024


//--------------------- .nv.constant0._ZN18transformer_engine13normalization26rmsnorm_bwd_general_kernelINS0_13Kernel_traitsI6__halfS3_S3_fjLj2048ELj1ELj1ELj4ELj16ENS0_18Kernel_traits_baseILj2048ES3_S3_S3_fjLj128EEEEELb1EEEvNS0_20BackwardKernelParamsE --------------------------
	.section	.nv.constant0._ZN18transformer_engine13normalization26rmsnorm_bwd_general_kernelINS0_13Kernel_traitsI6__halfS3_S3_fjLj2048ELj1ELj1ELj4ELj16ENS0_18Kernel_traits_baseILj2048ES3_S3_S3_fjLj128EEEEELb1EEEvNS0_20BackwardKernelParamsE,"a",@progbits
	.sectionflags	@""
	.align	4
.nv.constant0._ZN18transformer_engine13normalization26rmsnorm_bwd_general_kernelINS0_13Kernel_traitsI6__halfS3_S3_fjLj2048ELj1ELj1ELj4ELj16ENS0_18Kernel_traits_baseILj2048ES3_S3_S3_fjLj128EEEEELb1EEEvNS0_20BackwardKernelParamsE:
	.zero		1024


//--------------------- .nv.constant0._ZN18transformer_engine13normalization26rmsnorm_bwd_general_kernelINS0_13Kernel_traitsIffffjLj2048ELj1ELj1ELj4ELj16ENS0_18Kernel_traits_baseILj2048EffffjLj128EEEEELb1EEEvNS0_20BackwardKernelParamsE --------------------------
	.section	.nv.constant0._ZN18transformer_engine13normalization26rmsnorm_bwd_general_kernelINS0_13Kernel_traitsIffffjLj2048ELj1ELj1ELj4ELj16ENS0_18Kernel_traits_baseILj2048EffffjLj128EEEEELb1EEEvNS0_20BackwardKernelParamsE,"a",@progbits
	.sectionflags	@""
	.align	4
.nv.constant0._ZN18transformer_engine13normalization26rmsnorm_bwd_general_kernelINS0_13Kernel_traitsIffffjLj2048ELj1ELj1ELj4ELj16ENS0_18Kernel_traits_baseILj2048EffffjLj128EEEEELb1EEEvNS0_20BackwardKernelParamsE:
	.zero		1024


//--------------------- .nv.constant0._ZN18transformer_engine13normalization26rmsnorm_bwd_general_kernelINS0_13Kernel_traitsI13__nv_bfloat16fS3_fjLj1024ELj1ELj4ELj1ELj16ENS0_18Kernel_traits_baseILj1024ES3_fS3_fjLj128EEEEELb1EEEvNS0_20BackwardKernelParamsE --------------------------
	.section	.nv.constant0._ZN18transformer_engine13normalization26rmsnorm_bwd_general_kernelINS0_13Kernel_traitsI13__nv_bfloat16fS3_fjLj1024ELj1ELj4ELj1ELj16ENS0_18Kernel_traits_baseILj1024ES3_fS3_fjLj128EEEEELb1EEEvNS0_20BackwardKernelParamsE,"a",@progbits
	.sectionflags	@""
	.align	4
.nv.constant0._ZN18transformer_engine13normalization26rmsnorm_bwd_general_kernelINS0_13Kernel_traitsI13__nv_bfloat16fS3_fjLj1024ELj1ELj4ELj1ELj16ENS0_18Kernel_traits_baseILj1024ES3_fS3_fjLj128EEEEELb1EEEvNS0_20BackwardKernelParamsE:
	.zero		1024


//--------------------- .nv.constant0._ZN18transformer_engine13normalization26rmsnorm_bwd_general_kernelINS0_13Kernel_traitsI13__nv_bfloat16S3_S3_fjLj1024ELj1ELj4ELj1ELj16ENS0_18Kernel_traits_baseILj1024ES3_S3_S3_fjLj128EEEEELb1EEEvNS0_20BackwardKernelParamsE --------------------------
	.section	.nv.constant0._ZN18transformer_engine13normalization26rmsnorm_bwd_general_kernelINS0_13Kernel_traitsI13__nv_bfloat16S3_S3_fjLj1024ELj1ELj4ELj1ELj16ENS0_18Kernel_traits_baseILj1024ES3_S3_S3_fjLj128EEEEELb1EEEvNS0_20BackwardKernelParamsE,"a",@progbits
	.sectionflags	@""
	.align	4
.nv.constant0._ZN18transformer_engine13normalization26rmsnorm_bwd_general_kernelINS0_13Kernel_traitsI13__nv_bfloat16S3_S3_fjLj1024ELj1ELj4ELj1ELj16ENS0_18Kernel_traits_baseILj1024ES3_S3_S3_fjLj128EEEEELb1EEEvNS0_20BackwardKernelParamsE:
	.zero		1024


//--------------------- .nv.constant0._ZN18transformer_engine13normalization26rmsnorm_bwd_general_kernelINS0_13Kernel_traitsI6__halffS3_fjLj1024ELj1ELj4ELj1ELj16ENS0_18Kernel_traits_baseILj1024ES3_fS3_fjLj128EEEEELb1EEEvNS0_20BackwardKernelParamsE --------------------------
	.section	.nv.constant0._ZN18transformer_engine13normalization26rmsnorm_bwd_general_kernelINS0_13Kernel_traitsI6__halffS3_fjLj1024ELj1ELj4ELj1ELj16ENS0_18Kernel_traits_baseILj1024ES3_fS3_fjLj128EEEEELb1EEEvNS0_20BackwardKernelParamsE,"a",@progbits
	.sectionflags	@""
	.align	4
.nv.constant0._ZN18transformer_engine13normalization26rmsnorm_bwd_general_kernelINS0_13Kernel_traitsI6__halffS3_fjLj1024ELj1ELj4ELj1ELj16ENS0_18Kernel_traits_baseILj1024ES3_fS3_fjLj128EEEEELb1EEEvNS0_20BackwardKernelParamsE:
	.zero		1024


//--------------------- .nv.constant0._ZN18transformer_engine13normalization26rmsnorm_bwd_general_kernelINS0_13Kernel_traitsI6__halfS3_S3_fjLj1024ELj1ELj4ELj1ELj16ENS0_18Kernel_traits_baseILj1024ES3_S3_S3_fjLj128EEEEELb1EEEvNS0_20BackwardKernelParamsE --------------------------
	.section	.nv.constant0._ZN18transformer_engine13normalization26rmsnorm_bwd_general_kernelINS0_13Kernel_traitsI6__halfS3_S3_fjLj1024ELj1ELj4ELj1ELj16ENS0_18Kernel_traits_baseILj1024ES3_S3_S3_fjLj128EEEEELb1EEEvNS0_20BackwardKernelParamsE,"a",@progbits
	.sectionflags	@""
	.align	4
.nv.constant0._ZN18transformer_engine13normalization26rmsnorm_bwd_general_kernelINS0_13Kernel_traitsI6__halfS3_S3_fjLj1024ELj1ELj4ELj1ELj16ENS0_18Kernel_traits_baseILj1024ES3_S3_S3_fjLj128EEEEELb1EEEvNS0_20BackwardKernelParamsE:
	.zero		1024


//--------------------- .nv.constant0._ZN18transformer_engine13normalization26rmsnorm_bwd_general_kernelINS0_13Kernel_traitsIffffjLj1024ELj1ELj4ELj1ELj16ENS0_18Kernel_traits_baseILj1024EffffjLj128EEEEELb1EEEvNS0_20BackwardKernelParamsE --------------------------
	.section	.nv.constant0._ZN18transformer_engine13normalization26rmsnorm_bwd_general_kernelINS0_13Kernel_traitsIffffjLj1024ELj1ELj4ELj1ELj16ENS0_18Kernel_traits_baseILj1024EffffjLj128EEEEELb1EEEvNS0_20BackwardKernelParamsE,"a",@progbits
	.sectionflags	@""
	.align	4
.nv.constant0._ZN18transformer_engine13normalization26rmsnorm_bwd_general_kernelINS0_13Kernel_traitsIffffjLj1024ELj1ELj4ELj1ELj16ENS0_18Kernel_traits_baseILj1024EffffjLj128EEEEELb1EEEvNS0_20BackwardKernelParamsE:
	.zero		1024


//--------------------- .nv.constant0._ZN18transformer_engine13normalization26rmsnorm_bwd_general_kernelINS0_13Kernel_traitsI13__nv_bfloat16fS3_fjLj512ELj1ELj4ELj1ELj16ENS0_18Kernel_traits_baseILj512ES3_fS3_fjLj128EEEEELb1EEEvNS0_20BackwardKernelParamsE --------------------------
	.section	.nv.constant0._ZN18transformer_engine13normalization26rmsnorm_bwd_general_kernelINS0_13Kernel_traitsI13__nv_bfloat16fS3_fjLj512ELj1ELj4ELj1ELj16ENS0_18Kernel_traits_baseILj512ES3_fS3_fjLj128EEEEELb1EEEvNS0_20BackwardKernelParamsE,"a",@progbits
	.sectionflags	@""
	.align	4
.nv.constant0._ZN18transformer_engine13normalization26rmsnorm_bwd_general_kernelINS0_13Kernel_traitsI13__nv_bfloat16fS3_fjLj512ELj1ELj4ELj1ELj16ENS0_18Kernel_traits_baseILj512ES3_fS3_fjLj128EEEEELb1EEEvNS0_20BackwardKernelParamsE:
	.zero		1024


//--------------------- .nv.constant0._ZN18transformer_engine13normalization26rmsnorm_bwd_general_kernelINS0_13Kernel_traitsI13__nv_bfloat16S3_S3_fjLj512ELj1ELj4ELj1ELj16ENS0_18Kernel_traits_baseILj512ES3_S3_S3_fjLj128EEEEELb1EEEvNS0_20BackwardKernelParamsE --------------------------
	.section	.nv.constant0._ZN18transformer_engine13normalization26rmsnorm_bwd_general_kernelINS0_13Kernel_traitsI13__nv_bfloat16S3_S3_fjLj512ELj1ELj4ELj1ELj16ENS0_18Kernel_traits_baseILj512ES3_S3_S3_fjLj128EEEEELb1EEEvNS0_20BackwardKernelParamsE,"a",@progbits
	.sectionflags	@""
	.align	4
.nv.constant0._ZN18transformer_engine13normalization26rmsnorm_bwd_general_kernelINS0_13Kernel_traitsI13__nv_bfloat16S3_S3_fjLj512ELj1ELj4ELj1ELj16ENS0_18Kernel_traits_baseILj512ES3_S3_S3_fjLj128EEEEELb1EEEvNS0_20BackwardKernelParamsE:
	.zero		1024


//--------------------- .nv.constant0._ZN18transformer_engine13normalization26rmsnorm_bwd_general_kernelINS0_13Kernel_traitsI6__halffS3_fjLj512ELj1ELj4ELj1ELj16ENS0_18Kernel_traits_baseILj512ES3_fS3_fjLj128EEEEELb1EEEvNS0_20BackwardKernelParamsE --------------------------
	.section	.nv.constant0._ZN18transformer_engine13normalization26rmsnorm_bwd_general_kernelINS0_13Kernel_traitsI6__halffS3_fjLj512ELj1ELj4ELj1ELj16ENS0_18Kernel_traits_baseILj512ES3_fS3_fjLj128EEEEELb1EEEvNS0_20BackwardKernelParamsE,"a",@progbits
	.sectionflags	@""
	.align	4
.nv.constant0._ZN18transformer_engine13normalization26rmsnorm_bwd_general_kernelINS0_13Kernel_traitsI6__halffS3_fjLj512ELj1ELj4ELj1ELj16ENS0_18Kernel_traits_baseILj512ES3_fS3_fjLj128EEEEELb1EEEvNS0_20BackwardKernelParamsE:
	.zero		1024


//--------------------- .nv.constant0._ZN18transformer_engine13normalization26rmsnorm_bwd_general_kernelINS0_13Kernel_traitsI6__halfS3_S3_fjLj512ELj1ELj4ELj1ELj16ENS0_18Kernel_traits_baseILj512ES3_S3_S3_fjLj128EEEEELb1EEEvNS0_20BackwardKernelParamsE --------------------------
	.section	.nv.constant0._ZN18transformer_engine13normalization26rmsnorm_bwd_general_kernelINS0_13Kernel_traitsI6__halfS3_S3_fjLj512ELj1ELj4ELj1ELj16ENS0_18Kernel_traits_baseILj512ES3_S3_S3_fjLj128EEEEELb1EEEvNS0_20BackwardKernelParamsE,"a",@progbits
	.sectionflags	@""
	.align	4
.nv.constant0._ZN18transformer_engine13normalization26rmsnorm_bwd_general_kernelINS0_13Kernel_traitsI6__halfS3_S3_fjLj512ELj1ELj4ELj1ELj16ENS0_18Kernel_traits_baseILj512ES3_S3_S3_fjLj128EEEEELb1EEEvNS0_20BackwardKernelParamsE:
	.zero		1024


//--------------------- .nv.constant0._ZN18transformer_engine13normalization26rmsnorm_bwd_general_kernelINS0_13Kernel_traitsIffffjLj512ELj1ELj4ELj1ELj16ENS0_18Kernel_traits_baseILj512EffffjLj128EEEEELb1EEEvNS0_20BackwardKernelParamsE --------------------------
	.section	.nv.constant0._ZN18transformer_engine13normalization26rmsnorm_bwd_general_kernelINS0_13Kernel_traitsIffffjLj512ELj1ELj4ELj1ELj16ENS0_18Kernel_traits_baseILj512EffffjLj128EEEEELb1EEEvNS0_20BackwardKernelParamsE,"a",@progbits
	.sectionflags	@""
	.align	4
.nv.constant0._ZN18transformer_engine13normalization26rmsnorm_bwd_general_kernelINS0_13Kernel_traitsIffffjLj512ELj1ELj4ELj1ELj16ENS0_18Kernel_traits_baseILj512EffffjLj128EEEEELb1EEEvNS0_20BackwardKernelParamsE:
	.zero		1024


//--------------------- .nv.constant0._ZN18transformer_engine13normalization26rmsnorm_bwd_general_kernelINS0_13Kernel_traitsI13__nv_bfloat16fS3_fjLj128ELj1ELj4ELj1ELj8ENS0_18Kernel_traits_baseILj128ES3_fS3_fjLj128EEEEELb1EEEvNS0_20BackwardKernelParamsE --------------------------
	.section	.nv.constant0._ZN18transformer_engine13normalization26rmsnorm_bwd_general_kernelINS0_13Kernel_traitsI13__nv_bfloat16fS3_fjLj128ELj1ELj4ELj1ELj8ENS0_18Kernel_traits_baseILj128ES3_fS3_fjLj128EEEEELb1EEEvNS0_20BackwardKernelParamsE,"a",@progbits
	.sectionflags	@""
	.align	4
.nv.constant0._ZN18transformer_engine13normalization26rmsnorm_bwd_general_kernelINS0_13Kernel_traitsI13__nv_bfloat16fS3_fjLj128ELj1ELj4ELj1ELj8ENS0_18Kernel_traits_baseILj128ES3_fS3_fjLj128EEEEELb1EEEvNS0_20BackwardKernelParamsE:
	.zero		1024


//--------------------- .nv.constant0._ZN18transformer_engine13normalization26rmsnorm_bwd_general_kernelINS0_13Kernel_traitsI13__nv_bfloat16S3_S3_fjLj128ELj1ELj4ELj1ELj8ENS0_18Kernel_traits_baseILj128ES3_S3_S3_fjLj128EEEEELb1EEEvNS0_20BackwardKernelParamsE --------------------------
	.section	.nv.constant0._ZN18transformer_engine13normalization26rmsnorm_bwd_general_kernelINS0_13Kernel_traitsI13__nv_bfloat16S3_S3_fjLj128ELj1ELj4ELj1ELj8ENS0_18Kernel_traits_baseILj128ES3_S3_S3_fjLj128EEEEELb1EEEvNS0_20BackwardKernelParamsE,"a",@progbits
	.sectionflags	@""
	.align	4
.nv.constant0._ZN18transformer_engine13normalization26rmsnorm_bwd_general_kernelINS0_13Kernel_traitsI13__nv_bfloat16S3_S3_fjLj128ELj1ELj4ELj1ELj8ENS0_18Kernel_traits_baseILj128ES3_S3_S3_fjLj128EEEEELb1EEEvNS0_20BackwardKernelParamsE:
	.zero		1024


//--------------------- .nv.constant0._ZN18transformer_engine13normalization26rmsnorm_bwd_general_kernelINS0_13Kernel_traitsI6__halffS3_fjLj128ELj1ELj4ELj1ELj8ENS0_18Kernel_traits_baseILj128ES3_fS3_fjLj128EEEEELb1EEEvNS0_20BackwardKernelParamsE --------------------------
	.section	.nv.constant0._ZN18transformer_engine13normalization26rmsnorm_bwd_general_kernelINS0_13Kernel_traitsI6__halffS3_fjLj128ELj1ELj4ELj1ELj8ENS0_18Kernel_traits_baseILj128ES3_fS3_fjLj128EEEEELb1EEEvNS0_20BackwardKernelParamsE,"a",@progbits
	.sectionflags	@""
	.align	4
.nv.constant0._ZN18transformer_engine13normalization26rmsnorm_bwd_general_kernelINS0_13Kernel_traitsI6__halffS3_fjLj128ELj1ELj4ELj1ELj8ENS0_18Kernel_traits_baseILj128ES3_fS3_fjLj128EEEEELb1EEEvNS0_20BackwardKernelParamsE:
	.zero		1024


//--------------------- .nv.constant0._ZN18transformer_engine13normalization26rmsnorm_bwd_general_kernelINS0_13Kernel_traitsI6__halfS3_S3_fjLj128ELj1ELj4ELj1ELj8ENS0_18Kernel_traits_baseILj128ES3_S3_S3_fjLj128EEEEELb1EEEvNS0_20BackwardKernelParamsE --------------------------
	.section	.nv.constant0._ZN18transformer_engine13normalization26rmsnorm_bwd_general_kernelINS0_13Kernel_traitsI6__halfS3_S3_fjLj128ELj1ELj4ELj1ELj8ENS0_18Kernel_traits_baseILj128ES3_S3_S3_fjLj128EEEEELb1EEEvNS0_20BackwardKernelParamsE,"a",@progbits
	.sectionflags	@""
	.align	4
.nv.constant0._ZN18transformer_engine13normalization26rmsnorm_bwd_general_kernelINS0_13Kernel_traitsI6__halfS3_S3_fjLj128ELj1ELj4ELj1ELj8ENS0_18Kernel_traits_baseILj128ES3_S3_S3_fjLj128EEEEELb1EEEvNS0_20BackwardKernelParamsE:
	.zero		1024


//--------------------- .nv.constant0._ZN18transformer_engine13normalization26rmsnorm_bwd_general_kernelINS0_13Kernel_traitsIffffjLj128ELj1ELj4ELj1ELj16ENS0_18Kernel_traits_baseILj128EffffjLj128EEEEELb1EEEvNS0_20BackwardKernelParamsE --------------------------
	.section	.nv.constant0._ZN18transformer_engine13normalization26rmsnorm_bwd_general_kernelINS0_13Kernel_traitsIffffjLj128ELj1ELj4ELj1ELj16ENS0_18Kernel_traits_baseILj128EffffjLj128EEEEELb1EEEvNS0_20BackwardKernelParamsE,"a",@progbits
	.sectionflags	@""
	.align	4
.nv.constant0._ZN18transformer_engine13normalization26rmsnorm_bwd_general_kernelINS0_13Kernel_traitsIffffjLj128ELj1ELj4ELj1ELj16ENS0_18Kernel_traits_baseILj128EffffjLj128EEEEELb1EEEvNS0_20BackwardKernelParamsE:
	.zero		1024


//--------------------- .nv.constant0._ZN18transformer_engine13normalization24rmsnorm_bwd_tuned_kernelINS0_13Kernel_traitsI13__nv_bfloat16S3_S3_fjLj8192ELj1ELj1ELj4ELj16ENS0_18Kernel_traits_baseILj8192ES3_S3_S3_fjLj128EEEEELb1EEEvNS0_20BackwardKernelParamsE --------------------------
	.section	.nv.constant0._ZN18transformer_engine13normalization24rmsnorm_bwd_tuned_kernelINS0_13Kernel_traitsI13__nv_bfloat16S3_S3_fjLj8192ELj1ELj1ELj4ELj16ENS0_18Kernel_traits_baseILj8192ES3_S3_S3_fjLj128EEEEELb1EEEvNS0_20BackwardKernelParamsE,"a",@progbits
	.sectionflags	@""
	.align	4
.nv.constant0._ZN18transformer_engine13normalization24rmsnorm_bwd_tuned_kernelINS0_13Kernel_traitsI13__nv_bfloat16S3_S3_fjLj8192ELj1ELj1ELj4ELj16ENS0_18Kernel_traits_baseILj8192ES3_S3_S3_fjLj128EEEEELb1EEEvNS0_20BackwardKernelParamsE:
	.zero		1024


//--------------------- .nv.constant0._ZN18transformer_engine13normalization24rmsnorm_bwd_tuned_kernelINS0_13Kernel_traitsI6__halfS3_S3_fjLj8192ELj1ELj1ELj4ELj16ENS0_18Kernel_traits_baseILj8192ES3_S3_S3_fjLj128EEEEELb1EEEvNS0_20BackwardKernelParamsE --------------------------
	.section	.nv.constant0._ZN18transformer_engine13normalization24rmsnorm_bwd_tuned_kernelINS0_13Kernel_traitsI6__halfS3_S3_fjLj8192ELj1ELj1ELj4ELj16ENS0_18Kernel_traits_baseILj8192ES3_S3_S3_fjLj128EEEEELb1EEEvNS0_20BackwardKernelParamsE,"a",@progbits
	.sectionflags	@""
	.align	4
.nv.constant0._ZN18transformer_engine13normalization24rmsnorm_bwd_tuned_kernelINS0_13Kernel_traitsI6__halfS3_S3_fjLj8192ELj1ELj1ELj4ELj16ENS0_18Kernel_traits_baseILj8192ES3_S3_S3_fjLj128EEEEELb1EEEvNS0_20BackwardKernelParamsE:
	.zero		1024


//--------------------- .nv.constant0._ZN18transformer_engine13normalization24rmsnorm_bwd_tuned_kernelINS0_13Kernel_traitsIffffjLj8192ELj1ELj1ELj4ELj16ENS0_18Kernel_traits_baseILj8192EffffjLj128EEEEELb1EEEvNS0_20BackwardKernelParamsE --------------------------
	.section	.nv.constant0._ZN18transformer_engine13normalization24rmsnorm_bwd_tuned_kernelINS0_13Kernel_traitsIffffjLj8192ELj1ELj1ELj4ELj16ENS0_18Kernel_traits_baseILj8192EffffjLj128EEEEELb1EEEvNS0_20BackwardKernelParamsE,"a",@progbits
	.sectionflags	@""
	.align	4
.nv.constant0._ZN18transformer_engine13normalization24rmsnorm_bwd_tuned_kernelINS0_13Kernel_traitsIffffjLj8192ELj1ELj1ELj4ELj16ENS0_18Kernel_traits_baseILj8192EffffjLj128EEEEELb1EEEvNS0_20BackwardKernelParamsE:
	.zero		1024


//--------------------- .nv.constant0._ZN18transformer_engine13normalization24rmsnorm_bwd_tuned_kernelINS0_13Kernel_traitsI13__nv_bfloat16S3_S3_fjLj4096ELj1ELj1ELj4ELj16ENS0_18Kernel_traits_baseILj4096ES3_S3_S3_fjLj128EEEEELb1EEEvNS0_20BackwardKernelParamsE --------------------------
	.section	.nv.constant0._ZN18transformer_engine13normalization24rmsnorm_bwd_tuned_kernelINS0_13Kernel_traitsI13__nv_bfloat16S3_S3_fjLj4096ELj1ELj1ELj4ELj16ENS0_18Kernel_traits_baseILj4096ES3_S3_S3_fjLj128EEEEELb1EEEvNS0_20BackwardKernelParamsE,"a",@progbits
	.sectionflags	@""
	.align	4
.nv.constant0._ZN18transformer_engine13normalization24rmsnorm_bwd_tuned_kernelINS0_13Kernel_traitsI13__nv_bfloat16S3_S3_fjLj4096ELj1ELj1ELj4ELj16ENS0_18Kernel_traits_baseILj4096ES3_S3_S3_fjLj128EEEEELb1EEEvNS0_20BackwardKernelParamsE:
	.zero		1024


//--------------------- .nv.constant0._ZN18transformer_engine13normalization24rmsnorm_bwd_tuned_kernelINS0_13Kernel_traitsI6__halfS3_S3_fjLj4096ELj1ELj1ELj4ELj16ENS0_18Kernel_traits_baseILj4096ES3_S3_S3_fjLj128EEEEELb1EEEvNS0_20BackwardKernelParamsE --------------------------
	.section	.nv.constant0._ZN18transformer_engine13normalization24rmsnorm_bwd_tuned_kernelINS0_13Kernel_traitsI6__halfS3_S3_fjLj4096ELj1ELj1ELj4ELj16ENS0_18Kernel_traits_baseILj4096ES3_S3_S3_fjLj128EEEEELb1EEEvNS0_20BackwardKernelParamsE,"a",@progbits
	.sectionflags	@""
	.align	4
.nv.constant0._ZN18transformer_engine13normalization24rmsnorm_bwd_tuned_kernelINS0_13Kernel_traitsI6__halfS3_S3_fjLj4096ELj1ELj1ELj4ELj16ENS0_18Kernel_traits_baseILj4096ES3_S3_S3_fjLj128EEEEELb1EEEvNS0_20BackwardKernelParamsE:
	.zero		1024


//--------------------- .nv.constant0._ZN18transformer_engine13normalization24rmsnorm_bwd_tuned_kernelINS0_13Kernel_traitsIffffjLj4096ELj1ELj1ELj4ELj16ENS0_18Kernel_traits_baseILj4096EffffjLj128EEEEELb1EEEvNS0_20BackwardKernelParamsE --------------------------
	.section	.nv.constant0._ZN18transformer_engine13normalization24rmsnorm_bwd_tuned_kernelINS0_13Kernel_traitsIffffjLj4096ELj1ELj1ELj4ELj16ENS0_18Kernel_traits_baseILj4096EffffjLj128EEEEELb1EEEvNS0_20BackwardKernelParamsE,"a",@progbits
	.sectionflags	@""
	.align	4
.nv.constant0._ZN18transformer_engine13normalization24rmsnorm_bwd_tuned_kernelINS0_13Kernel_traitsIffffjLj4096ELj1ELj1ELj4ELj16ENS0_18Kernel_traits_baseILj4096EffffjLj128EEEEELb1EEEvNS0_20BackwardKernelParamsE:
	.zero		1024


//--------------------- .nv.constant0._ZN18transformer_engine13normalization24rmsnorm_bwd_tuned_kernelINS0_13Kernel_traitsI13__nv_bfloat16S3_S3_fjLj2048ELj1ELj1ELj4ELj16ENS0_18Kernel_traits_baseILj2048ES3_S3_S3_fjLj128EEEEELb1EEEvNS0_20BackwardKernelParamsE --------------------------
	.section	.nv.constant0._ZN18transformer_engine13normalization24rmsnorm_bwd_tuned_kernelINS0_13Kernel_traitsI13__nv_bfloat16S3_S3_fjLj2048ELj1ELj1ELj4ELj16ENS0_18Kernel_traits_baseILj2048ES3_S3_S3_fjLj128EEEEELb1EEEvNS0_20BackwardKernelParamsE,"a",@progbits
	.sectionflags	@""
	.align	4
.nv.constant0._ZN18transformer_engine13normalization24rmsnorm_bwd_tuned_kernelINS0_13Kernel_traitsI13__nv_bfloat16S3_S3_fjLj2048ELj1ELj1ELj4ELj16ENS0_18Kernel_traits_baseILj2048ES3_S3_S3_fjLj128EEEEELb1EEEvNS0_20BackwardKernelParamsE:
	.zero		1024


//--------------------- .nv.constant0._ZN18transformer_engine13normalization24rmsnorm_bwd_tuned_kernelINS0_13Kernel_traitsI6__halfS3_S3_fjLj2048ELj1ELj1ELj4ELj16ENS0_18Kernel_traits_baseILj2048ES3_S3_S3_fjLj128EEEEELb1EEEvNS0_20BackwardKernelParamsE --------------------------
	.section	.nv.constant0._ZN18transformer_engine13normalization24rmsnorm_bwd_tuned_kernelINS0_13Kernel_traitsI6__halfS3_S3_fjLj2048ELj1ELj1ELj4ELj16ENS0_18Kernel_traits_baseILj2048ES3_S3_S3_fjLj128EEEEELb1EEEvNS0_20BackwardKernelParamsE,"a",@progbits
	.sectionflags	@""
	.align	4
.nv.constant0._ZN18transformer_engine13normalization24rmsnorm_bwd_tuned_kernelINS0_13Kernel_traitsI6__halfS3_S3_fjLj2048ELj1ELj1ELj4ELj16ENS0_18Kernel_traits_baseILj2048ES3_S3_S3_fjLj128EEEEELb1EEEvNS0_20BackwardKernelParamsE:
	.zero		1024


//--------------------- .nv.constant0._ZN18transformer_engine13normalization24rmsnorm_bwd_tuned_kernelINS0_13Kernel_traitsIffffjLj2048ELj1ELj1ELj4ELj16ENS0_18Kernel_traits_baseILj2048EffffjLj128EEEEELb1EEEvNS0_20BackwardKernelParamsE --------------------------
	.section	.nv.constant0._ZN18transformer_engine13normalization24rmsnorm_bwd_tuned_kernelINS0_13Kernel_traitsIffffjLj2048ELj1ELj1ELj4ELj16ENS0_18Kernel_traits_baseILj2048EffffjLj128EEEEELb1EEEvNS0_20BackwardKernelParamsE,"a",@progbits
	.sectionflags	@""
	.align	4
.nv.constant0._ZN18transformer_engine13normalization24rmsnorm_bwd_tuned_kernelINS0_13Kernel_traitsIffffjLj2048ELj1ELj1ELj4ELj16ENS0_18Kernel_traits_baseILj2048EffffjLj128EEEEELb1EEEvNS0_20BackwardKernelParamsE:
	.zero		1024


//--------------------- .nv.constant0._ZN18transformer_engine13normalization24rmsnorm_bwd_tuned_kernelINS0_13Kernel_traitsI13__nv_bfloat16S3_S3_fjLj1024ELj1ELj4ELj1ELj16ENS0_18Kernel_traits_baseILj1024ES3_S3_S3_fjLj128EEEEELb1EEEvNS0_20BackwardKernelParamsE --------------------------
	.section	.nv.constant0._ZN18transformer_engine13normalization24rmsnorm_bwd_tuned_kernelINS0_13Kernel_traitsI13__nv_bfloat16S3_S3_fjLj1024ELj1ELj4ELj1ELj16ENS0_18Kernel_traits_baseILj1024ES3_S3_S3_fjLj128EEEEELb1EEEvNS0_20BackwardKernelParamsE,"a",@progbits
	.sectionflags	@""
	.align	4
.nv.constant0._ZN18transformer_engine13normalization24rmsnorm_bwd_tuned_kernelINS0_13Kernel_traitsI13__nv_bfloat16S3_S3_fjLj1024ELj1ELj4ELj1ELj16ENS0_18Kernel_traits_baseILj1024ES3_S3_S3_fjLj128EEEEELb1EEEvNS0_20BackwardKernelParamsE:
	.zero		1024


//--------------------- .nv.constant0._ZN18transformer_engine13normalization24rmsnorm_bwd_tuned_kernelINS0_13Kernel_traitsI6__halfS3_S3_fjLj1024ELj1ELj4ELj1ELj16ENS0_18Kernel_traits_baseILj1024ES3_S3_S3_fjLj128EEEEELb1EEEvNS0_20BackwardKernelParamsE --------------------------
	.section	.nv.constant0._ZN18transformer_engine13normalization24rmsnorm_bwd_tuned_kernelINS0_13Kernel_traitsI6__halfS3_S3_fjLj1024ELj1ELj4ELj1ELj16ENS0_18Kernel_traits_baseILj1024ES3_S3_S3_fjLj128EEEEELb1EEEvNS0_20BackwardKernelParamsE,"a",@progbits
	.sectionflags	@""
	.align	4
.nv.constant0._ZN18transformer_engine13normalization24rmsnorm_bwd_tuned_kernelINS0_13Kernel_traitsI6__halfS3_S3_fjLj1024ELj1ELj4ELj1ELj16ENS0_18Kernel_traits_baseILj1024ES3_S3_S3_fjLj128EEEEELb1EEEvNS0_20BackwardKernelParamsE:
	.zero		1024


//--------------------- .nv.constant0._ZN18transformer_engine13normalization24rmsnorm_bwd_tuned_kernelINS0_13Kernel_traitsIffffjLj1024ELj1ELj4ELj1ELj16ENS0_18Kernel_traits_baseILj1024EffffjLj128EEEEELb1EEEvNS0_20BackwardKernelParamsE --------------------------
	.section	.nv.constant0._ZN18transformer_engine13normalization24rmsnorm_bwd_tuned_kernelINS0_13Kernel_traitsIffffjLj1024ELj1ELj4ELj1ELj16ENS0_18Kernel_traits_baseILj1024EffffjLj128EEEEELb1EEEvNS0_20BackwardKernelParamsE,"a",@progbits
	.sectionflags	@""
	.align	4
.nv.constant0._ZN18transformer_engine13normalization24rmsnorm_bwd_tuned_kernelINS0_13Kernel_traitsIffffjLj1024ELj1ELj4ELj1ELj16ENS0_18Kernel_traits_baseILj1024EffffjLj128EEEEELb1EEEvNS0_20BackwardKernelParamsE:
	.zero		1024


//--------------------- .nv.constant0._ZN18transformer_engine13normalization24rmsnorm_bwd_tuned_kernelINS0_13Kernel_traitsI13__nv_bfloat16S3_S3_fjLj768ELj1ELj4ELj1ELj16ENS0_18Kernel_traits_baseILj768ES3_S3_S3_fjLj128EEEEELb1EEEvNS0_20BackwardKernelParamsE --------------------------
	.section	.nv.constant0._ZN18transformer_engine13normalization24rmsnorm_bwd_tuned_kernelINS0_13Kernel_traitsI13__nv_bfloat16S3_S3_fjLj768ELj1ELj4ELj1ELj16ENS0_18Kernel_traits_baseILj768ES3_S3_S3_fjLj128EEEEELb1EEEvNS0_20BackwardKernelParamsE,"a",@progbits
	.sectionflags	@""
	.align	4
.nv.constant0._ZN18transformer_engine13normalization24rmsnorm_bwd_tuned_kernelINS0_13Kernel_traitsI13__nv_bfloat16S3_S3_fjLj768ELj1ELj4ELj1ELj16ENS0_18Kernel_traits_baseILj768ES3_S3_S3_fjLj128EEEEELb1EEEvNS0_20BackwardKernelParamsE:
	.zero		1024


//--------------------- .nv.constant0._ZN18transformer_engine13normalization24rmsnorm_bwd_tuned_kernelINS0_13Kernel_traitsI6__halfS3_S3_fjLj768ELj1ELj4ELj1ELj16ENS0_18Kernel_traits_baseILj768ES3_S3_S3_fjLj128EEEEELb1EEEvNS0_20BackwardKernelParamsE --------------------------
	.section	.nv.constant0._ZN18transformer_engine13normalization24rmsnorm_bwd_tuned_kernelINS0_13Kernel_traitsI6__halfS3_S3_fjLj768ELj1ELj4ELj1ELj16ENS0_18Kernel_traits_baseILj768ES3_S3_S3_fjLj128EEEEELb1EEEvNS0_20BackwardKernelParamsE,"a",@progbits
	.sectionflags	@""
	.align	4
.nv.constant0._ZN18transformer_engine13normalization24rmsnorm_bwd_tuned_kernelINS0_13Kernel_traitsI6__halfS3_S3_fjLj768ELj1ELj4ELj1ELj16ENS0_18Kernel_traits_baseILj768ES3_S3_S3_fjLj128EEEEELb1EEEvNS0_20BackwardKernelParamsE:
	.zero		1024


//--------------------- .nv.constant0._ZN18transformer_engine13normalization24rmsnorm_bwd_tuned_kernelINS0_13Kernel_traitsIffffjLj768ELj1ELj4ELj1ELj16ENS0_18Kernel_traits_baseILj768EffffjLj128EEEEELb1EEEvNS0_20BackwardKernelParamsE --------------------------
	.section	.nv.constant0._ZN18transformer_engine13normalization24rmsnorm_bwd_tuned_kernelINS0_13Kernel_traitsIffffjLj768ELj1ELj4ELj1ELj16ENS0_18Kernel_traits_baseILj768EffffjLj128EEEEELb1EEEvNS0_20BackwardKernelParamsE,"a",@progbits
	.sectionflags	@""
	.align	4
.nv.constant0._ZN18transformer_engine13normalization24rmsnorm_bwd_tuned_kernelINS0_13Kernel_traitsIffffjLj768ELj1ELj4ELj1ELj16ENS0_18Kernel_traits_baseILj768EffffjLj128EEEEELb1EEEvNS0_20BackwardKernelParamsE:
	.zero		1024


//--------------------- .nv.constant0._ZN18transformer_engine13normalization24rmsnorm_bwd_tuned_kernelINS0_13Kernel_traitsI13__nv_bfloat16S3_S3_fjLj512ELj1ELj4ELj1ELj16ENS0_18Kernel_traits_baseILj512ES3_S3_S3_fjLj128EEEEELb1EEEvNS0_20BackwardKernelParamsE --------------------------
	.section	.nv.constant0._ZN18transformer_engine13normalization24rmsnorm_bwd_tuned_kernelINS0_13Kernel_traitsI13__nv_bfloat16S3_S3_fjLj512ELj1ELj4ELj1ELj16ENS0_18Kernel_traits_baseILj512ES3_S3_S3_fjLj128EEEEELb1EEEvNS0_20BackwardKernelParamsE,"a",@progbits
	.sectionflags	@""
	.align	4
.nv.constant0._ZN18transformer_engine13normalization24rmsnorm_bwd_tuned_kernelINS0_13Kernel_traitsI13__nv_bfloat16S3_S3_fjLj512ELj1ELj4ELj1ELj16ENS0_18Kernel_traits_baseILj512ES3_S3_S3_fjLj128EEEEELb1EEEvNS0_20BackwardKernelParamsE:
	.zero		1024


//--------------------- .nv.constant0._ZN18transformer_engine13normalization24rmsnorm_bwd_tuned_kernelINS0_13Kernel_traitsI6__halfS3_S3_fjLj512ELj1ELj4ELj1ELj16ENS0_18Kernel_traits_baseILj512ES3_S3_S3_fjLj128EEEEELb1EEEvNS0_20BackwardKernelParamsE --------------------------
	.section	.nv.constant0._ZN18transformer_engine13normalization24rmsnorm_bwd_tuned_kernelINS0_13Kernel_traitsI6__halfS3_S3_fjLj512ELj1ELj4ELj1ELj16ENS0_18Kernel_traits_baseILj512ES3_S3_S3_fjLj128EEEEELb1EEEvNS0_20BackwardKernelParamsE,"a",@progbits
	.sectionflags	@""
	.align	4
.nv.constant0._ZN18transformer_engine13normalization24rmsnorm_bwd_tuned_kernelINS0_13Kernel_traitsI6__halfS3_S3_fjLj512ELj1ELj4ELj1ELj16ENS0_18Kernel_traits_baseILj512ES3_S3_S3_fjLj128EEEEELb1EEEvNS0_20BackwardKernelParamsE:
	.zero		1024


//--------------------- .nv.constant0._ZN18transformer_engine13normalization24rmsnorm_bwd_tuned_kernelINS0_13Kernel_traitsIffffjLj512ELj1ELj4ELj1ELj16ENS0_18Kernel_traits_baseILj512EffffjLj128EEEEELb1EEEvNS0_20BackwardKernelParamsE --------------------------
	.section	.nv.constant0._ZN18transformer_engine13normalization24rmsnorm_bwd_tuned_kernelINS0_13Kernel_traitsIffffjLj512ELj1ELj4ELj1ELj16ENS0_18Kernel_traits_baseILj512EffffjLj128EEEEELb1EEEvNS0_20BackwardKernelParamsE,"a",@progbits
	.sectionflags	@""
	.align	4
.nv.constant0._ZN18transformer_engine13normalization24rmsnorm_bwd_tuned_kernelINS0_13Kernel_traitsIffffjLj512ELj1ELj4ELj1ELj16ENS0_18Kernel_traits_baseILj512EffffjLj128EEEEELb1EEEvNS0_20BackwardKernelParamsE:
	.zero		1024


//--------------------- .nv.constant0._ZN18transformer_engine13normalization26rmsnorm_bwd_general_kernelINS0_13Kernel_traitsI13__nv_bfloat16fS3_fjLj4096ELj1ELj1ELj4ELj16ENS0_18Kernel_traits_baseILj4096ES3_fS3_fjLj128EEEEELb0EEEvNS0_20BackwardKernelParamsE --------------------------
	.section	.nv.constant0._ZN18transformer_engine13normalization26rmsnorm_bwd_general_kernelINS0_13Kernel_traitsI13__nv_bfloat16fS3_fjLj4096ELj1ELj1ELj4ELj16ENS0_18Kernel_traits_baseILj4096ES3_fS3_fjLj128EEEEELb0EEEvNS0_20BackwardKernelParamsE,"a",@progbits
	.sectionflags	@""
	.align	4
.nv.constant0._ZN18transformer_engine13normalization26rmsnorm_bwd_general_kernelINS0_13Kernel_traitsI13__nv_bfloat16fS3_fjLj4096ELj1ELj1ELj4ELj16ENS0_18Kernel_traits_baseILj4096ES3_fS3_fjLj128EEEEELb0EEEvNS0_20BackwardKernelParamsE:
	.zero		1024


//--------------------- .nv.constant0._ZN18transformer_engine13normalization26rmsnorm_bwd_general_kernelINS0_13Kernel_traitsI13__nv_bfloat16S3_S3_fjLj4096ELj1ELj1ELj4ELj16ENS0_18Kernel_traits_baseILj4096ES3_S3_S3_fjLj128EEEEELb0EEEvNS0_20BackwardKernelParamsE --------------------------
	.section	.nv.constant0._ZN18transformer_engine13normalization26rmsnorm_bwd_general_kernelINS0_13Kernel_traitsI13__nv_bfloat16S3_S3_fjLj4096ELj1ELj1ELj4ELj16ENS0_18Kernel_traits_baseILj4096ES3_S3_S3_fjLj128EEEEELb0EEEvNS0_20BackwardKernelParamsE,"a",@progbits
	.sectionflags	@""
	.align	4
.nv.constant0._ZN18transformer_engine13normalization26rmsnorm_bwd_general_kernelINS0_13Kernel_traitsI13__nv_bfloat16S3_S3_fjLj4096ELj1ELj1ELj4ELj16ENS0_18Kernel_traits_baseILj4096ES3_S3_S3_fjLj128EEEEELb0EEEvNS0_20BackwardKernelParamsE:
	.zero		1024


//--------------------- .nv.constant0._ZN18transformer_engine13normalization26rmsnorm_bwd_general_kernelINS0_13Kernel_traitsI6__halffS3_fjLj4096ELj1ELj1ELj4ELj16ENS0_18Kernel_traits_baseILj4096ES3_fS3_fjLj128EEEEELb0EEEvNS0_20BackwardKernelParamsE --------------------------
	.section	.nv.constant0._ZN18transformer_engine13normalization26rmsnorm_bwd_general_kernelINS0_13Kernel_traitsI6__halffS3_fjLj4096ELj1ELj1ELj4ELj16ENS0_18Kernel_traits_baseILj4096ES3_fS3_fjLj128EEEEELb0EEEvNS0_20BackwardKernelParamsE,"a",@progbits
	.sectionflags	@""
	.align	4
.nv.constant0._ZN18transformer_engine13normalization26rmsnorm_bwd_general_kernelINS0_13Kernel_traitsI6__halffS3_fjLj4096ELj1ELj1ELj4ELj16ENS0_18Kernel_traits_baseILj4096ES3_fS3_fjLj128EEEEELb0EEEvNS0_20BackwardKernelParamsE:
	.zero		1024


//--------------------- .nv.constant0._ZN18transformer_engine13normalization26rmsnorm_bwd_general_kernelINS0_13Kernel_traitsI6__halfS3_S3_fjLj4096ELj1ELj1ELj4ELj16ENS0_18Kernel_traits_baseILj4096ES3_S3_S3_fjLj128EEEEELb0EEEvNS0_20BackwardKernelParamsE --------------------------
	.section	.nv.constant0._ZN18transformer_engine13normalization26rmsnorm_bwd_general_kernelINS0_13Kernel_traitsI6__halfS3_S3_fjLj4096ELj1ELj1ELj4ELj16ENS0_18Kernel_traits_baseILj4096ES3_S3_S3_fjLj128EEEEELb0EEEvNS0_20BackwardKernelParamsE,"a",@progbits
	.sectionflags	@""
	.align	4
.nv.constant0._ZN18transformer_engine13normalization26rmsnorm_bwd_general_kernelINS0_13Kernel_traitsI6__halfS3_S3_fjLj4096ELj1ELj1ELj4ELj16ENS0_18Kernel_traits_baseILj4096ES3_S3_S3_fjLj128EEEEELb0EEEvNS0_20BackwardKernelParamsE:
	.zero		1024


//--------------------- .nv.constant0._ZN18transformer_engine13normalization26rmsnorm_bwd_general_kernelINS0_13Kernel_traitsIffffjLj4096ELj1ELj1ELj4ELj16ENS0_18Kernel_traits_baseILj4096EffffjLj128EEEEELb0EEEvNS0_20BackwardKernelParamsE --------------------------
	.section	.nv.constant0._ZN18transformer_engine13normalization26rmsnorm_bwd_general_kernelINS0_13Kernel_traitsIffffjLj4096ELj1ELj1ELj4ELj16ENS0_18Kernel_traits_baseILj4096EffffjLj128EEEEELb0EEEvNS0_20BackwardKernelParamsE,"a",@progbits
	.sectionflags	@""
	.align	4
.nv.constant0._ZN18transformer_engine13normalization26rmsnorm_bwd_general_kernelINS0_13Kernel_traitsIffffjLj4096ELj1ELj1ELj4ELj16ENS0_18Kernel_traits_baseILj4096EffffjLj128EEEEELb0EEEvNS0_20BackwardKernelParamsE:
	.zero		1024


//--------------------- .nv.constant0._ZN18transformer_engine13normalization26rmsnorm_bwd_general_kernelINS0_13Kernel_traitsI13__nv_bfloat16fS3_fjLj2048ELj1ELj1ELj4ELj16ENS0_18Kernel_traits_baseILj2048ES3_fS3_fjLj128EEEEELb0EEEvNS0_20BackwardKernelParamsE --------------------------
	.section	.nv.constant0._ZN18transformer_engine13normalization26rmsnorm_bwd_general_kernelINS0_13Kernel_traitsI13__nv_bfloat16fS3_fjLj2048ELj1ELj1ELj4ELj16ENS0_18Kernel_traits_baseILj2048ES3_fS3_fjLj128EEEEELb0EEEvNS0_20BackwardKernelParamsE,"a",@progbits
	.sectionflags	@""
	.align	4
.nv.constant0._ZN18transformer_engine13normalization26rmsnorm_bwd_general_kernelINS0_13Kernel_traitsI13__nv_bfloat16fS3_fjLj2048ELj1ELj1ELj4ELj16ENS0_18Kernel_traits_baseILj2048ES3_fS3_fjLj128EEEEELb0EEEvNS0_20BackwardKernelParamsE:
	.zero		1024


//--------------------- .nv.constant0._ZN18transformer_engine13normalization26rmsnorm_bwd_general_kernelINS0_13Kernel_traitsI13__nv_bfloat16S3_S3_fjLj2048ELj1ELj1ELj4ELj16ENS0_18Kernel_traits_baseILj2048ES3_S3_S3_fjLj128EEEEELb0EEEvNS0_20BackwardKernelParamsE --------------------------
	.section	.nv.constant0._ZN18transformer_engine13normalization26rmsnorm_bwd_general_kernelINS0_13Kernel_traitsI13__nv_bfloat16S3_S3_fjLj2048ELj1ELj1ELj4ELj16ENS0_18Kernel_traits_baseILj2048ES3_S3_S3_fjLj128EEEEELb0EEEvNS0_20BackwardKernelParamsE,"a",@progbits
	.sectionflags	@""
	.align	4
.nv.constant0._ZN18transformer_engine13normalization26rmsnorm_bwd_general_kernelINS0_13Kernel_traitsI13__nv_bfloat16S3_S3_fjLj2048ELj1ELj1ELj4ELj16ENS0_18Kernel_traits_baseILj2048ES3_S3_S3_fjLj128EEEEELb0EEEvNS0_20BackwardKernelParamsE:
	.zero		1024


//--------------------- .nv.constant0._ZN18transformer_engine13normalization26rmsnorm_bwd_general_kernelINS0_13Kernel_traitsI6__halffS3_fjLj2048ELj1ELj1ELj4ELj16ENS0_18Kernel_traits_baseILj2048ES3_fS3_fjLj128EEEEELb0EEEvNS0_20BackwardKernelParamsE --------------------------
	.section	.nv.constant0._ZN18transformer_engine13normalization26rmsnorm_bwd_general_kernelINS0_13Kernel_traitsI6__halffS3_fjLj2048ELj1ELj1ELj4ELj16ENS0_18Kernel_traits_baseILj2048ES3_fS3_fjLj128EEEEELb0EEEvNS0_20BackwardKernelParamsE,"a",@progbits
	.sectionflags	@""
	.align	4
.nv.constant0._ZN18transformer_engine13normalization26rmsnorm_bwd_general_kernelINS0_13Kernel_traitsI6__halffS3_fjLj2048ELj1ELj1ELj4ELj16ENS0_18Kernel_traits_baseILj2048ES3_fS3_fjLj128EEEEELb0EEEvNS0_20BackwardKernelParamsE:
	.zero		1024


//--------------------- .nv.constant0._ZN18transformer_engine13normalization26rmsnorm_bwd_general_kernelINS0_13Kernel_traitsI6__halfS3_S3_fjLj2048ELj1ELj1ELj4ELj16ENS0_18Kernel_traits_baseILj2048ES3_S3_S3_fjLj128EEEEELb0EEEvNS0_20BackwardKernelParamsE --------------------------
	.section	.nv.constant0._ZN18transformer_engine13normalization26rmsnorm_bwd_general_kernelINS0_13Kernel_traitsI6__halfS3_S3_fjLj2048ELj1ELj1ELj4ELj16ENS0_18Kernel_traits_baseILj2048ES3_S3_S3_fjLj128EEEEELb0EEEvNS0_20BackwardKernelParamsE,"a",@progbits
	.sectionflags	@""
	.align	4
.nv.constant0._ZN18transformer_engine13normalization26rmsnorm_bwd_general_kernelINS0_13Kernel_traitsI6__halfS3_S3_fjLj2048ELj1ELj1ELj4ELj16ENS0_18Kernel_traits_baseILj2048ES3_S3_S3_fjLj128EEEEELb0EEEvNS0_20BackwardKernelParamsE:
	.zero		1024


//--------------------- .nv.constant0._ZN18transformer_engine13normalization26rmsnorm_bwd_general_kernelINS0_13Kernel_traitsIffffjLj2048ELj1ELj1ELj4ELj16ENS0_18Kernel_traits_baseILj2048EffffjLj128EEEEELb0EEEvNS0_20BackwardKernelParamsE --------------------------
	.section	.nv.constant0._ZN18transformer_engine13normalization26rmsnorm_bwd_general_kernelINS0_13Kernel_traitsIffffjLj2048ELj1ELj1ELj4ELj16ENS0_18Kernel_traits_baseILj2048EffffjLj128EEEEELb0EEEvNS0_20BackwardKernelParamsE,"a",@progbits
	.sectionflags	@""
	.align	4
.nv.constant0._ZN18transformer_engine13normalization26rmsnorm_bwd_general_kernelINS0_13Kernel_traitsIffffjLj2048ELj1ELj1ELj4ELj16ENS0_18Kernel_traits_baseILj2048EffffjLj128EEEEELb0EEEvNS0_20BackwardKernelParamsE:
	.zero		1024


//--------------------- .nv.constant0._ZN18transformer_engine13normalization26rmsnorm_bwd_general_kernelINS0_13Kernel_traitsI13__nv_bfloat16fS3_fjLj1024ELj1ELj4ELj1ELj16ENS0_18Kernel_traits_baseILj1024ES3_fS3_fjLj128EEEEELb0EEEvNS0_20BackwardKernelParamsE --------------------------
	.section	.nv.constant0._ZN18transformer_engine13normalization26rmsnorm_bwd_general_kernelINS0_13Kernel_traitsI13__nv_bfloat16fS3_fjLj1024ELj1ELj4ELj1ELj16ENS0_18Kernel_traits_baseILj1024ES3_fS3_fjLj128EEEEELb0EEEvNS0_20BackwardKernelParamsE,"a",@progbits
	.sectionflags	@""
	.align	4
.nv.constant0._ZN18transformer_engine13normalization26rmsnorm_bwd_general_kernelINS0_13Kernel_traitsI13__nv_bfloat16fS3_fjLj1024ELj1ELj4ELj1ELj16ENS0_18Kernel_traits_baseILj1024ES3_fS3_fjLj128EEEEELb0EEEvNS0_20BackwardKernelParamsE:
	.zero		1024


//--------------------- .nv.constant0._ZN18transformer_engine13normalization26rmsnorm_bwd_general_kernelINS0_13Kernel_traitsI13__nv_bfloat16S3_S3_fjLj1024ELj1ELj4ELj1ELj16ENS0_18Kernel_traits_baseILj1024ES3_S3_S3_fjLj128EEEEELb0EEEvNS0_20BackwardKernelParamsE --------------------------
	.section	.nv.constant0._ZN18transformer_engine13normalization26rmsnorm_bwd_general_kernelINS0_13Kernel_traitsI13__nv_bfloat16S3_S3_fjLj1024ELj1ELj4ELj1ELj16ENS0_18Kernel_traits_baseILj1024ES3_S3_S3_fjLj128EEEEELb0EEEvNS0_20BackwardKernelParamsE,"a",@progbits
	.sectionflags	@""
	.align	4
.nv.constant0._ZN18transformer_engine13normalization26rmsnorm_bwd_general_kernelINS0_13Kernel_traitsI13__nv_bfloat16S3_S3_fjLj1024ELj1ELj4ELj1ELj16ENS0_18Kernel_traits_baseILj1024ES3_S3_S3_fjLj128EEEEELb0EEEvNS0_20BackwardKernelParamsE:
	.zero		1024


//--------------------- .nv.constant0._ZN18transformer_engine13normalization26rmsnorm_bwd_general_kernelINS0_13Kernel_traitsI6__halffS3_fjLj1024ELj1ELj4ELj1ELj16ENS0_18Kernel_traits_baseILj1024ES3_fS3_fjLj128EEEEELb0EEEvNS0_20BackwardKernelParamsE --------------------------
	.section	.nv.constant0._ZN18transformer_engine13normalization26rmsnorm_bwd_general_kernelINS0_13Kernel_traitsI6__halffS3_fjLj1024ELj1ELj4ELj1ELj16ENS0_18Kernel_traits_baseILj1024ES3_fS3_fjLj128EEEEELb0EEEvNS0_20BackwardKernelParamsE,"a",@progbits
	.sectionflags	@""
	.align	4
.nv.constant0._ZN18transformer_engine13normalization26rmsnorm_bwd_general_kernelINS0_13Kernel_traitsI6__halffS3_fjLj1024ELj1ELj4ELj1ELj16ENS0_18Kernel_traits_baseILj1024ES3_fS3_fjLj128EEEEELb0EEEvNS0_20BackwardKernelParamsE:
	.zero		1024


//--------------------- .nv.constant0._ZN18transformer_engine13normalization26rmsnorm_bwd_general_kernelINS0_13Kernel_traitsI6__halfS3_S3_fjLj1024ELj1ELj4ELj1ELj16ENS0_18Kernel_traits_baseILj1024ES3_S3_S3_fjLj128EEEEELb0EEEvNS0_20BackwardKernelParamsE --------------------------
	.section	.nv.constant0._ZN18transformer_engine13normalization26rmsnorm_bwd_general_kernelINS0_13Kernel_traitsI6__halfS3_S3_fjLj1024ELj1ELj4ELj1ELj16ENS0_18Kernel_traits_baseILj1024ES3_S3_S3_fjLj128EEEEELb0EEEvNS0_20BackwardKernelParamsE,"a",@progbits
	.sectionflags	@""
	.align	4
.nv.constant0._ZN18transformer_engine13normalization26rmsnorm_bwd_general_kernelINS0_13Kernel_traitsI6__halfS3_S3_fjLj1024ELj1ELj4ELj1ELj16ENS0_18Kernel_traits_baseILj1024ES3_S3_S3_fjLj128EEEEELb0EEEvNS0_20BackwardKernelParamsE:
	.zero		1024


//--------------------- .nv.constant0._ZN18transformer_engine13normalization26rmsnorm_bwd_general_kernelINS0_13Kernel_traitsIffffjLj1024ELj1ELj4ELj1ELj16ENS0_18Kernel_traits_baseILj1024EffffjLj128EEEEELb0EEEvNS0_20BackwardKernelParamsE --------------------------
	.section	.nv.constant0._ZN18transformer_engine13normalization26rmsnorm_bwd_general_kernelINS0_13Kernel_traitsIffffjLj1024ELj1ELj4ELj1ELj16ENS0_18Kernel_traits_baseILj1024EffffjLj128EEEEELb0EEEvNS0_20BackwardKernelParamsE,"a",@progbits
	.sectionflags	@""
	.align	4
.nv.constant0._ZN18transformer_engine13normalization26rmsnorm_bwd_general_kernelINS0_13Kernel_traitsIffffjLj1024ELj1ELj4ELj1ELj16ENS0_18Kernel_traits_baseILj1024EffffjLj128EEEEELb0EEEvNS0_20BackwardKernelParamsE:
	.zero		1024


//--------------------- .nv.constant0._ZN18transformer_engine13normalization26rmsnorm_bwd_general_kernelINS0_13Kernel_traitsI13__nv_bfloat16fS3_fjLj512ELj1ELj4ELj1ELj16ENS0_18Kernel_traits_baseILj512ES3_fS3_fjLj128EEEEELb0EEEvNS0_20BackwardKernelParamsE --------------------------
	.section	.nv.constant0._ZN18transformer_engine13normalization26rmsnorm_bwd_general_kernelINS0_13Kernel_traitsI13__nv_bfloat16fS3_fjLj512ELj1ELj4ELj1ELj16ENS0_18Kernel_traits_baseILj512ES3_fS3_fjLj128EEEEELb0EEEvNS0_20BackwardKernelParamsE,"a",@progbits
	.sectionflags	@""
	.align	4
.nv.constant0._ZN18transformer_engine13normalization26rmsnorm_bwd_general_kernelINS0_13Kernel_traitsI13__nv_bfloat16fS3_fjLj512ELj1ELj4ELj1ELj16ENS0_18Kernel_traits_baseILj512ES3_fS3_fjLj128EEEEELb0EEEvNS0_20BackwardKernelParamsE:
	.zero		1024


//--------------------- .nv.constant0._ZN18transformer_engine13normalization26rmsnorm_bwd_general_kernelINS0_13Kernel_traitsI13__nv_bfloat16S3_S3_fjLj512ELj1ELj4ELj1ELj16ENS0_18Kernel_traits_baseILj512ES3_S3_S3_fjLj128EEEEELb0EEEvNS0_20BackwardKernelParamsE --------------------------
	.section	.nv.constant0._ZN18transformer_engine13normalization26rmsnorm_bwd_general_kernelINS0_13Kernel_traitsI13__nv_bfloat16S3_S3_fjLj512ELj1ELj4ELj1ELj16ENS0_18Kernel_traits_baseILj512ES3_S3_S3_fjLj128EEEEELb0EEEvNS0_20BackwardKernelParamsE,"a",@progbits
	.sectionflags	@""
	.align	4
.nv.constant0._ZN18transformer_engine13normalization26rmsnorm_bwd_general_kernelINS0_13Kernel_traitsI13__nv_bfloat16S3_S3_fjLj512ELj1ELj4ELj1ELj16ENS0_18Kernel_traits_baseILj512ES3_S3_S3_fjLj128EEEEELb0EEEvNS0_20BackwardKernelParamsE:
	.zero		1024


//--------------------- .nv.constant0._ZN18transformer_engine13normalization26rmsnorm_bwd_general_kernelINS0_13Kernel_traitsI6__halffS3_fjLj512ELj1ELj4ELj1ELj16ENS0_18Kernel_traits_baseILj512ES3_fS3_fjLj128EEEEELb0EEEvNS0_20BackwardKernelParamsE --------------------------
	.section	.nv.constant0._ZN18transformer_engine13normalization26rmsnorm_bwd_general_kernelINS0_13Kernel_traitsI6__halffS3_fjLj512ELj1ELj4ELj1ELj16ENS0_18Kernel_traits_baseILj512ES3_fS3_fjLj128EEEEELb0EEEvNS0_20BackwardKernelParamsE,"a",@progbits
	.sectionflags	@""
	.align	4
.nv.constant0._ZN18transformer_engine13normalization26rmsnorm_bwd_general_kernelINS0_13Kernel_traitsI6__halffS3_fjLj512ELj1ELj4ELj1ELj16ENS0_18Kernel_traits_baseILj512ES3_fS3_fjLj128EEEEELb0EEEvNS0_20BackwardKernelParamsE:
	.zero		1024


//--------------------- .nv.constant0._ZN18transformer_engine13normalization26rmsnorm_bwd_general_kernelINS0_13Kernel_traitsI6__halfS3_S3_fjLj512ELj1ELj4ELj1ELj16ENS0_18Kernel_traits_baseILj512ES3_S3_S3_fjLj128EEEEELb0EEEvNS0_20BackwardKernelParamsE --------------------------
	.section	.nv.constant0._ZN18transformer_engine13normalization26rmsnorm_bwd_general_kernelINS0_13Kernel_traitsI6__halfS3_S3_fjLj512ELj1ELj4ELj1ELj16ENS0_18Kernel_traits_baseILj512ES3_S3_S3_fjLj128EEEEELb0EEEvNS0_20BackwardKernelParamsE,"a",@progbits
	.sectionflags	@""
	.align	4
.nv.constant0._ZN18transformer_engine13normalization26rmsnorm_bwd_general_kernelINS0_13Kernel_traitsI6__halfS3_S3_fjLj512ELj1ELj4ELj1ELj16ENS0_18Kernel_traits_baseILj512ES3_S3_S3_fjLj128EEEEELb0EEEvNS0_20BackwardKernelParamsE:
	.zero		1024


//--------------------- .nv.constant0._ZN18transformer_engine13normalization26rmsnorm_bwd_general_kernelINS0_13Kernel_traitsIffffjLj512ELj1ELj4ELj1ELj16ENS0_18Kernel_traits_baseILj512EffffjLj128EEEEELb0EEEvNS0_20BackwardKernelParamsE --------------------------
	.section	.nv.constant0._ZN18transformer_engine13normalization26rmsnorm_bwd_general_kernelINS0_13Kernel_traitsIffffjLj512ELj1ELj4ELj1ELj16ENS0_18Kernel_traits_baseILj512EffffjLj128EEEEELb0EEEvNS0_20BackwardKernelParamsE,"a",@progbits
	.sectionflags	@""
	.align	4
.nv.constant0._ZN18transformer_engine13normalization26rmsnorm_bwd_general_kernelINS0_13Kernel_traitsIffffjLj512ELj1ELj4ELj1ELj16ENS0_18Kernel_traits_baseILj512EffffjLj128EEEEELb0EEEvNS0_20BackwardKernelParamsE:
	.zero		1024


//--------------------- .nv.constant0._ZN18transformer_engine13normalization26rmsnorm_bwd_general_kernelINS0_13Kernel_traitsI13__nv_bfloat16fS3_fjLj128ELj1ELj4ELj1ELj8ENS0_18Kernel_traits_baseILj128ES3_fS3_fjLj128EEEEELb0EEEvNS0_20BackwardKernelParamsE --------------------------
	.section	.nv.constant0._ZN18transformer_engine13normalization26rmsnorm_bwd_general_kernelINS0_13Kernel_traitsI13__nv_bfloat16fS3_fjLj128ELj1ELj4ELj1ELj8ENS0_18Kernel_traits_baseILj128ES3_fS3_fjLj128EEEEELb0EEEvNS0_20BackwardKernelParamsE,"a",@progbits
	.sectionflags	@""
	.align	4
.nv.constant0._ZN18transformer_engine13normalization26rmsnorm_bwd_general_kernelINS0_13Kernel_traitsI13__nv_bfloat16fS3_fjLj128ELj1ELj4ELj1ELj8ENS0_18Kernel_traits_baseILj128ES3_fS3_fjLj128EEEEELb0EEEvNS0_20BackwardKernelParamsE:
	.zero		1024


//--------------------- .nv.constant0._ZN18transformer_engine13normalization35rmsnorm_bwd_finalize_general_kernelI13__nv_bfloat16fLj4ELj1ELj4ELj32EEEvNS0_20BackwardKernelParamsE --------------------------
	.section	.nv.constant0._ZN18transformer_engine13normalization35rmsnorm_bwd_finalize_general_kernelI13__nv_bfloat16fLj4ELj1ELj4ELj32EEEvNS0_20BackwardKernelParamsE,"a",@progbits
	.sectionflags	@""
	.align	4
.nv.constant0._ZN18transformer_engine13normalization35rmsnorm_bwd_finalize_general_kernelI13__nv_bfloat16fLj4ELj1ELj4ELj32EEEvNS0_20BackwardKernelParamsE:
	.zero		1024


//--------------------- .nv.constant0._ZN18transformer_engine13normalization26rmsnorm_bwd_general_kernelINS0_13Kernel_traitsI13__nv_bfloat16S3_S3_fjLj128ELj1ELj4ELj1ELj8ENS0_18Kernel_traits_baseILj128ES3_S3_S3_fjLj128EEEEELb0EEEvNS0_20BackwardKernelParamsE --------------------------
	.section	.nv.constant0._ZN18transformer_engine13normalization26rmsnorm_bwd_general_kernelINS0_13Kernel_traitsI13__nv_bfloat16S3_S3_fjLj128ELj1ELj4ELj1ELj8ENS0_18Kernel_traits_baseILj128ES3_S3_S3_fjLj128EEEEELb0EEEvNS0_20BackwardKernelParamsE,"a",@progbits
	.sectionflags	@""
	.align	4
.nv.constant0._ZN18transformer_engine13normalization26rmsnorm_bwd_general_kernelINS0_13Kernel_traitsI13__nv_bfloat16S3_S3_fjLj128ELj1ELj4ELj1ELj8ENS0_18Kernel_traits_baseILj128ES3_S3_S3_fjLj128EEEEELb0EEEvNS0_20BackwardKernelParamsE:
	.zero		1024


//--------------------- .nv.constant0._ZN18transformer_engine13normalization26rmsnorm_bwd_general_kernelINS0_13Kernel_traitsI6__halffS3_fjLj128ELj1ELj4ELj1ELj8ENS0_18Kernel_traits_baseILj128ES3_fS3_fjLj128EEEEELb0EEEvNS0_20BackwardKernelParamsE --------------------------
	.section	.nv.constant0._ZN18transformer_engine13normalization26rmsnorm_bwd_general_kernelINS0_13Kernel_traitsI6__halffS3_fjLj128ELj1ELj4ELj1ELj8ENS0_18Kernel_traits_baseILj128ES3_fS3_fjLj128EEEEELb0EEEvNS0_20BackwardKernelParamsE,"a",@progbits
	.sectionflags	@""
	.align	4
.nv.constant0._ZN18transformer_engine13normalization26rmsnorm_bwd_general_kernelINS0_13Kernel_traitsI6__halffS3_fjLj128ELj1ELj4ELj1ELj8ENS0_18Kernel_traits_baseILj128ES3_fS3_fjLj128EEEEELb0EEEvNS0_20BackwardKernelParamsE:
	.zero		1024


//--------------------- .nv.constant0._ZN18transformer_engine13normalization35rmsnorm_bwd_finalize_general_kernelI6__halffLj4ELj1ELj4ELj32EEEvNS0_20BackwardKernelParamsE --------------------------
	.section	.nv.constant0._ZN18transformer_engine13normalization35rmsnorm_bwd_finalize_general_kernelI6__halffLj4ELj1ELj4ELj32EEEvNS0_20BackwardKernelParamsE,"a",@progbits
	.sectionflags	@""
	.align	4
.nv.constant0._ZN18transformer_engine13normalization35rmsnorm_bwd_finalize_general_kernelI6__halffLj4ELj1ELj4ELj32EEEvNS0_20BackwardKernelParamsE:
	.zero		1024


//--------------------- .nv.constant0._ZN18transformer_engine13normalization26rmsnorm_bwd_general_kernelINS0_13Kernel_traitsI6__halfS3_S3_fjLj128ELj1ELj4ELj1ELj8ENS0_18Kernel_traits_baseILj128ES3_S3_S3_fjLj128EEEEELb0EEEvNS0_20BackwardKernelParamsE --------------------------
	.section	.nv.constant0._ZN18transformer_engine13normalization26rmsnorm_bwd_general_kernelINS0_13Kernel_traitsI6__halfS3_S3_fjLj128ELj1ELj4ELj1ELj8ENS0_18Kernel_traits_baseILj128ES3_S3_S3_fjLj128EEEEELb0EEEvNS0_20BackwardKernelParamsE,"a",@progbits
	.sectionflags	@""
	.align	4
.nv.constant0._ZN18transformer_engine13normalization26rmsnorm_bwd_general_kernelINS0_13Kernel_traitsI6__halfS3_S3_fjLj128ELj1ELj4ELj1ELj8ENS0_18Kernel_traits_baseILj128ES3_S3_S3_fjLj128EEEEELb0EEEvNS0_20BackwardKernelParamsE:
	.zero		1024


//--------------------- .nv.constant0._ZN18transformer_engine13normalization35rmsnorm_bwd_finalize_general_kernelIffLj4ELj1ELj4ELj32EEEvNS0_20BackwardKernelParamsE --------------------------
	.section	.nv.constant0._ZN18transformer_engine13normalization35rmsnorm_bwd_finalize_general_kernelIffLj4ELj1ELj4ELj32EEEvNS0_20BackwardKernelParamsE,"a",@progbits
	.sectionflags	@""
	.align	4
.nv.constant0._ZN18transformer_engine13normalization35rmsnorm_bwd_finalize_general_kernelIffLj4ELj1ELj4ELj32EEEvNS0_20BackwardKernelParamsE:
	.zero		1024


//--------------------- .nv.constant0._ZN18transformer_engine13normalization26rmsnorm_bwd_general_kernelINS0_13Kernel_traitsIffffjLj128ELj1ELj4ELj1ELj16ENS0_18Kernel_traits_baseILj128EffffjLj128EEEEELb0EEEvNS0_20BackwardKernelParamsE --------------------------
	.section	.nv.constant0._ZN18transformer_engine13normalization26rmsnorm_bwd_general_kernelINS0_13Kernel_traitsIffffjLj128ELj1ELj4ELj1ELj16ENS0_18Kernel_traits_baseILj128EffffjLj128EEEEELb0EEEvNS0_20BackwardKernelParamsE,"a",@progbits
	.sectionflags	@""
	.align	4
.nv.constant0._ZN18transformer_engine13normalization26rmsnorm_bwd_general_kernelINS0_13Kernel_traitsIffffjLj128ELj1ELj4ELj1ELj16ENS0_18Kernel_traits_baseILj128EffffjLj128EEEEELb0EEEvNS0_20BackwardKernelParamsE:
	.zero		1024


//--------------------- .nv.constant0._ZN18transformer_engine13normalization33rmsnorm_bwd_finalize_tuned_kernelINS0_22Kernel_traits_finalizeILj8192E13__nv_bfloat16S3_S3_fjLj1024ELj4ENS0_18Kernel_traits_baseILj8192ES3_S3_S3_fjLj1024EEEEEEEvNS0_20BackwardKernelParamsE --------------------------
	.section	.nv.constant0._ZN18transformer_engine13normalization33rmsnorm_bwd_finalize_tuned_kernelINS0_22Kernel_traits_finalizeILj8192E13__nv_bfloat16S3_S3_fjLj1024ELj4ENS0_18Kernel_traits_baseILj8192ES3_S3_S3_fjLj1024EEEEEEEvNS0_20BackwardKernelParamsE,"a",@progbits
	.sectionflags	@""
	.align	4
.nv.constant0._ZN18transformer_engine13normalization33rmsnorm_bwd_finalize_tuned_kernelINS0_22Kernel_traits_finalizeILj8192E13__nv_bfloat16S3_S3_fjLj1024ELj4ENS0_18Kernel_traits_baseILj8192ES3_S3_S3_fjLj1024EEEEEEEvNS0_20BackwardKernelParamsE:
	.zero		1024


//--------------------- .nv.constant0._ZN18transformer_engine13normalization24rmsnorm_bwd_tuned_kernelINS0_13Kernel_traitsI13__nv_bfloat16S3_S3_fjLj8192ELj1ELj1ELj4ELj16ENS0_18Kernel_traits_baseILj8192ES3_S3_S3_fjLj128EEEEELb0EEEvNS0_20BackwardKernelParamsE --------------------------
	.section	.nv.constant0._ZN18transformer_engine13normalization24rmsnorm_bwd_tuned_kernelINS0_13Kernel_traitsI13__nv_bfloat16S3_S3_fjLj8192ELj1ELj1ELj4ELj16ENS0_18Kernel_traits_baseILj8192ES3_S3_S3_fjLj128EEEEELb0EEEvNS0_20BackwardKernelParamsE,"a",@progbits
	.sectionflags	@""
	.align	4
.nv.constant0._ZN18transformer_engine13normalization24rmsnorm_bwd_tuned_kernelINS0_13Kernel_traitsI13__nv_bfloat16S3_S3_fjLj8192ELj1ELj1ELj4ELj16ENS0_18Kernel_traits_baseILj8192ES3_S3_S3_fjLj128EEEEELb0EEEvNS0_20BackwardKernelParamsE:
	.zero		1024


//--------------------- .nv.constant0._ZN18transformer_engine13normalization33rmsnorm_bwd_finalize_tuned_kernelINS0_22Kernel_traits_finalizeILj8192E6__halfS3_S3_fjLj1024ELj4ENS0_18Kernel_traits_baseILj8192ES3_S3_S3_fjLj1024EEEEEEEvNS0_20BackwardKernelParamsE --------------------------
	.section	.nv.constant0._ZN18transformer_engine13normalization33rmsnorm_bwd_finalize_tuned_kernelINS0_22Kernel_traits_finalizeILj8192E6__halfS3_S3_fjLj1024ELj4ENS0_18Kernel_traits_baseILj8192ES3_S3_S3_fjLj1024EEEEEEEvNS0_20BackwardKernelParamsE,"a",@progbits
	.sectionflags	@""
	.align	4
.nv.constant0._ZN18transformer_engine13normalization33rmsnorm_bwd_finalize_tuned_kernelINS0_22Kernel_traits_finalizeILj8192E6__halfS3_S3_fjLj1024ELj4ENS0_18Kernel_traits_baseILj8192ES3_S3_S3_fjLj1024EEEEEEEvNS0_20BackwardKernelParamsE:
	.zero		1024


//--------------------- .nv.constant0._ZN18transformer_engine13normalization24rmsnorm_bwd_tuned_kernelINS0_13Kernel_traitsI6__halfS3_S3_fjLj8192ELj1ELj1ELj4ELj16ENS0_18Kernel_traits_baseILj8192ES3_S3_S3_fjLj128EEEEELb0EEEvNS0_20BackwardKernelParamsE --------------------------
	.section	.nv.constant0._ZN18transformer_engine13normalization24rmsnorm_bwd_tuned_kernelINS0_13Kernel_traitsI6__halfS3_S3_fjLj8192ELj1ELj1ELj4ELj16ENS0_18Kernel_traits_baseILj8192ES3_S3_S3_fjLj128EEEEELb0EEEvNS0_20BackwardKernelParamsE,"a",@progbits
	.sectionflags	@""
	.align	4
.nv.constant0._ZN18transformer_engine13normalization24rmsnorm_bwd_tuned_kernelINS0_13Kernel_traitsI6__halfS3_S3_fjLj8192ELj1ELj1ELj4ELj16ENS0_18Kernel_traits_baseILj8192ES3_S3_S3_fjLj128EEEEELb0EEEvNS0_20BackwardKernelParamsE:
	.zero		1024


//--------------------- .nv.constant0._ZN18transformer_engine13normalization33rmsnorm_bwd_finalize_tuned_kernelINS0_22Kernel_traits_finalizeILj8192EffffjLj1024ELj4ENS0_18Kernel_traits_baseILj8192EffffjLj1024EEEEEEEvNS0_20BackwardKernelParamsE --------------------------
	.section	.nv.constant0._ZN18transformer_engine13normalization33rmsnorm_bwd_finalize_tuned_kernelINS0_22Kernel_traits_finalizeILj8192EffffjLj1024ELj4ENS0_18Kernel_traits_baseILj8192EffffjLj1024EEEEEEEvNS0_20BackwardKernelParamsE,"a",@progbits
	.sectionflags	@""
	.align	4
.nv.constant0._ZN18transformer_engine13normalization33rmsnorm_bwd_finalize_tuned_kernelINS0_22Kernel_traits_finalizeILj8192EffffjLj1024ELj4ENS0_18Kernel_traits_baseILj8192EffffjLj1024EEEEEEEvNS0_20BackwardKernelParamsE:
	.zero		1024


//--------------------- .nv.constant0._ZN18transformer_engine13normalization24rmsnorm_bwd_tuned_kernelINS0_13Kernel_traitsIffffjLj8192ELj1ELj1ELj4ELj16ENS0_18Kernel_traits_baseILj8192EffffjLj128EEEEELb0EEEvNS0_20BackwardKernelParamsE --------------------------
	.section	.nv.constant0._ZN18transformer_engine13normalization24rmsnorm_bwd_tuned_kernelINS0_13Kernel_traitsIffffjLj8192ELj1ELj1ELj4ELj16ENS0_18Kernel_traits_baseILj8192EffffjLj128EEEEELb0EEEvNS0_20BackwardKernelParamsE,"a",@progbits
	.sectionflags	@""
	.align	4
.nv.constant0._ZN18transformer_engine13normalization24rmsnorm_bwd_tuned_kernelINS0_13Kernel_traitsIffffjLj8192ELj1ELj1ELj4ELj16ENS0_18Kernel_traits_baseILj8192EffffjLj128EEEEELb0EEEvNS0_20BackwardKernelParamsE:
	.zero		1024


//--------------------- .nv.constant0._ZN18transformer_engine13normalization33rmsnorm_bwd_finalize_tuned_kernelINS0_22Kernel_traits_finalizeILj4096E13__nv_bfloat16S3_S3_fjLj1024ELj4ENS0_18Kernel_traits_baseILj4096ES3_S3_S3_fjLj1024EEEEEEEvNS0_20BackwardKernelParamsE --------------------------
	.section	.nv.constant0._ZN18transformer_engine13normalization33rmsnorm_bwd_finalize_tuned_kernelINS0_22Kernel_traits_finalizeILj4096E13__nv_bfloat16S3_S3_fjLj1024ELj4ENS0_18Kernel_traits_baseILj4096ES3_S3_S3_fjLj1024EEEEEEEvNS0_20BackwardKernelParamsE,"a",@progbits
	.sectionflags	@""
	.align	4
.nv.constant0._ZN18transformer_engine13normalization33rmsnorm_bwd_finalize_tuned_kernelINS0_22Kernel_traits_finalizeILj4096E13__nv_bfloat16S3_S3_fjLj1024ELj4ENS0_18Kernel_traits_baseILj4096ES3_S3_S3_fjLj1024EEEEEEEvNS0_20BackwardKernelParamsE:
	.zero		1024


//--------------------- .nv.constant0._ZN18transformer_engine13normalization24rmsnorm_bwd_tuned_kernelINS0_13Kernel_traitsI13__nv_bfloat16S3_S3_fjLj4096ELj1ELj1ELj4ELj16ENS0_18Kernel_traits_baseILj4096ES3_S3_S3_fjLj128EEEEELb0EEEvNS0_20BackwardKernelParamsE --------------------------
	.section	.nv.constant0._ZN18transformer_engine13normalization24rmsnorm_bwd_tuned_kernelINS0_13Kernel_traitsI13__nv_bfloat16S3_S3_fjLj4096ELj1ELj1ELj4ELj16ENS0_18Kernel_traits_baseILj4096ES3_S3_S3_fjLj128EEEEELb0EEEvNS0_20BackwardKernelParamsE,"a",@progbits
	.sectionflags	@""
	.align	4
.nv.constant0._ZN18transformer_engine13normalization24rmsnorm_bwd_tuned_kernelINS0_13Kernel_traitsI13__nv_bfloat16S3_S3_fjLj4096ELj1ELj1ELj4ELj16ENS0_18Kernel_traits_baseILj4096ES3_S3_S3_fjLj128EEEEELb0EEEvNS0_20BackwardKernelParamsE:
	.zero		1024


//--------------------- .nv.constant0._ZN18transformer_engine13normalization33rmsnorm_bwd_finalize_tuned_kernelINS0_22Kernel_traits_finalizeILj4096E6__halfS3_S3_fjLj1024ELj4ENS0_18Kernel_traits_baseILj4096ES3_S3_S3_fjLj1024EEEEEEEvNS0_20BackwardKernelParamsE --------------------------
	.section	.nv.constant0._ZN18transformer_engine13normalization33rmsnorm_bwd_finalize_tuned_kernelINS0_22Kernel_traits_finalizeILj4096E6__halfS3_S3_fjLj1024ELj4ENS0_18Kernel_traits_baseILj4096ES3_S3_S3_fjLj1024EEEEEEEvNS0_20BackwardKernelParamsE,"a",@progbits
	.sectionflags	@""
	.align	4
.nv.constant0._ZN18transformer_engine13normalization33rmsnorm_bwd_finalize_tuned_kernelINS0_22Kernel_traits_finalizeILj4096E6__halfS3_S3_fjLj1024ELj4ENS0_18Kernel_traits_baseILj4096ES3_S3_S3_fjLj1024EEEEEEEvNS0_20BackwardKernelParamsE:
	.zero		1024


//--------------------- .nv.constant0._ZN18transformer_engine13normalization24rmsnorm_bwd_tuned_kernelINS0_13Kernel_traitsI6__halfS3_S3_fjLj4096ELj1ELj1ELj4ELj16ENS0_18Kernel_traits_baseILj4096ES3_S3_S3_fjLj128EEEEELb0EEEvNS0_20BackwardKernelParamsE --------------------------
	.section	.nv.constant0._ZN18transformer_engine13normalization24rmsnorm_bwd_tuned_kernelINS0_13Kernel_traitsI6__halfS3_S3_fjLj4096ELj1ELj1ELj4ELj16ENS0_18Kernel_traits_baseILj4096ES3_S3_S3_fjLj128EEEEELb0EEEvNS0_20BackwardKernelParamsE,"a",@progbits
	.sectionflags	@""
	.align	4
.nv.constant0._ZN18transformer_engine13normalization24rmsnorm_bwd_tuned_kernelINS0_13Kernel_traitsI6__halfS3_S3_fjLj4096ELj1ELj1ELj4ELj16ENS0_18Kernel_traits_baseILj4096ES3_S3_S3_fjLj128EEEEELb0EEEvNS0_20BackwardKernelParamsE:
	.zero		1024


//--------------------- .nv.constant0._ZN18transformer_engine13normalization33rmsnorm_bwd_finalize_tuned_kernelINS0_22Kernel_traits_finalizeILj4096EffffjLj1024ELj4ENS0_18Kernel_traits_baseILj4096EffffjLj1024EEEEEEEvNS0_20BackwardKernelParamsE --------------------------
	.section	.nv.constant0._ZN18transformer_engine13normalization33rmsnorm_bwd_finalize_tuned_kernelINS0_22Kernel_traits_finalizeILj4096EffffjLj1024ELj4ENS0_18Kernel_traits_baseILj4096EffffjLj1024EEEEEEEvNS0_20BackwardKernelParamsE,"a",@progbits
	.sectionflags	@""
	.align	4
.nv.constant0._ZN18transformer_engine13normalization33rmsnorm_bwd_finalize_tuned_kernelINS0_22Kernel_traits_finalizeILj4096EffffjLj1024ELj4ENS0_18Kernel_traits_baseILj4096EffffjLj1024EEEEEEEvNS0_20BackwardKernelParamsE:
	.zero		1024


//--------------------- .nv.constant0._ZN18transformer_engine13normalization24rmsnorm_bwd_tuned_kernelINS0_13Kernel_traitsIffffjLj4096ELj1ELj1ELj4ELj16ENS0_18Kernel_traits_baseILj4096EffffjLj128EEEEELb0EEEvNS0_20BackwardKernelParamsE --------------------------
	.section	.nv.constant0._ZN18transformer_engine13normalization24rmsnorm_bwd_tuned_kernelINS0_13Kernel_traitsIffffjLj4096ELj1ELj1ELj4ELj16ENS0_18Kernel_traits_baseILj4096EffffjLj128EEEEELb0EEEvNS0_20BackwardKernelParamsE,"a",@progbits
	.sectionflags	@""
	.align	4
.nv.constant0._ZN18transformer_engine13normalization24rmsnorm_bwd_tuned_kernelINS0_13Kernel_traitsIffffjLj4096ELj1ELj1ELj4ELj16ENS0_18Kernel_traits_baseILj4096EffffjLj128EEEEELb0EEEvNS0_20BackwardKernelParamsE:
	.zero		1024


//--------------------- .nv.constant0._ZN18transformer_engine13normalization33rmsnorm_bwd_finalize_tuned_kernelINS0_22Kernel_traits_finalizeILj2048E13__nv_bfloat16S3_S3_fjLj1024ELj4ENS0_18Kernel_traits_baseILj2048ES3_S3_S3_fjLj1024EEEEEEEvNS0_20BackwardKernelParamsE --------------------------
	.section	.nv.constant0._ZN18transformer_engine13normalization33rmsnorm_bwd_finalize_tuned_kernelINS0_22Kernel_traits_finalizeILj2048E13__nv_bfloat16S3_S3_fjLj1024ELj4ENS0_18Kernel_traits_baseILj2048ES3_S3_S3_fjLj1024EEEEEEEvNS0_20BackwardKernelParamsE,"a",@progbits
	.sectionflags	@""
	.align	4
.nv.constant0._ZN18transformer_engine13normalization33rmsnorm_bwd_finalize_tuned_kernelINS0_22Kernel_traits_finalizeILj2048E13__nv_bfloat16S3_S3_fjLj1024ELj4ENS0_18Kernel_traits_baseILj2048ES3_S3_S3_fjLj1024EEEEEEEvNS0_20BackwardKernelParamsE:
	.zero		1024


//--------------------- .nv.constant0._ZN18transformer_engine13normalization24rmsnorm_bwd_tuned_kernelINS0_13Kernel_traitsI13__nv_bfloat16S3_S3_fjLj2048ELj1ELj1ELj4ELj16ENS0_18Kernel_traits_baseILj2048ES3_S3_S3_fjLj128EEEEELb0EEEvNS0_20BackwardKernelParamsE --------------------------
	.section	.nv.constant0._ZN18transformer_engine13normalization24rmsnorm_bwd_tuned_kernelINS0_13Kernel_traitsI13__nv_bfloat16S3_S3_fjLj2048ELj1ELj1ELj4ELj16ENS0_18Kernel_traits_baseILj2048ES3_S3_S3_fjLj128EEEEELb0EEEvNS0_20BackwardKernelParamsE,"a",@progbits
	.sectionflags	@""
	.align	4
.nv.constant0._ZN18transformer_engine13normalization24rmsnorm_bwd_tuned_kernelINS0_13Kernel_traitsI13__nv_bfloat16S3_S3_fjLj2048ELj1ELj1ELj4ELj16ENS0_18Kernel_traits_baseILj2048ES3_S3_S3_fjLj128EEEEELb0EEEvNS0_20BackwardKernelParamsE:
	.zero		1024


//--------------------- .nv.constant0._ZN18transformer_engine13normalization33rmsnorm_bwd_finalize_tuned_kernelINS0_22Kernel_traits_finalizeILj2048E6__halfS3_S3_fjLj1024ELj4ENS0_18Kernel_traits_baseILj2048ES3_S3_S3_fjLj1024EEEEEEEvNS0_20BackwardKernelParamsE --------------------------
	.section	.nv.constant0._ZN18transformer_engine13normalization33rmsnorm_bwd_finalize_tuned_kernelINS0_22Kernel_traits_finalizeILj2048E6__halfS3_S3_fjLj1024ELj4ENS0_18Kernel_traits_baseILj2048ES3_S3_S3_fjLj1024EEEEEEEvNS0_20BackwardKernelParamsE,"a",@progbits
	.sectionflags	@""
	.align	4
.nv.constant0._ZN18transformer_engine13normalization33rmsnorm_bwd_finalize_tuned_kernelINS0_22Kernel_traits_finalizeILj2048E6__halfS3_S3_fjLj1024ELj4ENS0_18Kernel_traits_baseILj2048ES3_S3_S3_fjLj1024EEEEEEEvNS0_20BackwardKernelParamsE:
	.zero		1024


//--------------------- .nv.constant0._ZN18transformer_engine13normalization24rmsnorm_bwd_tuned_kernelINS0_13Kernel_traitsI6__halfS3_S3_fjLj2048ELj1ELj1ELj4ELj16ENS0_18Kernel_traits_baseILj2048ES3_S3_S3_fjLj128EEEEELb0EEEvNS0_20BackwardKernelParamsE --------------------------
	.section	.nv.constant0._ZN18transformer_engine13normalization24rmsnorm_bwd_tuned_kernelINS0_13Kernel_traitsI6__halfS3_S3_fjLj2048ELj1ELj1ELj4ELj16ENS0_18Kernel_traits_baseILj2048ES3_S3_S3_fjLj128EEEEELb0EEEvNS0_20BackwardKernelParamsE,"a",@progbits
	.sectionflags	@""
	.align	4
.nv.constant0._ZN18transformer_engine13normalization24rmsnorm_bwd_tuned_kernelINS0_13Kernel_traitsI6__halfS3_S3_fjLj2048ELj1ELj1ELj4ELj16ENS0_18Kernel_traits_baseILj2048ES3_S3_S3_fjLj128EEEEELb0EEEvNS0_20BackwardKernelParamsE:
	.zero		1024


//--------------------- .nv.constant0._ZN18transformer_engine13normalization33rmsnorm_bwd_finalize_tuned_kernelINS0_22Kernel_traits_finalizeILj2048EffffjLj1024ELj4ENS0_18Kernel_traits_baseILj2048EffffjLj1024EEEEEEEvNS0_20BackwardKernelParamsE --------------------------
	.section	.nv.constant0._ZN18transformer_engine13normalization33rmsnorm_bwd_finalize_tuned_kernelINS0_22Kernel_traits_finalizeILj2048EffffjLj1024ELj4ENS0_18Kernel_traits_baseILj2048EffffjLj1024EEEEEEEvNS0_20BackwardKernelParamsE,"a",@progbits
	.sectionflags	@""
	.align	4
.nv.constant0._ZN18transformer_engine13normalization33rmsnorm_bwd_finalize_tuned_kernelINS0_22Kernel_traits_finalizeILj2048EffffjLj1024ELj4ENS0_18Kernel_traits_baseILj2048EffffjLj1024EEEEEEEvNS0_20BackwardKernelParamsE:
	.zero		1024


//--------------------- .nv.constant0._ZN18transformer_engine13normalization24rmsnorm_bwd_tuned_kernelINS0_13Kernel_traitsIffffjLj2048ELj1ELj1ELj4ELj16ENS0_18Kernel_traits_baseILj2048EffffjLj128EEEEELb0EEEvNS0_20BackwardKernelParamsE --------------------------
	.section	.nv.constant0._ZN18transformer_engine13normalization24rmsnorm_bwd_tuned_kernelINS0_13Kernel_traitsIffffjLj2048ELj1ELj1ELj4ELj16ENS0_18Kernel_traits_baseILj2048EffffjLj128EEEEELb0EEEvNS0_20BackwardKernelParamsE,"a",@progbits
	.sectionflags	@""
	.align	4
.nv.constant0._ZN18transformer_engine13normalization24rmsnorm_bwd_tuned_kernelINS0_13Kernel_traitsIffffjLj2048ELj1ELj1ELj4ELj16ENS0_18Kernel_traits_baseILj2048EffffjLj128EEEEELb0EEEvNS0_20BackwardKernelParamsE:
	.zero		1024


//--------------------- .nv.constant0._ZN18transformer_engine13normalization33rmsnorm_bwd_finalize_tuned_kernelINS0_22Kernel_traits_finalizeILj1024E13__nv_bfloat16S3_S3_fjLj1024ELj4ENS0_18Kernel_traits_baseILj1024ES3_S3_S3_fjLj1024EEEEEEEvNS0_20BackwardKernelParamsE --------------------------
	.section	.nv.constant0._ZN18transformer_engine13normalization33rmsnorm_bwd_finalize_tuned_kernelINS0_22Kernel_traits_finalizeILj1024E13__nv_bfloat16S3_S3_fjLj1024ELj4ENS0_18Kernel_traits_baseILj1024ES3_S3_S3_fjLj1024EEEEEEEvNS0_20BackwardKernelParamsE,"a",@progbits
	.sectionflags	@""
	.align	4
.nv.constant0._ZN18transformer_engine13normalization33rmsnorm_bwd_finalize_tuned_kernelINS0_22Kernel_traits_finalizeILj1024E13__nv_bfloat16S3_S3_fjLj1024ELj4ENS0_18Kernel_traits_baseILj1024ES3_S3_S3_fjLj1024EEEEEEEvNS0_20BackwardKernelParamsE:
	.zero		1024


//--------------------- .nv.constant0._ZN18transformer_engine13normalization24rmsnorm_bwd_tuned_kernelINS0_13Kernel_traitsI13__nv_bfloat16S3_S3_fjLj1024ELj1ELj4ELj1ELj16ENS0_18Kernel_traits_baseILj1024ES3_S3_S3_fjLj128EEEEELb0EEEvNS0_20BackwardKernelParamsE --------------------------
	.section	.nv.constant0._ZN18transformer_engine13normalization24rmsnorm_bwd_tuned_kernelINS0_13Kernel_traitsI13__nv_bfloat16S3_S3_fjLj1024ELj1ELj4ELj1ELj16ENS0_18Kernel_traits_baseILj1024ES3_S3_S3_fjLj128EEEEELb0EEEvNS0_20BackwardKernelParamsE,"a",@progbits
	.sectionflags	@""
	.align	4
.nv.constant0._ZN18transformer_engine13normalization24rmsnorm_bwd_tuned_kernelINS0_13Kernel_traitsI13__nv_bfloat16S3_S3_fjLj1024ELj1ELj4ELj1ELj16ENS0_18Kernel_traits_baseILj1024ES3_S3_S3_fjLj128EEEEELb0EEEvNS0_20BackwardKernelParamsE:
	.zero		1024


//--------------------- .nv.constant0._ZN18transformer_engine13normalization33rmsnorm_bwd_finalize_tuned_kernelINS0_22Kernel_traits_finalizeILj1024E6__halfS3_S3_fjLj1024ELj4ENS0_18Kernel_traits_baseILj1024ES3_S3_S3_fjLj1024EEEEEEEvNS0_20BackwardKernelParamsE --------------------------
	.section	.nv.constant0._ZN18transformer_engine13normalization33rmsnorm_bwd_finalize_tuned_kernelINS0_22Kernel_traits_finalizeILj1024E6__halfS3_S3_fjLj1024ELj4ENS0_18Kernel_traits_baseILj1024ES3_S3_S3_fjLj1024EEEEEEEvNS0_20BackwardKernelParamsE,"a",@progbits
	.sectionflags	@""
	.align	4
.nv.constant0._ZN18transformer_engine13normalization33rmsnorm_bwd_finalize_tuned_kernelINS0_22Kernel_traits_finalizeILj1024E6__halfS3_S3_fjLj1024ELj4ENS0_18Kernel_traits_baseILj1024ES3_S3_S3_fjLj1024EEEEEEEvNS0_20BackwardKernelParamsE:
	.zero		1024


//--------------------- .nv.constant0._ZN18transformer_engine13normalization24rmsnorm_bwd_tuned_kernelINS0_13Kernel_traitsI6__halfS3_S3_fjLj1024ELj1ELj4ELj1ELj16ENS0_18Kernel_traits_baseILj1024ES3_S3_S3_fjLj128EEEEELb0EEEvNS0_20BackwardKernelParamsE --------------------------
	.section	.nv.constant0._ZN18transformer_engine13normalization24rmsnorm_bwd_tuned_kernelINS0_13Kernel_traitsI6__halfS3_S3_fjLj1024ELj1ELj4ELj1ELj16ENS0_18Kernel_traits_baseILj1024ES3_S3_S3_fjLj128EEEEELb0EEEvNS0_20BackwardKernelParamsE,"a",@progbits
	.sectionflags	@""
	.align	4
.nv.constant0._ZN18transformer_engine13normalization24rmsnorm_bwd_tuned_kernelINS0_13Kernel_traitsI6__halfS3_S3_fjLj1024ELj1ELj4ELj1ELj16ENS0_18Kernel_traits_baseILj1024ES3_S3_S3_fjLj128EEEEELb0EEEvNS0_20BackwardKernelParamsE:
	.zero		1024


//--------------------- .nv.constant0._ZN18transformer_engine13normalization33rmsnorm_bwd_finalize_tuned_kernelINS0_22Kernel_traits_finalizeILj1024EffffjLj1024ELj4ENS0_18Kernel_traits_baseILj1024EffffjLj1024EEEEEEEvNS0_20BackwardKernelParamsE --------------------------
	.section	.nv.constant0._ZN18transformer_engine13normalization33rmsnorm_bwd_finalize_tuned_kernelINS0_22Kernel_traits_finalizeILj1024EffffjLj1024ELj4ENS0_18Kernel_traits_baseILj1024EffffjLj1024EEEEEEEvNS0_20BackwardKernelParamsE,"a",@progbits
	.sectionflags	@""
	.align	4
.nv.constant0._ZN18transformer_engine13normalization33rmsnorm_bwd_finalize_tuned_kernelINS0_22Kernel_traits_finalizeILj1024EffffjLj1024ELj4ENS0_18Kernel_traits_baseILj1024EffffjLj1024EEEEEEEvNS0_20BackwardKernelParamsE:
	.zero		1024


//--------------------- .nv.constant0._ZN18transformer_engine13normalization24rmsnorm_bwd_tuned_kernelINS0_13Kernel_traitsIffffjLj1024ELj1ELj4ELj1ELj16ENS0_18Kernel_traits_baseILj1024EffffjLj128EEEEELb0EEEvNS0_20BackwardKernelParamsE --------------------------
	.section	.nv.constant0._ZN18transformer_engine13normalization24rmsnorm_bwd_tuned_kernelINS0_13Kernel_traitsIffffjLj1024ELj1ELj4ELj1ELj16ENS0_18Kernel_traits_baseILj1024EffffjLj128EEEEELb0EEEvNS0_20BackwardKernelParamsE,"a",@progbits
	.sectionflags	@""
	.align	4
.nv.constant0._ZN18transformer_engine13normalization24rmsnorm_bwd_tuned_kernelINS0_13Kernel_traitsIffffjLj1024ELj1ELj4ELj1ELj16ENS0_18Kernel_traits_baseILj1024EffffjLj128EEEEELb0EEEvNS0_20BackwardKernelParamsE:
	.zero		1024


//--------------------- .nv.constant0._ZN18transformer_engine13normalization33rmsnorm_bwd_finalize_tuned_kernelINS0_22Kernel_traits_finalizeILj768E13__nv_bfloat16S3_S3_fjLj1024ELj4ENS0_18Kernel_traits_baseILj768ES3_S3_S3_fjLj1024EEEEEEEvNS0_20BackwardKernelParamsE --------------------------
	.section	.nv.constant0._ZN18transformer_engine13normalization33rmsnorm_bwd_finalize_tuned_kernelINS0_22Kernel_traits_finalizeILj768E13__nv_bfloat16S3_S3_fjLj1024ELj4ENS0_18Kernel_traits_baseILj768ES3_S3_S3_fjLj1024EEEEEEEvNS0_20BackwardKernelParamsE,"a",@progbits
	.sectionflags	@""
	.align	4
.nv.constant0._ZN18transformer_engine13normalization33rmsnorm_bwd_finalize_tuned_kernelINS0_22Kernel_traits_finalizeILj768E13__nv_bfloat16S3_S3_fjLj1024ELj4ENS0_18Kernel_traits_baseILj768ES3_S3_S3_fjLj1024EEEEEEEvNS0_20BackwardKernelParamsE:
	.zero		1024


//--------------------- .nv.constant0._ZN18transformer_engine13normalization24rmsnorm_bwd_tuned_kernelINS0_13Kernel_traitsI13__nv_bfloat16S3_S3_fjLj768ELj1ELj4ELj1ELj16ENS0_18Kernel_traits_baseILj768ES3_S3_S3_fjLj128EEEEELb0EEEvNS0_20BackwardKernelParamsE --------------------------
	.section	.nv.constant0._ZN18transformer_engine13normalization24rmsnorm_bwd_tuned_kernelINS0_13Kernel_traitsI13__nv_bfloat16S3_S3_fjLj768ELj1ELj4ELj1ELj16ENS0_18Kernel_traits_baseILj768ES3_S3_S3_fjLj128EEEEELb0EEEvNS0_20BackwardKernelParamsE,"a",@progbits
	.sectionflags	@""
	.align	4
.nv.constant0._ZN18transformer_engine13normalization24rmsnorm_bwd_tuned_kernelINS0_13Kernel_traitsI13__nv_bfloat16S3_S3_fjLj768ELj1ELj4ELj1ELj16ENS0_18Kernel_traits_baseILj768ES3_S3_S3_fjLj128EEEEELb0EEEvNS0_20BackwardKernelParamsE:
	.zero		1024


//--------------------- .nv.constant0._ZN18transformer_engine13normalization33rmsnorm_bwd_finalize_tuned_kernelINS0_22Kernel_traits_finalizeILj768E6__halfS3_S3_fjLj1024ELj4ENS0_18Kernel_traits_baseILj768ES3_S3_S3_fjLj1024EEEEEEEvNS0_20BackwardKernelParamsE --------------------------
	.section	.nv.constant0._ZN18transformer_engine13normalization33rmsnorm_bwd_finalize_tuned_kernelINS0_22Kernel_traits_finalizeILj768E6__halfS3_S3_fjLj1024ELj4ENS0_18Kernel_traits_baseILj768ES3_S3_S3_fjLj1024EEEEEEEvNS0_20BackwardKernelParamsE,"a",@progbits
	.sectionflags	@""
	.align	4
.nv.constant0._ZN18transformer_engine13normalization33rmsnorm_bwd_finalize_tuned_kernelINS0_22Kernel_traits_finalizeILj768E6__halfS3_S3_fjLj1024ELj4ENS0_18Kernel_traits_baseILj768ES3_S3_S3_fjLj1024EEEEEEEvNS0_20BackwardKernelParamsE:
	.zero		1024


//--------------------- .nv.constant0._ZN18transformer_engine13normalization24rmsnorm_bwd_tuned_kernelINS0_13Kernel_traitsI6__halfS3_S3_fjLj768ELj1ELj4ELj1ELj16ENS0_18Kernel_traits_baseILj768ES3_S3_S3_fjLj128EEEEELb0EEEvNS0_20BackwardKernelParamsE --------------------------
	.section	.nv.constant0._ZN18transformer_engine13normalization24rmsnorm_bwd_tuned_kernelINS0_13Kernel_traitsI6__halfS3_S3_fjLj768ELj1ELj4ELj1ELj16ENS0_18Kernel_traits_baseILj768ES3_S3_S3_fjLj128EEEEELb0EEEvNS0_20BackwardKernelParamsE,"a",@progbits
	.sectionflags	@""
	.align	4
.nv.constant0._ZN18transformer_engine13normalization24rmsnorm_bwd_tuned_kernelINS0_13Kernel_traitsI6__halfS3_S3_fjLj768ELj1ELj4ELj1ELj16ENS0_18Kernel_traits_baseILj768ES3_S3_S3_fjLj128EEEEELb0EEEvNS0_20BackwardKernelParamsE:
	.zero		1024


//--------------------- .nv.constant0._ZN18transformer_engine13normalization33rmsnorm_bwd_finalize_tuned_kernelINS0_22Kernel_traits_finalizeILj768EffffjLj1024ELj4ENS0_18Kernel_traits_baseILj768EffffjLj1024EEEEEEEvNS0_20BackwardKernelParamsE --------------------------
	.section	.nv.constant0._ZN18transformer_engine13normalization33rmsnorm_bwd_finalize_tuned_kernelINS0_22Kernel_traits_finalizeILj768EffffjLj1024ELj4ENS0_18Kernel_traits_baseILj768EffffjLj1024EEEEEEEvNS0_20BackwardKernelParamsE,"a",@progbits
	.sectionflags	@""
	.align	4
.nv.constant0._ZN18transformer_engine13normalization33rmsnorm_bwd_finalize_tuned_kernelINS0_22Kernel_traits_finalizeILj768EffffjLj1024ELj4ENS0_18Kernel_traits_baseILj768EffffjLj1024EEEEEEEvNS0_20BackwardKernelParamsE:
	.zero		1024


//--------------------- .nv.constant0._ZN18transformer_engine13normalization24rmsnorm_bwd_tuned_kernelINS0_13Kernel_traitsIffffjLj768ELj1ELj4ELj1ELj16ENS0_18Kernel_traits_baseILj768EffffjLj128EEEEELb0EEEvNS0_20BackwardKernelParamsE --------------------------
	.section	.nv.constant0._ZN18transformer_engine13normalization24rmsnorm_bwd_tuned_kernelINS0_13Kernel_traitsIffffjLj768ELj1ELj4ELj1ELj16ENS0_18Kernel_traits_baseILj768EffffjLj128EEEEELb0EEEvNS0_20BackwardKernelParamsE,"a",@progbits
	.sectionflags	@""
	.align	4
.nv.constant0._ZN18transformer_engine13normalization24rmsnorm_bwd_tuned_kernelINS0_13Kernel_traitsIffffjLj768ELj1ELj4ELj1ELj16ENS0_18Kernel_traits_baseILj768EffffjLj128EEEEELb0EEEvNS0_20BackwardKernelParamsE:
	.zero		1024


//--------------------- .nv.constant0._ZN18transformer_engine13normalization33rmsnorm_bwd_finalize_tuned_kernelINS0_22Kernel_traits_finalizeILj512E13__nv_bfloat16S3_S3_fjLj1024ELj4ENS0_18Kernel_traits_baseILj512ES3_S3_S3_fjLj1024EEEEEEEvNS0_20BackwardKernelParamsE --------------------------
	.section	.nv.constant0._ZN18transformer_engine13normalization33rmsnorm_bwd_finalize_tuned_kernelINS0_22Kernel_traits_finalizeILj512E13__nv_bfloat16S3_S3_fjLj1024ELj4ENS0_18Kernel_traits_baseILj512ES3_S3_S3_fjLj1024EEEEEEEvNS0_20BackwardKernelParamsE,"a",@progbits
	.sectionflags	@""
	.align	4
.nv.constant0._ZN18transformer_engine13normalization33rmsnorm_bwd_finalize_tuned_kernelINS0_22Kernel_traits_finalizeILj512E13__nv_bfloat16S3_S3_fjLj1024ELj4ENS0_18Kernel_traits_baseILj512ES3_S3_S3_fjLj1024EEEEEEEvNS0_20BackwardKernelParamsE:
	.zero		1024


//--------------------- .nv.constant0._ZN18transformer_engine13normalization24rmsnorm_bwd_tuned_kernelINS0_13Kernel_traitsI13__nv_bfloat16S3_S3_fjLj512ELj1ELj4ELj1ELj16ENS0_18Kernel_traits_baseILj512ES3_S3_S3_fjLj128EEEEELb0EEEvNS0_20BackwardKernelParamsE --------------------------
	.section	.nv.constant0._ZN18transformer_engine13normalization24rmsnorm_bwd_tuned_kernelINS0_13Kernel_traitsI13__nv_bfloat16S3_S3_fjLj512ELj1ELj4ELj1ELj16ENS0_18Kernel_traits_baseILj512ES3_S3_S3_fjLj128EEEEELb0EEEvNS0_20BackwardKernelParamsE,"a",@progbits
	.sectionflags	@""
	.align	4
.nv.constant0._ZN18transformer_engine13normalization24rmsnorm_bwd_tuned_kernelINS0_13Kernel_traitsI13__nv_bfloat16S3_S3_fjLj512ELj1ELj4ELj1ELj16ENS0_18Kernel_traits_baseILj512ES3_S3_S3_fjLj128EEEEELb0EEEvNS0_20BackwardKernelParamsE:
	.zero		1024


//--------------------- .nv.constant0._ZN18transformer_engine13normalization33rmsnorm_bwd_finalize_tuned_kernelINS0_22Kernel_traits_finalizeILj512E6__halfS3_S3_fjLj1024ELj4ENS0_18Kernel_traits_baseILj512ES3_S3_S3_fjLj1024EEEEEEEvNS0_20BackwardKernelParamsE --------------------------
	.section	.nv.constant0._ZN18transformer_engine13normalization33rmsnorm_bwd_finalize_tuned_kernelINS0_22Kernel_traits_finalizeILj512E6__halfS3_S3_fjLj1024ELj4ENS0_18Kernel_traits_baseILj512ES3_S3_S3_fjLj1024EEEEEEEvNS0_20BackwardKernelParamsE,"a",@progbits
	.sectionflags	@""
	.align	4
.nv.constant0._ZN18transformer_engine13normalization33rmsnorm_bwd_finalize_tuned_kernelINS0_22Kernel_traits_finalizeILj512E6__halfS3_S3_fjLj1024ELj4ENS0_18Kernel_traits_baseILj512ES3_S3_S3_fjLj1024EEEEEEEvNS0_20BackwardKernelParamsE:
	.zero		1024


//--------------------- .nv.constant0._ZN18transformer_engine13normalization24rmsnorm_bwd_tuned_kernelINS0_13Kernel_traitsI6__halfS3_S3_fjLj512ELj1ELj4ELj1ELj16ENS0_18Kernel_traits_baseILj512ES3_S3_S3_fjLj128EEEEELb0EEEvNS0_20BackwardKernelParamsE --------------------------
	.section	.nv.constant0._ZN18transformer_engine13normalization24rmsnorm_bwd_tuned_kernelINS0_13Kernel_traitsI6__halfS3_S3_fjLj512ELj1ELj4ELj1ELj16ENS0_18Kernel_traits_baseILj512ES3_S3_S3_fjLj128EEEEELb0EEEvNS0_20BackwardKernelParamsE,"a",@progbits
	.sectionflags	@""
	.align	4
.nv.constant0._ZN18transformer_engine13normalization24rmsnorm_bwd_tuned_kernelINS0_13Kernel_traitsI6__halfS3_S3_fjLj512ELj1ELj4ELj1ELj16ENS0_18Kernel_traits_baseILj512ES3_S3_S3_fjLj128EEEEELb0EEEvNS0_20BackwardKernelParamsE:
	.zero		1024


//--------------------- .nv.constant0._ZN18transformer_engine13normalization33rmsnorm_bwd_finalize_tuned_kernelINS0_22Kernel_traits_finalizeILj512EffffjLj1024ELj4ENS0_18Kernel_traits_baseILj512EffffjLj1024EEEEEEEvNS0_20BackwardKernelParamsE --------------------------
	.section	.nv.constant0._ZN18transformer_engine13normalization33rmsnorm_bwd_finalize_tuned_kernelINS0_22Kernel_traits_finalizeILj512EffffjLj1024ELj4ENS0_18Kernel_traits_baseILj512EffffjLj1024EEEEEEEvNS0_20BackwardKernelParamsE,"a",@progbits
	.sectionflags	@""
	.align	4
.nv.constant0._ZN18transformer_engine13normalization33rmsnorm_bwd_finalize_tuned_kernelINS0_22Kernel_traits_finalizeILj512EffffjLj1024ELj4ENS0_18Kernel_traits_baseILj512EffffjLj1024EEEEEEEvNS0_20BackwardKernelParamsE:
	.zero		1024


//--------------------- .nv.constant0._ZN18transformer_engine13normalization24rmsnorm_bwd_tuned_kernelINS0_13Kernel_traitsIffffjLj512ELj1ELj4ELj1ELj16ENS0_18Kernel_traits_baseILj512EffffjLj128EEEEELb0EEEvNS0_20BackwardKernelParamsE --------------------------
	.section	.nv.constant0._ZN18transformer_engine13normalization24rmsnorm_bwd_tuned_kernelINS0_13Kernel_traitsIffffjLj512ELj1ELj4ELj1ELj16ENS0_18Kernel_traits_baseILj512EffffjLj128EEEEELb0EEEvNS0_20BackwardKernelParamsE,"a",@progbits
	.sectionflags	@""
	.align	4
.nv.constant0._ZN18transformer_engine13normalization24rmsnorm_bwd_tuned_kernelINS0_13Kernel_traitsIffffjLj512ELj1ELj4ELj1ELj16ENS0_18Kernel_traits_baseILj512EffffjLj128EEEEELb0EEEvNS0_20BackwardKernelParamsE:
	.zero		1024


//--------------------- SYMBOLS --------------------------

	.type		.nv.reservedSmem.offset0,@object
	.size		.nv.reservedSmem.offset0,0x4
	.type		.nv.reservedSmem.cap,@object
	.size		.nv.reservedSmem.cap,0x4
